	.target	sm_90a

	.elftype	@"ET_EXEC"


//--------------------- .note.nv.tkinfo           --------------------------
	.section	.note.nv.tkinfo,"",@"SHT_NOTE"
	.sectionflags	@"SHF_NOTE_NV_TKINFO"
	.tkinfo
        /*0018*/ 	.word	0x00000002
        /*0030*/ 	.string	""
        /*0030*/ 	.string	"ptxas"
        /*0030*/ 	.string	"Cuda compilation tools, release 13.0, V13.0.88"
        /*0030*/ 	.string	"Build cuda_13.0.r13.0/compiler.36424714_0"
        /*0030*/ 	.string	"-arch sm_90a -m 64 "



//--------------------- .note.nv.cuinfo           --------------------------
	.section	.note.nv.cuinfo,"",@"SHT_NOTE"
	.sectionflags	@"SHF_NOTE_NV_CUINFO"
        /*0018*/ 	.short	0x0002
        /*001a*/ 	.short	0x005a
        /*001c*/ 	.short	0x0082
	.zero		2


//--------------------- .nv.info                  --------------------------
	.section	.nv.info,"",@"SHT_CUDA_INFO"
	.align	4


	//----- nvinfo : EIATTR_REGCOUNT
	.align		4
        /*0000*/ 	.byte	0x04, 0x2f
        /*0002*/ 	.short	(.L_12 - .L_11)
	.align		4
.L_11:
        /*0004*/ 	.word	index@(_ZN5flash25flash_bwd_dot_do_o_kernelILb1E23Flash_bwd_kernel_traitsILi128ELi64ELi128ELi8ELi2ELi4ELi2ELb0ELb0EN7cutlass6half_tE19Flash_kernel_traitsILi128ELi64ELi128ELi8ES3_EEEEvNS_16Flash_bwd_paramsE)
        /*0008*/ 	.word	0x00000033


	//----- nvinfo : EIATTR_FRAME_SIZE
	.align		4
.L_12:
        /*000c*/ 	.byte	0x04, 0x11
        /*000e*/ 	.short	(.L_14 - .L_13)
	.align		4
.L_13:
        /*0010*/ 	.word	index@(_ZN5flash25flash_bwd_dot_do_o_kernelILb1E23Flash_bwd_kernel_traitsILi128ELi64ELi128ELi8ELi2ELi4ELi2ELb0ELb0EN7cutlass6half_tE19Flash_kernel_traitsILi128ELi64ELi128ELi8ES3_EEEEvNS_16Flash_bwd_paramsE)
        /*0014*/ 	.word	0x00000000


	//----- nvinfo : EIATTR_REGCOUNT
	.align		4
.L_14:
        /*0018*/ 	.byte	0x04, 0x2f
        /*001a*/ 	.short	(.L_16 - .L_15)
	.align		4
.L_15:
        /*001c*/ 	.word	index@(_ZN5flash25flash_bwd_dot_do_o_kernelILb0E23Flash_bwd_kernel_traitsILi128ELi64ELi128ELi8ELi2ELi4ELi2ELb0ELb0EN7cutlass6half_tE19Flash_kernel_traitsILi128ELi64ELi128ELi8ES3_EEEEvNS_16Flash_bwd_paramsE)
        /*0020*/ 	.word	0x00000030


	//----- nvinfo : EIATTR_FRAME_SIZE
	.align		4
.L_16:
        /*0024*/ 	.byte	0x04, 0x11
        /*0026*/ 	.short	(.L_18 - .L_17)
	.align		4
.L_17:
        /*0028*/ 	.word	index@(_ZN5flash25flash_bwd_dot_do_o_kernelILb0E23Flash_bwd_kernel_traitsILi128ELi64ELi128ELi8ELi2ELi4ELi2ELb0ELb0EN7cutlass6half_tE19Flash_kernel_traitsILi128ELi64ELi128ELi8ES3_EEEEvNS_16Flash_bwd_paramsE)
        /*002c*/ 	.word	0x00000000


	//----- nvinfo : EIATTR_REGCOUNT
	.align		4
.L_18:
        /*0030*/ 	.byte	0x04, 0x2f
        /*0032*/ 	.short	(.L_20 - .L_19)
	.align		4
.L_19:
        /*0034*/ 	.word	index@(_ZN5flash44flash_bwd_dq_dk_dv_loop_seqk_parallel_kernelI23Flash_bwd_kernel_traitsILi128ELi64ELi128ELi8ELi2ELi4ELi2ELb0ELb0EN7cutlass6half_tE19Flash_kernel_traitsILi128ELi64ELi128ELi8ES3_EELb0ELb0ELb1ELb1ELb0ELb0ELb1EEEvNS_16Flash_bwd_paramsE)
        /*0038*/ 	.word	0x000000ff


	//----- nvinfo : EIATTR_FRAME_SIZE
	.align		4
.L_20:
        /*003c*/ 	.byte	0x04, 0x11
        /*003e*/ 	.short	(.L_22 - .L_21)
	.align		4
.L_21:
        /*0040*/ 	.word	index@(_ZN5flash44flash_bwd_dq_dk_dv_loop_seqk_parallel_kernelI23Flash_bwd_kernel_traitsILi128ELi64ELi128ELi8ELi2ELi4ELi2ELb0ELb0EN7cutlass6half_tE19Flash_kernel_traitsILi128ELi64ELi128ELi8ES3_EELb0ELb0ELb1ELb1ELb0ELb0ELb1EEEvNS_16Flash_bwd_paramsE)
        /*0044*/ 	.word	0x00000098


	//----- nvinfo : EIATTR_REGCOUNT
	.align		4
.L_22:
        /*0048*/ 	.byte	0x04, 0x2f
        /*004a*/ 	.short	(.L_24 - .L_23)
	.align		4
.L_23:
        /*004c*/ 	.word	index@(_ZN5flash44flash_bwd_dq_dk_dv_loop_seqk_parallel_kernelI23Flash_bwd_kernel_traitsILi128ELi64ELi128ELi8ELi2ELi4ELi2ELb0ELb0EN7cutlass6half_tE19Flash_kernel_traitsILi128ELi64ELi128ELi8ES3_EELb1ELb0ELb1ELb1ELb0ELb0ELb0EEEvNS_16Flash_bwd_paramsE)
        /*0050*/ 	.word	0x000000ff


	//----- nvinfo : EIATTR_FRAME_SIZE
	.align		4
.L_24:
        /*0054*/ 	.byte	0x04, 0x11
        /*0056*/ 	.short	(.L_26 - .L_25)
	.align		4
.L_25:
        /*0058*/ 	.word	index@(_ZN5flash44flash_bwd_dq_dk_dv_loop_seqk_parallel_kernelI23Flash_bwd_kernel_traitsILi128ELi64ELi128ELi8ELi2ELi4ELi2ELb0ELb0EN7cutlass6half_tE19Flash_kernel_traitsILi128ELi64ELi128ELi8ES3_EELb1ELb0ELb1ELb1ELb0ELb0ELb0EEEvNS_16Flash_bwd_paramsE)
        /*005c*/ 	.word	0x00000028


	//----- nvinfo : EIATTR_REGCOUNT
	.align		4
.L_26:
        /*0060*/ 	.byte	0x04, 0x2f
        /*0062*/ 	.short	(.L_28 - .L_27)
	.align		4
.L_27:
        /*0064*/ 	.word	index@(_ZN5flash44flash_bwd_dq_dk_dv_loop_seqk_parallel_kernelI23Flash_bwd_kernel_traitsILi128ELi64ELi128ELi8ELi2ELi4ELi2ELb0ELb0EN7cutlass6half_tE19Flash_kernel_traitsILi128ELi64ELi128ELi8ES3_EELb0ELb0ELb1ELb0ELb0ELb1ELb1EEEvNS_16Flash_bwd_paramsE)
        /*0068*/ 	.word	0x000000ff


	//----- nvinfo : EIATTR_FRAME_SIZE
	.align		4
.L_28:
        /*006c*/ 	.byte	0x04, 0x11
        /*006e*/ 	.short	(.L_30 - .L_29)
	.align		4
.L_29:
        /*0070*/ 	.word	index@(_ZN5flash44flash_bwd_dq_dk_dv_loop_seqk_parallel_kernelI23Flash_bwd_kernel_traitsILi128ELi64ELi128ELi8ELi2ELi4ELi2ELb0ELb0EN7cutlass6half_tE19Flash_kernel_traitsILi128ELi64ELi128ELi8ES3_EELb0ELb0ELb1ELb0ELb0ELb1ELb1EEEvNS_16Flash_bwd_paramsE)
        /*0074*/ 	.word	0x00000088


	//----- nvinfo : EIATTR_REGCOUNT
	.align		4
.L_30:
        /*0078*/ 	.byte	0x04, 0x2f
        /*007a*/ 	.short	(.L_32 - .L_31)
	.align		4
.L_31:
        /*007c*/ 	.word	index@(_ZN5flash44flash_bwd_dq_dk_dv_loop_seqk_parallel_kernelI23Flash_bwd_kernel_traitsILi128ELi64ELi128ELi8ELi2ELi4ELi2ELb0ELb0EN7cutlass6half_tE19Flash_kernel_traitsILi128ELi64ELi128ELi8ES3_EELb1ELb0ELb1ELb0ELb0ELb1ELb0EEEvNS_16Flash_bwd_paramsE)
        /*0080*/ 	.word	0x000000ff


	//----- nvinfo : EIATTR_FRAME_SIZE
	.align		4
.L_32:
        /*0084*/ 	.byte	0x04, 0x11
        /*0086*/ 	.short	(.L_34 - .L_33)
	.align		4
.L_33:
        /*0088*/ 	.word	index@(_ZN5flash44flash_bwd_dq_dk_dv_loop_seqk_parallel_kernelI23Flash_bwd_kernel_traitsILi128ELi64ELi128ELi8ELi2ELi4ELi2ELb0ELb0EN7cutlass6half_tE19Flash_kernel_traitsILi128ELi64ELi128ELi8ES3_EELb1ELb0ELb1ELb0ELb0ELb1ELb0EEEvNS_16Flash_bwd_paramsE)
        /*008c*/ 	.word	0x00000010


	//----- nvinfo : EIATTR_REGCOUNT
	.align		4
.L_34:
        /*0090*/ 	.byte	0x04, 0x2f
        /*0092*/ 	.short	(.L_36 - .L_35)
	.align		4
.L_35:
        /*0094*/ 	.word	index@(_ZN5flash44flash_bwd_dq_dk_dv_loop_seqk_parallel_kernelI23Flash_bwd_kernel_traitsILi128ELi64ELi128ELi8ELi2ELi4ELi2ELb0ELb0EN7cutlass6half_tE19Flash_kernel_traitsILi128ELi64ELi128ELi8ES3_EELb0ELb0ELb0ELb1ELb0ELb0ELb1EEEvNS_16Flash_bwd_paramsE)
        /*0098*/ 	.word	0x000000ff


	//----- nvinfo : EIATTR_FRAME_SIZE
	.align		4
.L_36:
        /*009c*/ 	.byte	0x04, 0x11
        /*009e*/ 	.short	(.L_38 - .L_37)
	.align		4
.L_37:
        /*00a0*/ 	.word	index@(_ZN5flash44flash_bwd_dq_dk_dv_loop_seqk_parallel_kernelI23Flash_bwd_kernel_traitsILi128ELi64ELi128ELi8ELi2ELi4ELi2ELb0ELb0EN7cutlass6half_tE19Flash_kernel_traitsILi128ELi64ELi128ELi8ES3_EELb0ELb0ELb0ELb1ELb0ELb0ELb1EEEvNS_16Flash_bwd_paramsE)
        /*00a4*/ 	.word	0x000000a0


	//----- nvinfo : EIATTR_REGCOUNT
	.align		4
.L_38:
        /*00a8*/ 	.byte	0x04, 0x2f
        /*00aa*/ 	.short	(.L_40 - .L_39)
	.align		4
.L_39:
        /*00ac*/ 	.word	index@(_ZN5flash44flash_bwd_dq_dk_dv_loop_seqk_parallel_kernelI23Flash_bwd_kernel_traitsILi128ELi64ELi128ELi8ELi2ELi4ELi2ELb0ELb0EN7cutlass6half_tE19Flash_kernel_traitsILi128ELi64ELi128ELi8ES3_EELb1ELb0ELb0ELb1ELb0ELb0ELb0EEEvNS_16Flash_bwd_paramsE)
        /*00b0*/ 	.word	0x000000ff


	//----- nvinfo : EIATTR_FRAME_SIZE
	.align		4
.L_40:
        /*00b4*/ 	.byte	0x04, 0x11
        /*00b6*/ 	.short	(.L_42 - .L_41)
	.align		4
.L_41:
        /*00b8*/ 	.word	index@(_ZN5flash44flash_bwd_dq_dk_dv_loop_seqk_parallel_kernelI23Flash_bwd_kernel_traitsILi128ELi64ELi128ELi8ELi2ELi4ELi2ELb0ELb0EN7cutlass6half_tE19Flash_kernel_traitsILi128ELi64ELi128ELi8ES3_EELb1ELb0ELb0ELb1ELb0ELb0ELb0EEEvNS_16Flash_bwd_paramsE)
        /*00bc*/ 	.word	0x00000020


	//----- nvinfo : EIATTR_REGCOUNT
	.align		4
.L_42:
        /*00c0*/ 	.byte	0x04, 0x2f
        /*00c2*/ 	.short	(.L_44 - .L_43)
	.align		4
.L_43:
        /*00c4*/ 	.word	index@(_ZN5flash44flash_bwd_dq_dk_dv_loop_seqk_parallel_kernelI23Flash_bwd_kernel_traitsILi128ELi64ELi128ELi8ELi2ELi4ELi2ELb0ELb0EN7cutlass6half_tE19Flash_kernel_traitsILi128ELi64ELi128ELi8ES3_EELb0ELb0ELb0ELb0ELb1ELb1ELb1EEEvNS_16Flash_bwd_paramsE)
        /*00c8*/ 	.word	0x000000ff


	//----- nvinfo : EIATTR_FRAME_SIZE
	.align		4
.L_44:
        /*00cc*/ 	.byte	0x04, 0x11
        /*00ce*/ 	.short	(.L_46 - .L_45)
	.align		4
.L_45:
        /*00d0*/ 	.word	index@(_ZN5flash44flash_bwd_dq_dk_dv_loop_seqk_parallel_kernelI23Flash_bwd_kernel_traitsILi128ELi64ELi128ELi8ELi2ELi4ELi2ELb0ELb0EN7cutlass6half_tE19Flash_kernel_traitsILi128ELi64ELi128ELi8ES3_EELb0ELb0ELb0ELb0ELb1ELb1ELb1EEEvNS_16Flash_bwd_paramsE)
        /*00d4*/ 	.word	0x00000080


	//----- nvinfo : EIATTR_REGCOUNT
	.align		4
.L_46:
        /*00d8*/ 	.byte	0x04, 0x2f
        /*00da*/ 	.short	(.L_48 - .L_47)
	.align		4
.L_47:
        /*00dc*/ 	.word	index@(_ZN5flash44flash_bwd_dq_dk_dv_loop_seqk_parallel_kernelI23Flash_bwd_kernel_traitsILi128ELi64ELi128ELi8ELi2ELi4ELi2ELb0ELb0EN7cutlass6half_tE19Flash_kernel_traitsILi128ELi64ELi128ELi8ES3_EELb1ELb0ELb0ELb0ELb1ELb1ELb0EEEvNS_16Flash_bwd_paramsE)
        /*00e0*/ 	.word	0x000000ff


	//----- nvinfo : EIATTR_FRAME_SIZE
	.align		4
.L_48:
        /*00e4*/ 	.byte	0x04, 0x11
        /*00e6*/ 	.short	(.L_50 - .L_49)
	.align		4
.L_49:
        /*00e8*/ 	.word	index@(_ZN5flash44flash_bwd_dq_dk_dv_loop_seqk_parallel_kernelI23Flash_bwd_kernel_traitsILi128ELi64ELi128ELi8ELi2ELi4ELi2ELb0ELb0EN7cutlass6half_tE19Flash_kernel_traitsILi128ELi64ELi128ELi8ES3_EELb1ELb0ELb0ELb0ELb1ELb1ELb0EEEvNS_16Flash_bwd_paramsE)
        /*00ec*/ 	.word	0x00000018


	//----- nvinfo : EIATTR_REGCOUNT
	.align		4
.L_50:
        /*00f0*/ 	.byte	0x04, 0x2f
        /*00f2*/ 	.short	(.L_52 - .L_51)
	.align		4
.L_51:
        /*00f4*/ 	.word	index@(_ZN5flash44flash_bwd_dq_dk_dv_loop_seqk_parallel_kernelI23Flash_bwd_kernel_traitsILi128ELi64ELi128ELi8ELi2ELi4ELi2ELb0ELb0EN7cutlass6half_tE19Flash_kernel_traitsILi128ELi64ELi128ELi8ES3_EELb0ELb0ELb1ELb0ELb0ELb0ELb1EEEvNS_16Flash_bwd_paramsE)
        /*00f8*/ 	.word	0x000000ff


	//----- nvinfo : EIATTR_FRAME_SIZE
	.align		4
.L_52:
        /*00fc*/ 	.byte	0x04, 0x11
        /*00fe*/ 	.short	(.L_54 - .L_53)
	.align		4
.L_53:
        /*0100*/ 	.word	index@(_ZN5flash44flash_bwd_dq_dk_dv_loop_seqk_parallel_kernelI23Flash_bwd_kernel_traitsILi128ELi64ELi128ELi8ELi2ELi4ELi2ELb0ELb0EN7cutlass6half_tE19Flash_kernel_traitsILi128ELi64ELi128ELi8ES3_EELb0ELb0ELb1ELb0ELb0ELb0ELb1EEEvNS_16Flash_bwd_paramsE)
        /*0104*/ 	.word	0x00000090


	//----- nvinfo : EIATTR_REGCOUNT
	.align		4
.L_54:
        /*0108*/ 	.byte	0x04, 0x2f
        /*010a*/ 	.short	(.L_56 - .L_55)
	.align		4
.L_55:
        /*010c*/ 	.word	index@(_ZN5flash44flash_bwd_dq_dk_dv_loop_seqk_parallel_kernelI23Flash_bwd_kernel_traitsILi128ELi64ELi128ELi8ELi2ELi4ELi2ELb0ELb0EN7cutlass6half_tE19Flash_kernel_traitsILi128ELi64ELi128ELi8ES3_EELb1ELb0ELb1ELb0ELb0ELb0ELb0EEEvNS_16Flash_bwd_paramsE)
        /*0110*/ 	.word	0x000000ff


	//----- nvinfo : EIATTR_FRAME_SIZE
	.align		4
.L_56:
        /*0114*/ 	.byte	0x04, 0x11
        /*0116*/ 	.short	(.L_58 - .L_57)
	.align		4
.L_57:
        /*0118*/ 	.word	index@(_ZN5flash44flash_bwd_dq_dk_dv_loop_seqk_parallel_kernelI23Flash_bwd_kernel_traitsILi128ELi64ELi128ELi8ELi2ELi4ELi2ELb0ELb0EN7cutlass6half_tE19Flash_kernel_traitsILi128ELi64ELi128ELi8ES3_EELb1ELb0ELb1ELb0ELb0ELb0ELb0EEEvNS_16Flash_bwd_paramsE)
        /*011c*/ 	.word	0x00000010


	//----- nvinfo : EIATTR_REGCOUNT
	.align		4
.L_58:
        /*0120*/ 	.byte	0x04, 0x2f
        /*0122*/ 	.short	(.L_60 - .L_59)
	.align		4
.L_59:
        /*0124*/ 	.word	index@(_ZN5flash44flash_bwd_dq_dk_dv_loop_seqk_parallel_kernelI23Flash_bwd_kernel_traitsILi128ELi64ELi128ELi8ELi2ELi4ELi2ELb0ELb0EN7cutlass6half_tE19Flash_kernel_traitsILi128ELi64ELi128ELi8ES3_EELb0ELb0ELb0ELb0ELb0ELb0ELb1EEEvNS_16Flash_bwd_paramsE)
        /*0128*/ 	.word	0x000000ff


	//----- nvinfo : EIATTR_FRAME_SIZE
	.align		4
.L_60:
        /*012c*/ 	.byte	0x04, 0x11
        /*012e*/ 	.short	(.L_62 - .L_61)
	.align		4
.L_61:
        /*0130*/ 	.word	index@(_ZN5flash44flash_bwd_dq_dk_dv_loop_seqk_parallel_kernelI23Flash_bwd_kernel_traitsILi128ELi64ELi128ELi8ELi2ELi4ELi2ELb0ELb0EN7cutlass6half_tE19Flash_kernel_traitsILi128ELi64ELi128ELi8ES3_EELb0ELb0ELb0ELb0ELb0ELb0ELb1EEEvNS_16Flash_bwd_paramsE)
        /*0134*/ 	.word	0x00000098


	//----- nvinfo : EIATTR_REGCOUNT
	.align		4
.L_62:
        /*0138*/ 	.byte	0x04, 0x2f
        /*013a*/ 	.short	(.L_64 - .L_63)
	.align		4
.L_63:
        /*013c*/ 	.word	index@(_ZN5flash44flash_bwd_dq_dk_dv_loop_seqk_parallel_kernelI23Flash_bwd_kernel_traitsILi128ELi64ELi128ELi8ELi2ELi4ELi2ELb0ELb0EN7cutlass6half_tE19Flash_kernel_traitsILi128ELi64ELi128ELi8ES3_EELb1ELb0ELb0ELb0ELb0ELb0ELb0EEEvNS_16Flash_bwd_paramsE)
        /*0140*/ 	.word	0x000000ff


	//----- nvinfo : EIATTR_FRAME_SIZE
	.align		4
.L_64:
        /*0144*/ 	.byte	0x04, 0x11
        /*0146*/ 	.short	(.L_66 - .L_65)
	.align		4
.L_65:
        /*0148*/ 	.word	index@(_ZN5flash44flash_bwd_dq_dk_dv_loop_seqk_parallel_kernelI23Flash_bwd_kernel_traitsILi128ELi64ELi128ELi8ELi2ELi4ELi2ELb0ELb0EN7cutlass6half_tE19Flash_kernel_traitsILi128ELi64ELi128ELi8ES3_EELb1ELb0ELb0ELb0ELb0ELb0ELb0EEEvNS_16Flash_bwd_paramsE)
        /*014c*/ 	.word	0x00000000


	//----- nvinfo : EIATTR_REGCOUNT
	.align		4
.L_66:
        /*0150*/ 	.byte	0x04, 0x2f
        /*0152*/ 	.short	(.L_68 - .L_67)
	.align		4
.L_67:
        /*0154*/ 	.word	index@(_ZN5flash44flash_bwd_dq_dk_dv_loop_seqk_parallel_kernelI23Flash_bwd_kernel_traitsILi128ELi64ELi128ELi8ELi2ELi4ELi2ELb0ELb0EN7cutlass6half_tE19Flash_kernel_traitsILi128ELi64ELi128ELi8ES3_EELb0ELb0ELb0ELb0ELb0ELb1ELb1EEEvNS_16Flash_bwd_paramsE)
        /*0158*/ 	.word	0x000000ff


	//----- nvinfo : EIATTR_FRAME_SIZE
	.align		4
.L_68:
        /*015c*/ 	.byte	0x04, 0x11
        /*015e*/ 	.short	(.L_70 - .L_69)
	.align		4
.L_69:
        /*0160*/ 	.word	index@(_ZN5flash44flash_bwd_dq_dk_dv_loop_seqk_parallel_kernelI23Flash_bwd_kernel_traitsILi128ELi64ELi128ELi8ELi2ELi4ELi2ELb0ELb0EN7cutlass6half_tE19Flash_kernel_traitsILi128ELi64ELi128ELi8ES3_EELb0ELb0ELb0ELb0ELb0ELb1ELb1EEEvNS_16Flash_bwd_paramsE)
        /*0164*/ 	.word	0x00000090


	//----- nvinfo : EIATTR_REGCOUNT
	.align		4
.L_70:
        /*0168*/ 	.byte	0x04, 0x2f
        /*016a*/ 	.short	(.L_72 - .L_71)
	.align		4
.L_71:
        /*016c*/ 	.word	index@(_ZN5flash44flash_bwd_dq_dk_dv_loop_seqk_parallel_kernelI23Flash_bwd_kernel_traitsILi128ELi64ELi128ELi8ELi2ELi4ELi2ELb0ELb0EN7cutlass6half_tE19Flash_kernel_traitsILi128ELi64ELi128ELi8ES3_EELb1ELb0ELb0ELb0ELb0ELb1ELb0EEEvNS_16Flash_bwd_paramsE)
        /*0170*/ 	.word	0x000000ff


	//----- nvinfo : EIATTR_FRAME_SIZE
	.align		4
.L_72:
        /*0174*/ 	.byte	0x04, 0x11
        /*0176*/ 	.short	(.L_74 - .L_73)
	.align		4
.L_73:
        /*0178*/ 	.word	index@(_ZN5flash44flash_bwd_dq_dk_dv_loop_seqk_parallel_kernelI23Flash_bwd_kernel_traitsILi128ELi64ELi128ELi8ELi2ELi4ELi2ELb0ELb0EN7cutlass6half_tE19Flash_kernel_traitsILi128ELi64ELi128ELi8ES3_EELb1ELb0ELb0ELb0ELb0ELb1ELb0EEEvNS_16Flash_bwd_paramsE)
        /*017c*/ 	.word	0x00000000


	//----- nvinfo : EIATTR_REGCOUNT
	.align		4
.L_74:
        /*0180*/ 	.byte	0x04, 0x2f
        /*0182*/ 	.short	(.L_76 - .L_75)
	.align		4
.L_75:
        /*0184*/ 	.word	index@(_ZN5flash27flash_bwd_convert_dq_kernelI23Flash_bwd_kernel_traitsILi128ELi64ELi128ELi8ELi2ELi4ELi2ELb0ELb0EN7cutlass6half_tE19Flash_kernel_traitsILi128ELi64ELi128ELi8ES3_EEEEvNS_16Flash_bwd_paramsEi)
        /*0188*/ 	.word	0x00000048


	//----- nvinfo : EIATTR_FRAME_SIZE
	.align		4
.L_76:
        /*018c*/ 	.byte	0x04, 0x11
        /*018e*/ 	.short	(.L_78 - .L_77)
	.align		4
.L_77:
        /*0190*/ 	.word	index@(_ZN5flash27flash_bwd_convert_dq_kernelI23Flash_bwd_kernel_traitsILi128ELi64ELi128ELi8ELi2ELi4ELi2ELb0ELb0EN7cutlass6half_tE19Flash_kernel_traitsILi128ELi64ELi128ELi8ES3_EEEEvNS_16Flash_bwd_paramsEi)
        /*0194*/ 	.word	0x00000000


	//----- nvinfo : EIATTR_REGCOUNT
	.align		4
.L_78:
        /*0198*/ 	.byte	0x04, 0x2f
        /*019a*/ 	.short	(.L_80 - .L_79)
	.align		4
.L_79:
        /*019c*/ 	.word	index@(_ZN5flash25flash_bwd_dot_do_o_kernelILb1E23Flash_bwd_kernel_traitsILi128ELi64ELi64ELi8ELi4ELi2ELi2ELb1ELb0EN7cutlass6half_tE19Flash_kernel_traitsILi128ELi64ELi64ELi8ES3_EEEEvNS_16Flash_bwd_paramsE)
        /*01a0*/ 	.word	0x00000033


	//----- nvinfo : EIATTR_FRAME_SIZE
	.align		4
.L_80:
        /*01a4*/ 	.byte	0x04, 0x11
        /*01a6*/ 	.short	(.L_82 - .L_81)
	.align		4
.L_81:
        /*01a8*/ 	.word	index@(_ZN5flash25flash_bwd_dot_do_o_kernelILb1E23Flash_bwd_kernel_traitsILi128ELi64ELi64ELi8ELi4ELi2ELi2ELb1ELb0EN7cutlass6half_tE19Flash_kernel_traitsILi128ELi64ELi64ELi8ES3_EEEEvNS_16Flash_bwd_paramsE)
        /*01ac*/ 	.word	0x00000000


	//----- nvinfo : EIATTR_REGCOUNT
	.align		4
.L_82:
        /*01b0*/ 	.byte	0x04, 0x2f
        /*01b2*/ 	.short	(.L_84 - .L_83)
	.align		4
.L_83:
        /*01b4*/ 	.word	index@(_ZN5flash25flash_bwd_dot_do_o_kernelILb0E23Flash_bwd_kernel_traitsILi128ELi64ELi64ELi8ELi4ELi2ELi2ELb1ELb0EN7cutlass6half_tE19Flash_kernel_traitsILi128ELi64ELi64ELi8ES3_EEEEvNS_16Flash_bwd_paramsE)
        /*01b8*/ 	.word	0x00000030


	//----- nvinfo : EIATTR_FRAME_SIZE
	.align		4
.L_84:
        /*01bc*/ 	.byte	0x04, 0x11
        /*01be*/ 	.short	(.L_86 - .L_85)
	.align		4
.L_85:
        /*01c0*/ 	.word	index@(_ZN5flash25flash_bwd_dot_do_o_kernelILb0E23Flash_bwd_kernel_traitsILi128ELi64ELi64ELi8ELi4ELi2ELi2ELb1ELb0EN7cutlass6half_tE19Flash_kernel_traitsILi128ELi64ELi64ELi8ES3_EEEEvNS_16Flash_bwd_paramsE)
        /*01c4*/ 	.word	0x00000000


	//----- nvinfo : EIATTR_REGCOUNT
	.align		4
.L_86:
        /*01c8*/ 	.byte	0x04, 0x2f
        /*01ca*/ 	.short	(.L_88 - .L_87)
	.align		4
.L_87:
        /*01cc*/ 	.word	index@(_ZN5flash44flash_bwd_dq_dk_dv_loop_seqk_parallel_kernelI23Flash_bwd_kernel_traitsILi128ELi64ELi64ELi8ELi4ELi2ELi2ELb1ELb0EN7cutlass6half_tE19Flash_kernel_traitsILi128ELi64ELi64ELi8ES3_EELb0ELb0ELb1ELb1ELb0ELb0ELb1EEEvNS_16Flash_bwd_paramsE)
        /*01d0*/ 	.word	0x000000ff


	//----- nvinfo : EIATTR_FRAME_SIZE
	.align		4
.L_88:
        /*01d4*/ 	.byte	0x04, 0x11
        /*01d6*/ 	.short	(.L_90 - .L_89)
	.align		4
.L_89:
        /*01d8*/ 	.word	index@(_ZN5flash44flash_bwd_dq_dk_dv_loop_seqk_parallel_kernelI23Flash_bwd_kernel_traitsILi128ELi64ELi64ELi8ELi4ELi2ELi2ELb1ELb0EN7cutlass6half_tE19Flash_kernel_traitsILi128ELi64ELi64ELi8ES3_EELb0ELb0ELb1ELb1ELb0ELb0ELb1EEEvNS_16Flash_bwd_paramsE)
        /*01dc*/ 	.word	0x00000000


	//----- nvinfo : EIATTR_REGCOUNT
	.align		4
.L_90:
        /*01e0*/ 	.byte	0x04, 0x2f
        /*01e2*/ 	.short	(.L_92 - .L_91)
	.align		4
.L_91:
        /*01e4*/ 	.word	index@(_ZN5flash44flash_bwd_dq_dk_dv_loop_seqk_parallel_kernelI23Flash_bwd_kernel_traitsILi128ELi64ELi64ELi8ELi4ELi2ELi2ELb1ELb0EN7cutlass6half_tE19Flash_kernel_traitsILi128ELi64ELi64ELi8ES3_EELb1ELb0ELb1ELb1ELb0ELb0ELb0EEEvNS_16Flash_bwd_paramsE)
        /*01e8*/ 	.word	0x000000fe


	//----- nvinfo : EIATTR_FRAME_SIZE
	.align		4
.L_92:
        /*01ec*/ 	.byte	0x04, 0x11
        /*01ee*/ 	.short	(.L_94 - .L_93)
	.align		4
.L_93:
        /*01f0*/ 	.word	index@(_ZN5flash44flash_bwd_dq_dk_dv_loop_seqk_parallel_kernelI23Flash_bwd_kernel_traitsILi128ELi64ELi64ELi8ELi4ELi2ELi2ELb1ELb0EN7cutlass6half_tE19Flash_kernel_traitsILi128ELi64ELi64ELi8ES3_EELb1ELb0ELb1ELb1ELb0ELb0ELb0EEEvNS_16Flash_bwd_paramsE)
        /*01f4*/ 	.word	0x00000000


	//----- nvinfo : EIATTR_REGCOUNT
	.align		4
.L_94:
        /*01f8*/ 	.byte	0x04, 0x2f
        /*01fa*/ 	.short	(.L_96 - .L_95)
	.align		4
.L_95:
        /*01fc*/ 	.word	index@(_ZN5flash44flash_bwd_dq_dk_dv_loop_seqk_parallel_kernelI23Flash_bwd_kernel_traitsILi128ELi64ELi64ELi8ELi4ELi2ELi2ELb1ELb0EN7cutlass6half_tE19Flash_kernel_traitsILi128ELi64ELi64ELi8ES3_EELb0ELb0ELb1ELb0ELb0ELb1ELb1EEEvNS_16Flash_bwd_paramsE)
        /*0200*/ 	.word	0x000000fe


	//----- nvinfo : EIATTR_FRAME_SIZE
	.align		4
.L_96:
        /*0204*/ 	.byte	0x04, 0x11
        /*0206*/ 	.short	(.L_98 - .L_97)
	.align		4
.L_97:
        /*0208*/ 	.word	index@(_ZN5flash44flash_bwd_dq_dk_dv_loop_seqk_parallel_kernelI23Flash_bwd_kernel_traitsILi128ELi64ELi64ELi8ELi4ELi2ELi2ELb1ELb0EN7cutlass6half_tE19Flash_kernel_traitsILi128ELi64ELi64ELi8ES3_EELb0ELb0ELb1ELb0ELb0ELb1ELb1EEEvNS_16Flash_bwd_paramsE)
        /*020c*/ 	.word	0x00000000


	//----- nvinfo : EIATTR_REGCOUNT
	.align		4
.L_98:
        /*0210*/ 	.byte	0x04, 0x2f
        /*0212*/ 	.short	(.L_100 - .L_99)
	.align		4
.L_99:
        /*0214*/ 	.word	index@(_ZN5flash44flash_bwd_dq_dk_dv_loop_seqk_parallel_kernelI23Flash_bwd_kernel_traitsILi128ELi64ELi64ELi8ELi4ELi2ELi2ELb1ELb0EN7cutlass6half_tE19Flash_kernel_traitsILi128ELi64ELi64ELi8ES3_EELb1ELb0ELb1ELb0ELb0ELb1ELb0EEEvNS_16Flash_bwd_paramsE)
        /*0218*/ 	.word	0x000000ff


	//----- nvinfo : EIATTR_FRAME_SIZE
	.align		4
.L_100:
        /*021c*/ 	.byte	0x04, 0x11
        /*021e*/ 	.short	(.L_102 - .L_101)
	.align		4
.L_101:
        /*0220*/ 	.word	index@(_ZN5flash44flash_bwd_dq_dk_dv_loop_seqk_parallel_kernelI23Flash_bwd_kernel_traitsILi128ELi64ELi64ELi8ELi4ELi2ELi2ELb1ELb0EN7cutlass6half_tE19Flash_kernel_traitsILi128ELi64ELi64ELi8ES3_EELb1ELb0ELb1ELb0ELb0ELb1ELb0EEEvNS_16Flash_bwd_paramsE)
        /*0224*/ 	.word	0x00000000


	//----- nvinfo : EIATTR_REGCOUNT
	.align		4
.L_102:
        /*0228*/ 	.byte	0x04, 0x2f
        /*022a*/ 	.short	(.L_104 - .L_103)
	.align		4
.L_103:
        /*022c*/ 	.word	index@(_ZN5flash44flash_bwd_dq_dk_dv_loop_seqk_parallel_kernelI23Flash_bwd_kernel_traitsILi128ELi64ELi64ELi8ELi4ELi2ELi2ELb1ELb0EN7cutlass6half_tE19Flash_kernel_traitsILi128ELi64ELi64ELi8ES3_EELb0ELb0ELb0ELb1ELb0ELb0ELb1EEEvNS_16Flash_bwd_paramsE)
        /*0230*/ 	.word	0x000000ff


	//----- nvinfo : EIATTR_FRAME_SIZE
	.align		4
.L_104:
        /*0234*/ 	.byte	0x04, 0x11
        /*0236*/ 	.short	(.L_106 - .L_105)
	.align		4
.L_105:
        /*0238*/ 	.word	index@(_ZN5flash44flash_bwd_dq_dk_dv_loop_seqk_parallel_kernelI23Flash_bwd_kernel_traitsILi128ELi64ELi64ELi8ELi4ELi2ELi2ELb1ELb0EN7cutlass6half_tE19Flash_kernel_traitsILi128ELi64ELi64ELi8ES3_EELb0ELb0ELb0ELb1ELb0ELb0ELb1EEEvNS_16Flash_bwd_paramsE)
        /*023c*/ 	.word	0x00000008


	//----- nvinfo : EIATTR_REGCOUNT
	.align		4
.L_106:
        /*0240*/ 	.byte	0x04, 0x2f
        /*0242*/ 	.short	(.L_108 - .L_107)
	.align		4
.L_107:
        /*0244*/ 	.word	index@(_ZN5flash44flash_bwd_dq_dk_dv_loop_seqk_parallel_kernelI23Flash_bwd_kernel_traitsILi128ELi64ELi64ELi8ELi4ELi2ELi2ELb1ELb0EN7cutlass6half_tE19Flash_kernel_traitsILi128ELi64ELi64ELi8ES3_EELb1ELb0ELb0ELb1ELb0ELb0ELb0EEEvNS_16Flash_bwd_paramsE)
        /*0248*/ 	.word	0x000000ff


	//----- nvinfo : EIATTR_FRAME_SIZE
	.align		4
.L_108:
        /*024c*/ 	.byte	0x04, 0x11
        /*024e*/ 	.short	(.L_110 - .L_109)
	.align		4
.L_109:
        /*0250*/ 	.word	index@(_ZN5flash44flash_bwd_dq_dk_dv_loop_seqk_parallel_kernelI23Flash_bwd_kernel_traitsILi128ELi64ELi64ELi8ELi4ELi2ELi2ELb1ELb0EN7cutlass6half_tE19Flash_kernel_traitsILi128ELi64ELi64ELi8ES3_EELb1ELb0ELb0ELb1ELb0ELb0ELb0EEEvNS_16Flash_bwd_paramsE)
        /*0254*/ 	.word	0x00000000


	//----- nvinfo : EIATTR_REGCOUNT
	.align		4
.L_110:
        /*0258*/ 	.byte	0x04, 0x2f
        /*025a*/ 	.short	(.L_112 - .L_111)
	.align		4
.L_111:
        /*025c*/ 	.word	index@(_ZN5flash44flash_bwd_dq_dk_dv_loop_seqk_parallel_kernelI23Flash_bwd_kernel_traitsILi128ELi64ELi64ELi8ELi4ELi2ELi2ELb1ELb0EN7cutlass6half_tE19Flash_kernel_traitsILi128ELi64ELi64ELi8ES3_EELb0ELb0ELb0ELb0ELb1ELb1ELb1EEEvNS_16Flash_bwd_paramsE)
        /*0260*/ 	.word	0x000000ff


	//----- nvinfo : EIATTR_FRAME_SIZE
	.align		4
.L_112:
        /*0264*/ 	.byte	0x04, 0x11
        /*0266*/ 	.short	(.L_114 - .L_113)
	.align		4
.L_113:
        /*0268*/ 	.word	index@(_ZN5flash44flash_bwd_dq_dk_dv_loop_seqk_parallel_kernelI23Flash_bwd_kernel_traitsILi128ELi64ELi64ELi8ELi4ELi2ELi2ELb1ELb0EN7cutlass6half_tE19Flash_kernel_traitsILi128ELi64ELi64ELi8ES3_EELb0ELb0ELb0ELb0ELb1ELb1ELb1EEEvNS_16Flash_bwd_paramsE)
        /*026c*/ 	.word	0x00000000


	//----- nvinfo : EIATTR_REGCOUNT
	.align		4
.L_114:
        /*0270*/ 	.byte	0x04, 0x2f
        /*0272*/ 	.short	(.L_116 - .L_115)
	.align		4
.L_115:
        /*0274*/ 	.word	index@(_ZN5flash44flash_bwd_dq_dk_dv_loop_seqk_parallel_kernelI23Flash_bwd_kernel_traitsILi128ELi64ELi64ELi8ELi4ELi2ELi2ELb1ELb0EN7cutlass6half_tE19Flash_kernel_traitsILi128ELi64ELi64ELi8ES3_EELb1ELb0ELb0ELb0ELb1ELb1ELb0EEEvNS_16Flash_bwd_paramsE)
        /*0278*/ 	.word	0x000000ff


	//----- nvinfo : EIATTR_FRAME_SIZE
	.align		4
.L_116:
        /*027c*/ 	.byte	0x04, 0x11
        /*027e*/ 	.short	(.L_118 - .L_117)
	.align		4
.L_117:
        /*0280*/ 	.word	index@(_ZN5flash44flash_bwd_dq_dk_dv_loop_seqk_parallel_kernelI23Flash_bwd_kernel_traitsILi128ELi64ELi64ELi8ELi4ELi2ELi2ELb1ELb0EN7cutlass6half_tE19Flash_kernel_traitsILi128ELi64ELi64ELi8ES3_EELb1ELb0ELb0ELb0ELb1ELb1ELb0EEEvNS_16Flash_bwd_paramsE)
        /*0284*/ 	.word	0x00000000


	//----- nvinfo : EIATTR_REGCOUNT
	.align		4
.L_118:
        /*0288*/ 	.byte	0x04, 0x2f
        /*028a*/ 	.short	(.L_120 - .L_119)
	.align		4
.L_119:
        /*028c*/ 	.word	index@(_ZN5flash44flash_bwd_dq_dk_dv_loop_seqk_parallel_kernelI23Flash_bwd_kernel_traitsILi128ELi64ELi64ELi8ELi4ELi2ELi2ELb1ELb0EN7cutlass6half_tE19Flash_kernel_traitsILi128ELi64ELi64ELi8ES3_EELb0ELb0ELb1ELb0ELb0ELb0ELb1EEEvNS_16Flash_bwd_paramsE)
        /*0290*/ 	.word	0x000000ff


	//----- nvinfo : EIATTR_FRAME_SIZE
	.align		4
.L_120:
        /*0294*/ 	.byte	0x04, 0x11
        /*0296*/ 	.short	(.L_122 - .L_121)
	.align		4
.L_121:
        /*0298*/ 	.word	index@(_ZN5flash44flash_bwd_dq_dk_dv_loop_seqk_parallel_kernelI23Flash_bwd_kernel_traitsILi128ELi64ELi64ELi8ELi4ELi2ELi2ELb1ELb0EN7cutlass6half_tE19Flash_kernel_traitsILi128ELi64ELi64ELi8ES3_EELb0ELb0ELb1ELb0ELb0ELb0ELb1EEEvNS_16Flash_bwd_paramsE)
        /*029c*/ 	.word	0x00000020


	//----- nvinfo : EIATTR_REGCOUNT
	.align		4
.L_122:
        /*02a0*/ 	.byte	0x04, 0x2f
        /*02a2*/ 	.short	(.L_124 - .L_123)
	.align		4
.L_123:
        /*02a4*/ 	.word	index@(_ZN5flash44flash_bwd_dq_dk_dv_loop_seqk_parallel_kernelI23Flash_bwd_kernel_traitsILi128ELi64ELi64ELi8ELi4ELi2ELi2ELb1ELb0EN7cutlass6half_tE19Flash_kernel_traitsILi128ELi64ELi64ELi8ES3_EELb1ELb0ELb1ELb0ELb0ELb0ELb0EEEvNS_16Flash_bwd_paramsE)
        /*02a8*/ 	.word	0x000000ff


	//----- nvinfo : EIATTR_FRAME_SIZE
	.align		4
.L_124:
        /*02ac*/ 	.byte	0x04, 0x11
        /*02ae*/ 	.short	(.L_126 - .L_125)
	.align		4
.L_125:
        /*02b0*/ 	.word	index@(_ZN5flash44flash_bwd_dq_dk_dv_loop_seqk_parallel_kernelI23Flash_bwd_kernel_traitsILi128ELi64ELi64ELi8ELi4ELi2ELi2ELb1ELb0EN7cutlass6half_tE19Flash_kernel_traitsILi128ELi64ELi64ELi8ES3_EELb1ELb0ELb1ELb0ELb0ELb0ELb0EEEvNS_16Flash_bwd_paramsE)
        /*02b4*/ 	.word	0x00000000


	//----- nvinfo : EIATTR_REGCOUNT
	.align		4
.L_126:
        /*02b8*/ 	.byte	0x04, 0x2f
        /*02ba*/ 	.short	(.L_128 - .L_127)
	.align		4
.L_127:
        /*02bc*/ 	.word	index@(_ZN5flash44flash_bwd_dq_dk_dv_loop_seqk_parallel_kernelI23Flash_bwd_kernel_traitsILi128ELi64ELi64ELi8ELi4ELi2ELi2ELb1ELb0EN7cutlass6half_tE19Flash_kernel_traitsILi128ELi64ELi64ELi8ES3_EELb0ELb0ELb0ELb0ELb0ELb0ELb1EEEvNS_16Flash_bwd_paramsE)
        /*02c0*/ 	.word	0x000000ff


	//----- nvinfo : EIATTR_FRAME_SIZE
	.align		4
.L_128:
        /*02c4*/ 	.byte	0x04, 0x11
        /*02c6*/ 	.short	(.L_130 - .L_129)
	.align		4
.L_129:
        /*02c8*/ 	.word	index@(_ZN5flash44flash_bwd_dq_dk_dv_loop_seqk_parallel_kernelI23Flash_bwd_kernel_traitsILi128ELi64ELi64ELi8ELi4ELi2ELi2ELb1ELb0EN7cutlass6half_tE19Flash_kernel_traitsILi128ELi64ELi64ELi8ES3_EELb0ELb0ELb0ELb0ELb0ELb0ELb1EEEvNS_16Flash_bwd_paramsE)
        /*02cc*/ 	.word	0x00000000


	//----- nvinfo : EIATTR_REGCOUNT
	.align		4
.L_130:
        /*02d0*/ 	.byte	0x04, 0x2f
        /*02d2*/ 	.short	(.L_132 - .L_131)
	.align		4
.L_131:
        /*02d4*/ 	.word	index@(_ZN5flash44flash_bwd_dq_dk_dv_loop_seqk_parallel_kernelI23Flash_bwd_kernel_traitsILi128ELi64ELi64ELi8ELi4ELi2ELi2ELb1ELb0EN7cutlass6half_tE19Flash_kernel_traitsILi128ELi64ELi64ELi8ES3_EELb1ELb0ELb0ELb0ELb0ELb0ELb0EEEvNS_16Flash_bwd_paramsE)
        /*02d8*/ 	.word	0x000000ff


	//----- nvinfo : EIATTR_FRAME_SIZE
	.align		4
.L_132:
        /*02dc*/ 	.byte	0x04, 0x11
        /*02de*/ 	.short	(.L_134 - .L_133)
	.align		4
.L_133:
        /*02e0*/ 	.word	index@(_ZN5flash44flash_bwd_dq_dk_dv_loop_seqk_parallel_kernelI23Flash_bwd_kernel_traitsILi128ELi64ELi64ELi8ELi4ELi2ELi2ELb1ELb0EN7cutlass6half_tE19Flash_kernel_traitsILi128ELi64ELi64ELi8ES3_EELb1ELb0ELb0ELb0ELb0ELb0ELb0EEEvNS_16Flash_bwd_paramsE)
        /*02e4*/ 	.word	0x00000018


	//----- nvinfo : EIATTR_REGCOUNT
	.align		4
.L_134:
        /*02e8*/ 	.byte	0x04, 0x2f
        /*02ea*/ 	.short	(.L_136 - .L_135)
	.align		4
.L_135:
        /*02ec*/ 	.word	index@(_ZN5flash44flash_bwd_dq_dk_dv_loop_seqk_parallel_kernelI23Flash_bwd_kernel_traitsILi128ELi64ELi64ELi8ELi4ELi2ELi2ELb1ELb0EN7cutlass6half_tE19Flash_kernel_traitsILi128ELi64ELi64ELi8ES3_EELb0ELb0ELb0ELb0ELb0ELb1ELb1EEEvNS_16Flash_bwd_paramsE)
        /*02f0*/ 	.word	0x000000ff


	//----- nvinfo : EIATTR_FRAME_SIZE
	.align		4
.L_136:
        /*02f4*/ 	.byte	0x04, 0x11
        /*02f6*/ 	.short	(.L_138 - .L_137)
	.align		4
.L_137:
        /*02f8*/ 	.word	index@(_ZN5flash44flash_bwd_dq_dk_dv_loop_seqk_parallel_kernelI23Flash_bwd_kernel_traitsILi128ELi64ELi64ELi8ELi4ELi2ELi2ELb1ELb0EN7cutlass6half_tE19Flash_kernel_traitsILi128ELi64ELi64ELi8ES3_EELb0ELb0ELb0ELb0ELb0ELb1ELb1EEEvNS_16Flash_bwd_paramsE)
        /*02fc*/ 	.word	0x00000008


	//----- nvinfo : EIATTR_REGCOUNT
	.align		4
.L_138:
        /*0300*/ 	.byte	0x04, 0x2f
        /*0302*/ 	.short	(.L_140 - .L_139)
	.align		4
.L_139:
        /*0304*/ 	.word	index@(_ZN5flash44flash_bwd_dq_dk_dv_loop_seqk_parallel_kernelI23Flash_bwd_kernel_traitsILi128ELi64ELi64ELi8ELi4ELi2ELi2ELb1ELb0EN7cutlass6half_tE19Flash_kernel_traitsILi128ELi64ELi64ELi8ES3_EELb1ELb0ELb0ELb0ELb0ELb1ELb0EEEvNS_16Flash_bwd_paramsE)
        /*0308*/ 	.word	0x000000ff


	//----- nvinfo : EIATTR_FRAME_SIZE
	.align		4
.L_140:
        /*030c*/ 	.byte	0x04, 0x11
        /*030e*/ 	.short	(.L_142 - .L_141)
	.align		4
.L_141:
        /*0310*/ 	.word	index@(_ZN5flash44flash_bwd_dq_dk_dv_loop_seqk_parallel_kernelI23Flash_bwd_kernel_traitsILi128ELi64ELi64ELi8ELi4ELi2ELi2ELb1ELb0EN7cutlass6half_tE19Flash_kernel_traitsILi128ELi64ELi64ELi8ES3_EELb1ELb0ELb0ELb0ELb0ELb1ELb0EEEvNS_16Flash_bwd_paramsE)
        /*0314*/ 	.word	0x00000000


	//----- nvinfo : EIATTR_REGCOUNT
	.align		4
.L_142:
        /*0318*/ 	.byte	0x04, 0x2f
        /*031a*/ 	.short	(.L_144 - .L_143)
	.align		4
.L_143:
        /*031c*/ 	.word	index@(_ZN5flash27flash_bwd_convert_dq_kernelI23Flash_bwd_kernel_traitsILi128ELi64ELi64ELi8ELi4ELi2ELi2ELb1ELb0EN7cutlass6half_tE19Flash_kernel_traitsILi128ELi64ELi64ELi8ES3_EEEEvNS_16Flash_bwd_paramsEi)
        /*0320*/ 	.word	0x00000048


	//----- nvinfo : EIATTR_FRAME_SIZE
	.align		4
.L_144:
        /*0324*/ 	.byte	0x04, 0x11
        /*0326*/ 	.short	(.L_146 - .L_145)
	.align		4
.L_145:
        /*0328*/ 	.word	index@(_ZN5flash27flash_bwd_convert_dq_kernelI23Flash_bwd_kernel_traitsILi128ELi64ELi64ELi8ELi4ELi2ELi2ELb1ELb0EN7cutlass6half_tE19Flash_kernel_traitsILi128ELi64ELi64ELi8ES3_EEEEvNS_16Flash_bwd_paramsEi)
        /*032c*/ 	.word	0x00000000


	//----- nvinfo : EIATTR_REGCOUNT
	.align		4
.L_146:
        /*0330*/ 	.byte	0x04, 0x2f
        /*0332*/ 	.short	(.L_148 - .L_147)
	.align		4
.L_147:
        /*0334*/ 	.word	index@(_ZN5flash44flash_bwd_dq_dk_dv_loop_seqk_parallel_kernelI23Flash_bwd_kernel_traitsILi128ELi64ELi128ELi8ELi2ELi4ELi2ELb0ELb0EN7cutlass6half_tE19Flash_kernel_traitsILi128ELi64ELi128ELi8ES3_EELb0ELb0ELb1ELb1ELb0ELb0ELb0EEEvNS_16Flash_bwd_paramsE)
        /*0338*/ 	.word	0x000000ff


	//----- nvinfo : EIATTR_FRAME_SIZE
	.align		4
.L_148:
        /*033c*/ 	.byte	0x04, 0x11
        /*033e*/ 	.short	(.L_150 - .L_149)
	.align		4
.L_149:
        /*0340*/ 	.word	index@(_ZN5flash44flash_bwd_dq_dk_dv_loop_seqk_parallel_kernelI23Flash_bwd_kernel_traitsILi128ELi64ELi128ELi8ELi2ELi4ELi2ELb0ELb0EN7cutlass6half_tE19Flash_kernel_traitsILi128ELi64ELi128ELi8ES3_EELb0ELb0ELb1ELb1ELb0ELb0ELb0EEEvNS_16Flash_bwd_paramsE)
        /*0344*/ 	.word	0x00000020


	//----- nvinfo : EIATTR_REGCOUNT
	.align		4
.L_150:
        /*0348*/ 	.byte	0x04, 0x2f
        /*034a*/ 	.short	(.L_152 - .L_151)
	.align		4
.L_151:
        /*034c*/ 	.word	index@(_ZN5flash44flash_bwd_dq_dk_dv_loop_seqk_parallel_kernelI23Flash_bwd_kernel_traitsILi128ELi64ELi128ELi8ELi2ELi4ELi2ELb0ELb0EN7cutlass6half_tE19Flash_kernel_traitsILi128ELi64ELi128ELi8ES3_EELb0ELb0ELb1ELb0ELb0ELb1ELb0EEEvNS_16Flash_bwd_paramsE)
        /*0350*/ 	.word	0x000000ff


	//----- nvinfo : EIATTR_FRAME_SIZE
	.align		4
.L_152:
        /*0354*/ 	.byte	0x04, 0x11
        /*0356*/ 	.short	(.L_154 - .L_153)
	.align		4
.L_153:
        /*0358*/ 	.word	index@(_ZN5flash44flash_bwd_dq_dk_dv_loop_seqk_parallel_kernelI23Flash_bwd_kernel_traitsILi128ELi64ELi128ELi8ELi2ELi4ELi2ELb0ELb0EN7cutlass6half_tE19Flash_kernel_traitsILi128ELi64ELi128ELi8ES3_EELb0ELb0ELb1ELb0ELb0ELb1ELb0EEEvNS_16Flash_bwd_paramsE)
        /*035c*/ 	.word	0x00000008


	//----- nvinfo : EIATTR_REGCOUNT
	.align		4
.L_154:
        /*0360*/ 	.byte	0x04, 0x2f
        /*0362*/ 	.short	(.L_156 - .L_155)
	.align		4
.L_155:
        /*0364*/ 	.word	index@(_ZN5flash44flash_bwd_dq_dk_dv_loop_seqk_parallel_kernelI23Flash_bwd_kernel_traitsILi128ELi64ELi128ELi8ELi2ELi4ELi2ELb0ELb0EN7cutlass6half_tE19Flash_kernel_traitsILi128ELi64ELi128ELi8ES3_EELb0ELb0ELb0ELb1ELb0ELb0ELb0EEEvNS_16Flash_bwd_paramsE)
        /*0368*/ 	.word	0x000000ff


	//----- nvinfo : EIATTR_FRAME_SIZE
	.align		4
.L_156:
        /*036c*/ 	.byte	0x04, 0x11
        /*036e*/ 	.short	(.L_158 - .L_157)
	.align		4
.L_157:
        /*0370*/ 	.word	index@(_ZN5flash44flash_bwd_dq_dk_dv_loop_seqk_parallel_kernelI23Flash_bwd_kernel_traitsILi128ELi64ELi128ELi8ELi2ELi4ELi2ELb0ELb0EN7cutlass6half_tE19Flash_kernel_traitsILi128ELi64ELi128ELi8ES3_EELb0ELb0ELb0ELb1ELb0ELb0ELb0EEEvNS_16Flash_bwd_paramsE)
        /*0374*/ 	.word	0x00000008


	//----- nvinfo : EIATTR_REGCOUNT
	.align		4
.L_158:
        /*0378*/ 	.byte	0x04, 0x2f
        /*037a*/ 	.short	(.L_160 - .L_159)
	.align		4
.L_159:
        /*037c*/ 	.word	index@(_ZN5flash44flash_bwd_dq_dk_dv_loop_seqk_parallel_kernelI23Flash_bwd_kernel_traitsILi128ELi64ELi128ELi8ELi2ELi4ELi2ELb0ELb0EN7cutlass6half_tE19Flash_kernel_traitsILi128ELi64ELi128ELi8ES3_EELb0ELb0ELb0ELb0ELb1ELb1ELb0EEEvNS_16Flash_bwd_paramsE)
        /*0380*/ 	.word	0x000000ff


	//----- nvinfo : EIATTR_FRAME_SIZE
	.align		4
.L_160:
        /*0384*/ 	.byte	0x04, 0x11
        /*0386*/ 	.short	(.L_162 - .L_161)
	.align		4
.L_161:
        /*0388*/ 	.word	index@(_ZN5flash44flash_bwd_dq_dk_dv_loop_seqk_parallel_kernelI23Flash_bwd_kernel_traitsILi128ELi64ELi128ELi8ELi2ELi4ELi2ELb0ELb0EN7cutlass6half_tE19Flash_kernel_traitsILi128ELi64ELi128ELi8ES3_EELb0ELb0ELb0ELb0ELb1ELb1ELb0EEEvNS_16Flash_bwd_paramsE)
        /*038c*/ 	.word	0x00000008


	//----- nvinfo : EIATTR_REGCOUNT
	.align		4
.L_162:
        /*0390*/ 	.byte	0x04, 0x2f
        /*0392*/ 	.short	(.L_164 - .L_163)
	.align		4
.L_163:
        /*0394*/ 	.word	index@(_ZN5flash44flash_bwd_dq_dk_dv_loop_seqk_parallel_kernelI23Flash_bwd_kernel_traitsILi128ELi64ELi128ELi8ELi2ELi4ELi2ELb0ELb0EN7cutlass6half_tE19Flash_kernel_traitsILi128ELi64ELi128ELi8ES3_EELb0ELb0ELb1ELb0ELb0ELb0ELb0EEEvNS_16Flash_bwd_paramsE)
        /*0398*/ 	.word	0x000000ff


	//----- nvinfo : EIATTR_FRAME_SIZE
	.align		4
.L_164:
        /*039c*/ 	.byte	0x04, 0x11
        /*039e*/ 	.short	(.L_166 - .L_165)
	.align		4
.L_165:
        /*03a0*/ 	.word	index@(_ZN5flash44flash_bwd_dq_dk_dv_loop_seqk_parallel_kernelI23Flash_bwd_kernel_traitsILi128ELi64ELi128ELi8ELi2ELi4ELi2ELb0ELb0EN7cutlass6half_tE19Flash_kernel_traitsILi128ELi64ELi128ELi8ES3_EELb0ELb0ELb1ELb0ELb0ELb0ELb0EEEvNS_16Flash_bwd_paramsE)
        /*03a4*/ 	.word	0x00000018


	//----- nvinfo : EIATTR_REGCOUNT
	.align		4
.L_166:
        /*03a8*/ 	.byte	0x04, 0x2f
        /*03aa*/ 	.short	(.L_168 - .L_167)
	.align		4
.L_167:
        /*03ac*/ 	.word	index@(_ZN5flash44flash_bwd_dq_dk_dv_loop_seqk_parallel_kernelI23Flash_bwd_kernel_traitsILi128ELi64ELi128ELi8ELi2ELi4ELi2ELb0ELb0EN7cutlass6half_tE19Flash_kernel_traitsILi128ELi64ELi128ELi8ES3_EELb0ELb0ELb0ELb0ELb0ELb0ELb0EEEvNS_16Flash_bwd_paramsE)
        /*03b0*/ 	.word	0x000000ff


	//----- nvinfo : EIATTR_FRAME_SIZE
	.align		4
.L_168:
        /*03b4*/ 	.byte	0x04, 0x11
        /*03b6*/ 	.short	(.L_170 - .L_169)
	.align		4
.L_169:
        /*03b8*/ 	.word	index@(_ZN5flash44flash_bwd_dq_dk_dv_loop_seqk_parallel_kernelI23Flash_bwd_kernel_traitsILi128ELi64ELi128ELi8ELi2ELi4ELi2ELb0ELb0EN7cutlass6half_tE19Flash_kernel_traitsILi128ELi64ELi128ELi8ES3_EELb0ELb0ELb0ELb0ELb0ELb0ELb0EEEvNS_16Flash_bwd_paramsE)
        /*03bc*/ 	.word	0x00000008


	//----- nvinfo : EIATTR_REGCOUNT
	.align		4
.L_170:
        /*03c0*/ 	.byte	0x04, 0x2f
        /*03c2*/ 	.short	(.L_172 - .L_171)
	.align		4
.L_171:
        /*03c4*/ 	.word	index@(_ZN5flash44flash_bwd_dq_dk_dv_loop_seqk_parallel_kernelI23Flash_bwd_kernel_traitsILi128ELi64ELi128ELi8ELi2ELi4ELi2ELb0ELb0EN7cutlass6half_tE19Flash_kernel_traitsILi128ELi64ELi128ELi8ES3_EELb0ELb0ELb0ELb0ELb0ELb1ELb0EEEvNS_16Flash_bwd_paramsE)
        /*03c8*/ 	.word	0x000000ff


	//----- nvinfo : EIATTR_FRAME_SIZE
	.align		4
.L_172:
        /*03cc*/ 	.byte	0x04, 0x11
        /*03ce*/ 	.short	(.L_174 - .L_173)
	.align		4
.L_173:
        /*03d0*/ 	.word	index@(_ZN5flash44flash_bwd_dq_dk_dv_loop_seqk_parallel_kernelI23Flash_bwd_kernel_traitsILi128ELi64ELi128ELi8ELi2ELi4ELi2ELb0ELb0EN7cutlass6half_tE19Flash_kernel_traitsILi128ELi64ELi128ELi8ES3_EELb0ELb0ELb0ELb0ELb0ELb1ELb0EEEvNS_16Flash_bwd_paramsE)
        /*03d4*/ 	.word	0x00000010


	//----- nvinfo : EIATTR_REGCOUNT
	.align		4
.L_174:
        /*03d8*/ 	.byte	0x04, 0x2f
        /*03da*/ 	.short	(.L_176 - .L_175)
	.align		4
.L_175:
        /*03dc*/ 	.word	index@(_ZN5flash44flash_bwd_dq_dk_dv_loop_seqk_parallel_kernelI23Flash_bwd_kernel_traitsILi128ELi64ELi64ELi8ELi4ELi2ELi2ELb1ELb0EN7cutlass6half_tE19Flash_kernel_traitsILi128ELi64ELi64ELi8ES3_EELb0ELb0ELb1ELb1ELb0ELb0ELb0EEEvNS_16Flash_bwd_paramsE)
        /*03e0*/ 	.word	0x000000ff


	//----- nvinfo : EIATTR_FRAME_SIZE
	.align		4
.L_176:
        /*03e4*/ 	.byte	0x04, 0x11
        /*03e6*/ 	.short	(.L_178 - .L_177)
	.align		4
.L_177:
        /*03e8*/ 	.word	index@(_ZN5flash44flash_bwd_dq_dk_dv_loop_seqk_parallel_kernelI23Flash_bwd_kernel_traitsILi128ELi64ELi64ELi8ELi4ELi2ELi2ELb1ELb0EN7cutlass6half_tE19Flash_kernel_traitsILi128ELi64ELi64ELi8ES3_EELb0ELb0ELb1ELb1ELb0ELb0ELb0EEEvNS_16Flash_bwd_paramsE)
        /*03ec*/ 	.word	0x00000020


	//----- nvinfo : EIATTR_REGCOUNT
	.align		4
.L_178:
        /*03f0*/ 	.byte	0x04, 0x2f
        /*03f2*/ 	.short	(.L_180 - .L_179)
	.align		4
.L_179:
        /*03f4*/ 	.word	index@(_ZN5flash44flash_bwd_dq_dk_dv_loop_seqk_parallel_kernelI23Flash_bwd_kernel_traitsILi128ELi64ELi64ELi8ELi4ELi2ELi2ELb1ELb0EN7cutlass6half_tE19Flash_kernel_traitsILi128ELi64ELi64ELi8ES3_EELb0ELb0ELb1ELb0ELb0ELb1ELb0EEEvNS_16Flash_bwd_paramsE)
        /*03f8*/ 	.word	0x000000fc


	//----- nvinfo : EIATTR_FRAME_SIZE
	.align		4
.L_180:
        /*03fc*/ 	.byte	0x04, 0x11
        /*03fe*/ 	.short	(.L_182 - .L_181)
	.align		4
.L_181:
        /*0400*/ 	.word	index@(_ZN5flash44flash_bwd_dq_dk_dv_loop_seqk_parallel_kernelI23Flash_bwd_kernel_traitsILi128ELi64ELi64ELi8ELi4ELi2ELi2ELb1ELb0EN7cutlass6half_tE19Flash_kernel_traitsILi128ELi64ELi64ELi8ES3_EELb0ELb0ELb1ELb0ELb0ELb1ELb0EEEvNS_16Flash_bwd_paramsE)
        /*0404*/ 	.word	0x00000000


	//----- nvinfo : EIATTR_REGCOUNT
	.align		4
.L_182:
        /*0408*/ 	.byte	0x04, 0x2f
        /*040a*/ 	.short	(.L_184 - .L_183)
	.align		4
.L_183:
        /*040c*/ 	.word	index@(_ZN5flash44flash_bwd_dq_dk_dv_loop_seqk_parallel_kernelI23Flash_bwd_kernel_traitsILi128ELi64ELi64ELi8ELi4ELi2ELi2ELb1ELb0EN7cutlass6half_tE19Flash_kernel_traitsILi128ELi64ELi64ELi8ES3_EELb0ELb0ELb0ELb1ELb0ELb0ELb0EEEvNS_16Flash_bwd_paramsE)
        /*0410*/ 	.word	0x000000ff


	//----- nvinfo : EIATTR_FRAME_SIZE
	.align		4
.L_184:
        /*0414*/ 	.byte	0x04, 0x11
        /*0416*/ 	.short	(.L_186 - .L_185)
	.align		4
.L_185:
        /*0418*/ 	.word	index@(_ZN5flash44flash_bwd_dq_dk_dv_loop_seqk_parallel_kernelI23Flash_bwd_kernel_traitsILi128ELi64ELi64ELi8ELi4ELi2ELi2ELb1ELb0EN7cutlass6half_tE19Flash_kernel_traitsILi128ELi64ELi64ELi8ES3_EELb0ELb0ELb0ELb1ELb0ELb0ELb0EEEvNS_16Flash_bwd_paramsE)
        /*041c*/ 	.word	0x00000020


	//----- nvinfo : EIATTR_REGCOUNT
	.align		4
.L_186:
        /*0420*/ 	.byte	0x04, 0x2f
        /*0422*/ 	.short	(.L_188 - .L_187)
	.align		4
.L_187:
        /*0424*/ 	.word	index@(_ZN5flash44flash_bwd_dq_dk_dv_loop_seqk_parallel_kernelI23Flash_bwd_kernel_traitsILi128ELi64ELi64ELi8ELi4ELi2ELi2ELb1ELb0EN7cutlass6half_tE19Flash_kernel_traitsILi128ELi64ELi64ELi8ES3_EELb0ELb0ELb0ELb0ELb1ELb1ELb0EEEvNS_16Flash_bwd_paramsE)
        /*0428*/ 	.word	0x000000f7


	//----- nvinfo : EIATTR_FRAME_SIZE
	.align		4
.L_188:
        /*042c*/ 	.byte	0x04, 0x11
        /*042e*/ 	.short	(.L_190 - .L_189)
	.align		4
.L_189:
        /*0430*/ 	.word	index@(_ZN5flash44flash_bwd_dq_dk_dv_loop_seqk_parallel_kernelI23Flash_bwd_kernel_traitsILi128ELi64ELi64ELi8ELi4ELi2ELi2ELb1ELb0EN7cutlass6half_tE19Flash_kernel_traitsILi128ELi64ELi64ELi8ES3_EELb0ELb0ELb0ELb0ELb1ELb1ELb0EEEvNS_16Flash_bwd_paramsE)
        /*0434*/ 	.word	0x00000000


	//----- nvinfo : EIATTR_REGCOUNT
	.align		4
.L_190:
        /*0438*/ 	.byte	0x04, 0x2f
        /*043a*/ 	.short	(.L_192 - .L_191)
	.align		4
.L_191:
        /*043c*/ 	.word	index@(_ZN5flash44flash_bwd_dq_dk_dv_loop_seqk_parallel_kernelI23Flash_bwd_kernel_traitsILi128ELi64ELi64ELi8ELi4ELi2ELi2ELb1ELb0EN7cutlass6half_tE19Flash_kernel_traitsILi128ELi64ELi64ELi8ES3_EELb0ELb0ELb1ELb0ELb0ELb0ELb0EEEvNS_16Flash_bwd_paramsE)
        /*0440*/ 	.word	0x000000ff


	//----- nvinfo : EIATTR_FRAME_SIZE
	.align		4
.L_192:
        /*0444*/ 	.byte	0x04, 0x11
        /*0446*/ 	.short	(.L_194 - .L_193)
	.align		4
.L_193:
        /*0448*/ 	.word	index@(_ZN5flash44flash_bwd_dq_dk_dv_loop_seqk_parallel_kernelI23Flash_bwd_kernel_traitsILi128ELi64ELi64ELi8ELi4ELi2ELi2ELb1ELb0EN7cutlass6half_tE19Flash_kernel_traitsILi128ELi64ELi64ELi8ES3_EELb0ELb0ELb1ELb0ELb0ELb0ELb0EEEvNS_16Flash_bwd_paramsE)
        /*044c*/ 	.word	0x00000018


	//----- nvinfo : EIATTR_REGCOUNT
	.align		4
.L_194:
        /*0450*/ 	.byte	0x04, 0x2f
        /*0452*/ 	.short	(.L_196 - .L_195)
	.align		4
.L_195:
        /*0454*/ 	.word	index@(_ZN5flash44flash_bwd_dq_dk_dv_loop_seqk_parallel_kernelI23Flash_bwd_kernel_traitsILi128ELi64ELi64ELi8ELi4ELi2ELi2ELb1ELb0EN7cutlass6half_tE19Flash_kernel_traitsILi128ELi64ELi64ELi8ES3_EELb0ELb0ELb0ELb0ELb0ELb0ELb0EEEvNS_16Flash_bwd_paramsE)
        /*0458*/ 	.word	0x000000ff


	//----- nvinfo : EIATTR_FRAME_SIZE
	.align		4
.L_196:
        /*045c*/ 	.byte	0x04, 0x11
        /*045e*/ 	.short	(.L_198 - .L_197)
	.align		4
.L_197:
        /*0460*/ 	.word	index@(_ZN5flash44flash_bwd_dq_dk_dv_loop_seqk_parallel_kernelI23Flash_bwd_kernel_traitsILi128ELi64ELi64ELi8ELi4ELi2ELi2ELb1ELb0EN7cutlass6half_tE19Flash_kernel_traitsILi128ELi64ELi64ELi8ES3_EELb0ELb0ELb0ELb0ELb0ELb0ELb0EEEvNS_16Flash_bwd_paramsE)
        /*0464*/ 	.word	0x00000008


	//----- nvinfo : EIATTR_REGCOUNT
	.align		4
.L_198:
        /*0468*/ 	.byte	0x04, 0x2f
        /*046a*/ 	.short	(.L_200 - .L_199)
	.align		4
.L_199:
        /*046c*/ 	.word	index@(_ZN5flash44flash_bwd_dq_dk_dv_loop_seqk_parallel_kernelI23Flash_bwd_kernel_traitsILi128ELi64ELi64ELi8ELi4ELi2ELi2ELb1ELb0EN7cutlass6half_tE19Flash_kernel_traitsILi128ELi64ELi64ELi8ES3_EELb0ELb0ELb0ELb0ELb0ELb1ELb0EEEvNS_16Flash_bwd_paramsE)
        /*0470*/ 	.word	0x000000ff


	//----- nvinfo : EIATTR_FRAME_SIZE
	.align		4
.L_200:
        /*0474*/ 	.byte	0x04, 0x11
        /*0476*/ 	.short	(.L_202 - .L_201)
	.align		4
.L_201:
        /*0478*/ 	.word	index@(_ZN5flash44flash_bwd_dq_dk_dv_loop_seqk_parallel_kernelI23Flash_bwd_kernel_traitsILi128ELi64ELi64ELi8ELi4ELi2ELi2ELb1ELb0EN7cutlass6half_tE19Flash_kernel_traitsILi128ELi64ELi64ELi8ES3_EELb0ELb0ELb0ELb0ELb0ELb1ELb0EEEvNS_16Flash_bwd_paramsE)
        /*047c*/ 	.word	0x00000008


	//----- nvinfo : EIATTR_MIN_STACK_SIZE
	.align		4
.L_202:
        /*0480*/ 	.byte	0x04, 0x12
        /*0482*/ 	.short	(.L_204 - .L_203)
	.align		4
.L_203:
        /*0484*/ 	.word	index@(_ZN5flash44flash_bwd_dq_dk_dv_loop_seqk_parallel_kernelI23Flash_bwd_kernel_traitsILi128ELi64ELi64ELi8ELi4ELi2ELi2ELb1ELb0EN7cutlass6half_tE19Flash_kernel_traitsILi128ELi64ELi64ELi8ES3_EELb0ELb0ELb0ELb0ELb0ELb1ELb0EEEvNS_16Flash_bwd_paramsE)
        /*0488*/ 	.word	0x00000008


	//----- nvinfo : EIATTR_MIN_STACK_SIZE
	.align		4
.L_204:
        /*048c*/ 	.byte	0x04, 0x12
        /*048e*/ 	.short	(.L_206 - .L_205)
	.align		4
.L_205:
        /*0490*/ 	.word	index@(_ZN5flash44flash_bwd_dq_dk_dv_loop_seqk_parallel_kernelI23Flash_bwd_kernel_traitsILi128ELi64ELi64ELi8ELi4ELi2ELi2ELb1ELb0EN7cutlass6half_tE19Flash_kernel_traitsILi128ELi64ELi64ELi8ES3_EELb0ELb0ELb0ELb0ELb0ELb0ELb0EEEvNS_16Flash_bwd_paramsE)
        /*0494*/ 	.word	0x00000008


	//----- nvinfo : EIATTR_MIN_STACK_SIZE
	.align		4
.L_206:
        /*0498*/ 	.byte	0x04, 0x12
        /*049a*/ 	.short	(.L_208 - .L_207)
	.align		4
.L_207:
        /*049c*/ 	.word	index@(_ZN5flash44flash_bwd_dq_dk_dv_loop_seqk_parallel_kernelI23Flash_bwd_kernel_traitsILi128ELi64ELi64ELi8ELi4ELi2ELi2ELb1ELb0EN7cutlass6half_tE19Flash_kernel_traitsILi128ELi64ELi64ELi8ES3_EELb0ELb0ELb1ELb0ELb0ELb0ELb0EEEvNS_16Flash_bwd_paramsE)
        /*04a0*/ 	.word	0x00000018


	//----- nvinfo : EIATTR_MIN_STACK_SIZE
	.align		4
.L_208:
        /*04a4*/ 	.byte	0x04, 0x12
        /*04a6*/ 	.short	(.L_210 - .L_209)
	.align		4
.L_209:
        /*04a8*/ 	.word	index@(_ZN5flash44flash_bwd_dq_dk_dv_loop_seqk_parallel_kernelI23Flash_bwd_kernel_traitsILi128ELi64ELi64ELi8ELi4ELi2ELi2ELb1ELb0EN7cutlass6half_tE19Flash_kernel_traitsILi128ELi64ELi64ELi8ES3_EELb0ELb0ELb0ELb0ELb1ELb1ELb0EEEvNS_16Flash_bwd_paramsE)
        /*04ac*/ 	.word	0x00000000


	//----- nvinfo : EIATTR_MIN_STACK_SIZE
	.align		4
.L_210:
        /*04b0*/ 	.byte	0x04, 0x12
        /*04b2*/ 	.short	(.L_212 - .L_211)
	.align		4
.L_211:
        /*04b4*/ 	.word	index@(_ZN5flash44flash_bwd_dq_dk_dv_loop_seqk_parallel_kernelI23Flash_bwd_kernel_traitsILi128ELi64ELi64ELi8ELi4ELi2ELi2ELb1ELb0EN7cutlass6half_tE19Flash_kernel_traitsILi128ELi64ELi64ELi8ES3_EELb0ELb0ELb0ELb1ELb0ELb0ELb0EEEvNS_16Flash_bwd_paramsE)
        /*04b8*/ 	.word	0x00000020


	//----- nvinfo : EIATTR_MIN_STACK_SIZE
	.align		4
.L_212:
        /*04bc*/ 	.byte	0x04, 0x12
        /*04be*/ 	.short	(.L_214 - .L_213)
	.align		4
.L_213:
        /*04c0*/ 	.word	index@(_ZN5flash44flash_bwd_dq_dk_dv_loop_seqk_parallel_kernelI23Flash_bwd_kernel_traitsILi128ELi64ELi64ELi8ELi4ELi2ELi2ELb1ELb0EN7cutlass6half_tE19Flash_kernel_traitsILi128ELi64ELi64ELi8ES3_EELb0ELb0ELb1ELb0ELb0ELb1ELb0EEEvNS_16Flash_bwd_paramsE)
        /*04c4*/ 	.word	0x00000000


	//----- nvinfo : EIATTR_MIN_STACK_SIZE
	.align		4
.L_214:
        /*04c8*/ 	.byte	0x04, 0x12
        /*04ca*/ 	.short	(.L_216 - .L_215)
	.align		4
.L_215:
        /*04cc*/ 	.word	index@(_ZN5flash44flash_bwd_dq_dk_dv_loop_seqk_parallel_kernelI23Flash_bwd_kernel_traitsILi128ELi64ELi64ELi8ELi4ELi2ELi2ELb1ELb0EN7cutlass6half_tE19Flash_kernel_traitsILi128ELi64ELi64ELi8ES3_EELb0ELb0ELb1ELb1ELb0ELb0ELb0EEEvNS_16Flash_bwd_paramsE)
        /*04d0*/ 	.word	0x00000020


	//----- nvinfo : EIATTR_MIN_STACK_SIZE
	.align		4
.L_216:
        /*04d4*/ 	.byte	0x04, 0x12
        /*04d6*/ 	.short	(.L_218 - .L_217)
	.align		4
.L_217:
        /*04d8*/ 	.word	index@(_ZN5flash44flash_bwd_dq_dk_dv_loop_seqk_parallel_kernelI23Flash_bwd_kernel_traitsILi128ELi64ELi128ELi8ELi2ELi4ELi2ELb0ELb0EN7cutlass6half_tE19Flash_kernel_traitsILi128ELi64ELi128ELi8ES3_EELb0ELb0ELb0ELb0ELb0ELb1ELb0EEEvNS_16Flash_bwd_paramsE)
        /*04dc*/ 	.word	0x00000010


	//----- nvinfo : EIATTR_MIN_STACK_SIZE
	.align		4
.L_218:
        /*04e0*/ 	.byte	0x04, 0x12
        /*04e2*/ 	.short	(.L_220 - .L_219)
	.align		4
.L_219:
        /*04e4*/ 	.word	index@(_ZN5flash44flash_bwd_dq_dk_dv_loop_seqk_parallel_kernelI23Flash_bwd_kernel_traitsILi128ELi64ELi128ELi8ELi2ELi4ELi2ELb0ELb0EN7cutlass6half_tE19Flash_kernel_traitsILi128ELi64ELi128ELi8ES3_EELb0ELb0ELb0ELb0ELb0ELb0ELb0EEEvNS_16Flash_bwd_paramsE)
        /*04e8*/ 	.word	0x00000008


	//----- nvinfo : EIATTR_MIN_STACK_SIZE
	.align		4
.L_220:
        /*04ec*/ 	.byte	0x04, 0x12
        /*04ee*/ 	.short	(.L_222 - .L_221)
	.align		4
.L_221:
        /*04f0*/ 	.word	index@(_ZN5flash44flash_bwd_dq_dk_dv_loop_seqk_parallel_kernelI23Flash_bwd_kernel_traitsILi128ELi64ELi128ELi8ELi2ELi4ELi2ELb0ELb0EN7cutlass6half_tE19Flash_kernel_traitsILi128ELi64ELi128ELi8ES3_EELb0ELb0ELb1ELb0ELb0ELb0ELb0EEEvNS_16Flash_bwd_paramsE)
        /*04f4*/ 	.word	0x00000018


	//----- nvinfo : EIATTR_MIN_STACK_SIZE
	.align		4
.L_222:
        /*04f8*/ 	.byte	0x04, 0x12
        /*04fa*/ 	.short	(.L_224 - .L_223)
	.align		4
.L_223:
        /*04fc*/ 	.word	index@(_ZN5flash44flash_bwd_dq_dk_dv_loop_seqk_parallel_kernelI23Flash_bwd_kernel_traitsILi128ELi64ELi128ELi8ELi2ELi4ELi2ELb0ELb0EN7cutlass6half_tE19Flash_kernel_traitsILi128ELi64ELi128ELi8ES3_EELb0ELb0ELb0ELb0ELb1ELb1ELb0EEEvNS_16Flash_bwd_paramsE)
        /*0500*/ 	.word	0x00000008


	//----- nvinfo : EIATTR_MIN_STACK_SIZE
	.align		4
.L_224:
        /*0504*/ 	.byte	0x04, 0x12
        /*0506*/ 	.short	(.L_226 - .L_225)
	.align		4
.L_225:
        /*0508*/ 	.word	index@(_ZN5flash44flash_bwd_dq_dk_dv_loop_seqk_parallel_kernelI23Flash_bwd_kernel_traitsILi128ELi64ELi128ELi8ELi2ELi4ELi2ELb0ELb0EN7cutlass6half_tE19Flash_kernel_traitsILi128ELi64ELi128ELi8ES3_EELb0ELb0ELb0ELb1ELb0ELb0ELb0EEEvNS_16Flash_bwd_paramsE)
        /*050c*/ 	.word	0x00000008


	//----- nvinfo : EIATTR_MIN_STACK_SIZE
	.align		4
.L_226:
        /*0510*/ 	.byte	0x04, 0x12
        /*0512*/ 	.short	(.L_228 - .L_227)
	.align		4
.L_227:
        /*0514*/ 	.word	index@(_ZN5flash44flash_bwd_dq_dk_dv_loop_seqk_parallel_kernelI23Flash_bwd_kernel_traitsILi128ELi64ELi128ELi8ELi2ELi4ELi2ELb0ELb0EN7cutlass6half_tE19Flash_kernel_traitsILi128ELi64ELi128ELi8ES3_EELb0ELb0ELb1ELb0ELb0ELb1ELb0EEEvNS_16Flash_bwd_paramsE)
        /*0518*/ 	.word	0x00000008


	//----- nvinfo : EIATTR_MIN_STACK_SIZE
	.align		4
.L_228:
        /*051c*/ 	.byte	0x04, 0x12
        /*051e*/ 	.short	(.L_230 - .L_229)
	.align		4
.L_229:
        /*0520*/ 	.word	index@(_ZN5flash44flash_bwd_dq_dk_dv_loop_seqk_parallel_kernelI23Flash_bwd_kernel_traitsILi128ELi64ELi128ELi8ELi2ELi4ELi2ELb0ELb0EN7cutlass6half_tE19Flash_kernel_traitsILi128ELi64ELi128ELi8ES3_EELb0ELb0ELb1ELb1ELb0ELb0ELb0EEEvNS_16Flash_bwd_paramsE)
        /*0524*/ 	.word	0x00000020


	//----- nvinfo : EIATTR_MIN_STACK_SIZE
	.align		4
.L_230:
        /*0528*/ 	.byte	0x04, 0x12
        /*052a*/ 	.short	(.L_232 - .L_231)
	.align		4
.L_231:
        /*052c*/ 	.word	index@(_ZN5flash27flash_bwd_convert_dq_kernelI23Flash_bwd_kernel_traitsILi128ELi64ELi64ELi8ELi4ELi2ELi2ELb1ELb0EN7cutlass6half_tE19Flash_kernel_traitsILi128ELi64ELi64ELi8ES3_EEEEvNS_16Flash_bwd_paramsEi)
        /*0530*/ 	.word	0x00000000


	//----- nvinfo : EIATTR_MIN_STACK_SIZE
	.align		4
.L_232:
        /*0534*/ 	.byte	0x04, 0x12
        /*0536*/ 	.short	(.L_234 - .L_233)
	.align		4
.L_233:
        /*0538*/ 	.word	index@(_ZN5flash44flash_bwd_dq_dk_dv_loop_seqk_parallel_kernelI23Flash_bwd_kernel_traitsILi128ELi64ELi64ELi8ELi4ELi2ELi2ELb1ELb0EN7cutlass6half_tE19Flash_kernel_traitsILi128ELi64ELi64ELi8ES3_EELb1ELb0ELb0ELb0ELb0ELb1ELb0EEEvNS_16Flash_bwd_paramsE)
        /*053c*/ 	.word	0x00000000


	//----- nvinfo : EIATTR_MIN_STACK_SIZE
	.align		4
.L_234:
        /*0540*/ 	.byte	0x04, 0x12
        /*0542*/ 	.short	(.L_236 - .L_235)
	.align		4
.L_235:
        /*0544*/ 	.word	index@(_ZN5flash44flash_bwd_dq_dk_dv_loop_seqk_parallel_kernelI23Flash_bwd_kernel_traitsILi128ELi64ELi64ELi8ELi4ELi2ELi2ELb1ELb0EN7cutlass6half_tE19Flash_kernel_traitsILi128ELi64ELi64ELi8ES3_EELb0ELb0ELb0ELb0ELb0ELb1ELb1EEEvNS_16Flash_bwd_paramsE)
        /*0548*/ 	.word	0x00000008


	//----- nvinfo : EIATTR_MIN_STACK_SIZE
	.align		4
.L_236:
        /*054c*/ 	.byte	0x04, 0x12
        /*054e*/ 	.short	(.L_238 - .L_237)
	.align		4
.L_237:
        /*0550*/ 	.word	index@(_ZN5flash44flash_bwd_dq_dk_dv_loop_seqk_parallel_kernelI23Flash_bwd_kernel_traitsILi128ELi64ELi64ELi8ELi4ELi2ELi2ELb1ELb0EN7cutlass6half_tE19Flash_kernel_traitsILi128ELi64ELi64ELi8ES3_EELb1ELb0ELb0ELb0ELb0ELb0ELb0EEEvNS_16Flash_bwd_paramsE)
        /*0554*/ 	.word	0x00000018


	//----- nvinfo : EIATTR_MIN_STACK_SIZE
	.align		4
.L_238:
        /*0558*/ 	.byte	0x04, 0x12
        /*055a*/ 	.short	(.L_240 - .L_239)
	.align		4
.L_239:
        /*055c*/ 	.word	index@(_ZN5flash44flash_bwd_dq_dk_dv_loop_seqk_parallel_kernelI23Flash_bwd_kernel_traitsILi128ELi64ELi64ELi8ELi4ELi2ELi2ELb1ELb0EN7cutlass6half_tE19Flash_kernel_traitsILi128ELi64ELi64ELi8ES3_EELb0ELb0ELb0ELb0ELb0ELb0ELb1EEEvNS_16Flash_bwd_paramsE)
        /*0560*/ 	.word	0x00000000


	//----- nvinfo : EIATTR_MIN_STACK_SIZE
	.align		4
.L_240:
        /*0564*/ 	.byte	0x04, 0x12
        /*0566*/ 	.short	(.L_242 - .L_241)
	.align		4
.L_241:
        /*0568*/ 	.word	index@(_ZN5flash44flash_bwd_dq_dk_dv_loop_seqk_parallel_kernelI23Flash_bwd_kernel_traitsILi128ELi64ELi64ELi8ELi4ELi2ELi2ELb1ELb0EN7cutlass6half_tE19Flash_kernel_traitsILi128ELi64ELi64ELi8ES3_EELb1ELb0ELb1ELb0ELb0ELb0ELb0EEEvNS_16Flash_bwd_paramsE)
        /*056c*/ 	.word	0x00000000


	//----- nvinfo : EIATTR_MIN_STACK_SIZE
	.align		4
.L_242:
        /*0570*/ 	.byte	0x04, 0x12
        /*0572*/ 	.short	(.L_244 - .L_243)
	.align		4
.L_243:
        /*0574*/ 	.word	index@(_ZN5flash44flash_bwd_dq_dk_dv_loop_seqk_parallel_kernelI23Flash_bwd_kernel_traitsILi128ELi64ELi64ELi8ELi4ELi2ELi2ELb1ELb0EN7cutlass6half_tE19Flash_kernel_traitsILi128ELi64ELi64ELi8ES3_EELb0ELb0ELb1ELb0ELb0ELb0ELb1EEEvNS_16Flash_bwd_paramsE)
        /*0578*/ 	.word	0x00000020


	//----- nvinfo : EIATTR_MIN_STACK_SIZE
	.align		4
.L_244:
        /*057c*/ 	.byte	0x04, 0x12
        /*057e*/ 	.short	(.L_246 - .L_245)
	.align		4
.L_245:
        /*0580*/ 	.word	index@(_ZN5flash44flash_bwd_dq_dk_dv_loop_seqk_parallel_kernelI23Flash_bwd_kernel_traitsILi128ELi64ELi64ELi8ELi4ELi2ELi2ELb1ELb0EN7cutlass6half_tE19Flash_kernel_traitsILi128ELi64ELi64ELi8ES3_EELb1ELb0ELb0ELb0ELb1ELb1ELb0EEEvNS_16Flash_bwd_paramsE)
        /*0584*/ 	.word	0x00000000


	//----- nvinfo : EIATTR_MIN_STACK_SIZE
	.align		4
.L_246:
        /*0588*/ 	.byte	0x04, 0x12
        /*058a*/ 	.short	(.L_248 - .L_247)
	.align		4
.L_247:
        /*058c*/ 	.word	index@(_ZN5flash44flash_bwd_dq_dk_dv_loop_seqk_parallel_kernelI23Flash_bwd_kernel_traitsILi128ELi64ELi64ELi8ELi4ELi2ELi2ELb1ELb0EN7cutlass6half_tE19Flash_kernel_traitsILi128ELi64ELi64ELi8ES3_EELb0ELb0ELb0ELb0ELb1ELb1ELb1EEEvNS_16Flash_bwd_paramsE)
        /*0590*/ 	.word	0x00000000


	//----- nvinfo : EIATTR_MIN_STACK_SIZE
	.align		4
.L_248:
        /*0594*/ 	.byte	0x04, 0x12
        /*0596*/ 	.short	(.L_250 - .L_249)
	.align		4
.L_249:
        /*0598*/ 	.word	index@(_ZN5flash44flash_bwd_dq_dk_dv_loop_seqk_parallel_kernelI23Flash_bwd_kernel_traitsILi128ELi64ELi64ELi8ELi4ELi2ELi2ELb1ELb0EN7cutlass6half_tE19Flash_kernel_traitsILi128ELi64ELi64ELi8ES3_EELb1ELb0ELb0ELb1ELb0ELb0ELb0EEEvNS_16Flash_bwd_paramsE)
        /*059c*/ 	.word	0x00000000


	//----- nvinfo : EIATTR_MIN_STACK_SIZE
	.align		4
.L_250:
        /*05a0*/ 	.byte	0x04, 0x12
        /*05a2*/ 	.short	(.L_252 - .L_251)
	.align		4
.L_251:
        /*05a4*/ 	.word	index@(_ZN5flash44flash_bwd_dq_dk_dv_loop_seqk_parallel_kernelI23Flash_bwd_kernel_traitsILi128ELi64ELi64ELi8ELi4ELi2ELi2ELb1ELb0EN7cutlass6half_tE19Flash_kernel_traitsILi128ELi64ELi64ELi8ES3_EELb0ELb0ELb0ELb1ELb0ELb0ELb1EEEvNS_16Flash_bwd_paramsE)
        /*05a8*/ 	.word	0x00000008


	//----- nvinfo : EIATTR_MIN_STACK_SIZE
	.align		4
.L_252:
        /*05ac*/ 	.byte	0x04, 0x12
        /*05ae*/ 	.short	(.L_254 - .L_253)
	.align		4
.L_253:
        /*05b0*/ 	.word	index@(_ZN5flash44flash_bwd_dq_dk_dv_loop_seqk_parallel_kernelI23Flash_bwd_kernel_traitsILi128ELi64ELi64ELi8ELi4ELi2ELi2ELb1ELb0EN7cutlass6half_tE19Flash_kernel_traitsILi128ELi64ELi64ELi8ES3_EELb1ELb0ELb1ELb0ELb0ELb1ELb0EEEvNS_16Flash_bwd_paramsE)
        /*05b4*/ 	.word	0x00000000


	//----- nvinfo : EIATTR_MIN_STACK_SIZE
	.align		4
.L_254:
        /*05b8*/ 	.byte	0x04, 0x12
        /*05ba*/ 	.short	(.L_256 - .L_255)
	.align		4
.L_255:
        /*05bc*/ 	.word	index@(_ZN5flash44flash_bwd_dq_dk_dv_loop_seqk_parallel_kernelI23Flash_bwd_kernel_traitsILi128ELi64ELi64ELi8ELi4ELi2ELi2ELb1ELb0EN7cutlass6half_tE19Flash_kernel_traitsILi128ELi64ELi64ELi8ES3_EELb0ELb0ELb1ELb0ELb0ELb1ELb1EEEvNS_16Flash_bwd_paramsE)
        /*05c0*/ 	.word	0x00000000


	//----- nvinfo : EIATTR_MIN_STACK_SIZE
	.align		4
.L_256:
        /*05c4*/ 	.byte	0x04, 0x12
        /*05c6*/ 	.short	(.L_258 - .L_257)
	.align		4
.L_257:
        /*05c8*/ 	.word	index@(_ZN5flash44flash_bwd_dq_dk_dv_loop_seqk_parallel_kernelI23Flash_bwd_kernel_traitsILi128ELi64ELi64ELi8ELi4ELi2ELi2ELb1ELb0EN7cutlass6half_tE19Flash_kernel_traitsILi128ELi64ELi64ELi8ES3_EELb1ELb0ELb1ELb1ELb0ELb0ELb0EEEvNS_16Flash_bwd_paramsE)
        /*05cc*/ 	.word	0x00000000


	//----- nvinfo : EIATTR_MIN_STACK_SIZE
	.align		4
.L_258:
        /*05d0*/ 	.byte	0x04, 0x12
        /*05d2*/ 	.short	(.L_260 - .L_259)
	.align		4
.L_259:
        /*05d4*/ 	.word	index@(_ZN5flash44flash_bwd_dq_dk_dv_loop_seqk_parallel_kernelI23Flash_bwd_kernel_traitsILi128ELi64ELi64ELi8ELi4ELi2ELi2ELb1ELb0EN7cutlass6half_tE19Flash_kernel_traitsILi128ELi64ELi64ELi8ES3_EELb0ELb0ELb1ELb1ELb0ELb0ELb1EEEvNS_16Flash_bwd_paramsE)
        /*05d8*/ 	.word	0x00000000


	//----- nvinfo : EIATTR_MIN_STACK_SIZE
	.align		4
.L_260:
        /*05dc*/ 	.byte	0x04, 0x12
        /*05de*/ 	.short	(.L_262 - .L_261)
	.align		4
.L_261:
        /*05e0*/ 	.word	index@(_ZN5flash25flash_bwd_dot_do_o_kernelILb0E23Flash_bwd_kernel_traitsILi128ELi64ELi64ELi8ELi4ELi2ELi2ELb1ELb0EN7cutlass6half_tE19Flash_kernel_traitsILi128ELi64ELi64ELi8ES3_EEEEvNS_16Flash_bwd_paramsE)
        /*05e4*/ 	.word	0x00000000


	//----- nvinfo : EIATTR_MIN_STACK_SIZE
	.align		4
.L_262:
        /*05e8*/ 	.byte	0x04, 0x12
        /*05ea*/ 	.short	(.L_264 - .L_263)
	.align		4
.L_263:
        /*05ec*/ 	.word	index@(_ZN5flash25flash_bwd_dot_do_o_kernelILb1E23Flash_bwd_kernel_traitsILi128ELi64ELi64ELi8ELi4ELi2ELi2ELb1ELb0EN7cutlass6half_tE19Flash_kernel_traitsILi128ELi64ELi64ELi8ES3_EEEEvNS_16Flash_bwd_paramsE)
        /*05f0*/ 	.word	0x00000000


	//----- nvinfo : EIATTR_MIN_STACK_SIZE
	.align		4
.L_264:
        /*05f4*/ 	.byte	0x04, 0x12
        /*05f6*/ 	.short	(.L_266 - .L_265)
	.align		4
.L_265:
        /*05f8*/ 	.word	index@(_ZN5flash27flash_bwd_convert_dq_kernelI23Flash_bwd_kernel_traitsILi128ELi64ELi128ELi8ELi2ELi4ELi2ELb0ELb0EN7cutlass6half_tE19Flash_kernel_traitsILi128ELi64ELi128ELi8ES3_EEEEvNS_16Flash_bwd_paramsEi)
        /*05fc*/ 	.word	0x00000000


	//----- nvinfo : EIATTR_MIN_STACK_SIZE
	.align		4
.L_266:
        /*0600*/ 	.byte	0x04, 0x12
        /*0602*/ 	.short	(.L_268 - .L_267)
	.align		4
.L_267:
        /*0604*/ 	.word	index@(_ZN5flash44flash_bwd_dq_dk_dv_loop_seqk_parallel_kernelI23Flash_bwd_kernel_traitsILi128ELi64ELi128ELi8ELi2ELi4ELi2ELb0ELb0EN7cutlass6half_tE19Flash_kernel_traitsILi128ELi64ELi128ELi8ES3_EELb1ELb0ELb0ELb0ELb0ELb1ELb0EEEvNS_16Flash_bwd_paramsE)
        /*0608*/ 	.word	0x00000000


	//----- nvinfo : EIATTR_MIN_STACK_SIZE
	.align		4
.L_268:
        /*060c*/ 	.byte	0x04, 0x12
        /*060e*/ 	.short	(.L_270 - .L_269)
	.align		4
.L_269:
        /*0610*/ 	.word	index@(_ZN5flash44flash_bwd_dq_dk_dv_loop_seqk_parallel_kernelI23Flash_bwd_kernel_traitsILi128ELi64ELi128ELi8ELi2ELi4ELi2ELb0ELb0EN7cutlass6half_tE19Flash_kernel_traitsILi128ELi64ELi128ELi8ES3_EELb0ELb0ELb0ELb0ELb0ELb1ELb1EEEvNS_16Flash_bwd_paramsE)
        /*0614*/ 	.word	0x00000090


	//----- nvinfo : EIATTR_MIN_STACK_SIZE
	.align		4
.L_270:
        /*0618*/ 	.byte	0x04, 0x12
        /*061a*/ 	.short	(.L_272 - .L_271)
	.align		4
.L_271:
        /*061c*/ 	.word	index@(_ZN5flash44flash_bwd_dq_dk_dv_loop_seqk_parallel_kernelI23Flash_bwd_kernel_traitsILi128ELi64ELi128ELi8ELi2ELi4ELi2ELb0ELb0EN7cutlass6half_tE19Flash_kernel_traitsILi128ELi64ELi128ELi8ES3_EELb1ELb0ELb0ELb0ELb0ELb0ELb0EEEvNS_16Flash_bwd_paramsE)
        /*0620*/ 	.word	0x00000000


	//----- nvinfo : EIATTR_MIN_STACK_SIZE
	.align		4
.L_272:
        /*0624*/ 	.byte	0x04, 0x12
        /*0626*/ 	.short	(.L_274 - .L_273)
	.align		4
.L_273:
        /*0628*/ 	.word	index@(_ZN5flash44flash_bwd_dq_dk_dv_loop_seqk_parallel_kernelI23Flash_bwd_kernel_traitsILi128ELi64ELi128ELi8ELi2ELi4ELi2ELb0ELb0EN7cutlass6half_tE19Flash_kernel_traitsILi128ELi64ELi128ELi8ES3_EELb0ELb0ELb0ELb0ELb0ELb0ELb1EEEvNS_16Flash_bwd_paramsE)
        /*062c*/ 	.word	0x00000098


	//----- nvinfo : EIATTR_MIN_STACK_SIZE
	.align		4
.L_274:
        /*0630*/ 	.byte	0x04, 0x12
        /*0632*/ 	.short	(.L_276 - .L_275)
	.align		4
.L_275:
        /*0634*/ 	.word	index@(_ZN5flash44flash_bwd_dq_dk_dv_loop_seqk_parallel_kernelI23Flash_bwd_kernel_traitsILi128ELi64ELi128ELi8ELi2ELi4ELi2ELb0ELb0EN7cutlass6half_tE19Flash_kernel_traitsILi128ELi64ELi128ELi8ES3_EELb1ELb0ELb1ELb0ELb0ELb0ELb0EEEvNS_16Flash_bwd_paramsE)
        /*0638*/ 	.word	0x00000010


	//----- nvinfo : EIATTR_MIN_STACK_SIZE
	.align		4
.L_276:
        /*063c*/ 	.byte	0x04, 0x12
        /*063e*/ 	.short	(.L_278 - .L_277)
	.align		4
.L_277:
        /*0640*/ 	.word	index@(_ZN5flash44flash_bwd_dq_dk_dv_loop_seqk_parallel_kernelI23Flash_bwd_kernel_traitsILi128ELi64ELi128ELi8ELi2ELi4ELi2ELb0ELb0EN7cutlass6half_tE19Flash_kernel_traitsILi128ELi64ELi128ELi8ES3_EELb0ELb0ELb1ELb0ELb0ELb0ELb1EEEvNS_16Flash_bwd_paramsE)
        /*0644*/ 	.word	0x00000090


	//----- nvinfo : EIATTR_MIN_STACK_SIZE
	.align		4
.L_278:
        /*0648*/ 	.byte	0x04, 0x12
        /*064a*/ 	.short	(.L_280 - .L_279)
	.align		4
.L_279:
        /*064c*/ 	.word	index@(_ZN5flash44flash_bwd_dq_dk_dv_loop_seqk_parallel_kernelI23Flash_bwd_kernel_traitsILi128ELi64ELi128ELi8ELi2ELi4ELi2ELb0ELb0EN7cutlass6half_tE19Flash_kernel_traitsILi128ELi64ELi128ELi8ES3_EELb1ELb0ELb0ELb0ELb1ELb1ELb0EEEvNS_16Flash_bwd_paramsE)
        /*0650*/ 	.word	0x00000018


	//----- nvinfo : EIATTR_MIN_STACK_SIZE
	.align		4
.L_280:
        /*0654*/ 	.byte	0x04, 0x12
        /*0656*/ 	.short	(.L_282 - .L_281)
	.align		4
.L_281:
        /*0658*/ 	.word	index@(_ZN5flash44flash_bwd_dq_dk_dv_loop_seqk_parallel_kernelI23Flash_bwd_kernel_traitsILi128ELi64ELi128ELi8ELi2ELi4ELi2ELb0ELb0EN7cutlass6half_tE19Flash_kernel_traitsILi128ELi64ELi128ELi8ES3_EELb0ELb0ELb0ELb0ELb1ELb1ELb1EEEvNS_16Flash_bwd_paramsE)
        /*065c*/ 	.word	0x00000080


	//----- nvinfo : EIATTR_MIN_STACK_SIZE
	.align		4
.L_282:
        /*0660*/ 	.byte	0x04, 0x12
        /*0662*/ 	.short	(.L_284 - .L_283)
	.align		4
.L_283:
        /*0664*/ 	.word	index@(_ZN5flash44flash_bwd_dq_dk_dv_loop_seqk_parallel_kernelI23Flash_bwd_kernel_traitsILi128ELi64ELi128ELi8ELi2ELi4ELi2ELb0ELb0EN7cutlass6half_tE19Flash_kernel_traitsILi128ELi64ELi128ELi8ES3_EELb1ELb0ELb0ELb1ELb0ELb0ELb0EEEvNS_16Flash_bwd_paramsE)
        /*0668*/ 	.word	0x00000020


	//----- nvinfo : EIATTR_MIN_STACK_SIZE
	.align		4
.L_284:
        /*066c*/ 	.byte	0x04, 0x12
        /*066e*/ 	.short	(.L_286 - .L_285)
	.align		4
.L_285:
        /*0670*/ 	.word	index@(_ZN5flash44flash_bwd_dq_dk_dv_loop_seqk_parallel_kernelI23Flash_bwd_kernel_traitsILi128ELi64ELi128ELi8ELi2ELi4ELi2ELb0ELb0EN7cutlass6half_tE19Flash_kernel_traitsILi128ELi64ELi128ELi8ES3_EELb0ELb0ELb0ELb1ELb0ELb0ELb1EEEvNS_16Flash_bwd_paramsE)
        /*0674*/ 	.word	0x000000a0


	//----- nvinfo : EIATTR_MIN_STACK_SIZE
	.align		4
.L_286:
        /*0678*/ 	.byte	0x04, 0x12
        /*067a*/ 	.short	(.L_288 - .L_287)
	.align		4
.L_287:
        /*067c*/ 	.word	index@(_ZN5flash44flash_bwd_dq_dk_dv_loop_seqk_parallel_kernelI23Flash_bwd_kernel_traitsILi128ELi64ELi128ELi8ELi2ELi4ELi2ELb0ELb0EN7cutlass6half_tE19Flash_kernel_traitsILi128ELi64ELi128ELi8ES3_EELb1ELb0ELb1ELb0ELb0ELb1ELb0EEEvNS_16Flash_bwd_paramsE)
        /*0680*/ 	.word	0x00000010


	//----- nvinfo : EIATTR_MIN_STACK_SIZE
	.align		4
.L_288:
        /*0684*/ 	.byte	0x04, 0x12
        /*0686*/ 	.short	(.L_290 - .L_289)
	.align		4
.L_289:
        /*0688*/ 	.word	index@(_ZN5flash44flash_bwd_dq_dk_dv_loop_seqk_parallel_kernelI23Flash_bwd_kernel_traitsILi128ELi64ELi128ELi8ELi2ELi4ELi2ELb0ELb0EN7cutlass6half_tE19Flash_kernel_traitsILi128ELi64ELi128ELi8ES3_EELb0ELb0ELb1ELb0ELb0ELb1ELb1EEEvNS_16Flash_bwd_paramsE)
        /*068c*/ 	.word	0x00000088


	//----- nvinfo : EIATTR_MIN_STACK_SIZE
	.align		4
.L_290:
        /*0690*/ 	.byte	0x04, 0x12
        /*0692*/ 	.short	(.L_292 - .L_291)
	.align		4
.L_291:
        /*0694*/ 	.word	index@(_ZN5flash44flash_bwd_dq_dk_dv_loop_seqk_parallel_kernelI23Flash_bwd_kernel_traitsILi128ELi64ELi128ELi8ELi2ELi4ELi2ELb0ELb0EN7cutlass6half_tE19Flash_kernel_traitsILi128ELi64ELi128ELi8ES3_EELb1ELb0ELb1ELb1ELb0ELb0ELb0EEEvNS_16Flash_bwd_paramsE)
        /*0698*/ 	.word	0x00000028


	//----- nvinfo : EIATTR_MIN_STACK_SIZE
	.align		4
.L_292:
        /*069c*/ 	.byte	0x04, 0x12
        /*069e*/ 	.short	(.L_294 - .L_293)
	.align		4
.L_293:
        /*06a0*/ 	.word	index@(_ZN5flash44flash_bwd_dq_dk_dv_loop_seqk_parallel_kernelI23Flash_bwd_kernel_traitsILi128ELi64ELi128ELi8ELi2ELi4ELi2ELb0ELb0EN7cutlass6half_tE19Flash_kernel_traitsILi128ELi64ELi128ELi8ES3_EELb0ELb0ELb1ELb1ELb0ELb0ELb1EEEvNS_16Flash_bwd_paramsE)
        /*06a4*/ 	.word	0x00000098


	//----- nvinfo : EIATTR_MIN_STACK_SIZE
	.align		4
.L_294:
        /*06a8*/ 	.byte	0x04, 0x12
        /*06aa*/ 	.short	(.L_296 - .L_295)
	.align		4
.L_295:
        /*06ac*/ 	.word	index@(_ZN5flash25flash_bwd_dot_do_o_kernelILb0E23Flash_bwd_kernel_traitsILi128ELi64ELi128ELi8ELi2ELi4ELi2ELb0ELb0EN7cutlass6half_tE19Flash_kernel_traitsILi128ELi64ELi128ELi8ES3_EEEEvNS_16Flash_bwd_paramsE)
        /*06b0*/ 	.word	0x00000000


	//----- nvinfo : EIATTR_MIN_STACK_SIZE
	.align		4
.L_296:
        /*06b4*/ 	.byte	0x04, 0x12
        /*06b6*/ 	.short	(.L_298 - .L_297)
	.align		4
.L_297:
        /*06b8*/ 	.word	index@(_ZN5flash25flash_bwd_dot_do_o_kernelILb1E23Flash_bwd_kernel_traitsILi128ELi64ELi128ELi8ELi2ELi4ELi2ELb0ELb0EN7cutlass6half_tE19Flash_kernel_traitsILi128ELi64ELi128ELi8ES3_EEEEvNS_16Flash_bwd_paramsE)
        /*06bc*/ 	.word	0x00000000
.L_298:


//--------------------- .nv.compat                --------------------------
	.section	.nv.compat,"",@"SHT_CUDA_COMPAT_INFO"
	.align	4
        /*0000*/ 	.byte	0x02, 0x09, 0x01, 0x00, 0x02, 0x02, 0x01, 0x00, 0x02, 0x05, 0x05, 0x00, 0x03, 0x07, 0x01, 0x01
        /*0010*/ 	.byte	0x02, 0x03, 0x00, 0x00, 0x02, 0x06, 0x01, 0x00, 0x04, 0x0b, 0x08, 0x00, 0x00, 0x00, 0x00, 0x00
        /*0020*/ 	.byte	0x00, 0x00, 0x00, 0x00


//--------------------- .nv.info._ZN5flash44flash_bwd_dq_dk_dv_loop_seqk_parallel_kernelI23Flash_bwd_kernel_traitsILi128ELi64ELi64ELi8ELi4ELi2ELi2ELb1ELb0EN7cutlass6half_tE19Flash_kernel_traitsILi128ELi64ELi64ELi8ES3_EELb0ELb0ELb0ELb0ELb0ELb1ELb0EEEvNS_16Flash_bwd_paramsE --------------------------
	.section	.nv.info._ZN5flash44flash_bwd_dq_dk_dv_loop_seqk_parallel_kernelI23Flash_bwd_kernel_traitsILi128ELi64ELi64ELi8ELi4ELi2ELi2ELb1ELb0EN7cutlass6half_tE19Flash_kernel_traitsILi128ELi64ELi64ELi8ES3_EELb0ELb0ELb0ELb0ELb0ELb1ELb0EEEvNS_16Flash_bwd_paramsE,"",@"SHT_CUDA_INFO"
	.sectionflags	@""
	.align	4


	//----- nvinfo : EIATTR_CUDA_API_VERSION
	.align		4
        /*0000*/ 	.byte	0x04, 0x37
        /*0002*/ 	.short	(.L_300 - .L_299)
.L_299:
        /*0004*/ 	.word	0x00000082


	//----- nvinfo : EIATTR_KPARAM_INFO
	.align		4
.L_300:
        /*0008*/ 	.byte	0x04, 0x17
        /*000a*/ 	.short	(.L_302 - .L_301)
.L_301:
        /*000c*/ 	.word	0x00000000
        /*0010*/ 	.short	0x0000
        /*0012*/ 	.short	0x0000
        /*0014*/ 	.byte	0x00, 0xf0, 0x01, 0x0a


	//----- nvinfo : EIATTR_SPARSE_MMA_MASK
	.align		4
.L_302:
        /*0018*/ 	.byte	0x03, 0x50
        /*001a*/ 	.short	0x0000


	//----- nvinfo : EIATTR_MAXREG_COUNT
	.align		4
        /*001c*/ 	.byte	0x03, 0x1b
        /*001e*/ 	.short	0x00ff


	//----- nvinfo : EIATTR_NUM_BARRIERS
	.align		4
        /*0020*/ 	.byte	0x02, 0x4c
        /*0022*/ 	.byte	0x01
	.zero		1


	//----- nvinfo : EIATTR_ANNOTATIONS
	.align		4
        /*0024*/ 	.byte	0x04, 0x55
        /*0026*/ 	.short	(.L_304 - .L_303)


	//   ....[0]....
.L_303:
        /*0028*/ 	.word	0x00000001
        /*002c*/ 	.byte	0x70, 0x05, 0x00, 0x00, 0x01, 0x00, 0x00, 0x00, 0x30, 0x19, 0x00, 0x00


	//----- nvinfo : EIATTR_MERCURY_ISA_VERSION
	.align		4
.L_304:
        /*0038*/ 	.byte	0x03, 0x5f
        /*003a*/ 	.short	0x0101


	//----- nvinfo : EIATTR_EXIT_INSTR_OFFSETS
	.align		4
        /*003c*/ 	.byte	0x04, 0x1c
        /*003e*/ 	.short	(.L_306 - .L_305)


	//   ....[0]....
.L_305:
        /*0040*/ 	.word	0x00000090


	//   ....[1]....
        /*0044*/ 	.word	0x00006450


	//----- nvinfo : EIATTR_CRS_STACK_SIZE
	.align		4
.L_306:
        /*0048*/ 	.byte	0x04, 0x1e
        /*004a*/ 	.short	(.L_308 - .L_307)
.L_307:
        /*004c*/ 	.word	0x00000000


	//----- nvinfo : EIATTR_CBANK_PARAM_SIZE
	.align		4
.L_308:
        /*0050*/ 	.byte	0x03, 0x19
        /*0052*/ 	.short	0x0280


	//----- nvinfo : EIATTR_PARAM_CBANK
	.align		4
        /*0054*/ 	.byte	0x04, 0x0a
        /*0056*/ 	.short	(.L_310 - .L_309)
	.align		4
.L_309:
        /*0058*/ 	.word	index@(.nv.constant0._ZN5flash44flash_bwd_dq_dk_dv_loop_seqk_parallel_kernelI23Flash_bwd_kernel_traitsILi128ELi64ELi64ELi8ELi4ELi2ELi2ELb1ELb0EN7cutlass6half_tE19Flash_kernel_traitsILi128ELi64ELi64ELi8ES3_EELb0ELb0ELb0ELb0ELb0ELb1ELb0EEEvNS_16Flash_bwd_paramsE)
        /*005c*/ 	.short	0x0210
        /*005e*/ 	.short	0x0280


	//----- nvinfo : EIATTR_SW_WAR
	.align		4
.L_310:
        /*0060*/ 	.byte	0x04, 0x36
        /*0062*/ 	.short	(.L_312 - .L_311)
.L_311:
        /*0064*/ 	.word	0x00000008
.L_312:


//--------------------- .nv.info._ZN5flash44flash_bwd_dq_dk_dv_loop_seqk_parallel_kernelI23Flash_bwd_kernel_traitsILi128ELi64ELi64ELi8ELi4ELi2ELi2ELb1ELb0EN7cutlass6half_tE19Flash_kernel_traitsILi128ELi64ELi64ELi8ES3_EELb0ELb0ELb0ELb0ELb0ELb0ELb0EEEvNS_16Flash_bwd_paramsE --------------------------
	.section	.nv.info._ZN5flash44flash_bwd_dq_dk_dv_loop_seqk_parallel_kernelI23Flash_bwd_kernel_traitsILi128ELi64ELi64ELi8ELi4ELi2ELi2ELb1ELb0EN7cutlass6half_tE19Flash_kernel_traitsILi128ELi64ELi64ELi8ES3_EELb0ELb0ELb0ELb0ELb0ELb0ELb0EEEvNS_16Flash_bwd_paramsE,"",@"SHT_CUDA_INFO"
	.sectionflags	@""
	.align	4


	//----- nvinfo : EIATTR_CUDA_API_VERSION
	.align		4
        /*0000*/ 	.byte	0x04, 0x37
        /*0002*/ 	.short	(.L_314 - .L_313)
.L_313:
        /*0004*/ 	.word	0x00000082


	//----- nvinfo : EIATTR_KPARAM_INFO
	.align		4
.L_314:
        /*0008*/ 	.byte	0x04, 0x17
        /*000a*/ 	.short	(.L_316 - .L_315)
.L_315:
        /*000c*/ 	.word	0x00000000
        /*0010*/ 	.short	0x0000
        /*0012*/ 	.short	0x0000
        /*0014*/ 	.byte	0x00, 0xf0, 0x01, 0x0a


	//----- nvinfo : EIATTR_SPARSE_MMA_MASK
	.align		4
.L_316:
        /*0018*/ 	.byte	0x03, 0x50
        /*001a*/ 	.short	0x0000


	//----- nvinfo : EIATTR_MAXREG_COUNT
	.align		4
        /*001c*/ 	.byte	0x03, 0x1b
        /*001e*/ 	.short	0x00ff


	//----- nvinfo : EIATTR_NUM_BARRIERS
	.align		4
        /*0020*/ 	.byte	0x02, 0x4c
        /*0022*/ 	.byte	0x01
	.zero		1


	//----- nvinfo : EIATTR_ANNOTATIONS
	.align		4
        /*0024*/ 	.byte	0x04, 0x55
        /*0026*/ 	.short	(.L_318 - .L_317)


	//   ....[0]....
.L_317:
        /*0028*/ 	.word	0x00000001
        /*002c*/ 	.byte	0x90, 0x05, 0x00, 0x00, 0x01, 0x00, 0x00, 0x00, 0x80, 0x15, 0x00, 0x00


	//----- nvinfo : EIATTR_MERCURY_ISA_VERSION
	.align		4
.L_318:
        /*0038*/ 	.byte	0x03, 0x5f
        /*003a*/ 	.short	0x0101


	//----- nvinfo : EIATTR_EXIT_INSTR_OFFSETS
	.align		4
        /*003c*/ 	.byte	0x04, 0x1c
        /*003e*/ 	.short	(.L_320 - .L_319)


	//   ....[0]....
.L_319:
        /*0040*/ 	.word	0x00000090


	//   ....[1]....
        /*0044*/ 	.word	0x00007240


	//----- nvinfo : EIATTR_CRS_STACK_SIZE
	.align		4
.L_320:
        /*0048*/ 	.byte	0x04, 0x1e
        /*004a*/ 	.short	(.L_322 - .L_321)
.L_321:
        /*004c*/ 	.word	0x00000000


	//----- nvinfo : EIATTR_CBANK_PARAM_SIZE
	.align		4
.L_322:
        /*0050*/ 	.byte	0x03, 0x19
        /*0052*/ 	.short	0x0280


	//----- nvinfo : EIATTR_PARAM_CBANK
	.align		4
        /*0054*/ 	.byte	0x04, 0x0a
        /*0056*/ 	.short	(.L_324 - .L_323)
	.align		4
.L_323:
        /*0058*/ 	.word	index@(.nv.constant0._ZN5flash44flash_bwd_dq_dk_dv_loop_seqk_parallel_kernelI23Flash_bwd_kernel_traitsILi128ELi64ELi64ELi8ELi4ELi2ELi2ELb1ELb0EN7cutlass6half_tE19Flash_kernel_traitsILi128ELi64ELi64ELi8ES3_EELb0ELb0ELb0ELb0ELb0ELb0ELb0EEEvNS_16Flash_bwd_paramsE)
        /*005c*/ 	.short	0x0210
        /*005e*/ 	.short	0x0280


	//----- nvinfo : EIATTR_SW_WAR
	.align		4
.L_324:
        /*0060*/ 	.byte	0x04, 0x36
        /*0062*/ 	.short	(.L_326 - .L_325)
.L_325:
        /*0064*/ 	.word	0x00000008
.L_326:


//--------------------- .nv.info._ZN5flash44flash_bwd_dq_dk_dv_loop_seqk_parallel_kernelI23Flash_bwd_kernel_traitsILi128ELi64ELi64ELi8ELi4ELi2ELi2ELb1ELb0EN7cutlass6half_tE19Flash_kernel_traitsILi128ELi64ELi64ELi8ES3_EELb0ELb0ELb1ELb0ELb0ELb0ELb0EEEvNS_16Flash_bwd_paramsE --------------------------
	.section	.nv.info._ZN5flash44flash_bwd_dq_dk_dv_loop_seqk_parallel_kernelI23Flash_bwd_kernel_traitsILi128ELi64ELi64ELi8ELi4ELi2ELi2ELb1ELb0EN7cutlass6half_tE19Flash_kernel_traitsILi128ELi64ELi64ELi8ES3_EELb0ELb0ELb1ELb0ELb0ELb0ELb0EEEvNS_16Flash_bwd_paramsE,"",@"SHT_CUDA_INFO"
	.sectionflags	@""
	.align	4


	//----- nvinfo : EIATTR_CUDA_API_VERSION
	.align		4
        /*0000*/ 	.byte	0x04, 0x37
        /*0002*/ 	.short	(.L_328 - .L_327)
.L_327:
        /*0004*/ 	.word	0x00000082


	//----- nvinfo : EIATTR_KPARAM_INFO
	.align		4
.L_328:
        /*0008*/ 	.byte	0x04, 0x17
        /*000a*/ 	.short	(.L_330 - .L_329)
.L_329:
        /*000c*/ 	.word	0x00000000
        /*0010*/ 	.short	0x0000
        /*0012*/ 	.short	0x0000
        /*0014*/ 	.byte	0x00, 0xf0, 0x01, 0x0a


	//----- nvinfo : EIATTR_SPARSE_MMA_MASK
	.align		4
.L_330:
        /*0018*/ 	.byte	0x03, 0x50
        /*001a*/ 	.short	0x0000


	//----- nvinfo : EIATTR_MAXREG_COUNT
	.align		4
        /*001c*/ 	.byte	0x03, 0x1b
        /*001e*/ 	.short	0x00ff


	//----- nvinfo : EIATTR_NUM_BARRIERS
	.align		4
        /*0020*/ 	.byte	0x02, 0x4c
        /*0022*/ 	.byte	0x01
	.zero		1


	//----- nvinfo : EIATTR_ANNOTATIONS
	.align		4
        /*0024*/ 	.byte	0x04, 0x55
        /*0026*/ 	.short	(.L_332 - .L_331)


	//   ....[0]....
.L_331:
        /*0028*/ 	.word	0x00000001
        /*002c*/ 	.byte	0xb0, 0x05, 0x00, 0x00, 0x01, 0x00, 0x00, 0x00, 0x90, 0x06, 0x00, 0x00, 0x01, 0x00, 0x00, 0x00
        /*003c*/ 	.byte	0x90, 0x08, 0x00, 0x00, 0x01, 0x00, 0x00, 0x00, 0xd0, 0x08, 0x00, 0x00, 0x01, 0x00, 0x00, 0x00
        /*004c*/ 	.byte	0xc0, 0x0b, 0x00, 0x00, 0x01, 0x00, 0x00, 0x00, 0x70, 0x23, 0x00, 0x00, 0x01, 0x00, 0x00, 0x00
        /*005c*/ 	.byte	0x10, 0x42, 0x00, 0x00, 0x01, 0x00, 0x00, 0x00, 0x10, 0x66, 0x00, 0x00, 0x01, 0x00, 0x00, 0x00
        /*006c*/ 	.byte	0x30, 0x66, 0x00, 0x00, 0x01, 0x00, 0x00, 0x00, 0x40, 0x66, 0x00, 0x00, 0x01, 0x00, 0x00, 0x00
        /*007c*/ 	.byte	0x50, 0x66, 0x00, 0x00


	//----- nvinfo : EIATTR_MERCURY_ISA_VERSION
	.align		4
.L_332:
        /*0080*/ 	.byte	0x03, 0x5f
        /*0082*/ 	.short	0x0101


	//----- nvinfo : EIATTR_EXIT_INSTR_OFFSETS
	.align		4
        /*0084*/ 	.byte	0x04, 0x1c
        /*0086*/ 	.short	(.L_334 - .L_333)


	//   ....[0]....
.L_333:
        /*0088*/ 	.word	0x00000090


	//   ....[1]....
        /*008c*/ 	.word	0x00007630


	//----- nvinfo : EIATTR_CRS_STACK_SIZE
	.align		4
.L_334:
        /*0090*/ 	.byte	0x04, 0x1e
        /*0092*/ 	.short	(.L_336 - .L_335)
.L_335:
        /*0094*/ 	.word	0x00000000


	//----- nvinfo : EIATTR_CBANK_PARAM_SIZE
	.align		4
.L_336:
        /*0098*/ 	.byte	0x03, 0x19
        /*009a*/ 	.short	0x0280


	//----- nvinfo : EIATTR_PARAM_CBANK
	.align		4
        /*009c*/ 	.byte	0x04, 0x0a
        /*009e*/ 	.short	(.L_338 - .L_337)
	.align		4
.L_337:
        /*00a0*/ 	.word	index@(.nv.constant0._ZN5flash44flash_bwd_dq_dk_dv_loop_seqk_parallel_kernelI23Flash_bwd_kernel_traitsILi128ELi64ELi64ELi8ELi4ELi2ELi2ELb1ELb0EN7cutlass6half_tE19Flash_kernel_traitsILi128ELi64ELi64ELi8ES3_EELb0ELb0ELb1ELb0ELb0ELb0ELb0EEEvNS_16Flash_bwd_paramsE)
        /*00a4*/ 	.short	0x0210
        /*00a6*/ 	.short	0x0280


	//----- nvinfo : EIATTR_SW_WAR
	.align		4
.L_338:
        /*00a8*/ 	.byte	0x04, 0x36
        /*00aa*/ 	.short	(.L_340 - .L_339)
.L_339:
        /*00ac*/ 	.word	0x00000008
.L_340:


//--------------------- .nv.info._ZN5flash44flash_bwd_dq_dk_dv_loop_seqk_parallel_kernelI23Flash_bwd_kernel_traitsILi128ELi64ELi64ELi8ELi4ELi2ELi2ELb1ELb0EN7cutlass6half_tE19Flash_kernel_traitsILi128ELi64ELi64ELi8ES3_EELb0ELb0ELb0ELb0ELb1ELb1ELb0EEEvNS_16Flash_bwd_paramsE --------------------------
	.section	.nv.info._ZN5flash44flash_bwd_dq_dk_dv_loop_seqk_parallel_kernelI23Flash_bwd_kernel_traitsILi128ELi64ELi64ELi8ELi4ELi2ELi2ELb1ELb0EN7cutlass6half_tE19Flash_kernel_traitsILi128ELi64ELi64ELi8ES3_EELb0ELb0ELb0ELb0ELb1ELb1ELb0EEEvNS_16Flash_bwd_paramsE,"",@"SHT_CUDA_INFO"
	.sectionflags	@""
	.align	4


	//----- nvinfo : EIATTR_CUDA_API_VERSION
	.align		4
        /*0000*/ 	.byte	0x04, 0x37
        /*0002*/ 	.short	(.L_342 - .L_341)
.L_341:
        /*0004*/ 	.word	0x00000082


	//----- nvinfo : EIATTR_KPARAM_INFO
	.align		4
.L_342:
        /*0008*/ 	.byte	0x04, 0x17
        /*000a*/ 	.short	(.L_344 - .L_343)
.L_343:
        /*000c*/ 	.word	0x00000000
        /*0010*/ 	.short	0x0000
        /*0012*/ 	.short	0x0000
        /*0014*/ 	.byte	0x00, 0xf0, 0x01, 0x0a


	//----- nvinfo : EIATTR_SPARSE_MMA_MASK
	.align		4
.L_344:
        /*0018*/ 	.byte	0x03, 0x50
        /*001a*/ 	.short	0x0000


	//----- nvinfo : EIATTR_MAXREG_COUNT
	.align		4
        /*001c*/ 	.byte	0x03, 0x1b
        /*001e*/ 	.short	0x00ff


	//----- nvinfo : EIATTR_NUM_BARRIERS
	.align		4
        /*0020*/ 	.byte	0x02, 0x4c
        /*0022*/ 	.byte	0x01
	.zero		1


	//----- nvinfo : EIATTR_MERCURY_ISA_VERSION
	.align		4
        /*0024*/ 	.byte	0x03, 0x5f
        /*0026*/ 	.short	0x0101


	//----- nvinfo : EIATTR_EXIT_INSTR_OFFSETS
	.align		4
        /*0028*/ 	.byte	0x04, 0x1c
        /*002a*/ 	.short	(.L_346 - .L_345)


	//   ....[0]....
.L_345:
        /*002c*/ 	.word	0x00000090


	//   ....[1]....
        /*0030*/ 	.word	0x00004f00


	//----- nvinfo : EIATTR_CBANK_PARAM_SIZE
	.align		4
.L_346:
        /*0034*/ 	.byte	0x03, 0x19
        /*0036*/ 	.short	0x0280


	//----- nvinfo : EIATTR_PARAM_CBANK
	.align		4
        /*0038*/ 	.byte	0x04, 0x0a
        /*003a*/ 	.short	(.L_348 - .L_347)
	.align		4
.L_347:
        /*003c*/ 	.word	index@(.nv.constant0._ZN5flash44flash_bwd_dq_dk_dv_loop_seqk_parallel_kernelI23Flash_bwd_kernel_traitsILi128ELi64ELi64ELi8ELi4ELi2ELi2ELb1ELb0EN7cutlass6half_tE19Flash_kernel_traitsILi128ELi64ELi64ELi8ES3_EELb0ELb0ELb0ELb0ELb1ELb1ELb0EEEvNS_16Flash_bwd_paramsE)
        /*0040*/ 	.short	0x0210
        /*0042*/ 	.short	0x0280


	//----- nvinfo : EIATTR_SW_WAR
	.align		4
.L_348:
        /*0044*/ 	.byte	0x04, 0x36
        /*0046*/ 	.short	(.L_350 - .L_349)
.L_349:
        /*0048*/ 	.word	0x00000008
.L_350:


//--------------------- .nv.info._ZN5flash44flash_bwd_dq_dk_dv_loop_seqk_parallel_kernelI23Flash_bwd_kernel_traitsILi128ELi64ELi64ELi8ELi4ELi2ELi2ELb1ELb0EN7cutlass6half_tE19Flash_kernel_traitsILi128ELi64ELi64ELi8ES3_EELb0ELb0ELb0ELb1ELb0ELb0ELb0EEEvNS_16Flash_bwd_paramsE --------------------------
	.section	.nv.info._ZN5flash44flash_bwd_dq_dk_dv_loop_seqk_parallel_kernelI23Flash_bwd_kernel_traitsILi128ELi64ELi64ELi8ELi4ELi2ELi2ELb1ELb0EN7cutlass6half_tE19Flash_kernel_traitsILi128ELi64ELi64ELi8ES3_EELb0ELb0ELb0ELb1ELb0ELb0ELb0EEEvNS_16Flash_bwd_paramsE,"",@"SHT_CUDA_INFO"
	.sectionflags	@""
	.align	4


	//----- nvinfo : EIATTR_CUDA_API_VERSION
	.align		4
        /*0000*/ 	.byte	0x04, 0x37
        /*0002*/ 	.short	(.L_352 - .L_351)
.L_351:
        /*0004*/ 	.word	0x00000082


	//----- nvinfo : EIATTR_KPARAM_INFO
	.align		4
.L_352:
        /*0008*/ 	.byte	0x04, 0x17
        /*000a*/ 	.short	(.L_354 - .L_353)
.L_353:
        /*000c*/ 	.word	0x00000000
        /*0010*/ 	.short	0x0000
        /*0012*/ 	.short	0x0000
        /*0014*/ 	.byte	0x00, 0xf0, 0x01, 0x0a


	//----- nvinfo : EIATTR_SPARSE_MMA_MASK
	.align		4
.L_354:
        /*0018*/ 	.byte	0x03, 0x50
        /*001a*/ 	.short	0x0000


	//----- nvinfo : EIATTR_MAXREG_COUNT
	.align		4
        /*001c*/ 	.byte	0x03, 0x1b
        /*001e*/ 	.short	0x00ff


	//----- nvinfo : EIATTR_NUM_BARRIERS
	.align		4
        /*0020*/ 	.byte	0x02, 0x4c
        /*0022*/ 	.byte	0x01
	.zero		1


	//----- nvinfo : EIATTR_ANNOTATIONS
	.align		4
        /*0024*/ 	.byte	0x04, 0x55
        /*0026*/ 	.short	(.L_356 - .L_355)


	//   ....[0]....
.L_355:
        /*0028*/ 	.word	0x00000001
        /*002c*/ 	.byte	0x20, 0x05, 0x00, 0x00, 0x01, 0x00, 0x00, 0x00, 0x80, 0x05, 0x00, 0x00, 0x01, 0x00, 0x00, 0x00
        /*003c*/ 	.byte	0xf0, 0x05, 0x00, 0x00, 0x01, 0x00, 0x00, 0x00, 0xf0, 0x07, 0x00, 0x00, 0x01, 0x00, 0x00, 0x00
        /*004c*/ 	.byte	0xc0, 0x08, 0x00, 0x00, 0x01, 0x00, 0x00, 0x00, 0x00, 0x09, 0x00, 0x00, 0x01, 0x00, 0x00, 0x00
        /*005c*/ 	.byte	0xf0, 0x0b, 0x00, 0x00, 0x01, 0x00, 0x00, 0x00, 0xe0, 0x15, 0x00, 0x00, 0x01, 0x00, 0x00, 0x00
        /*006c*/ 	.byte	0x40, 0x1a, 0x00, 0x00, 0x01, 0x00, 0x00, 0x00, 0x30, 0x2c, 0x00, 0x00, 0x01, 0x00, 0x00, 0x00
        /*007c*/ 	.byte	0x90, 0x2c, 0x00, 0x00, 0x01, 0x00, 0x00, 0x00, 0x60, 0x35, 0x00, 0x00, 0x01, 0x00, 0x00, 0x00
        /*008c*/ 	.byte	0x80, 0x5e, 0x00, 0x00, 0x01, 0x00, 0x00, 0x00, 0xa0, 0x5e, 0x00, 0x00, 0x01, 0x00, 0x00, 0x00
        /*009c*/ 	.byte	0xb0, 0x5e, 0x00, 0x00, 0x01, 0x00, 0x00, 0x00, 0xc0, 0x5e, 0x00, 0x00, 0x01, 0x00, 0x00, 0x00
        /*00ac*/ 	.byte	0x90, 0x6e, 0x00, 0x00


	//----- nvinfo : EIATTR_MERCURY_ISA_VERSION
	.align		4
.L_356:
        /*00b0*/ 	.byte	0x03, 0x5f
        /*00b2*/ 	.short	0x0101


	//----- nvinfo : EIATTR_EXIT_INSTR_OFFSETS
	.align		4
        /*00b4*/ 	.byte	0x04, 0x1c
        /*00b6*/ 	.short	(.L_358 - .L_357)


	//   ....[0]....
.L_357:
        /*00b8*/ 	.word	0x00000090


	//   ....[1]....
        /*00bc*/ 	.word	0x000077f0


	//----- nvinfo : EIATTR_CRS_STACK_SIZE
	.align		4
.L_358:
        /*00c0*/ 	.byte	0x04, 0x1e
        /*00c2*/ 	.short	(.L_360 - .L_359)
.L_359:
        /*00c4*/ 	.word	0x00000000


	//----- nvinfo : EIATTR_CBANK_PARAM_SIZE
	.align		4
.L_360:
        /*00c8*/ 	.byte	0x03, 0x19
        /*00ca*/ 	.short	0x0280


	//----- nvinfo : EIATTR_PARAM_CBANK
	.align		4
        /*00cc*/ 	.byte	0x04, 0x0a
        /*00ce*/ 	.short	(.L_362 - .L_361)
	.align		4
.L_361:
        /*00d0*/ 	.word	index@(.nv.constant0._ZN5flash44flash_bwd_dq_dk_dv_loop_seqk_parallel_kernelI23Flash_bwd_kernel_traitsILi128ELi64ELi64ELi8ELi4ELi2ELi2ELb1ELb0EN7cutlass6half_tE19Flash_kernel_traitsILi128ELi64ELi64ELi8ES3_EELb0ELb0ELb0ELb1ELb0ELb0ELb0EEEvNS_16Flash_bwd_paramsE)
        /*00d4*/ 	.short	0x0210
        /*00d6*/ 	.short	0x0280


	//----- nvinfo : EIATTR_SW_WAR
	.align		4
.L_362:
        /*00d8*/ 	.byte	0x04, 0x36
        /*00da*/ 	.short	(.L_364 - .L_363)
.L_363:
        /*00dc*/ 	.word	0x00000008
.L_364:


//--------------------- .nv.info._ZN5flash44flash_bwd_dq_dk_dv_loop_seqk_parallel_kernelI23Flash_bwd_kernel_traitsILi128ELi64ELi64ELi8ELi4ELi2ELi2ELb1ELb0EN7cutlass6half_tE19Flash_kernel_traitsILi128ELi64ELi64ELi8ES3_EELb0ELb0ELb1ELb0ELb0ELb1ELb0EEEvNS_16Flash_bwd_paramsE --------------------------
	.section	.nv.info._ZN5flash44flash_bwd_dq_dk_dv_loop_seqk_parallel_kernelI23Flash_bwd_kernel_traitsILi128ELi64ELi64ELi8ELi4ELi2ELi2ELb1ELb0EN7cutlass6half_tE19Flash_kernel_traitsILi128ELi64ELi64ELi8ES3_EELb0ELb0ELb1ELb0ELb0ELb1ELb0EEEvNS_16Flash_bwd_paramsE,"",@"SHT_CUDA_INFO"
	.sectionflags	@""
	.align	4


	//----- nvinfo : EIATTR_CUDA_API_VERSION
	.align		4
        /*0000*/ 	.byte	0x04, 0x37
        /*0002*/ 	.short	(.L_366 - .L_365)
.L_365:
        /*0004*/ 	.word	0x00000082


	//----- nvinfo : EIATTR_KPARAM_INFO
	.align		4
.L_366:
        /*0008*/ 	.byte	0x04, 0x17
        /*000a*/ 	.short	(.L_368 - .L_367)
.L_367:
        /*000c*/ 	.word	0x00000000
        /*0010*/ 	.short	0x0000
        /*0012*/ 	.short	0x0000
        /*0014*/ 	.byte	0x00, 0xf0, 0x01, 0x0a


	//----- nvinfo : EIATTR_SPARSE_MMA_MASK
	.align		4
.L_368:
        /*0018*/ 	.byte	0x03, 0x50
        /*001a*/ 	.short	0x0000


	//----- nvinfo : EIATTR_MAXREG_COUNT
	.align		4
        /*001c*/ 	.byte	0x03, 0x1b
        /*001e*/ 	.short	0x00ff


	//----- nvinfo : EIATTR_NUM_BARRIERS
	.align		4
        /*0020*/ 	.byte	0x02, 0x4c
        /*0022*/ 	.byte	0x01
	.zero		1


	//----- nvinfo : EIATTR_MERCURY_ISA_VERSION
	.align		4
        /*0024*/ 	.byte	0x03, 0x5f
        /*0026*/ 	.short	0x0101


	//----- nvinfo : EIATTR_EXIT_INSTR_OFFSETS
	.align		4
        /*0028*/ 	.byte	0x04, 0x1c
        /*002a*/ 	.short	(.L_370 - .L_369)


	//   ....[0]....
.L_369:
        /*002c*/ 	.word	0x000000a0


	//   ....[1]....
        /*0030*/ 	.word	0x00006e40


	//----- nvinfo : EIATTR_CRS_STACK_SIZE
	.align		4
.L_370:
        /*0034*/ 	.byte	0x04, 0x1e
        /*0036*/ 	.short	(.L_372 - .L_371)
.L_371:
        /*0038*/ 	.word	0x00000000


	//----- nvinfo : EIATTR_CBANK_PARAM_SIZE
	.align		4
.L_372:
        /*003c*/ 	.byte	0x03, 0x19
        /*003e*/ 	.short	0x0280


	//----- nvinfo : EIATTR_PARAM_CBANK
	.align		4
        /*0040*/ 	.byte	0x04, 0x0a
        /*0042*/ 	.short	(.L_374 - .L_373)
	.align		4
.L_373:
        /*0044*/ 	.word	index@(.nv.constant0._ZN5flash44flash_bwd_dq_dk_dv_loop_seqk_parallel_kernelI23Flash_bwd_kernel_traitsILi128ELi64ELi64ELi8ELi4ELi2ELi2ELb1ELb0EN7cutlass6half_tE19Flash_kernel_traitsILi128ELi64ELi64ELi8ES3_EELb0ELb0ELb1ELb0ELb0ELb1ELb0EEEvNS_16Flash_bwd_paramsE)
        /*0048*/ 	.short	0x0210
        /*004a*/ 	.short	0x0280


	//----- nvinfo : EIATTR_SW_WAR
	.align		4
.L_374:
        /*004c*/ 	.byte	0x04, 0x36
        /*004e*/ 	.short	(.L_376 - .L_375)
.L_375:
        /*0050*/ 	.word	0x00000008
.L_376:


//--------------------- .nv.info._ZN5flash44flash_bwd_dq_dk_dv_loop_seqk_parallel_kernelI23Flash_bwd_kernel_traitsILi128ELi64ELi64ELi8ELi4ELi2ELi2ELb1ELb0EN7cutlass6half_tE19Flash_kernel_traitsILi128ELi64ELi64ELi8ES3_EELb0ELb0ELb1ELb1ELb0ELb0ELb0EEEvNS_16Flash_bwd_paramsE --------------------------
	.section	.nv.info._ZN5flash44flash_bwd_dq_dk_dv_loop_seqk_parallel_kernelI23Flash_bwd_kernel_traitsILi128ELi64ELi64ELi8ELi4ELi2ELi2ELb1ELb0EN7cutlass6half_tE19Flash_kernel_traitsILi128ELi64ELi64ELi8ES3_EELb0ELb0ELb1ELb1ELb0ELb0ELb0EEEvNS_16Flash_bwd_paramsE,"",@"SHT_CUDA_INFO"
	.sectionflags	@""
	.align	4


	//----- nvinfo : EIATTR_CUDA_API_VERSION
	.align		4
        /*0000*/ 	.byte	0x04, 0x37
        /*0002*/ 	.short	(.L_378 - .L_377)
.L_377:
        /*0004*/ 	.word	0x00000082


	//----- nvinfo : EIATTR_KPARAM_INFO
	.align		4
.L_378:
        /*0008*/ 	.byte	0x04, 0x17
        /*000a*/ 	.short	(.L_380 - .L_379)
.L_379:
        /*000c*/ 	.word	0x00000000
        /*0010*/ 	.short	0x0000
        /*0012*/ 	.short	0x0000
        /*0014*/ 	.byte	0x00, 0xf0, 0x01, 0x0a


	//----- nvinfo : EIATTR_SPARSE_MMA_MASK
	.align		4
.L_380:
        /*0018*/ 	.byte	0x03, 0x50
        /*001a*/ 	.short	0x0000


	//----- nvinfo : EIATTR_MAXREG_COUNT
	.align		4
        /*001c*/ 	.byte	0x03, 0x1b
        /*001e*/ 	.short	0x00ff


	//----- nvinfo : EIATTR_NUM_BARRIERS
	.align		4
        /*0020*/ 	.byte	0x02, 0x4c
        /*0022*/ 	.byte	0x01
	.zero		1


	//----- nvinfo : EIATTR_ANNOTATIONS
	.align		4
        /*0024*/ 	.byte	0x04, 0x55
        /*0026*/ 	.short	(.L_382 - .L_381)


	//   ....[0]....
.L_381:
        /* <DEDUP_REMOVED lines=11> */


	//----- nvinfo : EIATTR_MERCURY_ISA_VERSION
	.align		4
.L_382:
        /*00c0*/ 	.byte	0x03, 0x5f
        /*00c2*/ 	.short	0x0101


	//----- nvinfo : EIATTR_EXIT_INSTR_OFFSETS
	.align		4
        /*00c4*/ 	.byte	0x04, 0x1c
        /*00c6*/ 	.short	(.L_384 - .L_383)


	//   ....[0]....
.L_383:
        /*00c8*/ 	.word	0x00000090


	//   ....[1]....
        /*00cc*/ 	.word	0x00007b90


	//----- nvinfo : EIATTR_CRS_STACK_SIZE
	.align		4
.L_384:
        /*00d0*/ 	.byte	0x04, 0x1e
        /*00d2*/ 	.short	(.L_386 - .L_385)
.L_385:
        /*00d4*/ 	.word	0x00000000


	//----- nvinfo : EIATTR_CBANK_PARAM_SIZE
	.align		4
.L_386:
        /*00d8*/ 	.byte	0x03, 0x19
        /*00da*/ 	.short	0x0280


	//----- nvinfo : EIATTR_PARAM_CBANK
	.align		4
        /*00dc*/ 	.byte	0x04, 0x0a
        /*00de*/ 	.short	(.L_388 - .L_387)
	.align		4
.L_387:
        /*00e0*/ 	.word	index@(.nv.constant0._ZN5flash44flash_bwd_dq_dk_dv_loop_seqk_parallel_kernelI23Flash_bwd_kernel_traitsILi128ELi64ELi64ELi8ELi4ELi2ELi2ELb1ELb0EN7cutlass6half_tE19Flash_kernel_traitsILi128ELi64ELi64ELi8ES3_EELb0ELb0ELb1ELb1ELb0ELb0ELb0EEEvNS_16Flash_bwd_paramsE)
        /*00e4*/ 	.short	0x0210
        /*00e6*/ 	.short	0x0280


	//----- nvinfo : EIATTR_SW_WAR
	.align		4
.L_388:
        /*00e8*/ 	.byte	0x04, 0x36
        /*00ea*/ 	.short	(.L_390 - .L_389)
.L_389:
        /*00ec*/ 	.word	0x00000008
.L_390:


//--------------------- .nv.info._ZN5flash44flash_bwd_dq_dk_dv_loop_seqk_parallel_kernelI23Flash_bwd_kernel_traitsILi128ELi64ELi128ELi8ELi2ELi4ELi2ELb0ELb0EN7cutlass6half_tE19Flash_kernel_traitsILi128ELi64ELi128ELi8ES3_EELb0ELb0ELb0ELb0ELb0ELb1ELb0EEEvNS_16Flash_bwd_paramsE --------------------------
	.section	.nv.info._ZN5flash44flash_bwd_dq_dk_dv_loop_seqk_parallel_kernelI23Flash_bwd_kernel_traitsILi128ELi64ELi128ELi8ELi2ELi4ELi2ELb0ELb0EN7cutlass6half_tE19Flash_kernel_traitsILi128ELi64ELi128ELi8ES3_EELb0ELb0ELb0ELb0ELb0ELb1ELb0EEEvNS_16Flash_bwd_paramsE,"",@"SHT_CUDA_INFO"
	.sectionflags	@""
	.align	4


	//----- nvinfo : EIATTR_CUDA_API_VERSION
	.align		4
        /*0000*/ 	.byte	0x04, 0x37
        /*0002*/ 	.short	(.L_392 - .L_391)
.L_391:
        /*0004*/ 	.word	0x00000082


	//----- nvinfo : EIATTR_KPARAM_INFO
	.align		4
.L_392:
        /*0008*/ 	.byte	0x04, 0x17
        /*000a*/ 	.short	(.L_394 - .L_393)
.L_393:
        /*000c*/ 	.word	0x00000000
        /*0010*/ 	.short	0x0000
        /*0012*/ 	.short	0x0000
        /*0014*/ 	.byte	0x00, 0xf0, 0x01, 0x0a


	//----- nvinfo : EIATTR_SPARSE_MMA_MASK
	.align		4
.L_394:
        /*0018*/ 	.byte	0x03, 0x50
        /*001a*/ 	.short	0x0000


	//----- nvinfo : EIATTR_MAXREG_COUNT
	.align		4
        /*001c*/ 	.byte	0x03, 0x1b
        /*001e*/ 	.short	0x00ff


	//----- nvinfo : EIATTR_NUM_BARRIERS
	.align		4
        /*0020*/ 	.byte	0x02, 0x4c
        /*0022*/ 	.byte	0x01
	.zero		1


	//----- nvinfo : EIATTR_ANNOTATIONS
	.align		4
        /*0024*/ 	.byte	0x04, 0x55
        /*0026*/ 	.short	(.L_396 - .L_395)


	//   ....[0]....
.L_395:
        /*0028*/ 	.word	0x00000001
        /*002c*/ 	.byte	0xa0, 0x00, 0x00, 0x00, 0x01, 0x00, 0x00, 0x00, 0x80, 0x07, 0x00, 0x00, 0x01, 0x00, 0x00, 0x00
        /*003c*/ 	.byte	0x30, 0x0a, 0x00, 0x00, 0x01, 0x00, 0x00, 0x00, 0x70, 0x0a, 0x00, 0x00, 0x01, 0x00, 0x00, 0x00
        /*004c*/ 	.byte	0x40, 0x1d, 0x00, 0x00, 0x01, 0x00, 0x00, 0x00, 0x50, 0x70, 0x00, 0x00, 0x01, 0x00, 0x00, 0x00
        /*005c*/ 	.byte	0x70, 0x70, 0x00, 0x00, 0x01, 0x00, 0x00, 0x00, 0xf0, 0x97, 0x00, 0x00


	//----- nvinfo : EIATTR_MERCURY_ISA_VERSION
	.align		4
.L_396:
        /*0068*/ 	.byte	0x03, 0x5f
        /*006a*/ 	.short	0x0101


	//----- nvinfo : EIATTR_EXIT_INSTR_OFFSETS
	.align		4
        /*006c*/ 	.byte	0x04, 0x1c
        /*006e*/ 	.short	(.L_398 - .L_397)


	//   ....[0]....
.L_397:
        /*0070*/ 	.word	0x000000c0


	//   ....[1]....
        /*0074*/ 	.word	0x00009870


	//----- nvinfo : EIATTR_CRS_STACK_SIZE
	.align		4
.L_398:
        /*0078*/ 	.byte	0x04, 0x1e
        /*007a*/ 	.short	(.L_400 - .L_399)
.L_399:
        /*007c*/ 	.word	0x00000000


	//----- nvinfo : EIATTR_CBANK_PARAM_SIZE
	.align		4
.L_400:
        /*0080*/ 	.byte	0x03, 0x19
        /*0082*/ 	.short	0x0280


	//----- nvinfo : EIATTR_PARAM_CBANK
	.align		4
        /*0084*/ 	.byte	0x04, 0x0a
        /*0086*/ 	.short	(.L_402 - .L_401)
	.align		4
.L_401:
        /*0088*/ 	.word	index@(.nv.constant0._ZN5flash44flash_bwd_dq_dk_dv_loop_seqk_parallel_kernelI23Flash_bwd_kernel_traitsILi128ELi64ELi128ELi8ELi2ELi4ELi2ELb0ELb0EN7cutlass6half_tE19Flash_kernel_traitsILi128ELi64ELi128ELi8ES3_EELb0ELb0ELb0ELb0ELb0ELb1ELb0EEEvNS_16Flash_bwd_paramsE)
        /*008c*/ 	.short	0x0210
        /*008e*/ 	.short	0x0280


	//----- nvinfo : EIATTR_SW_WAR
	.align		4
.L_402:
        /*0090*/ 	.byte	0x04, 0x36
        /*0092*/ 	.short	(.L_404 - .L_403)
.L_403:
        /*0094*/ 	.word	0x00000008
.L_404:


//--------------------- .nv.info._ZN5flash44flash_bwd_dq_dk_dv_loop_seqk_parallel_kernelI23Flash_bwd_kernel_traitsILi128ELi64ELi128ELi8ELi2ELi4ELi2ELb0ELb0EN7cutlass6half_tE19Flash_kernel_traitsILi128ELi64ELi128ELi8ES3_EELb0ELb0ELb0ELb0ELb0ELb0ELb0EEEvNS_16Flash_bwd_paramsE --------------------------
	.section	.nv.info._ZN5flash44flash_bwd_dq_dk_dv_loop_seqk_parallel_kernelI23Flash_bwd_kernel_traitsILi128ELi64ELi128ELi8ELi2ELi4ELi2ELb0ELb0EN7cutlass6half_tE19Flash_kernel_traitsILi128ELi64ELi128ELi8ES3_EELb0ELb0ELb0ELb0ELb0ELb0ELb0EEEvNS_16Flash_bwd_paramsE,"",@"SHT_CUDA_INFO"
	.sectionflags	@""
	.align	4


	//----- nvinfo : EIATTR_CUDA_API_VERSION
	.align		4
        /*0000*/ 	.byte	0x04, 0x37
        /*0002*/ 	.short	(.L_406 - .L_405)
.L_405:
        /*0004*/ 	.word	0x00000082


	//----- nvinfo : EIATTR_KPARAM_INFO
	.align		4
.L_406:
        /*0008*/ 	.byte	0x04, 0x17
        /*000a*/ 	.short	(.L_408 - .L_407)
.L_407:
        /*000c*/ 	.word	0x00000000
        /*0010*/ 	.short	0x0000
        /*0012*/ 	.short	0x0000
        /*0014*/ 	.byte	0x00, 0xf0, 0x01, 0x0a


	//----- nvinfo : EIATTR_SPARSE_MMA_MASK
	.align		4
.L_408:
        /*0018*/ 	.byte	0x03, 0x50
        /*001a*/ 	.short	0x0000


	//----- nvinfo : EIATTR_MAXREG_COUNT
	.align		4
        /*001c*/ 	.byte	0x03, 0x1b
        /*001e*/ 	.short	0x00ff


	//----- nvinfo : EIATTR_NUM_BARRIERS
	.align		4
        /*0020*/ 	.byte	0x02, 0x4c
        /*0022*/ 	.byte	0x01
	.zero		1


	//----- nvinfo : EIATTR_ANNOTATIONS
	.align		4
        /*0024*/ 	.byte	0x04, 0x55
        /*0026*/ 	.short	(.L_410 - .L_409)


	//   ....[0]....
.L_409:
        /*0028*/ 	.word	0x00000001
        /*002c*/ 	.byte	0xd0, 0x09, 0x00, 0x00, 0x01, 0x00, 0x00, 0x00, 0x10, 0x0a, 0x00, 0x00, 0x01, 0x00, 0x00, 0x00
        /*003c*/ 	.byte	0x90, 0x80, 0x00, 0x00, 0x01, 0x00, 0x00, 0x00, 0xb0, 0x80, 0x00, 0x00


	//----- nvinfo : EIATTR_MERCURY_ISA_VERSION
	.align		4
.L_410:
        /*0048*/ 	.byte	0x03, 0x5f
        /*004a*/ 	.short	0x0101


	//----- nvinfo : EIATTR_EXIT_INSTR_OFFSETS
	.align		4
        /*004c*/ 	.byte	0x04, 0x1c
        /*004e*/ 	.short	(.L_412 - .L_411)


	//   ....[0]....
.L_411:
        /*0050*/ 	.word	0x000000a0


	//   ....[1]....
        /*0054*/ 	.word	0x0000abf0


	//----- nvinfo : EIATTR_CRS_STACK_SIZE
	.align		4
.L_412:
        /*0058*/ 	.byte	0x04, 0x1e
        /*005a*/ 	.short	(.L_414 - .L_413)
.L_413:
        /*005c*/ 	.word	0x00000000


	//----- nvinfo : EIATTR_CBANK_PARAM_SIZE
	.align		4
.L_414:
        /*0060*/ 	.byte	0x03, 0x19
        /*0062*/ 	.short	0x0280


	//----- nvinfo : EIATTR_PARAM_CBANK
	.align		4
        /*0064*/ 	.byte	0x04, 0x0a
        /*0066*/ 	.short	(.L_416 - .L_415)
	.align		4
.L_415:
        /*0068*/ 	.word	index@(.nv.constant0._ZN5flash44flash_bwd_dq_dk_dv_loop_seqk_parallel_kernelI23Flash_bwd_kernel_traitsILi128ELi64ELi128ELi8ELi2ELi4ELi2ELb0ELb0EN7cutlass6half_tE19Flash_kernel_traitsILi128ELi64ELi128ELi8ES3_EELb0ELb0ELb0ELb0ELb0ELb0ELb0EEEvNS_16Flash_bwd_paramsE)
        /*006c*/ 	.short	0x0210
        /*006e*/ 	.short	0x0280


	//----- nvinfo : EIATTR_SW_WAR
	.align		4
.L_416:
        /*0070*/ 	.byte	0x04, 0x36
        /*0072*/ 	.short	(.L_418 - .L_417)
.L_417:
        /*0074*/ 	.word	0x00000008
.L_418:


//--------------------- .nv.info._ZN5flash44flash_bwd_dq_dk_dv_loop_seqk_parallel_kernelI23Flash_bwd_kernel_traitsILi128ELi64ELi128ELi8ELi2ELi4ELi2ELb0ELb0EN7cutlass6half_tE19Flash_kernel_traitsILi128ELi64ELi128ELi8ES3_EELb0ELb0ELb1ELb0ELb0ELb0ELb0EEEvNS_16Flash_bwd_paramsE --------------------------
	.section	.nv.info._ZN5flash44flash_bwd_dq_dk_dv_loop_seqk_parallel_kernelI23Flash_bwd_kernel_traitsILi128ELi64ELi128ELi8ELi2ELi4ELi2ELb0ELb0EN7cutlass6half_tE19Flash_kernel_traitsILi128ELi64ELi128ELi8ES3_EELb0ELb0ELb1ELb0ELb0ELb0ELb0EEEvNS_16Flash_bwd_paramsE,"",@"SHT_CUDA_INFO"
	.sectionflags	@""
	.align	4


	//----- nvinfo : EIATTR_CUDA_API_VERSION
	.align		4
        /*0000*/ 	.byte	0x04, 0x37
        /*0002*/ 	.short	(.L_420 - .L_419)
.L_419:
        /*0004*/ 	.word	0x00000082


	//----- nvinfo : EIATTR_KPARAM_INFO
	.align		4
.L_420:
        /*0008*/ 	.byte	0x04, 0x17
        /*000a*/ 	.short	(.L_422 - .L_421)
.L_421:
        /*000c*/ 	.word	0x00000000
        /*0010*/ 	.short	0x0000
        /*0012*/ 	.short	0x0000
        /*0014*/ 	.byte	0x00, 0xf0, 0x01, 0x0a


	//----- nvinfo : EIATTR_SPARSE_MMA_MASK
	.align		4
.L_422:
        /*0018*/ 	.byte	0x03, 0x50
        /*001a*/ 	.short	0x0000


	//----- nvinfo : EIATTR_MAXREG_COUNT
	.align		4
        /*001c*/ 	.byte	0x03, 0x1b
        /*001e*/ 	.short	0x00ff


	//----- nvinfo : EIATTR_NUM_BARRIERS
	.align		4
        /*0020*/ 	.byte	0x02, 0x4c
        /*0022*/ 	.byte	0x01
	.zero		1


	//----- nvinfo : EIATTR_ANNOTATIONS
	.align		4
        /*0024*/ 	.byte	0x04, 0x55
        /*0026*/ 	.short	(.L_424 - .L_423)


	//   ....[0]....
.L_423:
        /*0028*/ 	.word	0x00000001
        /*002c*/ 	.byte	0x90, 0x04, 0x00, 0x00, 0x01, 0x00, 0x00, 0x00, 0xa0, 0x09, 0x00, 0x00, 0x01, 0x00, 0x00, 0x00
        /*003c*/ 	.byte	0xd0, 0x09, 0x00, 0x00, 0x01, 0x00, 0x00, 0x00, 0x00, 0x0a, 0x00, 0x00, 0x01, 0x00, 0x00, 0x00
        /*004c*/ 	.byte	0x30, 0x0a, 0x00, 0x00, 0x01, 0x00, 0x00, 0x00, 0xa0, 0x47, 0x00, 0x00, 0x01, 0x00, 0x00, 0x00
        /*005c*/ 	.byte	0x50, 0x94, 0x00, 0x00, 0x01, 0x00, 0x00, 0x00, 0x70, 0x94, 0x00, 0x00, 0x01, 0x00, 0x00, 0x00
        /*006c*/ 	.byte	0x80, 0x94, 0x00, 0x00, 0x01, 0x00, 0x00, 0x00, 0x90, 0x94, 0x00, 0x00


	//----- nvinfo : EIATTR_MERCURY_ISA_VERSION
	.align		4
.L_424:
        /*0078*/ 	.byte	0x03, 0x5f
        /*007a*/ 	.short	0x0101


	//----- nvinfo : EIATTR_EXIT_INSTR_OFFSETS
	.align		4
        /*007c*/ 	.byte	0x04, 0x1c
        /*007e*/ 	.short	(.L_426 - .L_425)


	//   ....[0]....
.L_425:
        /*0080*/ 	.word	0x000000a0


	//   ....[1]....
        /*0084*/ 	.word	0x0000b120


	//----- nvinfo : EIATTR_CRS_STACK_SIZE
	.align		4
.L_426:
        /*0088*/ 	.byte	0x04, 0x1e
        /*008a*/ 	.short	(.L_428 - .L_427)
.L_427:
        /*008c*/ 	.word	0x00000000


	//----- nvinfo : EIATTR_CBANK_PARAM_SIZE
	.align		4
.L_428:
        /*0090*/ 	.byte	0x03, 0x19
        /*0092*/ 	.short	0x0280


	//----- nvinfo : EIATTR_PARAM_CBANK
	.align		4
        /*0094*/ 	.byte	0x04, 0x0a
        /*0096*/ 	.short	(.L_430 - .L_429)
	.align		4
.L_429:
        /*0098*/ 	.word	index@(.nv.constant0._ZN5flash44flash_bwd_dq_dk_dv_loop_seqk_parallel_kernelI23Flash_bwd_kernel_traitsILi128ELi64ELi128ELi8ELi2ELi4ELi2ELb0ELb0EN7cutlass6half_tE19Flash_kernel_traitsILi128ELi64ELi128ELi8ES3_EELb0ELb0ELb1ELb0ELb0ELb0ELb0EEEvNS_16Flash_bwd_paramsE)
        /*009c*/ 	.short	0x0210
        /*009e*/ 	.short	0x0280


	//----- nvinfo : EIATTR_SW_WAR
	.align		4
.L_430:
        /*00a0*/ 	.byte	0x04, 0x36
        /*00a2*/ 	.short	(.L_432 - .L_431)
.L_431:
        /*00a4*/ 	.word	0x00000008
.L_432:


//--------------------- .nv.info._ZN5flash44flash_bwd_dq_dk_dv_loop_seqk_parallel_kernelI23Flash_bwd_kernel_traitsILi128ELi64ELi128ELi8ELi2ELi4ELi2ELb0ELb0EN7cutlass6half_tE19Flash_kernel_traitsILi128ELi64ELi128ELi8ES3_EELb0ELb0ELb0ELb0ELb1ELb1ELb0EEEvNS_16Flash_bwd_paramsE --------------------------
	.section	.nv.info._ZN5flash44flash_bwd_dq_dk_dv_loop_seqk_parallel_kernelI23Flash_bwd_kernel_traitsILi128ELi64ELi128ELi8ELi2ELi4ELi2ELb0ELb0EN7cutlass6half_tE19Flash_kernel_traitsILi128ELi64ELi128ELi8ES3_EELb0ELb0ELb0ELb0ELb1ELb1ELb0EEEvNS_16Flash_bwd_paramsE,"",@"SHT_CUDA_INFO"
	.sectionflags	@""
	.align	4


	//----- nvinfo : EIATTR_CUDA_API_VERSION
	.align		4
        /*0000*/ 	.byte	0x04, 0x37
        /*0002*/ 	.short	(.L_434 - .L_433)
.L_433:
        /*0004*/ 	.word	0x00000082


	//----- nvinfo : EIATTR_KPARAM_INFO
	.align		4
.L_434:
        /*0008*/ 	.byte	0x04, 0x17
        /*000a*/ 	.short	(.L_436 - .L_435)
.L_435:
        /*000c*/ 	.word	0x00000000
        /*0010*/ 	.short	0x0000
        /*0012*/ 	.short	0x0000
        /*0014*/ 	.byte	0x00, 0xf0, 0x01, 0x0a


	//----- nvinfo : EIATTR_SPARSE_MMA_MASK
	.align		4
.L_436:
        /*0018*/ 	.byte	0x03, 0x50
        /*001a*/ 	.short	0x0000


	//----- nvinfo : EIATTR_MAXREG_COUNT
	.align		4
        /*001c*/ 	.byte	0x03, 0x1b
        /*001e*/ 	.short	0x00ff


	//----- nvinfo : EIATTR_NUM_BARRIERS
	.align		4
        /*0020*/ 	.byte	0x02, 0x4c
        /*0022*/ 	.byte	0x01
	.zero		1


	//----- nvinfo : EIATTR_ANNOTATIONS
	.align		4
        /*0024*/ 	.byte	0x04, 0x55
        /*0026*/ 	.short	(.L_438 - .L_437)


	//   ....[0]....
.L_437:
        /*0028*/ 	.word	0x00000001
        /*002c*/ 	.byte	0x30, 0x08, 0x00, 0x00, 0x01, 0x00, 0x00, 0x00, 0x00, 0x59, 0x00, 0x00


	//----- nvinfo : EIATTR_MERCURY_ISA_VERSION
	.align		4
.L_438:
        /*0038*/ 	.byte	0x03, 0x5f
        /*003a*/ 	.short	0x0101


	//----- nvinfo : EIATTR_EXIT_INSTR_OFFSETS
	.align		4
        /*003c*/ 	.byte	0x04, 0x1c
        /*003e*/ 	.short	(.L_440 - .L_439)


	//   ....[0]....
.L_439:
        /*0040*/ 	.word	0x000000a0


	//   ....[1]....
        /*0044*/ 	.word	0x00006c80


	//----- nvinfo : EIATTR_CBANK_PARAM_SIZE
	.align		4
.L_440:
        /*0048*/ 	.byte	0x03, 0x19
        /*004a*/ 	.short	0x0280


	//----- nvinfo : EIATTR_PARAM_CBANK
	.align		4
        /*004c*/ 	.byte	0x04, 0x0a
        /*004e*/ 	.short	(.L_442 - .L_441)
	.align		4
.L_441:
        /*0050*/ 	.word	index@(.nv.constant0._ZN5flash44flash_bwd_dq_dk_dv_loop_seqk_parallel_kernelI23Flash_bwd_kernel_traitsILi128ELi64ELi128ELi8ELi2ELi4ELi2ELb0ELb0EN7cutlass6half_tE19Flash_kernel_traitsILi128ELi64ELi128ELi8ES3_EELb0ELb0ELb0ELb0ELb1ELb1ELb0EEEvNS_16Flash_bwd_paramsE)
        /*0054*/ 	.short	0x0210
        /*0056*/ 	.short	0x0280


	//----- nvinfo : EIATTR_SW_WAR
	.align		4
.L_442:
        /*0058*/ 	.byte	0x04, 0x36
        /*005a*/ 	.short	(.L_444 - .L_443)
.L_443:
        /*005c*/ 	.word	0x00000008
.L_444:


//--------------------- .nv.info._ZN5flash44flash_bwd_dq_dk_dv_loop_seqk_parallel_kernelI23Flash_bwd_kernel_traitsILi128ELi64ELi128ELi8ELi2ELi4ELi2ELb0ELb0EN7cutlass6half_tE19Flash_kernel_traitsILi128ELi64ELi128ELi8ES3_EELb0ELb0ELb0ELb1ELb0ELb0ELb0EEEvNS_16Flash_bwd_paramsE --------------------------
	.section	.nv.info._ZN5flash44flash_bwd_dq_dk_dv_loop_seqk_parallel_kernelI23Flash_bwd_kernel_traitsILi128ELi64ELi128ELi8ELi2ELi4ELi2ELb0ELb0EN7cutlass6half_tE19Flash_kernel_traitsILi128ELi64ELi128ELi8ES3_EELb0ELb0ELb0ELb1ELb0ELb0ELb0EEEvNS_16Flash_bwd_paramsE,"",@"SHT_CUDA_INFO"
	.sectionflags	@""
	.align	4


	//----- nvinfo : EIATTR_CUDA_API_VERSION
	.align		4
        /*0000*/ 	.byte	0x04, 0x37
        /*0002*/ 	.short	(.L_446 - .L_445)
.L_445:
        /*0004*/ 	.word	0x00000082


	//----- nvinfo : EIATTR_KPARAM_INFO
	.align		4
.L_446:
        /*0008*/ 	.byte	0x04, 0x17
        /*000a*/ 	.short	(.L_448 - .L_447)
.L_447:
        /*000c*/ 	.word	0x00000000
        /*0010*/ 	.short	0x0000
        /*0012*/ 	.short	0x0000
        /*0014*/ 	.byte	0x00, 0xf0, 0x01, 0x0a


	//----- nvinfo : EIATTR_SPARSE_MMA_MASK
	.align		4
.L_448:
        /*0018*/ 	.byte	0x03, 0x50
        /*001a*/ 	.short	0x0000


	//----- nvinfo : EIATTR_MAXREG_COUNT
	.align		4
        /*001c*/ 	.byte	0x03, 0x1b
        /*001e*/ 	.short	0x00ff


	//----- nvinfo : EIATTR_NUM_BARRIERS
	.align		4
        /*0020*/ 	.byte	0x02, 0x4c
        /*0022*/ 	.byte	0x01
	.zero		1


	//----- nvinfo : EIATTR_ANNOTATIONS
	.align		4
        /*0024*/ 	.byte	0x04, 0x55
        /*0026*/ 	.short	(.L_450 - .L_449)


	//   ....[0]....
.L_449:
        /*0028*/ 	.word	0x00000001
        /*002c*/ 	.byte	0xd0, 0x09, 0x00, 0x00, 0x01, 0x00, 0x00, 0x00, 0x10, 0x0a, 0x00, 0x00, 0x01, 0x00, 0x00, 0x00
        /*003c*/ 	.byte	0x90, 0x88, 0x00, 0x00, 0x01, 0x00, 0x00, 0x00, 0xb0, 0x88, 0x00, 0x00


	//----- nvinfo : EIATTR_MERCURY_ISA_VERSION
	.align		4
.L_450:
        /*0048*/ 	.byte	0x03, 0x5f
        /*004a*/ 	.short	0x0101


	//----- nvinfo : EIATTR_EXIT_INSTR_OFFSETS
	.align		4
        /*004c*/ 	.byte	0x04, 0x1c
        /*004e*/ 	.short	(.L_452 - .L_451)


	//   ....[0]....
.L_451:
        /*0050*/ 	.word	0x000000a0


	//   ....[1]....
        /*0054*/ 	.word	0x0000b3e0


	//----- nvinfo : EIATTR_CRS_STACK_SIZE
	.align		4
.L_452:
        /*0058*/ 	.byte	0x04, 0x1e
        /*005a*/ 	.short	(.L_454 - .L_453)
.L_453:
        /*005c*/ 	.word	0x00000000


	//----- nvinfo : EIATTR_CBANK_PARAM_SIZE
	.align		4
.L_454:
        /*0060*/ 	.byte	0x03, 0x19
        /*0062*/ 	.short	0x0280


	//----- nvinfo : EIATTR_PARAM_CBANK
	.align		4
        /*0064*/ 	.byte	0x04, 0x0a
        /*0066*/ 	.short	(.L_456 - .L_455)
	.align		4
.L_455:
        /*0068*/ 	.word	index@(.nv.constant0._ZN5flash44flash_bwd_dq_dk_dv_loop_seqk_parallel_kernelI23Flash_bwd_kernel_traitsILi128ELi64ELi128ELi8ELi2ELi4ELi2ELb0ELb0EN7cutlass6half_tE19Flash_kernel_traitsILi128ELi64ELi128ELi8ES3_EELb0ELb0ELb0ELb1ELb0ELb0ELb0EEEvNS_16Flash_bwd_paramsE)
        /*006c*/ 	.short	0x0210
        /*006e*/ 	.short	0x0280


	//----- nvinfo : EIATTR_SW_WAR
	.align		4
.L_456:
        /*0070*/ 	.byte	0x04, 0x36
        /*0072*/ 	.short	(.L_458 - .L_457)
.L_457:
        /*0074*/ 	.word	0x00000008
.L_458:


//--------------------- .nv.info._ZN5flash44flash_bwd_dq_dk_dv_loop_seqk_parallel_kernelI23Flash_bwd_kernel_traitsILi128ELi64ELi128ELi8ELi2ELi4ELi2ELb0ELb0EN7cutlass6half_tE19Flash_kernel_traitsILi128ELi64ELi128ELi8ES3_EELb0ELb0ELb1ELb0ELb0ELb1ELb0EEEvNS_16Flash_bwd_paramsE --------------------------
	.section	.nv.info._ZN5flash44flash_bwd_dq_dk_dv_loop_seqk_parallel_kernelI23Flash_bwd_kernel_traitsILi128ELi64ELi128ELi8ELi2ELi4ELi2ELb0ELb0EN7cutlass6half_tE19Flash_kernel_traitsILi128ELi64ELi128ELi8ES3_EELb0ELb0ELb1ELb0ELb0ELb1ELb0EEEvNS_16Flash_bwd_paramsE,"",@"SHT_CUDA_INFO"
	.sectionflags	@""
	.align	4


	//----- nvinfo : EIATTR_CUDA_API_VERSION
	.align		4
        /*0000*/ 	.byte	0x04, 0x37
        /*0002*/ 	.short	(.L_460 - .L_459)
.L_459:
        /*0004*/ 	.word	0x00000082


	//----- nvinfo : EIATTR_KPARAM_INFO
	.align		4
.L_460:
        /*0008*/ 	.byte	0x04, 0x17
        /*000a*/ 	.short	(.L_462 - .L_461)
.L_461:
        /*000c*/ 	.word	0x00000000
        /*0010*/ 	.short	0x0000
        /*0012*/ 	.short	0x0000
        /*0014*/ 	.byte	0x00, 0xf0, 0x01, 0x0a


	//----- nvinfo : EIATTR_SPARSE_MMA_MASK
	.align		4
.L_462:
        /*0018*/ 	.byte	0x03, 0x50
        /*001a*/ 	.short	0x0000


	//----- nvinfo : EIATTR_MAXREG_COUNT
	.align		4
        /*001c*/ 	.byte	0x03, 0x1b
        /*001e*/ 	.short	0x00ff


	//----- nvinfo : EIATTR_NUM_BARRIERS
	.align		4
        /*0020*/ 	.byte	0x02, 0x4c
        /*0022*/ 	.byte	0x01
	.zero		1


	//----- nvinfo : EIATTR_ANNOTATIONS
	.align		4
        /*0024*/ 	.byte	0x04, 0x55
        /*0026*/ 	.short	(.L_464 - .L_463)


	//   ....[0]....
.L_463:
        /*0028*/ 	.word	0x00000001
        /*002c*/ 	.byte	0xa0, 0x00, 0x00, 0x00, 0x01, 0x00, 0x00, 0x00, 0xf0, 0x09, 0x00, 0x00, 0x01, 0x00, 0x00, 0x00
        /*003c*/ 	.byte	0x70, 0x80, 0x00, 0x00, 0x01, 0x00, 0x00, 0x00, 0xf0, 0x9a, 0x00, 0x00


	//----- nvinfo : EIATTR_MERCURY_ISA_VERSION
	.align		4
.L_464:
        /*0048*/ 	.byte	0x03, 0x5f
        /*004a*/ 	.short	0x0101


	//----- nvinfo : EIATTR_EXIT_INSTR_OFFSETS
	.align		4
        /*004c*/ 	.byte	0x04, 0x1c
        /*004e*/ 	.short	(.L_466 - .L_465)


	//   ....[0]....
.L_465:
        /*0050*/ 	.word	0x000000c0


	//   ....[1]....
        /*0054*/ 	.word	0x00009b70


	//----- nvinfo : EIATTR_CRS_STACK_SIZE
	.align		4
.L_466:
        /*0058*/ 	.byte	0x04, 0x1e
        /*005a*/ 	.short	(.L_468 - .L_467)
.L_467:
        /*005c*/ 	.word	0x00000000


	//----- nvinfo : EIATTR_CBANK_PARAM_SIZE
	.align		4
.L_468:
        /*0060*/ 	.byte	0x03, 0x19
        /*0062*/ 	.short	0x0280


	//----- nvinfo : EIATTR_PARAM_CBANK
	.align		4
        /*0064*/ 	.byte	0x04, 0x0a
        /*0066*/ 	.short	(.L_470 - .L_469)
	.align		4
.L_469:
        /*0068*/ 	.word	index@(.nv.constant0._ZN5flash44flash_bwd_dq_dk_dv_loop_seqk_parallel_kernelI23Flash_bwd_kernel_traitsILi128ELi64ELi128ELi8ELi2ELi4ELi2ELb0ELb0EN7cutlass6half_tE19Flash_kernel_traitsILi128ELi64ELi128ELi8ES3_EELb0ELb0ELb1ELb0ELb0ELb1ELb0EEEvNS_16Flash_bwd_paramsE)
        /*006c*/ 	.short	0x0210
        /*006e*/ 	.short	0x0280


	//----- nvinfo : EIATTR_SW_WAR
	.align		4
.L_470:
        /*0070*/ 	.byte	0x04, 0x36
        /*0072*/ 	.short	(.L_472 - .L_471)
.L_471:
        /*0074*/ 	.word	0x00000008
.L_472:


//--------------------- .nv.info._ZN5flash44flash_bwd_dq_dk_dv_loop_seqk_parallel_kernelI23Flash_bwd_kernel_traitsILi128ELi64ELi128ELi8ELi2ELi4ELi2ELb0ELb0EN7cutlass6half_tE19Flash_kernel_traitsILi128ELi64ELi128ELi8ES3_EELb0ELb0ELb1ELb1ELb0ELb0ELb0EEEvNS_16Flash_bwd_paramsE --------------------------
	.section	.nv.info._ZN5flash44flash_bwd_dq_dk_dv_loop_seqk_parallel_kernelI23Flash_bwd_kernel_traitsILi128ELi64ELi128ELi8ELi2ELi4ELi2ELb0ELb0EN7cutlass6half_tE19Flash_kernel_traitsILi128ELi64ELi128ELi8ES3_EELb0ELb0ELb1ELb1ELb0ELb0ELb0EEEvNS_16Flash_bwd_paramsE,"",@"SHT_CUDA_INFO"
	.sectionflags	@""
	.align	4


	//----- nvinfo : EIATTR_CUDA_API_VERSION
	.align		4
        /*0000*/ 	.byte	0x04, 0x37
        /*0002*/ 	.short	(.L_474 - .L_473)
.L_473:
        /*0004*/ 	.word	0x00000082


	//----- nvinfo : EIATTR_KPARAM_INFO
	.align		4
.L_474:
        /*0008*/ 	.byte	0x04, 0x17
        /*000a*/ 	.short	(.L_476 - .L_475)
.L_475:
        /*000c*/ 	.word	0x00000000
        /*0010*/ 	.short	0x0000
        /*0012*/ 	.short	0x0000
        /*0014*/ 	.byte	0x00, 0xf0, 0x01, 0x0a


	//----- nvinfo : EIATTR_SPARSE_MMA_MASK
	.align		4
.L_476:
        /*0018*/ 	.byte	0x03, 0x50
        /*001a*/ 	.short	0x0000


	//----- nvinfo : EIATTR_MAXREG_COUNT
	.align		4
        /*001c*/ 	.byte	0x03, 0x1b
        /*001e*/ 	.short	0x00ff


	//----- nvinfo : EIATTR_NUM_BARRIERS
	.align		4
        /*0020*/ 	.byte	0x02, 0x4c
        /*0022*/ 	.byte	0x01
	.zero		1


	//----- nvinfo : EIATTR_ANNOTATIONS
	.align		4
        /*0024*/ 	.byte	0x04, 0x55
        /*0026*/ 	.short	(.L_478 - .L_477)


	//   ....[0]....
.L_477:
        /*0028*/ 	.word	0x00000001
        /*002c*/ 	.byte	0xc0, 0x04, 0x00, 0x00, 0x01, 0x00, 0x00, 0x00, 0x20, 0x07, 0x00, 0x00, 0x01, 0x00, 0x00, 0x00
        /*003c*/ 	.byte	0xe0, 0x09, 0x00, 0x00, 0x01, 0x00, 0x00, 0x00, 0x10, 0x0a, 0x00, 0x00, 0x01, 0x00, 0x00, 0x00
        /*004c*/ 	.byte	0x40, 0x0a, 0x00, 0x00, 0x01, 0x00, 0x00, 0x00, 0x80, 0x0a, 0x00, 0x00, 0x01, 0x00, 0x00, 0x00
        /*005c*/ 	.byte	0x90, 0x0a, 0x00, 0x00, 0x01, 0x00, 0x00, 0x00, 0x90, 0x47, 0x00, 0x00, 0x01, 0x00, 0x00, 0x00
        /*006c*/ 	.byte	0x60, 0x50, 0x00, 0x00, 0x01, 0x00, 0x00, 0x00, 0x50, 0x9c, 0x00, 0x00, 0x01, 0x00, 0x00, 0x00
        /*007c*/ 	.byte	0x70, 0x9c, 0x00, 0x00, 0x01, 0x00, 0x00, 0x00, 0x80, 0x9c, 0x00, 0x00, 0x01, 0x00, 0x00, 0x00
        /*008c*/ 	.byte	0x90, 0x9c, 0x00, 0x00, 0x01, 0x00, 0x00, 0x00, 0xa0, 0x9c, 0x00, 0x00


	//----- nvinfo : EIATTR_MERCURY_ISA_VERSION
	.align		4
.L_478:
        /*0098*/ 	.byte	0x03, 0x5f
        /*009a*/ 	.short	0x0101


	//----- nvinfo : EIATTR_EXIT_INSTR_OFFSETS
	.align		4
        /*009c*/ 	.byte	0x04, 0x1c
        /*009e*/ 	.short	(.L_480 - .L_479)


	//   ....[0]....
.L_479:
        /*00a0*/ 	.word	0x000000a0


	//   ....[1]....
        /*00a4*/ 	.word	0x0000b920


	//----- nvinfo : EIATTR_CRS_STACK_SIZE
	.align		4
.L_480:
        /*00a8*/ 	.byte	0x04, 0x1e
        /*00aa*/ 	.short	(.L_482 - .L_481)
.L_481:
        /*00ac*/ 	.word	0x00000000


	//----- nvinfo : EIATTR_CBANK_PARAM_SIZE
	.align		4
.L_482:
        /*00b0*/ 	.byte	0x03, 0x19
        /*00b2*/ 	.short	0x0280


	//----- nvinfo : EIATTR_PARAM_CBANK
	.align		4
        /*00b4*/ 	.byte	0x04, 0x0a
        /*00b6*/ 	.short	(.L_484 - .L_483)
	.align		4
.L_483:
        /*00b8*/ 	.word	index@(.nv.constant0._ZN5flash44flash_bwd_dq_dk_dv_loop_seqk_parallel_kernelI23Flash_bwd_kernel_traitsILi128ELi64ELi128ELi8ELi2ELi4ELi2ELb0ELb0EN7cutlass6half_tE19Flash_kernel_traitsILi128ELi64ELi128ELi8ES3_EELb0ELb0ELb1ELb1ELb0ELb0ELb0EEEvNS_16Flash_bwd_paramsE)
        /*00bc*/ 	.short	0x0210
        /*00be*/ 	.short	0x0280


	//----- nvinfo : EIATTR_SW_WAR
	.align		4
.L_484:
        /*00c0*/ 	.byte	0x04, 0x36
        /*00c2*/ 	.short	(.L_486 - .L_485)
.L_485:
        /*00c4*/ 	.word	0x00000008
.L_486:


//--------------------- .nv.info._ZN5flash27flash_bwd_convert_dq_kernelI23Flash_bwd_kernel_traitsILi128ELi64ELi64ELi8ELi4ELi2ELi2ELb1ELb0EN7cutlass6half_tE19Flash_kernel_traitsILi128ELi64ELi64ELi8ES3_EEEEvNS_16Flash_bwd_paramsEi --------------------------
	.section	.nv.info._ZN5flash27flash_bwd_convert_dq_kernelI23Flash_bwd_kernel_traitsILi128ELi64ELi64ELi8ELi4ELi2ELi2ELb1ELb0EN7cutlass6half_tE19Flash_kernel_traitsILi128ELi64ELi64ELi8ES3_EEEEvNS_16Flash_bwd_paramsEi,"",@"SHT_CUDA_INFO"
	.sectionflags	@""
	.align	4


	//----- nvinfo : EIATTR_CUDA_API_VERSION
	.align		4
        /*0000*/ 	.byte	0x04, 0x37
        /*0002*/ 	.short	(.L_488 - .L_487)
.L_487:
        /*0004*/ 	.word	0x00000082


	//----- nvinfo : EIATTR_KPARAM_INFO
	.align		4
.L_488:
        /*0008*/ 	.byte	0x04, 0x17
        /*000a*/ 	.short	(.L_490 - .L_489)
.L_489:
        /*000c*/ 	.word	0x00000000
        /*0010*/ 	.short	0x0001
        /*0012*/ 	.short	0x0280
        /*0014*/ 	.byte	0x00, 0xf0, 0x11, 0x00


	//----- nvinfo : EIATTR_KPARAM_INFO
	.align		4
.L_490:
        /*0018*/ 	.byte	0x04, 0x17
        /*001a*/ 	.short	(.L_492 - .L_491)
.L_491:
        /*001c*/ 	.word	0x00000000
        /*0020*/ 	.short	0x0000
        /*0022*/ 	.short	0x0000
        /*0024*/ 	.byte	0x00, 0xf0, 0x01, 0x0a


	//----- nvinfo : EIATTR_SPARSE_MMA_MASK
	.align		4
.L_492:
        /*0028*/ 	.byte	0x03, 0x50
        /*002a*/ 	.short	0x0000


	//----- nvinfo : EIATTR_MAXREG_COUNT
	.align		4
        /*002c*/ 	.byte	0x03, 0x1b
        /*002e*/ 	.short	0x00ff


	//----- nvinfo : EIATTR_NUM_BARRIERS
	.align		4
        /*0030*/ 	.byte	0x02, 0x4c
        /*0032*/ 	.byte	0x01
	.zero		1


	//----- nvinfo : EIATTR_MERCURY_ISA_VERSION
	.align		4
        /*0034*/ 	.byte	0x03, 0x5f
        /*0036*/ 	.short	0x0101


	//----- nvinfo : EIATTR_EXIT_INSTR_OFFSETS
	.align		4
        /*0038*/ 	.byte	0x04, 0x1c
        /*003a*/ 	.short	(.L_494 - .L_493)


	//   ....[0]....
.L_493:
        /*003c*/ 	.word	0x00000100


	//   ....[1]....
        /*0040*/ 	.word	0x000017b0


	//   ....[2]....
        /*0044*/ 	.word	0x000018b0


	//   ....[3]....
        /*0048*/ 	.word	0x000018d0


	//----- nvinfo : EIATTR_CRS_STACK_SIZE
	.align		4
.L_494:
        /*004c*/ 	.byte	0x04, 0x1e
        /*004e*/ 	.short	(.L_496 - .L_495)
.L_495:
        /*0050*/ 	.word	0x00000000


	//----- nvinfo : EIATTR_CBANK_PARAM_SIZE
	.align		4
.L_496:
        /*0054*/ 	.byte	0x03, 0x19
        /*0056*/ 	.short	0x0284


	//----- nvinfo : EIATTR_PARAM_CBANK
	.align		4
        /*0058*/ 	.byte	0x04, 0x0a
        /*005a*/ 	.short	(.L_498 - .L_497)
	.align		4
.L_497:
        /*005c*/ 	.word	index@(.nv.constant0._ZN5flash27flash_bwd_convert_dq_kernelI23Flash_bwd_kernel_traitsILi128ELi64ELi64ELi8ELi4ELi2ELi2ELb1ELb0EN7cutlass6half_tE19Flash_kernel_traitsILi128ELi64ELi64ELi8ES3_EEEEvNS_16Flash_bwd_paramsEi)
        /*0060*/ 	.short	0x0210
        /*0062*/ 	.short	0x0284


	//----- nvinfo : EIATTR_SW_WAR
	.align		4
.L_498:
        /*0064*/ 	.byte	0x04, 0x36
        /*0066*/ 	.short	(.L_500 - .L_499)
.L_499:
        /*0068*/ 	.word	0x00000008
.L_500:


//--------------------- .nv.info._ZN5flash44flash_bwd_dq_dk_dv_loop_seqk_parallel_kernelI23Flash_bwd_kernel_traitsILi128ELi64ELi64ELi8ELi4ELi2ELi2ELb1ELb0EN7cutlass6half_tE19Flash_kernel_traitsILi128ELi64ELi64ELi8ES3_EELb1ELb0ELb0ELb0ELb0ELb1ELb0EEEvNS_16Flash_bwd_paramsE --------------------------
	.section	.nv.info._ZN5flash44flash_bwd_dq_dk_dv_loop_seqk_parallel_kernelI23Flash_bwd_kernel_traitsILi128ELi64ELi64ELi8ELi4ELi2ELi2ELb1ELb0EN7cutlass6half_tE19Flash_kernel_traitsILi128ELi64ELi64ELi8ES3_EELb1ELb0ELb0ELb0ELb0ELb1ELb0EEEvNS_16Flash_bwd_paramsE,"",@"SHT_CUDA_INFO"
	.sectionflags	@""
	.align	4


	//----- nvinfo : EIATTR_CUDA_API_VERSION
	.align		4
        /*0000*/ 	.byte	0x04, 0x37
        /*0002*/ 	.short	(.L_502 - .L_501)
.L_501:
        /*0004*/ 	.word	0x00000082


	//----- nvinfo : EIATTR_KPARAM_INFO
	.align		4
.L_502:
        /*0008*/ 	.byte	0x04, 0x17
        /*000a*/ 	.short	(.L_504 - .L_503)
.L_503:
        /*000c*/ 	.word	0x00000000
        /*0010*/ 	.short	0x0000
        /*0012*/ 	.short	0x0000
        /*0014*/ 	.byte	0x00, 0xf0, 0x01, 0x0a


	//----- nvinfo : EIATTR_SPARSE_MMA_MASK
	.align		4
.L_504:
        /*0018*/ 	.byte	0x03, 0x50
        /*001a*/ 	.short	0x0000


	//----- nvinfo : EIATTR_MAXREG_COUNT
	.align		4
        /*001c*/ 	.byte	0x03, 0x1b
        /*001e*/ 	.short	0x00ff


	//----- nvinfo : EIATTR_NUM_BARRIERS
	.align		4
        /*0020*/ 	.byte	0x02, 0x4c
        /*0022*/ 	.byte	0x01
	.zero		1


	//----- nvinfo : EIATTR_MERCURY_ISA_VERSION
	.align		4
        /*0024*/ 	.byte	0x03, 0x5f
        /*0026*/ 	.short	0x0101


	//----- nvinfo : EIATTR_EXIT_INSTR_OFFSETS
	.align		4
        /*0028*/ 	.byte	0x04, 0x1c
        /*002a*/ 	.short	(.L_506 - .L_505)


	//   ....[0]....
.L_505:
        /*002c*/ 	.word	0x000000a0


	//   ....[1]....
        /*0030*/ 	.word	0x00007770


	//----- nvinfo : EIATTR_CRS_STACK_SIZE
	.align		4
.L_506:
        /*0034*/ 	.byte	0x04, 0x1e
        /*0036*/ 	.short	(.L_508 - .L_507)
.L_507:
        /*0038*/ 	.word	0x00000000


	//----- nvinfo : EIATTR_CBANK_PARAM_SIZE
	.align		4
.L_508:
        /*003c*/ 	.byte	0x03, 0x19
        /*003e*/ 	.short	0x0280


	//----- nvinfo : EIATTR_PARAM_CBANK
	.align		4
        /*0040*/ 	.byte	0x04, 0x0a
        /*0042*/ 	.short	(.L_510 - .L_509)
	.align		4
.L_509:
        /*0044*/ 	.word	index@(.nv.constant0._ZN5flash44flash_bwd_dq_dk_dv_loop_seqk_parallel_kernelI23Flash_bwd_kernel_traitsILi128ELi64ELi64ELi8ELi4ELi2ELi2ELb1ELb0EN7cutlass6half_tE19Flash_kernel_traitsILi128ELi64ELi64ELi8ES3_EELb1ELb0ELb0ELb0ELb0ELb1ELb0EEEvNS_16Flash_bwd_paramsE)
        /*0048*/ 	.short	0x0210
        /*004a*/ 	.short	0x0280


	//----- nvinfo : EIATTR_SW_WAR
	.align		4
.L_510:
        /*004c*/ 	.byte	0x04, 0x36
        /*004e*/ 	.short	(.L_512 - .L_511)
.L_511:
        /*0050*/ 	.word	0x00000008
.L_512:


//--------------------- .nv.info._ZN5flash44flash_bwd_dq_dk_dv_loop_seqk_parallel_kernelI23Flash_bwd_kernel_traitsILi128ELi64ELi64ELi8ELi4ELi2ELi2ELb1ELb0EN7cutlass6half_tE19Flash_kernel_traitsILi128ELi64ELi64ELi8ES3_EELb0ELb0ELb0ELb0ELb0ELb1ELb1EEEvNS_16Flash_bwd_paramsE --------------------------
	.section	.nv.info._ZN5flash44flash_bwd_dq_dk_dv_loop_seqk_parallel_kernelI23Flash_bwd_kernel_traitsILi128ELi64ELi64ELi8ELi4ELi2ELi2ELb1ELb0EN7cutlass6half_tE19Flash_kernel_traitsILi128ELi64ELi64ELi8ES3_EELb0ELb0ELb0ELb0ELb0ELb1ELb1EEEvNS_16Flash_bwd_paramsE,"",@"SHT_CUDA_INFO"
	.sectionflags	@""
	.align	4


	//----- nvinfo : EIATTR_CUDA_API_VERSION
	.align		4
        /*0000*/ 	.byte	0x04, 0x37
        /*0002*/ 	.short	(.L_514 - .L_513)
.L_513:
        /*0004*/ 	.word	0x00000082


	//----- nvinfo : EIATTR_KPARAM_INFO
	.align		4
.L_514:
        /*0008*/ 	.byte	0x04, 0x17
        /*000a*/ 	.short	(.L_516 - .L_515)
.L_515:
        /*000c*/ 	.word	0x00000000
        /*0010*/ 	.short	0x0000
        /*0012*/ 	.short	0x0000
        /*0014*/ 	.byte	0x00, 0xf0, 0x01, 0x0a


	//----- nvinfo : EIATTR_SPARSE_MMA_MASK
	.align		4
.L_516:
        /*0018*/ 	.byte	0x03, 0x50
        /*001a*/ 	.short	0x0000


	//----- nvinfo : EIATTR_MAXREG_COUNT
	.align		4
        /*001c*/ 	.byte	0x03, 0x1b
        /*001e*/ 	.short	0x00ff


	//----- nvinfo : EIATTR_NUM_BARRIERS
	.align		4
        /*0020*/ 	.byte	0x02, 0x4c
        /*0022*/ 	.byte	0x01
	.zero		1


	//----- nvinfo : EIATTR_ANNOTATIONS
	.align		4
        /*0024*/ 	.byte	0x04, 0x55
        /*0026*/ 	.short	(.L_518 - .L_517)


	//   ....[0]....
.L_517:
        /*0028*/ 	.word	0x00000001
        /*002c*/ 	.byte	0x60, 0x05, 0x00, 0x00, 0x01, 0x00, 0x00, 0x00, 0x30, 0x19, 0x00, 0x00


	//----- nvinfo : EIATTR_MERCURY_ISA_VERSION
	.align		4
.L_518:
        /*0038*/ 	.byte	0x03, 0x5f
        /*003a*/ 	.short	0x0101


	//----- nvinfo : EIATTR_EXIT_INSTR_OFFSETS
	.align		4
        /*003c*/ 	.byte	0x04, 0x1c
        /*003e*/ 	.short	(.L_520 - .L_519)


	//   ....[0]....
.L_519:
        /*0040*/ 	.word	0x00000090


	//   ....[1]....
        /*0044*/ 	.word	0x00006d90


	//----- nvinfo : EIATTR_CRS_STACK_SIZE
	.align		4
.L_520:
        /*0048*/ 	.byte	0x04, 0x1e
        /*004a*/ 	.short	(.L_522 - .L_521)
.L_521:
        /*004c*/ 	.word	0x00000000


	//----- nvinfo : EIATTR_CBANK_PARAM_SIZE
	.align		4
.L_522:
        /*0050*/ 	.byte	0x03, 0x19
        /*0052*/ 	.short	0x0280


	//----- nvinfo : EIATTR_PARAM_CBANK
	.align		4
        /*0054*/ 	.byte	0x04, 0x0a
        /*0056*/ 	.short	(.L_524 - .L_523)
	.align		4
.L_523:
        /*0058*/ 	.word	index@(.nv.constant0._ZN5flash44flash_bwd_dq_dk_dv_loop_seqk_parallel_kernelI23Flash_bwd_kernel_traitsILi128ELi64ELi64ELi8ELi4ELi2ELi2ELb1ELb0EN7cutlass6half_tE19Flash_kernel_traitsILi128ELi64ELi64ELi8ES3_EELb0ELb0ELb0ELb0ELb0ELb1ELb1EEEvNS_16Flash_bwd_paramsE)
        /*005c*/ 	.short	0x0210
        /*005e*/ 	.short	0x0280


	//----- nvinfo : EIATTR_SW_WAR
	.align		4
.L_524:
        /*0060*/ 	.byte	0x04, 0x36
        /*0062*/ 	.short	(.L_526 - .L_525)
.L_525:
        /*0064*/ 	.word	0x00000008
.L_526:


//--------------------- .nv.info._ZN5flash44flash_bwd_dq_dk_dv_loop_seqk_parallel_kernelI23Flash_bwd_kernel_traitsILi128ELi64ELi64ELi8ELi4ELi2ELi2ELb1ELb0EN7cutlass6half_tE19Flash_kernel_traitsILi128ELi64ELi64ELi8ES3_EELb1ELb0ELb0ELb0ELb0ELb0ELb0EEEvNS_16Flash_bwd_paramsE --------------------------
	.section	.nv.info._ZN5flash44flash_bwd_dq_dk_dv_loop_seqk_parallel_kernelI23Flash_bwd_kernel_traitsILi128ELi64ELi64ELi8ELi4ELi2ELi2ELb1ELb0EN7cutlass6half_tE19Flash_kernel_traitsILi128ELi64ELi64ELi8ES3_EELb1ELb0ELb0ELb0ELb0ELb0ELb0EEEvNS_16Flash_bwd_paramsE,"",@"SHT_CUDA_INFO"
	.sectionflags	@""
	.align	4


	//----- nvinfo : EIATTR_CUDA_API_VERSION
	.align		4
        /*0000*/ 	.byte	0x04, 0x37
        /*0002*/ 	.short	(.L_528 - .L_527)
.L_527:
        /*0004*/ 	.word	0x00000082


	//----- nvinfo : EIATTR_KPARAM_INFO
	.align		4
.L_528:
        /*0008*/ 	.byte	0x04, 0x17
        /*000a*/ 	.short	(.L_530 - .L_529)
.L_529:
        /*000c*/ 	.word	0x00000000
        /*0010*/ 	.short	0x0000
        /*0012*/ 	.short	0x0000
        /*0014*/ 	.byte	0x00, 0xf0, 0x01, 0x0a


	//----- nvinfo : EIATTR_SPARSE_MMA_MASK
	.align		4
.L_530:
        /*0018*/ 	.byte	0x03, 0x50
        /*001a*/ 	.short	0x0000


	//----- nvinfo : EIATTR_MAXREG_COUNT
	.align		4
        /*001c*/ 	.byte	0x03, 0x1b
        /*001e*/ 	.short	0x00ff


	//----- nvinfo : EIATTR_NUM_BARRIERS
	.align		4
        /*0020*/ 	.byte	0x02, 0x4c
        /*0022*/ 	.byte	0x01
	.zero		1


	//----- nvinfo : EIATTR_ANNOTATIONS
	.align		4
        /*0024*/ 	.byte	0x04, 0x55
        /*0026*/ 	.short	(.L_532 - .L_531)


	//   ....[0]....
.L_531:
        /*0028*/ 	.word	0x00000001
        /*002c*/ 	.byte	0x20, 0x04, 0x00, 0x00, 0x01, 0x00, 0x00, 0x00, 0xc0, 0x05, 0x00, 0x00, 0x01, 0x00, 0x00, 0x00
        /*003c*/ 	.byte	0x70, 0x08, 0x00, 0x00, 0x01, 0x00, 0x00, 0x00, 0xb0, 0x08, 0x00, 0x00, 0x01, 0x00, 0x00, 0x00
        /*004c*/ 	.byte	0x80, 0x0b, 0x00, 0x00, 0x01, 0x00, 0x00, 0x00, 0xb0, 0x19, 0x00, 0x00, 0x01, 0x00, 0x00, 0x00
        /*005c*/ 	.byte	0x30, 0x35, 0x00, 0x00, 0x01, 0x00, 0x00, 0x00, 0x90, 0x63, 0x00, 0x00, 0x01, 0x00, 0x00, 0x00
        /*006c*/ 	.byte	0xc0, 0x63, 0x00, 0x00, 0x01, 0x00, 0x00, 0x00, 0xd0, 0x63, 0x00, 0x00, 0x01, 0x00, 0x00, 0x00
        /*007c*/ 	.byte	0xe0, 0x63, 0x00, 0x00, 0x01, 0x00, 0x00, 0x00, 0x90, 0x75, 0x00, 0x00


	//----- nvinfo : EIATTR_MERCURY_ISA_VERSION
	.align		4
.L_532:
        /*0088*/ 	.byte	0x03, 0x5f
        /*008a*/ 	.short	0x0101


	//----- nvinfo : EIATTR_EXIT_INSTR_OFFSETS
	.align		4
        /*008c*/ 	.byte	0x04, 0x1c
        /*008e*/ 	.short	(.L_534 - .L_533)


	//   ....[0]....
.L_533:
        /*0090*/ 	.word	0x00000090


	//   ....[1]....
        /*0094*/ 	.word	0x00007ed0


	//----- nvinfo : EIATTR_CRS_STACK_SIZE
	.align		4
.L_534:
        /*0098*/ 	.byte	0x04, 0x1e
        /*009a*/ 	.short	(.L_536 - .L_535)
.L_535:
        /*009c*/ 	.word	0x00000000


	//----- nvinfo : EIATTR_CBANK_PARAM_SIZE
	.align		4
.L_536:
        /*00a0*/ 	.byte	0x03, 0x19
        /*00a2*/ 	.short	0x0280


	//----- nvinfo : EIATTR_PARAM_CBANK
	.align		4
        /*00a4*/ 	.byte	0x04, 0x0a
        /*00a6*/ 	.short	(.L_538 - .L_537)
	.align		4
.L_537:
        /*00a8*/ 	.word	index@(.nv.constant0._ZN5flash44flash_bwd_dq_dk_dv_loop_seqk_parallel_kernelI23Flash_bwd_kernel_traitsILi128ELi64ELi64ELi8ELi4ELi2ELi2ELb1ELb0EN7cutlass6half_tE19Flash_kernel_traitsILi128ELi64ELi64ELi8ES3_EELb1ELb0ELb0ELb0ELb0ELb0ELb0EEEvNS_16Flash_bwd_paramsE)
        /*00ac*/ 	.short	0x0210
        /*00ae*/ 	.short	0x0280


	//----- nvinfo : EIATTR_SW_WAR
	.align		4
.L_538:
        /*00b0*/ 	.byte	0x04, 0x36
        /*00b2*/ 	.short	(.L_540 - .L_539)
.L_539:
        /*00b4*/ 	.word	0x00000008
.L_540:


//--------------------- .nv.info._ZN5flash44flash_bwd_dq_dk_dv_loop_seqk_parallel_kernelI23Flash_bwd_kernel_traitsILi128ELi64ELi64ELi8ELi4ELi2ELi2ELb1ELb0EN7cutlass6half_tE19Flash_kernel_traitsILi128ELi64ELi64ELi8ES3_EELb0ELb0ELb0ELb0ELb0ELb0ELb1EEEvNS_16Flash_bwd_paramsE --------------------------
	.section	.nv.info._ZN5flash44flash_bwd_dq_dk_dv_loop_seqk_parallel_kernelI23Flash_bwd_kernel_traitsILi128ELi64ELi64ELi8ELi4ELi2ELi2ELb1ELb0EN7cutlass6half_tE19Flash_kernel_traitsILi128ELi64ELi64ELi8ES3_EELb0ELb0ELb0ELb0ELb0ELb0ELb1EEEvNS_16Flash_bwd_paramsE,"",@"SHT_CUDA_INFO"
	.sectionflags	@""
	.align	4


	//----- nvinfo : EIATTR_CUDA_API_VERSION
	.align		4
        /*0000*/ 	.byte	0x04, 0x37
        /*0002*/ 	.short	(.L_542 - .L_541)
.L_541:
        /*0004*/ 	.word	0x00000082


	//----- nvinfo : EIATTR_KPARAM_INFO
	.align		4
.L_542:
        /*0008*/ 	.byte	0x04, 0x17
        /*000a*/ 	.short	(.L_544 - .L_543)
.L_543:
        /*000c*/ 	.word	0x00000000
        /*0010*/ 	.short	0x0000
        /*0012*/ 	.short	0x0000
        /*0014*/ 	.byte	0x00, 0xf0, 0x01, 0x0a


	//----- nvinfo : EIATTR_SPARSE_MMA_MASK
	.align		4
.L_544:
        /*0018*/ 	.byte	0x03, 0x50
        /*001a*/ 	.short	0x0000


	//----- nvinfo : EIATTR_MAXREG_COUNT
	.align		4
        /*001c*/ 	.byte	0x03, 0x1b
        /*001e*/ 	.short	0x00ff


	//----- nvinfo : EIATTR_NUM_BARRIERS
	.align		4
        /*0020*/ 	.byte	0x02, 0x4c
        /*0022*/ 	.byte	0x01
	.zero		1


	//----- nvinfo : EIATTR_MERCURY_ISA_VERSION
	.align		4
        /*0024*/ 	.byte	0x03, 0x5f
        /*0026*/ 	.short	0x0101


	//----- nvinfo : EIATTR_EXIT_INSTR_OFFSETS
	.align		4
        /*0028*/ 	.byte	0x04, 0x1c
        /*002a*/ 	.short	(.L_546 - .L_545)


	//   ....[0]....
.L_545:
        /*002c*/ 	.word	0x00000080


	//   ....[1]....
        /*0030*/ 	.word	0x00007910


	//----- nvinfo : EIATTR_CRS_STACK_SIZE
	.align		4
.L_546:
        /*0034*/ 	.byte	0x04, 0x1e
        /*0036*/ 	.short	(.L_548 - .L_547)
.L_547:
        /*0038*/ 	.word	0x00000000


	//----- nvinfo : EIATTR_CBANK_PARAM_SIZE
	.align		4
.L_548:
        /*003c*/ 	.byte	0x03, 0x19
        /*003e*/ 	.short	0x0280


	//----- nvinfo : EIATTR_PARAM_CBANK
	.align		4
        /*0040*/ 	.byte	0x04, 0x0a
        /*0042*/ 	.short	(.L_550 - .L_549)
	.align		4
.L_549:
        /*0044*/ 	.word	index@(.nv.constant0._ZN5flash44flash_bwd_dq_dk_dv_loop_seqk_parallel_kernelI23Flash_bwd_kernel_traitsILi128ELi64ELi64ELi8ELi4ELi2ELi2ELb1ELb0EN7cutlass6half_tE19Flash_kernel_traitsILi128ELi64ELi64ELi8ES3_EELb0ELb0ELb0ELb0ELb0ELb0ELb1EEEvNS_16Flash_bwd_paramsE)
        /*0048*/ 	.short	0x0210
        /*004a*/ 	.short	0x0280


	//----- nvinfo : EIATTR_SW_WAR
	.align		4
.L_550:
        /*004c*/ 	.byte	0x04, 0x36
        /*004e*/ 	.short	(.L_552 - .L_551)
.L_551:
        /*0050*/ 	.word	0x00000008
.L_552:


//--------------------- .nv.info._ZN5flash44flash_bwd_dq_dk_dv_loop_seqk_parallel_kernelI23Flash_bwd_kernel_traitsILi128ELi64ELi64ELi8ELi4ELi2ELi2ELb1ELb0EN7cutlass6half_tE19Flash_kernel_traitsILi128ELi64ELi64ELi8ES3_EELb1ELb0ELb1ELb0ELb0ELb0ELb0EEEvNS_16Flash_bwd_paramsE --------------------------
	.section	.nv.info._ZN5flash44flash_bwd_dq_dk_dv_loop_seqk_parallel_kernelI23Flash_bwd_kernel_traitsILi128ELi64ELi64ELi8ELi4ELi2ELi2ELb1ELb0EN7cutlass6half_tE19Flash_kernel_traitsILi128ELi64ELi64ELi8ES3_EELb1ELb0ELb1ELb0ELb0ELb0ELb0EEEvNS_16Flash_bwd_paramsE,"",@"SHT_CUDA_INFO"
	.sectionflags	@""
	.align	4


	//----- nvinfo : EIATTR_CUDA_API_VERSION
	.align		4
        /*0000*/ 	.byte	0x04, 0x37
        /*0002*/ 	.short	(.L_554 - .L_553)
.L_553:
        /*0004*/ 	.word	0x00000082


	//----- nvinfo : EIATTR_KPARAM_INFO
	.align		4
.L_554:
        /*0008*/ 	.byte	0x04, 0x17
        /*000a*/ 	.short	(.L_556 - .L_555)
.L_555:
        /*000c*/ 	.word	0x00000000
        /*0010*/ 	.short	0x0000
        /*0012*/ 	.short	0x0000
        /*0014*/ 	.byte	0x00, 0xf0, 0x01, 0x0a


	//----- nvinfo : EIATTR_SPARSE_MMA_MASK
	.align		4
.L_556:
        /*0018*/ 	.byte	0x03, 0x50
        /*001a*/ 	.short	0x0000


	//----- nvinfo : EIATTR_MAXREG_COUNT
	.align		4
        /*001c*/ 	.byte	0x03, 0x1b
        /*001e*/ 	.short	0x00ff


	//----- nvinfo : EIATTR_NUM_BARRIERS
	.align		4
        /*0020*/ 	.byte	0x02, 0x4c
        /*0022*/ 	.byte	0x01
	.zero		1


	//----- nvinfo : EIATTR_MERCURY_ISA_VERSION
	.align		4
        /*0024*/ 	.byte	0x03, 0x5f
        /*0026*/ 	.short	0x0101


	//----- nvinfo : EIATTR_EXIT_INSTR_OFFSETS
	.align		4
        /*0028*/ 	.byte	0x04, 0x1c
        /*002a*/ 	.short	(.L_558 - .L_557)


	//   ....[0]....
.L_557:
        /*002c*/ 	.word	0x000000a0


	//   ....[1]....
        /*0030*/ 	.word	0x00008a80


	//----- nvinfo : EIATTR_CRS_STACK_SIZE
	.align		4
.L_558:
        /*0034*/ 	.byte	0x04, 0x1e
        /*0036*/ 	.short	(.L_560 - .L_559)
.L_559:
        /*0038*/ 	.word	0x00000000


	//----- nvinfo : EIATTR_CBANK_PARAM_SIZE
	.align		4
.L_560:
        /*003c*/ 	.byte	0x03, 0x19
        /*003e*/ 	.short	0x0280


	//----- nvinfo : EIATTR_PARAM_CBANK
	.align		4
        /*0040*/ 	.byte	0x04, 0x0a
        /*0042*/ 	.short	(.L_562 - .L_561)
	.align		4
.L_561:
        /*0044*/ 	.word	index@(.nv.constant0._ZN5flash44flash_bwd_dq_dk_dv_loop_seqk_parallel_kernelI23Flash_bwd_kernel_traitsILi128ELi64ELi64ELi8ELi4ELi2ELi2ELb1ELb0EN7cutlass6half_tE19Flash_kernel_traitsILi128ELi64ELi64ELi8ES3_EELb1ELb0ELb1ELb0ELb0ELb0ELb0EEEvNS_16Flash_bwd_paramsE)
        /*0048*/ 	.short	0x0210
        /*004a*/ 	.short	0x0280


	//----- nvinfo : EIATTR_SW_WAR
	.align		4
.L_562:
        /*004c*/ 	.byte	0x04, 0x36
        /*004e*/ 	.short	(.L_564 - .L_563)
.L_563:
        /*0050*/ 	.word	0x00000008
.L_564:


//--------------------- .nv.info._ZN5flash44flash_bwd_dq_dk_dv_loop_seqk_parallel_kernelI23Flash_bwd_kernel_traitsILi128ELi64ELi64ELi8ELi4ELi2ELi2ELb1ELb0EN7cutlass6half_tE19Flash_kernel_traitsILi128ELi64ELi64ELi8ES3_EELb0ELb0ELb1ELb0ELb0ELb0ELb1EEEvNS_16Flash_bwd_paramsE --------------------------
	.section	.nv.info._ZN5flash44flash_bwd_dq_dk_dv_loop_seqk_parallel_kernelI23Flash_bwd_kernel_traitsILi128ELi64ELi64ELi8ELi4ELi2ELi2ELb1ELb0EN7cutlass6half_tE19Flash_kernel_traitsILi128ELi64ELi64ELi8ES3_EELb0ELb0ELb1ELb0ELb0ELb0ELb1EEEvNS_16Flash_bwd_paramsE,"",@"SHT_CUDA_INFO"
	.sectionflags	@""
	.align	4


	//----- nvinfo : EIATTR_CUDA_API_VERSION
	.align		4
        /*0000*/ 	.byte	0x04, 0x37
        /*0002*/ 	.short	(.L_566 - .L_565)
.L_565:
        /*0004*/ 	.word	0x00000082


	//----- nvinfo : EIATTR_KPARAM_INFO
	.align		4
.L_566:
        /*0008*/ 	.byte	0x04, 0x17
        /*000a*/ 	.short	(.L_568 - .L_567)
.L_567:
        /*000c*/ 	.word	0x00000000
        /*0010*/ 	.short	0x0000
        /*0012*/ 	.short	0x0000
        /*0014*/ 	.byte	0x00, 0xf0, 0x01, 0x0a


	//----- nvinfo : EIATTR_SPARSE_MMA_MASK
	.align		4
.L_568:
        /*0018*/ 	.byte	0x03, 0x50
        /*001a*/ 	.short	0x0000


	//----- nvinfo : EIATTR_MAXREG_COUNT
	.align		4
        /*001c*/ 	.byte	0x03, 0x1b
        /*001e*/ 	.short	0x00ff


	//----- nvinfo : EIATTR_NUM_BARRIERS
	.align		4
        /*0020*/ 	.byte	0x02, 0x4c
        /*0022*/ 	.byte	0x01
	.zero		1


	//----- nvinfo : EIATTR_ANNOTATIONS
	.align		4
        /*0024*/ 	.byte	0x04, 0x55
        /*0026*/ 	.short	(.L_570 - .L_569)


	//   ....[0]....
.L_569:
        /* <DEDUP_REMOVED lines=8> */
        /*009c*/ 	.byte	0xb0, 0x6c, 0x00, 0x00, 0x01, 0x00, 0x00, 0x00, 0xc0, 0x6c, 0x00, 0x00


	//----- nvinfo : EIATTR_MERCURY_ISA_VERSION
	.align		4
.L_570:
        /*00a8*/ 	.byte	0x03, 0x5f
        /*00aa*/ 	.short	0x0101


	//----- nvinfo : EIATTR_EXIT_INSTR_OFFSETS
	.align		4
        /*00ac*/ 	.byte	0x04, 0x1c
        /*00ae*/ 	.short	(.L_572 - .L_571)


	//   ....[0]....
.L_571:
        /*00b0*/ 	.word	0x00000090


	//   ....[1]....
        /*00b4*/ 	.word	0x00007ce0


	//----- nvinfo : EIATTR_CRS_STACK_SIZE
	.align		4
.L_572:
        /*00b8*/ 	.byte	0x04, 0x1e
        /*00ba*/ 	.short	(.L_574 - .L_573)
.L_573:
        /*00bc*/ 	.word	0x00000000


	//----- nvinfo : EIATTR_CBANK_PARAM_SIZE
	.align		4
.L_574:
        /*00c0*/ 	.byte	0x03, 0x19
        /*00c2*/ 	.short	0x0280


	//----- nvinfo : EIATTR_PARAM_CBANK
	.align		4
        /*00c4*/ 	.byte	0x04, 0x0a
        /*00c6*/ 	.short	(.L_576 - .L_575)
	.align		4
.L_575:
        /*00c8*/ 	.word	index@(.nv.constant0._ZN5flash44flash_bwd_dq_dk_dv_loop_seqk_parallel_kernelI23Flash_bwd_kernel_traitsILi128ELi64ELi64ELi8ELi4ELi2ELi2ELb1ELb0EN7cutlass6half_tE19Flash_kernel_traitsILi128ELi64ELi64ELi8ES3_EELb0ELb0ELb1ELb0ELb0ELb0ELb1EEEvNS_16Flash_bwd_paramsE)
        /*00cc*/ 	.short	0x0210
        /*00ce*/ 	.short	0x0280


	//----- nvinfo : EIATTR_SW_WAR
	.align		4
.L_576:
        /*00d0*/ 	.byte	0x04, 0x36
        /*00d2*/ 	.short	(.L_578 - .L_577)
.L_577:
        /*00d4*/ 	.word	0x00000008
.L_578:


//--------------------- .nv.info._ZN5flash44flash_bwd_dq_dk_dv_loop_seqk_parallel_kernelI23Flash_bwd_kernel_traitsILi128ELi64ELi64ELi8ELi4ELi2ELi2ELb1ELb0EN7cutlass6half_tE19Flash_kernel_traitsILi128ELi64ELi64ELi8ES3_EELb1ELb0ELb0ELb0ELb1ELb1ELb0EEEvNS_16Flash_bwd_paramsE --------------------------
	.section	.nv.info._ZN5flash44flash_bwd_dq_dk_dv_loop_seqk_parallel_kernelI23Flash_bwd_kernel_traitsILi128ELi64ELi64ELi8ELi4ELi2ELi2ELb1ELb0EN7cutlass6half_tE19Flash_kernel_traitsILi128ELi64ELi64ELi8ES3_EELb1ELb0ELb0ELb0ELb1ELb1ELb0EEEvNS_16Flash_bwd_paramsE,"",@"SHT_CUDA_INFO"
	.sectionflags	@""
	.align	4


	//----- nvinfo : EIATTR_CUDA_API_VERSION
	.align		4
        /*0000*/ 	.byte	0x04, 0x37
        /*0002*/ 	.short	(.L_580 - .L_579)
.L_579:
        /*0004*/ 	.word	0x00000082


	//----- nvinfo : EIATTR_KPARAM_INFO
	.align		4
.L_580:
        /*0008*/ 	.byte	0x04, 0x17
        /*000a*/ 	.short	(.L_582 - .L_581)
.L_581:
        /*000c*/ 	.word	0x00000000
        /*0010*/ 	.short	0x0000
        /*0012*/ 	.short	0x0000
        /*0014*/ 	.byte	0x00, 0xf0, 0x01, 0x0a


	//----- nvinfo : EIATTR_SPARSE_MMA_MASK
	.align		4
.L_582:
        /*0018*/ 	.byte	0x03, 0x50
        /*001a*/ 	.short	0x0000


	//----- nvinfo : EIATTR_MAXREG_COUNT
	.align		4
        /*001c*/ 	.byte	0x03, 0x1b
        /*001e*/ 	.short	0x00ff


	//----- nvinfo : EIATTR_NUM_BARRIERS
	.align		4
        /*0020*/ 	.byte	0x02, 0x4c
        /*0022*/ 	.byte	0x01
	.zero		1


	//----- nvinfo : EIATTR_MERCURY_ISA_VERSION
	.align		4
        /*0024*/ 	.byte	0x03, 0x5f
        /*0026*/ 	.short	0x0101


	//----- nvinfo : EIATTR_EXIT_INSTR_OFFSETS
	.align		4
        /*0028*/ 	.byte	0x04, 0x1c
        /*002a*/ 	.short	(.L_584 - .L_583)


	//   ....[0]....
.L_583:
        /*002c*/ 	.word	0x00000090


	//   ....[1]....
        /*0030*/ 	.word	0x000056d0


	//----- nvinfo : EIATTR_CBANK_PARAM_SIZE
	.align		4
.L_584:
        /*0034*/ 	.byte	0x03, 0x19
        /*0036*/ 	.short	0x0280


	//----- nvinfo : EIATTR_PARAM_CBANK
	.align		4
        /*0038*/ 	.byte	0x04, 0x0a
        /*003a*/ 	.short	(.L_586 - .L_585)
	.align		4
.L_585:
        /*003c*/ 	.word	index@(.nv.constant0._ZN5flash44flash_bwd_dq_dk_dv_loop_seqk_parallel_kernelI23Flash_bwd_kernel_traitsILi128ELi64ELi64ELi8ELi4ELi2ELi2ELb1ELb0EN7cutlass6half_tE19Flash_kernel_traitsILi128ELi64ELi64ELi8ES3_EELb1ELb0ELb0ELb0ELb1ELb1ELb0EEEvNS_16Flash_bwd_paramsE)
        /*0040*/ 	.short	0x0210
        /*0042*/ 	.short	0x0280


	//----- nvinfo : EIATTR_SW_WAR
	.align		4
.L_586:
        /*0044*/ 	.byte	0x04, 0x36
        /*0046*/ 	.short	(.L_588 - .L_587)
.L_587:
        /*0048*/ 	.word	0x00000008
.L_588:


//--------------------- .nv.info._ZN5flash44flash_bwd_dq_dk_dv_loop_seqk_parallel_kernelI23Flash_bwd_kernel_traitsILi128ELi64ELi64ELi8ELi4ELi2ELi2ELb1ELb0EN7cutlass6half_tE19Flash_kernel_traitsILi128ELi64ELi64ELi8ES3_EELb0ELb0ELb0ELb0ELb1ELb1ELb1EEEvNS_16Flash_bwd_paramsE --------------------------
	.section	.nv.info._ZN5flash44flash_bwd_dq_dk_dv_loop_seqk_parallel_kernelI23Flash_bwd_kernel_traitsILi128ELi64ELi64ELi8ELi4ELi2ELi2ELb1ELb0EN7cutlass6half_tE19Flash_kernel_traitsILi128ELi64ELi64ELi8ES3_EELb0ELb0ELb0ELb0ELb1ELb1ELb1EEEvNS_16Flash_bwd_paramsE,"",@"SHT_CUDA_INFO"
	.sectionflags	@""
	.align	4


	//----- nvinfo : EIATTR_CUDA_API_VERSION
	.align		4
        /*0000*/ 	.byte	0x04, 0x37
        /*0002*/ 	.short	(.L_590 - .L_589)
.L_589:
        /*0004*/ 	.word	0x00000082


	//----- nvinfo : EIATTR_KPARAM_INFO
	.align		4
.L_590:
        /*0008*/ 	.byte	0x04, 0x17
        /*000a*/ 	.short	(.L_592 - .L_591)
.L_591:
        /*000c*/ 	.word	0x00000000
        /*0010*/ 	.short	0x0000
        /*0012*/ 	.short	0x0000
        /*0014*/ 	.byte	0x00, 0xf0, 0x01, 0x0a


	//----- nvinfo : EIATTR_SPARSE_MMA_MASK
	.align		4
.L_592:
        /*0018*/ 	.byte	0x03, 0x50
        /*001a*/ 	.short	0x0000


	//----- nvinfo : EIATTR_MAXREG_COUNT
	.align		4
        /*001c*/ 	.byte	0x03, 0x1b
        /*001e*/ 	.short	0x00ff


	//----- nvinfo : EIATTR_NUM_BARRIERS
	.align		4
        /*0020*/ 	.byte	0x02, 0x4c
        /*0022*/ 	.byte	0x01
	.zero		1


	//----- nvinfo : EIATTR_MERCURY_ISA_VERSION
	.align		4
        /*0024*/ 	.byte	0x03, 0x5f
        /*0026*/ 	.short	0x0101


	//----- nvinfo : EIATTR_EXIT_INSTR_OFFSETS
	.align		4
        /*0028*/ 	.byte	0x04, 0x1c
        /*002a*/ 	.short	(.L_594 - .L_593)


	//   ....[0]....
.L_593:
        /*002c*/ 	.word	0x00000090


	//   ....[1]....
        /*0030*/ 	.word	0x00005420


	//----- nvinfo : EIATTR_CBANK_PARAM_SIZE
	.align		4
.L_594:
        /*0034*/ 	.byte	0x03, 0x19
        /*0036*/ 	.short	0x0280


	//----- nvinfo : EIATTR_PARAM_CBANK
	.align		4
        /*0038*/ 	.byte	0x04, 0x0a
        /*003a*/ 	.short	(.L_596 - .L_595)
	.align		4
.L_595:
        /*003c*/ 	.word	index@(.nv.constant0._ZN5flash44flash_bwd_dq_dk_dv_loop_seqk_parallel_kernelI23Flash_bwd_kernel_traitsILi128ELi64ELi64ELi8ELi4ELi2ELi2ELb1ELb0EN7cutlass6half_tE19Flash_kernel_traitsILi128ELi64ELi64ELi8ES3_EELb0ELb0ELb0ELb0ELb1ELb1ELb1EEEvNS_16Flash_bwd_paramsE)
        /*0040*/ 	.short	0x0210
        /*0042*/ 	.short	0x0280


	//----- nvinfo : EIATTR_SW_WAR
	.align		4
.L_596:
        /*0044*/ 	.byte	0x04, 0x36
        /*0046*/ 	.short	(.L_598 - .L_597)
.L_597:
        /*0048*/ 	.word	0x00000008
.L_598:


//--------------------- .nv.info._ZN5flash44flash_bwd_dq_dk_dv_loop_seqk_parallel_kernelI23Flash_bwd_kernel_traitsILi128ELi64ELi64ELi8ELi4ELi2ELi2ELb1ELb0EN7cutlass6half_tE19Flash_kernel_traitsILi128ELi64ELi64ELi8ES3_EELb1ELb0ELb0ELb1ELb0ELb0ELb0EEEvNS_16Flash_bwd_paramsE --------------------------
	.section	.nv.info._ZN5flash44flash_bwd_dq_dk_dv_loop_seqk_parallel_kernelI23Flash_bwd_kernel_traitsILi128ELi64ELi64ELi8ELi4ELi2ELi2ELb1ELb0EN7cutlass6half_tE19Flash_kernel_traitsILi128ELi64ELi64ELi8ES3_EELb1ELb0ELb0ELb1ELb0ELb0ELb0EEEvNS_16Flash_bwd_paramsE,"",@"SHT_CUDA_INFO"
	.sectionflags	@""
	.align	4


	//----- nvinfo : EIATTR_CUDA_API_VERSION
	.align		4
        /*0000*/ 	.byte	0x04, 0x37
        /*0002*/ 	.short	(.L_600 - .L_599)
.L_599:
        /*0004*/ 	.word	0x00000082


	//----- nvinfo : EIATTR_KPARAM_INFO
	.align		4
.L_600:
        /*0008*/ 	.byte	0x04, 0x17
        /*000a*/ 	.short	(.L_602 - .L_601)
.L_601:
        /*000c*/ 	.word	0x00000000
        /*0010*/ 	.short	0x0000
        /*0012*/ 	.short	0x0000
        /*0014*/ 	.byte	0x00, 0xf0, 0x01, 0x0a


	//----- nvinfo : EIATTR_SPARSE_MMA_MASK
	.align		4
.L_602:
        /*0018*/ 	.byte	0x03, 0x50
        /*001a*/ 	.short	0x0000


	//----- nvinfo : EIATTR_MAXREG_COUNT
	.align		4
        /*001c*/ 	.byte	0x03, 0x1b
        /*001e*/ 	.short	0x00ff


	//----- nvinfo : EIATTR_NUM_BARRIERS
	.align		4
        /*0020*/ 	.byte	0x02, 0x4c
        /*0022*/ 	.byte	0x01
	.zero		1


	//----- nvinfo : EIATTR_MERCURY_ISA_VERSION
	.align		4
        /*0024*/ 	.byte	0x03, 0x5f
        /*0026*/ 	.short	0x0101


	//----- nvinfo : EIATTR_EXIT_INSTR_OFFSETS
	.align		4
        /*0028*/ 	.byte	0x04, 0x1c
        /*002a*/ 	.short	(.L_604 - .L_603)


	//   ....[0]....
.L_603:
        /*002c*/ 	.word	0x000000a0


	//   ....[1]....
        /*0030*/ 	.word	0x00008c70


	//----- nvinfo : EIATTR_CRS_STACK_SIZE
	.align		4
.L_604:
        /*0034*/ 	.byte	0x04, 0x1e
        /*0036*/ 	.short	(.L_606 - .L_605)
.L_605:
        /*0038*/ 	.word	0x00000000


	//----- nvinfo : EIATTR_CBANK_PARAM_SIZE
	.align		4
.L_606:
        /*003c*/ 	.byte	0x03, 0x19
        /*003e*/ 	.short	0x0280


	//----- nvinfo : EIATTR_PARAM_CBANK
	.align		4
        /*0040*/ 	.byte	0x04, 0x0a
        /*0042*/ 	.short	(.L_608 - .L_607)
	.align		4
.L_607:
        /*0044*/ 	.word	index@(.nv.constant0._ZN5flash44flash_bwd_dq_dk_dv_loop_seqk_parallel_kernelI23Flash_bwd_kernel_traitsILi128ELi64ELi64ELi8ELi4ELi2ELi2ELb1ELb0EN7cutlass6half_tE19Flash_kernel_traitsILi128ELi64ELi64ELi8ES3_EELb1ELb0ELb0ELb1ELb0ELb0ELb0EEEvNS_16Flash_bwd_paramsE)
        /*0048*/ 	.short	0x0210
        /*004a*/ 	.short	0x0280


	//----- nvinfo : EIATTR_SW_WAR
	.align		4
.L_608:
        /*004c*/ 	.byte	0x04, 0x36
        /*004e*/ 	.short	(.L_610 - .L_609)
.L_609:
        /*0050*/ 	.word	0x00000008
.L_610:


//--------------------- .nv.info._ZN5flash44flash_bwd_dq_dk_dv_loop_seqk_parallel_kernelI23Flash_bwd_kernel_traitsILi128ELi64ELi64ELi8ELi4ELi2ELi2ELb1ELb0EN7cutlass6half_tE19Flash_kernel_traitsILi128ELi64ELi64ELi8ES3_EELb0ELb0ELb0ELb1ELb0ELb0ELb1EEEvNS_16Flash_bwd_paramsE --------------------------
	.section	.nv.info._ZN5flash44flash_bwd_dq_dk_dv_loop_seqk_parallel_kernelI23Flash_bwd_kernel_traitsILi128ELi64ELi64ELi8ELi4ELi2ELi2ELb1ELb0EN7cutlass6half_tE19Flash_kernel_traitsILi128ELi64ELi64ELi8ES3_EELb0ELb0ELb0ELb1ELb0ELb0ELb1EEEvNS_16Flash_bwd_paramsE,"",@"SHT_CUDA_INFO"
	.sectionflags	@""
	.align	4


	//----- nvinfo : EIATTR_CUDA_API_VERSION
	.align		4
        /*0000*/ 	.byte	0x04, 0x37
        /*0002*/ 	.short	(.L_612 - .L_611)
.L_611:
        /*0004*/ 	.word	0x00000082


	//----- nvinfo : EIATTR_KPARAM_INFO
	.align		4
.L_612:
        /*0008*/ 	.byte	0x04, 0x17
        /*000a*/ 	.short	(.L_614 - .L_613)
.L_613:
        /*000c*/ 	.word	0x00000000
        /*0010*/ 	.short	0x0000
        /*0012*/ 	.short	0x0000
        /*0014*/ 	.byte	0x00, 0xf0, 0x01, 0x0a


	//----- nvinfo : EIATTR_SPARSE_MMA_MASK
	.align		4
.L_614:
        /*0018*/ 	.byte	0x03, 0x50
        /*001a*/ 	.short	0x0000


	//----- nvinfo : EIATTR_MAXREG_COUNT
	.align		4
        /*001c*/ 	.byte	0x03, 0x1b
        /*001e*/ 	.short	0x00ff


	//----- nvinfo : EIATTR_NUM_BARRIERS
	.align		4
        /*0020*/ 	.byte	0x02, 0x4c
        /*0022*/ 	.byte	0x01
	.zero		1


	//----- nvinfo : EIATTR_ANNOTATIONS
	.align		4
        /*0024*/ 	.byte	0x04, 0x55
        /*0026*/ 	.short	(.L_616 - .L_615)


	//   ....[0]....
.L_615:
        /*0028*/ 	.word	0x00000001
        /*002c*/ 	.byte	0xd0, 0x05, 0x00, 0x00, 0x01, 0x00, 0x00, 0x00, 0xa0, 0x15, 0x00, 0x00


	//----- nvinfo : EIATTR_MERCURY_ISA_VERSION
	.align		4
.L_616:
        /*0038*/ 	.byte	0x03, 0x5f
        /*003a*/ 	.short	0x0101


	//----- nvinfo : EIATTR_EXIT_INSTR_OFFSETS
	.align		4
        /*003c*/ 	.byte	0x04, 0x1c
        /*003e*/ 	.short	(.L_618 - .L_617)


	//   ....[0]....
.L_617:
        /*0040*/ 	.word	0x00000090


	//   ....[1]....
        /*0044*/ 	.word	0x00007e60


	//----- nvinfo : EIATTR_CRS_STACK_SIZE
	.align		4
.L_618:
        /*0048*/ 	.byte	0x04, 0x1e
        /*004a*/ 	.short	(.L_620 - .L_619)
.L_619:
        /*004c*/ 	.word	0x00000000


	//----- nvinfo : EIATTR_CBANK_PARAM_SIZE
	.align		4
.L_620:
        /*0050*/ 	.byte	0x03, 0x19
        /*0052*/ 	.short	0x0280


	//----- nvinfo : EIATTR_PARAM_CBANK
	.align		4
        /*0054*/ 	.byte	0x04, 0x0a
        /*0056*/ 	.short	(.L_622 - .L_621)
	.align		4
.L_621:
        /*0058*/ 	.word	index@(.nv.constant0._ZN5flash44flash_bwd_dq_dk_dv_loop_seqk_parallel_kernelI23Flash_bwd_kernel_traitsILi128ELi64ELi64ELi8ELi4ELi2ELi2ELb1ELb0EN7cutlass6half_tE19Flash_kernel_traitsILi128ELi64ELi64ELi8ES3_EELb0ELb0ELb0ELb1ELb0ELb0ELb1EEEvNS_16Flash_bwd_paramsE)
        /*005c*/ 	.short	0x0210
        /*005e*/ 	.short	0x0280


	//----- nvinfo : EIATTR_SW_WAR
	.align		4
.L_622:
        /*0060*/ 	.byte	0x04, 0x36
        /*0062*/ 	.short	(.L_624 - .L_623)
.L_623:
        /*0064*/ 	.word	0x00000008
.L_624:


//--------------------- .nv.info._ZN5flash44flash_bwd_dq_dk_dv_loop_seqk_parallel_kernelI23Flash_bwd_kernel_traitsILi128ELi64ELi64ELi8ELi4ELi2ELi2ELb1ELb0EN7cutlass6half_tE19Flash_kernel_traitsILi128ELi64ELi64ELi8ES3_EELb1ELb0ELb1ELb0ELb0ELb1ELb0EEEvNS_16Flash_bwd_paramsE --------------------------
	.section	.nv.info._ZN5flash44flash_bwd_dq_dk_dv_loop_seqk_parallel_kernelI23Flash_bwd_kernel_traitsILi128ELi64ELi64ELi8ELi4ELi2ELi2ELb1ELb0EN7cutlass6half_tE19Flash_kernel_traitsILi128ELi64ELi64ELi8ES3_EELb1ELb0ELb1ELb0ELb0ELb1ELb0EEEvNS_16Flash_bwd_paramsE,"",@"SHT_CUDA_INFO"
	.sectionflags	@""
	.align	4


	//----- nvinfo : EIATTR_CUDA_API_VERSION
	.align		4
        /*0000*/ 	.byte	0x04, 0x37
        /*0002*/ 	.short	(.L_626 - .L_625)
.L_625:
        /*0004*/ 	.word	0x00000082


	//----- nvinfo : EIATTR_KPARAM_INFO
	.align		4
.L_626:
        /*0008*/ 	.byte	0x04, 0x17
        /*000a*/ 	.short	(.L_628 - .L_627)
.L_627:
        /*000c*/ 	.word	0x00000000
        /*0010*/ 	.short	0x0000
        /*0012*/ 	.short	0x0000
        /*0014*/ 	.byte	0x00, 0xf0, 0x01, 0x0a


	//----- nvinfo : EIATTR_SPARSE_MMA_MASK
	.align		4
.L_628:
        /*0018*/ 	.byte	0x03, 0x50
        /*001a*/ 	.short	0x0000


	//----- nvinfo : EIATTR_MAXREG_COUNT
	.align		4
        /*001c*/ 	.byte	0x03, 0x1b
        /*001e*/ 	.short	0x00ff


	//----- nvinfo : EIATTR_NUM_BARRIERS
	.align		4
        /*0020*/ 	.byte	0x02, 0x4c
        /*0022*/ 	.byte	0x01
	.zero		1


	//----- nvinfo : EIATTR_MERCURY_ISA_VERSION
	.align		4
        /*0024*/ 	.byte	0x03, 0x5f
        /*0026*/ 	.short	0x0101


	//----- nvinfo : EIATTR_EXIT_INSTR_OFFSETS
	.align		4
        /*0028*/ 	.byte	0x04, 0x1c
        /*002a*/ 	.short	(.L_630 - .L_629)


	//   ....[0]....
.L_629:
        /*002c*/ 	.word	0x000000a0


	//   ....[1]....
        /*0030*/ 	.word	0x00007d30


	//----- nvinfo : EIATTR_CRS_STACK_SIZE
	.align		4
.L_630:
        /*0034*/ 	.byte	0x04, 0x1e
        /*0036*/ 	.short	(.L_632 - .L_631)
.L_631:
        /*0038*/ 	.word	0x00000000


	//----- nvinfo : EIATTR_CBANK_PARAM_SIZE
	.align		4
.L_632:
        /*003c*/ 	.byte	0x03, 0x19
        /*003e*/ 	.short	0x0280


	//----- nvinfo : EIATTR_PARAM_CBANK
	.align		4
        /*0040*/ 	.byte	0x04, 0x0a
        /*0042*/ 	.short	(.L_634 - .L_633)
	.align		4
.L_633:
        /*0044*/ 	.word	index@(.nv.constant0._ZN5flash44flash_bwd_dq_dk_dv_loop_seqk_parallel_kernelI23Flash_bwd_kernel_traitsILi128ELi64ELi64ELi8ELi4ELi2ELi2ELb1ELb0EN7cutlass6half_tE19Flash_kernel_traitsILi128ELi64ELi64ELi8ES3_EELb1ELb0ELb1ELb0ELb0ELb1ELb0EEEvNS_16Flash_bwd_paramsE)
        /*0048*/ 	.short	0x0210
        /*004a*/ 	.short	0x0280


	//----- nvinfo : EIATTR_SW_WAR
	.align		4
.L_634:
        /*004c*/ 	.byte	0x04, 0x36
        /*004e*/ 	.short	(.L_636 - .L_635)
.L_635:
        /*0050*/ 	.word	0x00000008
.L_636:


//--------------------- .nv.info._ZN5flash44flash_bwd_dq_dk_dv_loop_seqk_parallel_kernelI23Flash_bwd_kernel_traitsILi128ELi64ELi64ELi8ELi4ELi2ELi2ELb1ELb0EN7cutlass6half_tE19Flash_kernel_traitsILi128ELi64ELi64ELi8ES3_EELb0ELb0ELb1ELb0ELb0ELb1ELb1EEEvNS_16Flash_bwd_paramsE --------------------------
	.section	.nv.info._ZN5flash44flash_bwd_dq_dk_dv_loop_seqk_parallel_kernelI23Flash_bwd_kernel_traitsILi128ELi64ELi64ELi8ELi4ELi2ELi2ELb1ELb0EN7cutlass6half_tE19Flash_kernel_traitsILi128ELi64ELi64ELi8ES3_EELb0ELb0ELb1ELb0ELb0ELb1ELb1EEEvNS_16Flash_bwd_paramsE,"",@"SHT_CUDA_INFO"
	.sectionflags	@""
	.align	4


	//----- nvinfo : EIATTR_CUDA_API_VERSION
	.align		4
        /*0000*/ 	.byte	0x04, 0x37
        /*0002*/ 	.short	(.L_638 - .L_637)
.L_637:
        /*0004*/ 	.word	0x00000082


	//----- nvinfo : EIATTR_KPARAM_INFO
	.align		4
.L_638:
        /*0008*/ 	.byte	0x04, 0x17
        /*000a*/ 	.short	(.L_640 - .L_639)
.L_639:
        /*000c*/ 	.word	0x00000000
        /*0010*/ 	.short	0x0000
        /*0012*/ 	.short	0x0000
        /*0014*/ 	.byte	0x00, 0xf0, 0x01, 0x0a


	//----- nvinfo : EIATTR_SPARSE_MMA_MASK
	.align		4
.L_640:
        /*0018*/ 	.byte	0x03, 0x50
        /*001a*/ 	.short	0x0000


	//----- nvinfo : EIATTR_MAXREG_COUNT
	.align		4
        /*001c*/ 	.byte	0x03, 0x1b
        /*001e*/ 	.short	0x00ff


	//----- nvinfo : EIATTR_NUM_BARRIERS
	.align		4
        /*0020*/ 	.byte	0x02, 0x4c
        /*0022*/ 	.byte	0x01
	.zero		1


	//----- nvinfo : EIATTR_MERCURY_ISA_VERSION
	.align		4
        /*0024*/ 	.byte	0x03, 0x5f
        /*0026*/ 	.short	0x0101


	//----- nvinfo : EIATTR_EXIT_INSTR_OFFSETS
	.align		4
        /*0028*/ 	.byte	0x04, 0x1c
        /*002a*/ 	.short	(.L_642 - .L_641)


	//   ....[0]....
.L_641:
        /*002c*/ 	.word	0x000000a0


	//   ....[1]....
        /*0030*/ 	.word	0x00007420


	//----- nvinfo : EIATTR_CRS_STACK_SIZE
	.align		4
.L_642:
        /*0034*/ 	.byte	0x04, 0x1e
        /*0036*/ 	.short	(.L_644 - .L_643)
.L_643:
        /*0038*/ 	.word	0x00000000


	//----- nvinfo : EIATTR_CBANK_PARAM_SIZE
	.align		4
.L_644:
        /*003c*/ 	.byte	0x03, 0x19
        /*003e*/ 	.short	0x0280


	//----- nvinfo : EIATTR_PARAM_CBANK
	.align		4
        /*0040*/ 	.byte	0x04, 0x0a
        /*0042*/ 	.short	(.L_646 - .L_645)
	.align		4
.L_645:
        /*0044*/ 	.word	index@(.nv.constant0._ZN5flash44flash_bwd_dq_dk_dv_loop_seqk_parallel_kernelI23Flash_bwd_kernel_traitsILi128ELi64ELi64ELi8ELi4ELi2ELi2ELb1ELb0EN7cutlass6half_tE19Flash_kernel_traitsILi128ELi64ELi64ELi8ES3_EELb0ELb0ELb1ELb0ELb0ELb1ELb1EEEvNS_16Flash_bwd_paramsE)
        /*0048*/ 	.short	0x0210
        /*004a*/ 	.short	0x0280


	//----- nvinfo : EIATTR_SW_WAR
	.align		4
.L_646:
        /*004c*/ 	.byte	0x04, 0x36
        /*004e*/ 	.short	(.L_648 - .L_647)
.L_647:
        /*0050*/ 	.word	0x00000008
.L_648:


//--------------------- .nv.info._ZN5flash44flash_bwd_dq_dk_dv_loop_seqk_parallel_kernelI23Flash_bwd_kernel_traitsILi128ELi64ELi64ELi8ELi4ELi2ELi2ELb1ELb0EN7cutlass6half_tE19Flash_kernel_traitsILi128ELi64ELi64ELi8ES3_EELb1ELb0ELb1ELb1ELb0ELb0ELb0EEEvNS_16Flash_bwd_paramsE --------------------------
	.section	.nv.info._ZN5flash44flash_bwd_dq_dk_dv_loop_seqk_parallel_kernelI23Flash_bwd_kernel_traitsILi128ELi64ELi64ELi8ELi4ELi2ELi2ELb1ELb0EN7cutlass6half_tE19Flash_kernel_traitsILi128ELi64ELi64ELi8ES3_EELb1ELb0ELb1ELb1ELb0ELb0ELb0EEEvNS_16Flash_bwd_paramsE,"",@"SHT_CUDA_INFO"
	.sectionflags	@""
	.align	4


	//----- nvinfo : EIATTR_CUDA_API_VERSION
	.align		4
        /*0000*/ 	.byte	0x04, 0x37
        /*0002*/ 	.short	(.L_650 - .L_649)
.L_649:
        /*0004*/ 	.word	0x00000082


	//----- nvinfo : EIATTR_KPARAM_INFO
	.align		4
.L_650:
        /*0008*/ 	.byte	0x04, 0x17
        /*000a*/ 	.short	(.L_652 - .L_651)
.L_651:
        /*000c*/ 	.word	0x00000000
        /*0010*/ 	.short	0x0000
        /*0012*/ 	.short	0x0000
        /*0014*/ 	.byte	0x00, 0xf0, 0x01, 0x0a


	//----- nvinfo : EIATTR_SPARSE_MMA_MASK
	.align		4
.L_652:
        /*0018*/ 	.byte	0x03, 0x50
        /*001a*/ 	.short	0x0000


	//----- nvinfo : EIATTR_MAXREG_COUNT
	.align		4
        /*001c*/ 	.byte	0x03, 0x1b
        /*001e*/ 	.short	0x00ff


	//----- nvinfo : EIATTR_NUM_BARRIERS
	.align		4
        /*0020*/ 	.byte	0x02, 0x4c
        /*0022*/ 	.byte	0x01
	.zero		1


	//----- nvinfo : EIATTR_MERCURY_ISA_VERSION
	.align		4
        /*0024*/ 	.byte	0x03, 0x5f
        /*0026*/ 	.short	0x0101


	//----- nvinfo : EIATTR_EXIT_INSTR_OFFSETS
	.align		4
        /*0028*/ 	.byte	0x04, 0x1c
        /*002a*/ 	.short	(.L_654 - .L_653)


	//   ....[0]....
.L_653:
        /*002c*/ 	.word	0x000000a0


	//   ....[1]....
        /*0030*/ 	.word	0x00008f70


	//----- nvinfo : EIATTR_CRS_STACK_SIZE
	.align		4
.L_654:
        /*0034*/ 	.byte	0x04, 0x1e
        /*0036*/ 	.short	(.L_656 - .L_655)
.L_655:
        /*0038*/ 	.word	0x00000000


	//----- nvinfo : EIATTR_CBANK_PARAM_SIZE
	.align		4
.L_656:
        /*003c*/ 	.byte	0x03, 0x19
        /*003e*/ 	.short	0x0280


	//----- nvinfo : EIATTR_PARAM_CBANK
	.align		4
        /*0040*/ 	.byte	0x04, 0x0a
        /*0042*/ 	.short	(.L_658 - .L_657)
	.align		4
.L_657:
        /*0044*/ 	.word	index@(.nv.constant0._ZN5flash44flash_bwd_dq_dk_dv_loop_seqk_parallel_kernelI23Flash_bwd_kernel_traitsILi128ELi64ELi64ELi8ELi4ELi2ELi2ELb1ELb0EN7cutlass6half_tE19Flash_kernel_traitsILi128ELi64ELi64ELi8ES3_EELb1ELb0ELb1ELb1ELb0ELb0ELb0EEEvNS_16Flash_bwd_paramsE)
        /*0048*/ 	.short	0x0210
        /*004a*/ 	.short	0x0280


	//----- nvinfo : EIATTR_SW_WAR
	.align		4
.L_658:
        /*004c*/ 	.byte	0x04, 0x36
        /*004e*/ 	.short	(.L_660 - .L_659)
.L_659:
        /*0050*/ 	.word	0x00000008
.L_660:


//--------------------- .nv.info._ZN5flash44flash_bwd_dq_dk_dv_loop_seqk_parallel_kernelI23Flash_bwd_kernel_traitsILi128ELi64ELi64ELi8ELi4ELi2ELi2ELb1ELb0EN7cutlass6half_tE19Flash_kernel_traitsILi128ELi64ELi64ELi8ES3_EELb0ELb0ELb1ELb1ELb0ELb0ELb1EEEvNS_16Flash_bwd_paramsE --------------------------
	.section	.nv.info._ZN5flash44flash_bwd_dq_dk_dv_loop_seqk_parallel_kernelI23Flash_bwd_kernel_traitsILi128ELi64ELi64ELi8ELi4ELi2ELi2ELb1ELb0EN7cutlass6half_tE19Flash_kernel_traitsILi128ELi64ELi64ELi8ES3_EELb0ELb0ELb1ELb1ELb0ELb0ELb1EEEvNS_16Flash_bwd_paramsE,"",@"SHT_CUDA_INFO"
	.sectionflags	@""
	.align	4


	//----- nvinfo : EIATTR_CUDA_API_VERSION
	.align		4
        /*0000*/ 	.byte	0x04, 0x37
        /*0002*/ 	.short	(.L_662 - .L_661)
.L_661:
        /*0004*/ 	.word	0x00000082


	//----- nvinfo : EIATTR_KPARAM_INFO
	.align		4
.L_662:
        /*0008*/ 	.byte	0x04, 0x17
        /*000a*/ 	.short	(.L_664 - .L_663)
.L_663:
        /*000c*/ 	.word	0x00000000
        /*0010*/ 	.short	0x0000
        /*0012*/ 	.short	0x0000
        /*0014*/ 	.byte	0x00, 0xf0, 0x01, 0x0a


	//----- nvinfo : EIATTR_SPARSE_MMA_MASK
	.align		4
.L_664:
        /*0018*/ 	.byte	0x03, 0x50
        /*001a*/ 	.short	0x0000


	//----- nvinfo : EIATTR_MAXREG_COUNT
	.align		4
        /*001c*/ 	.byte	0x03, 0x1b
        /*001e*/ 	.short	0x00ff


	//----- nvinfo : EIATTR_NUM_BARRIERS
	.align		4
        /*0020*/ 	.byte	0x02, 0x4c
        /*0022*/ 	.byte	0x01
	.zero		1


	//----- nvinfo : EIATTR_MERCURY_ISA_VERSION
	.align		4
        /*0024*/ 	.byte	0x03, 0x5f
        /*0026*/ 	.short	0x0101


	//----- nvinfo : EIATTR_EXIT_INSTR_OFFSETS
	.align		4
        /*0028*/ 	.byte	0x04, 0x1c
        /*002a*/ 	.short	(.L_666 - .L_665)


	//   ....[0]....
.L_665:
        /*002c*/ 	.word	0x000000a0


	//   ....[1]....
        /*0030*/ 	.word	0x00008780


	//----- nvinfo : EIATTR_CRS_STACK_SIZE
	.align		4
.L_666:
        /*0034*/ 	.byte	0x04, 0x1e
        /*0036*/ 	.short	(.L_668 - .L_667)
.L_667:
        /*0038*/ 	.word	0x00000000


	//----- nvinfo : EIATTR_CBANK_PARAM_SIZE
	.align		4
.L_668:
        /*003c*/ 	.byte	0x03, 0x19
        /*003e*/ 	.short	0x0280


	//----- nvinfo : EIATTR_PARAM_CBANK
	.align		4
        /*0040*/ 	.byte	0x04, 0x0a
        /*0042*/ 	.short	(.L_670 - .L_669)
	.align		4
.L_669:
        /*0044*/ 	.word	index@(.nv.constant0._ZN5flash44flash_bwd_dq_dk_dv_loop_seqk_parallel_kernelI23Flash_bwd_kernel_traitsILi128ELi64ELi64ELi8ELi4ELi2ELi2ELb1ELb0EN7cutlass6half_tE19Flash_kernel_traitsILi128ELi64ELi64ELi8ES3_EELb0ELb0ELb1ELb1ELb0ELb0ELb1EEEvNS_16Flash_bwd_paramsE)
        /*0048*/ 	.short	0x0210
        /*004a*/ 	.short	0x0280


	//----- nvinfo : EIATTR_SW_WAR
	.align		4
.L_670:
        /*004c*/ 	.byte	0x04, 0x36
        /*004e*/ 	.short	(.L_672 - .L_671)
.L_671:
        /*0050*/ 	.word	0x00000008
.L_672:


//--------------------- .nv.info._ZN5flash25flash_bwd_dot_do_o_kernelILb0E23Flash_bwd_kernel_traitsILi128ELi64ELi64ELi8ELi4ELi2ELi2ELb1ELb0EN7cutlass6half_tE19Flash_kernel_traitsILi128ELi64ELi64ELi8ES3_EEEEvNS_16Flash_bwd_paramsE --------------------------
	.section	.nv.info._ZN5flash25flash_bwd_dot_do_o_kernelILb0E23Flash_bwd_kernel_traitsILi128ELi64ELi64ELi8ELi4ELi2ELi2ELb1ELb0EN7cutlass6half_tE19Flash_kernel_traitsILi128ELi64ELi64ELi8ES3_EEEEvNS_16Flash_bwd_paramsE,"",@"SHT_CUDA_INFO"
	.sectionflags	@""
	.align	4


	//----- nvinfo : EIATTR_CUDA_API_VERSION
	.align		4
        /*0000*/ 	.byte	0x04, 0x37
        /*0002*/ 	.short	(.L_674 - .L_673)
.L_673:
        /*0004*/ 	.word	0x00000082


	//----- nvinfo : EIATTR_KPARAM_INFO
	.align		4
.L_674:
        /*0008*/ 	.byte	0x04, 0x17
        /*000a*/ 	.short	(.L_676 - .L_675)
.L_675:
        /*000c*/ 	.word	0x00000000
        /*0010*/ 	.short	0x0000
        /*0012*/ 	.short	0x0000
        /*0014*/ 	.byte	0x00, 0xf0, 0x01, 0x0a


	//----- nvinfo : EIATTR_SPARSE_MMA_MASK
	.align		4
.L_676:
        /*0018*/ 	.byte	0x03, 0x50
        /*001a*/ 	.short	0x0000


	//----- nvinfo : EIATTR_MAXREG_COUNT
	.align		4
        /*001c*/ 	.byte	0x03, 0x1b
        /*001e*/ 	.short	0x00ff


	//----- nvinfo : EIATTR_MERCURY_ISA_VERSION
	.align		4
        /*0020*/ 	.byte	0x03, 0x5f
        /*0022*/ 	.short	0x0101


	//----- nvinfo : EIATTR_COOP_GROUP_MASK_REGIDS
	.align		4
        /*0024*/ 	.byte	0x04, 0x29
        /*0026*/ 	.short	(.L_678 - .L_677)


	//   ....[0]....
.L_677:
        /*0028*/ 	.word	0xffffffff


	//   ....[1]....
        /*002c*/ 	.word	0xffffffff


	//   ....[2]....
        /*0030*/ 	.word	0xffffffff


	//   ....[3]....
        /*0034*/ 	.word	0xffffffff


	//   ....[4]....
        /*0038*/ 	.word	0xffffffff


	//   ....[5]....
        /*003c*/ 	.word	0xffffffff


	//----- nvinfo : EIATTR_COOP_GROUP_INSTR_OFFSETS
	.align		4
.L_678:
        /*0040*/ 	.byte	0x04, 0x28
        /*0042*/ 	.short	(.L_680 - .L_679)


	//   ....[0]....
.L_679:
        /*0044*/ 	.word	0x000011d0


	//   ....[1]....
        /*0048*/ 	.word	0x000011f0


	//   ....[2]....
        /*004c*/ 	.word	0x00001210


	//   ....[3]....
        /*0050*/ 	.word	0x00001230


	//   ....[4]....
        /*0054*/ 	.word	0x00001250


	//   ....[5]....
        /*0058*/ 	.word	0x00001290


	//----- nvinfo : EIATTR_EXIT_INSTR_OFFSETS
	.align		4
.L_680:
        /*005c*/ 	.byte	0x04, 0x1c
        /*005e*/ 	.short	(.L_682 - .L_681)


	//   ....[0]....
.L_681:
        /*0060*/ 	.word	0x00000100


	//   ....[1]....
        /*0064*/ 	.word	0x00001330


	//   ....[2]....
        /*0068*/ 	.word	0x00001350


	//----- nvinfo : EIATTR_CRS_STACK_SIZE
	.align		4
.L_682:
        /*006c*/ 	.byte	0x04, 0x1e
        /*006e*/ 	.short	(.L_684 - .L_683)
.L_683:
        /*0070*/ 	.word	0x00000000


	//----- nvinfo : EIATTR_CBANK_PARAM_SIZE
	.align		4
.L_684:
        /*0074*/ 	.byte	0x03, 0x19
        /*0076*/ 	.short	0x0280


	//----- nvinfo : EIATTR_PARAM_CBANK
	.align		4
        /*0078*/ 	.byte	0x04, 0x0a
        /*007a*/ 	.short	(.L_686 - .L_685)
	.align		4
.L_685:
        /*007c*/ 	.word	index@(.nv.constant0._ZN5flash25flash_bwd_dot_do_o_kernelILb0E23Flash_bwd_kernel_traitsILi128ELi64ELi64ELi8ELi4ELi2ELi2ELb1ELb0EN7cutlass6half_tE19Flash_kernel_traitsILi128ELi64ELi64ELi8ES3_EEEEvNS_16Flash_bwd_paramsE)
        /*0080*/ 	.short	0x0210
        /*0082*/ 	.short	0x0280


	//----- nvinfo : EIATTR_SW_WAR
	.align		4
.L_686:
        /*0084*/ 	.byte	0x04, 0x36
        /*0086*/ 	.short	(.L_688 - .L_687)
.L_687:
        /*0088*/ 	.word	0x00000008
.L_688:


//--------------------- .nv.info._ZN5flash25flash_bwd_dot_do_o_kernelILb1E23Flash_bwd_kernel_traitsILi128ELi64ELi64ELi8ELi4ELi2ELi2ELb1ELb0EN7cutlass6half_tE19Flash_kernel_traitsILi128ELi64ELi64ELi8ES3_EEEEvNS_16Flash_bwd_paramsE --------------------------
	.section	.nv.info._ZN5flash25flash_bwd_dot_do_o_kernelILb1E23Flash_bwd_kernel_traitsILi128ELi64ELi64ELi8ELi4ELi2ELi2ELb1ELb0EN7cutlass6half_tE19Flash_kernel_traitsILi128ELi64ELi64ELi8ES3_EEEEvNS_16Flash_bwd_paramsE,"",@"SHT_CUDA_INFO"
	.sectionflags	@""
	.align	4


	//----- nvinfo : EIATTR_CUDA_API_VERSION
	.align		4
        /*0000*/ 	.byte	0x04, 0x37
        /*0002*/ 	.short	(.L_690 - .L_689)
.L_689:
        /*0004*/ 	.word	0x00000082


	//----- nvinfo : EIATTR_KPARAM_INFO
	.align		4
.L_690:
        /*0008*/ 	.byte	0x04, 0x17
        /*000a*/ 	.short	(.L_692 - .L_691)
.L_691:
        /*000c*/ 	.word	0x00000000
        /*0010*/ 	.short	0x0000
        /*0012*/ 	.short	0x0000
        /*0014*/ 	.byte	0x00, 0xf0, 0x01, 0x0a


	//----- nvinfo : EIATTR_SPARSE_MMA_MASK
	.align		4
.L_692:
        /*0018*/ 	.byte	0x03, 0x50
        /*001a*/ 	.short	0x0000


	//----- nvinfo : EIATTR_MAXREG_COUNT
	.align		4
        /*001c*/ 	.byte	0x03, 0x1b
        /*001e*/ 	.short	0x00ff


	//----- nvinfo : EIATTR_MERCURY_ISA_VERSION
	.align		4
        /*0020*/ 	.byte	0x03, 0x5f
        /*0022*/ 	.short	0x0101


	//----- nvinfo : EIATTR_COOP_GROUP_MASK_REGIDS
	.align		4
        /*0024*/ 	.byte	0x04, 0x29
        /*0026*/ 	.short	(.L_694 - .L_693)


	//   ....[0]....
.L_693:
        /*0028*/ 	.word	0xffffffff


	//   ....[1]....
        /*002c*/ 	.word	0xffffffff


	//   ....[2]....
        /*0030*/ 	.word	0xffffffff


	//   ....[3]....
        /*0034*/ 	.word	0xffffffff


	//   ....[4]....
        /*0038*/ 	.word	0xffffffff


	//   ....[5]....
        /*003c*/ 	.word	0xffffffff


	//----- nvinfo : EIATTR_COOP_GROUP_INSTR_OFFSETS
	.align		4
.L_694:
        /*0040*/ 	.byte	0x04, 0x28
        /*0042*/ 	.short	(.L_696 - .L_695)


	//   ....[0]....
.L_695:
        /*0044*/ 	.word	0x00001500


	//   ....[1]....
        /*0048*/ 	.word	0x00001550


	//   ....[2]....
        /*004c*/ 	.word	0x000015d0


	//   ....[3]....
        /*0050*/ 	.word	0x000015f0


	//   ....[4]....
        /*0054*/ 	.word	0x00001610


	//   ....[5]....
        /*0058*/ 	.word	0x00001630


	//----- nvinfo : EIATTR_EXIT_INSTR_OFFSETS
	.align		4
.L_696:
        /*005c*/ 	.byte	0x04, 0x1c
        /*005e*/ 	.short	(.L_698 - .L_697)


	//   ....[0]....
.L_697:
        /*0060*/ 	.word	0x00000100


	//   ....[1]....
        /*0064*/ 	.word	0x00001760


	//----- nvinfo : EIATTR_CRS_STACK_SIZE
	.align		4
.L_698:
        /*0068*/ 	.byte	0x04, 0x1e
        /*006a*/ 	.short	(.L_700 - .L_699)
.L_699:
        /*006c*/ 	.word	0x00000000


	//----- nvinfo : EIATTR_CBANK_PARAM_SIZE
	.align		4
.L_700:
        /*0070*/ 	.byte	0x03, 0x19
        /*0072*/ 	.short	0x0280


	//----- nvinfo : EIATTR_PARAM_CBANK
	.align		4
        /*0074*/ 	.byte	0x04, 0x0a
        /*0076*/ 	.short	(.L_702 - .L_701)
	.align		4
.L_701:
        /*0078*/ 	.word	index@(.nv.constant0._ZN5flash25flash_bwd_dot_do_o_kernelILb1E23Flash_bwd_kernel_traitsILi128ELi64ELi64ELi8ELi4ELi2ELi2ELb1ELb0EN7cutlass6half_tE19Flash_kernel_traitsILi128ELi64ELi64ELi8ES3_EEEEvNS_16Flash_bwd_paramsE)
        /*007c*/ 	.short	0x0210
        /*007e*/ 	.short	0x0280


	//----- nvinfo : EIATTR_SW_WAR
	.align		4
.L_702:
        /*0080*/ 	.byte	0x04, 0x36
        /*0082*/ 	.short	(.L_704 - .L_703)
.L_703:
        /*0084*/ 	.word	0x00000008
.L_704:


//--------------------- .nv.info._ZN5flash27flash_bwd_convert_dq_kernelI23Flash_bwd_kernel_traitsILi128ELi64ELi128ELi8ELi2ELi4ELi2ELb0ELb0EN7cutlass6half_tE19Flash_kernel_traitsILi128ELi64ELi128ELi8ES3_EEEEvNS_16Flash_bwd_paramsEi --------------------------
	.section	.nv.info._ZN5flash27flash_bwd_convert_dq_kernelI23Flash_bwd_kernel_traitsILi128ELi64ELi128ELi8ELi2ELi4ELi2ELb0ELb0EN7cutlass6half_tE19Flash_kernel_traitsILi128ELi64ELi128ELi8ES3_EEEEvNS_16Flash_bwd_paramsEi,"",@"SHT_CUDA_INFO"
	.sectionflags	@""
	.align	4


	//----- nvinfo : EIATTR_CUDA_API_VERSION
	.align		4
        /*0000*/ 	.byte	0x04, 0x37
        /*0002*/ 	.short	(.L_706 - .L_705)
.L_705:
        /*0004*/ 	.word	0x00000082


	//----- nvinfo : EIATTR_KPARAM_INFO
	.align		4
.L_706:
        /*0008*/ 	.byte	0x04, 0x17
        /*000a*/ 	.short	(.L_708 - .L_707)
.L_707:
        /*000c*/ 	.word	0x00000000
        /*0010*/ 	.short	0x0001
        /*0012*/ 	.short	0x0280
        /*0014*/ 	.byte	0x00, 0xf0, 0x11, 0x00


	//----- nvinfo : EIATTR_KPARAM_INFO
	.align		4
.L_708:
        /*0018*/ 	.byte	0x04, 0x17
        /*001a*/ 	.short	(.L_710 - .L_709)
.L_709:
        /*001c*/ 	.word	0x00000000
        /*0020*/ 	.short	0x0000
        /*0022*/ 	.short	0x0000
        /*0024*/ 	.byte	0x00, 0xf0, 0x01, 0x0a


	//----- nvinfo : EIATTR_SPARSE_MMA_MASK
	.align		4
.L_710:
        /*0028*/ 	.byte	0x03, 0x50
        /*002a*/ 	.short	0x0000


	//----- nvinfo : EIATTR_MAXREG_COUNT
	.align		4
        /*002c*/ 	.byte	0x03, 0x1b
        /*002e*/ 	.short	0x00ff


	//----- nvinfo : EIATTR_NUM_BARRIERS
	.align		4
        /*0030*/ 	.byte	0x02, 0x4c
        /*0032*/ 	.byte	0x01
	.zero		1


	//----- nvinfo : EIATTR_MERCURY_ISA_VERSION
	.align		4
        /*0034*/ 	.byte	0x03, 0x5f
        /*0036*/ 	.short	0x0101


	//----- nvinfo : EIATTR_EXIT_INSTR_OFFSETS
	.align		4
        /*0038*/ 	.byte	0x04, 0x1c
        /*003a*/ 	.short	(.L_712 - .L_711)


	//   ....[0]....
.L_711:
        /*003c*/ 	.word	0x00000100


	//   ....[1]....
        /*0040*/ 	.word	0x000017b0


	//   ....[2]....
        /*0044*/ 	.word	0x000018b0


	//   ....[3]....
        /*0048*/ 	.word	0x000018d0


	//----- nvinfo : EIATTR_CRS_STACK_SIZE
	.align		4
.L_712:
        /*004c*/ 	.byte	0x04, 0x1e
        /*004e*/ 	.short	(.L_714 - .L_713)
.L_713:
        /*0050*/ 	.word	0x00000000


	//----- nvinfo : EIATTR_CBANK_PARAM_SIZE
	.align		4
.L_714:
        /*0054*/ 	.byte	0x03, 0x19
        /*0056*/ 	.short	0x0284


	//----- nvinfo : EIATTR_PARAM_CBANK
	.align		4
        /*0058*/ 	.byte	0x04, 0x0a
        /*005a*/ 	.short	(.L_716 - .L_715)
	.align		4
.L_715:
        /*005c*/ 	.word	index@(.nv.constant0._ZN5flash27flash_bwd_convert_dq_kernelI23Flash_bwd_kernel_traitsILi128ELi64ELi128ELi8ELi2ELi4ELi2ELb0ELb0EN7cutlass6half_tE19Flash_kernel_traitsILi128ELi64ELi128ELi8ES3_EEEEvNS_16Flash_bwd_paramsEi)
        /*0060*/ 	.short	0x0210
        /*0062*/ 	.short	0x0284


	//----- nvinfo : EIATTR_SW_WAR
	.align		4
.L_716:
        /*0064*/ 	.byte	0x04, 0x36
        /*0066*/ 	.short	(.L_718 - .L_717)
.L_717:
        /*0068*/ 	.word	0x00000008
.L_718:


//--------------------- .nv.info._ZN5flash44flash_bwd_dq_dk_dv_loop_seqk_parallel_kernelI23Flash_bwd_kernel_traitsILi128ELi64ELi128ELi8ELi2ELi4ELi2ELb0ELb0EN7cutlass6half_tE19Flash_kernel_traitsILi128ELi64ELi128ELi8ES3_EELb1ELb0ELb0ELb0ELb0ELb1ELb0EEEvNS_16Flash_bwd_paramsE --------------------------
	.section	.nv.info._ZN5flash44flash_bwd_dq_dk_dv_loop_seqk_parallel_kernelI23Flash_bwd_kernel_traitsILi128ELi64ELi128ELi8ELi2ELi4ELi2ELb0ELb0EN7cutlass6half_tE19Flash_kernel_traitsILi128ELi64ELi128ELi8ES3_EELb1ELb0ELb0ELb0ELb0ELb1ELb0EEEvNS_16Flash_bwd_paramsE,"",@"SHT_CUDA_INFO"
	.sectionflags	@""
	.align	4


	//----- nvinfo : EIATTR_CUDA_API_VERSION
	.align		4
        /*0000*/ 	.byte	0x04, 0x37
        /*0002*/ 	.short	(.L_720 - .L_719)
.L_719:
        /*0004*/ 	.word	0x00000082


	//----- nvinfo : EIATTR_KPARAM_INFO
	.align		4
.L_720:
        /*0008*/ 	.byte	0x04, 0x17
        /*000a*/ 	.short	(.L_722 - .L_721)
.L_721:
        /*000c*/ 	.word	0x00000000
        /*0010*/ 	.short	0x0000
        /*0012*/ 	.short	0x0000
        /*0014*/ 	.byte	0x00, 0xf0, 0x01, 0x0a


	//----- nvinfo : EIATTR_SPARSE_MMA_MASK
	.align		4
.L_722:
        /*0018*/ 	.byte	0x03, 0x50
        /*001a*/ 	.short	0x0000


	//----- nvinfo : EIATTR_MAXREG_COUNT
	.align		4
        /*001c*/ 	.byte	0x03, 0x1b
        /*001e*/ 	.short	0x00ff


	//----- nvinfo : EIATTR_NUM_BARRIERS
	.align		4
        /*0020*/ 	.byte	0x02, 0x4c
        /*0022*/ 	.byte	0x01
	.zero		1


	//----- nvinfo : EIATTR_MERCURY_ISA_VERSION
	.align		4
        /*0024*/ 	.byte	0x03, 0x5f
        /*0026*/ 	.short	0x0101


	//----- nvinfo : EIATTR_EXIT_INSTR_OFFSETS
	.align		4
        /*0028*/ 	.byte	0x04, 0x1c
        /*002a*/ 	.short	(.L_724 - .L_723)


	//   ....[0]....
.L_723:
        /*002c*/ 	.word	0x00000090


	//   ....[1]....
        /*0030*/ 	.word	0x0000ac10


	//----- nvinfo : EIATTR_CRS_STACK_SIZE
	.align		4
.L_724:
        /*0034*/ 	.byte	0x04, 0x1e
        /*0036*/ 	.short	(.L_726 - .L_725)
.L_725:
        /*0038*/ 	.word	0x00000000


	//----- nvinfo : EIATTR_CBANK_PARAM_SIZE
	.align		4
.L_726:
        /*003c*/ 	.byte	0x03, 0x19
        /*003e*/ 	.short	0x0280


	//----- nvinfo : EIATTR_PARAM_CBANK
	.align		4
        /*0040*/ 	.byte	0x04, 0x0a
        /*0042*/ 	.short	(.L_728 - .L_727)
	.align		4
.L_727:
        /*0044*/ 	.word	index@(.nv.constant0._ZN5flash44flash_bwd_dq_dk_dv_loop_seqk_parallel_kernelI23Flash_bwd_kernel_traitsILi128ELi64ELi128ELi8ELi2ELi4ELi2ELb0ELb0EN7cutlass6half_tE19Flash_kernel_traitsILi128ELi64ELi128ELi8ES3_EELb1ELb0ELb0ELb0ELb0ELb1ELb0EEEvNS_16Flash_bwd_paramsE)
        /*0048*/ 	.short	0x0210
        /*004a*/ 	.short	0x0280


	//----- nvinfo : EIATTR_SW_WAR
	.align		4
.L_728:
        /*004c*/ 	.byte	0x04, 0x36
        /*004e*/ 	.short	(.L_730 - .L_729)
.L_729:
        /*0050*/ 	.word	0x00000008
.L_730:


//--------------------- .nv.info._ZN5flash44flash_bwd_dq_dk_dv_loop_seqk_parallel_kernelI23Flash_bwd_kernel_traitsILi128ELi64ELi128ELi8ELi2ELi4ELi2ELb0ELb0EN7cutlass6half_tE19Flash_kernel_traitsILi128ELi64ELi128ELi8ES3_EELb0ELb0ELb0ELb0ELb0ELb1ELb1EEEvNS_16Flash_bwd_paramsE --------------------------
	.section	.nv.info._ZN5flash44flash_bwd_dq_dk_dv_loop_seqk_parallel_kernelI23Flash_bwd_kernel_traitsILi128ELi64ELi128ELi8ELi2ELi4ELi2ELb0ELb0EN7cutlass6half_tE19Flash_kernel_traitsILi128ELi64ELi128ELi8ES3_EELb0ELb0ELb0ELb0ELb0ELb1ELb1EEEvNS_16Flash_bwd_paramsE,"",@"SHT_CUDA_INFO"
	.sectionflags	@""
	.align	4


	//----- nvinfo : EIATTR_CUDA_API_VERSION
	.align		4
        /*0000*/ 	.byte	0x04, 0x37
        /*0002*/ 	.short	(.L_732 - .L_731)
.L_731:
        /*0004*/ 	.word	0x00000082


	//----- nvinfo : EIATTR_KPARAM_INFO
	.align		4
.L_732:
        /*0008*/ 	.byte	0x04, 0x17
        /*000a*/ 	.short	(.L_734 - .L_733)
.L_733:
        /*000c*/ 	.word	0x00000000
        /*0010*/ 	.short	0x0000
        /*0012*/ 	.short	0x0000
        /*0014*/ 	.byte	0x00, 0xf0, 0x01, 0x0a


	//----- nvinfo : EIATTR_SPARSE_MMA_MASK
	.align		4
.L_734:
        /*0018*/ 	.byte	0x03, 0x50
        /*001a*/ 	.short	0x0000


	//----- nvinfo : EIATTR_MAXREG_COUNT
	.align		4
        /*001c*/ 	.byte	0x03, 0x1b
        /*001e*/ 	.short	0x00ff


	//----- nvinfo : EIATTR_NUM_BARRIERS
	.align		4
        /*0020*/ 	.byte	0x02, 0x4c
        /*0022*/ 	.byte	0x01
	.zero		1


	//----- nvinfo : EIATTR_ANNOTATIONS
	.align		4
        /*0024*/ 	.byte	0x04, 0x55
        /*0026*/ 	.short	(.L_736 - .L_735)


	//   ....[0]....
.L_735:
        /* <DEDUP_REMOVED lines=41> */


	//----- nvinfo : EIATTR_MERCURY_ISA_VERSION
	.align		4
.L_736:
        /*02a0*/ 	.byte	0x03, 0x5f
        /*02a2*/ 	.short	0x0101


	//----- nvinfo : EIATTR_EXIT_INSTR_OFFSETS
	.align		4
        /*02a4*/ 	.byte	0x04, 0x1c
        /*02a6*/ 	.short	(.L_738 - .L_737)


	//   ....[0]....
.L_737:
        /*02a8*/ 	.word	0x000000c0


	//   ....[1]....
        /*02ac*/ 	.word	0x0000a8e0


	//----- nvinfo : EIATTR_CRS_STACK_SIZE
	.align		4
.L_738:
        /*02b0*/ 	.byte	0x04, 0x1e
        /*02b2*/ 	.short	(.L_740 - .L_739)
.L_739:
        /*02b4*/ 	.word	0x00000000


	//----- nvinfo : EIATTR_CBANK_PARAM_SIZE
	.align		4
.L_740:
        /*02b8*/ 	.byte	0x03, 0x19
        /*02ba*/ 	.short	0x0280


	//----- nvinfo : EIATTR_PARAM_CBANK
	.align		4
        /*02bc*/ 	.byte	0x04, 0x0a
        /*02be*/ 	.short	(.L_742 - .L_741)
	.align		4
.L_741:
        /*02c0*/ 	.word	index@(.nv.constant0._ZN5flash44flash_bwd_dq_dk_dv_loop_seqk_parallel_kernelI23Flash_bwd_kernel_traitsILi128ELi64ELi128ELi8ELi2ELi4ELi2ELb0ELb0EN7cutlass6half_tE19Flash_kernel_traitsILi128ELi64ELi128ELi8ES3_EELb0ELb0ELb0ELb0ELb0ELb1ELb1EEEvNS_16Flash_bwd_paramsE)
        /*02c4*/ 	.short	0x0210
        /*02c6*/ 	.short	0x0280


	//----- nvinfo : EIATTR_SW_WAR
	.align		4
.L_742:
        /*02c8*/ 	.byte	0x04, 0x36
        /*02ca*/ 	.short	(.L_744 - .L_743)
.L_743:
        /*02cc*/ 	.word	0x00000008
.L_744:


//--------------------- .nv.info._ZN5flash44flash_bwd_dq_dk_dv_loop_seqk_parallel_kernelI23Flash_bwd_kernel_traitsILi128ELi64ELi128ELi8ELi2ELi4ELi2ELb0ELb0EN7cutlass6half_tE19Flash_kernel_traitsILi128ELi64ELi128ELi8ES3_EELb1ELb0ELb0ELb0ELb0ELb0ELb0EEEvNS_16Flash_bwd_paramsE --------------------------
	.section	.nv.info._ZN5flash44flash_bwd_dq_dk_dv_loop_seqk_parallel_kernelI23Flash_bwd_kernel_traitsILi128ELi64ELi128ELi8ELi2ELi4ELi2ELb0ELb0EN7cutlass6half_tE19Flash_kernel_traitsILi128ELi64ELi128ELi8ES3_EELb1ELb0ELb0ELb0ELb0ELb0ELb0EEEvNS_16Flash_bwd_paramsE,"",@"SHT_CUDA_INFO"
	.sectionflags	@""
	.align	4


	//----- nvinfo : EIATTR_CUDA_API_VERSION
	.align		4
        /*0000*/ 	.byte	0x04, 0x37
        /*0002*/ 	.short	(.L_746 - .L_745)
.L_745:
        /*0004*/ 	.word	0x00000082


	//----- nvinfo : EIATTR_KPARAM_INFO
	.align		4
.L_746:
        /*0008*/ 	.byte	0x04, 0x17
        /*000a*/ 	.short	(.L_748 - .L_747)
.L_747:
        /*000c*/ 	.word	0x00000000
        /*0010*/ 	.short	0x0000
        /*0012*/ 	.short	0x0000
        /*0014*/ 	.byte	0x00, 0xf0, 0x01, 0x0a


	//----- nvinfo : EIATTR_SPARSE_MMA_MASK
	.align		4
.L_748:
        /*0018*/ 	.byte	0x03, 0x50
        /*001a*/ 	.short	0x0000


	//----- nvinfo : EIATTR_MAXREG_COUNT
	.align		4
        /*001c*/ 	.byte	0x03, 0x1b
        /*001e*/ 	.short	0x00ff


	//----- nvinfo : EIATTR_NUM_BARRIERS
	.align		4
        /*0020*/ 	.byte	0x02, 0x4c
        /*0022*/ 	.byte	0x01
	.zero		1


	//----- nvinfo : EIATTR_MERCURY_ISA_VERSION
	.align		4
        /*0024*/ 	.byte	0x03, 0x5f
        /*0026*/ 	.short	0x0101


	//----- nvinfo : EIATTR_EXIT_INSTR_OFFSETS
	.align		4
        /*0028*/ 	.byte	0x04, 0x1c
        /*002a*/ 	.short	(.L_750 - .L_749)


	//   ....[0]....
.L_749:
        /*002c*/ 	.word	0x00000090


	//   ....[1]....
        /*0030*/ 	.word	0x0000c0f0


	//----- nvinfo : EIATTR_CRS_STACK_SIZE
	.align		4
.L_750:
        /*0034*/ 	.byte	0x04, 0x1e
        /*0036*/ 	.short	(.L_752 - .L_751)
.L_751:
        /*0038*/ 	.word	0x00000000


	//----- nvinfo : EIATTR_CBANK_PARAM_SIZE
	.align		4
.L_752:
        /*003c*/ 	.byte	0x03, 0x19
        /*003e*/ 	.short	0x0280


	//----- nvinfo : EIATTR_PARAM_CBANK
	.align		4
        /*0040*/ 	.byte	0x04, 0x0a
        /*0042*/ 	.short	(.L_754 - .L_753)
	.align		4
.L_753:
        /*0044*/ 	.word	index@(.nv.constant0._ZN5flash44flash_bwd_dq_dk_dv_loop_seqk_parallel_kernelI23Flash_bwd_kernel_traitsILi128ELi64ELi128ELi8ELi2ELi4ELi2ELb0ELb0EN7cutlass6half_tE19Flash_kernel_traitsILi128ELi64ELi128ELi8ES3_EELb1ELb0ELb0ELb0ELb0ELb0ELb0EEEvNS_16Flash_bwd_paramsE)
        /*0048*/ 	.short	0x0210
        /*004a*/ 	.short	0x0280


	//----- nvinfo : EIATTR_SW_WAR
	.align		4
.L_754:
        /*004c*/ 	.byte	0x04, 0x36
        /*004e*/ 	.short	(.L_756 - .L_755)
.L_755:
        /*0050*/ 	.word	0x00000008
.L_756:


//--------------------- .nv.info._ZN5flash44flash_bwd_dq_dk_dv_loop_seqk_parallel_kernelI23Flash_bwd_kernel_traitsILi128ELi64ELi128ELi8ELi2ELi4ELi2ELb0ELb0EN7cutlass6half_tE19Flash_kernel_traitsILi128ELi64ELi128ELi8ES3_EELb0ELb0ELb0ELb0ELb0ELb0ELb1EEEvNS_16Flash_bwd_paramsE --------------------------
	.section	.nv.info._ZN5flash44flash_bwd_dq_dk_dv_loop_seqk_parallel_kernelI23Flash_bwd_kernel_traitsILi128ELi64ELi128ELi8ELi2ELi4ELi2ELb0ELb0EN7cutlass6half_tE19Flash_kernel_traitsILi128ELi64ELi128ELi8ES3_EELb0ELb0ELb0ELb0ELb0ELb0ELb1EEEvNS_16Flash_bwd_paramsE,"",@"SHT_CUDA_INFO"
	.sectionflags	@""
	.align	4


	//----- nvinfo : EIATTR_CUDA_API_VERSION
	.align		4
        /*0000*/ 	.byte	0x04, 0x37
        /*0002*/ 	.short	(.L_758 - .L_757)
.L_757:
        /*0004*/ 	.word	0x00000082


	//----- nvinfo : EIATTR_KPARAM_INFO
	.align		4
.L_758:
        /*0008*/ 	.byte	0x04, 0x17
        /*000a*/ 	.short	(.L_760 - .L_759)
.L_759:
        /*000c*/ 	.word	0x00000000
        /*0010*/ 	.short	0x0000
        /*0012*/ 	.short	0x0000
        /*0014*/ 	.byte	0x00, 0xf0, 0x01, 0x0a


	//----- nvinfo : EIATTR_SPARSE_MMA_MASK
	.align		4
.L_760:
        /*0018*/ 	.byte	0x03, 0x50
        /*001a*/ 	.short	0x0000


	//----- nvinfo : EIATTR_MAXREG_COUNT
	.align		4
        /*001c*/ 	.byte	0x03, 0x1b
        /*001e*/ 	.short	0x00ff


	//----- nvinfo : EIATTR_NUM_BARRIERS
	.align		4
        /*0020*/ 	.byte	0x02, 0x4c
        /*0022*/ 	.byte	0x01
	.zero		1


	//----- nvinfo : EIATTR_ANNOTATIONS
	.align		4
        /*0024*/ 	.byte	0x04, 0x55
        /*0026*/ 	.short	(.L_762 - .L_761)


	//   ....[0]....
.L_761:
        /* <DEDUP_REMOVED lines=42> */


	//----- nvinfo : EIATTR_MERCURY_ISA_VERSION
	.align		4
.L_762:
        /*02b0*/ 	.byte	0x03, 0x5f
        /*02b2*/ 	.short	0x0101


	//----- nvinfo : EIATTR_EXIT_INSTR_OFFSETS
	.align		4
        /*02b4*/ 	.byte	0x04, 0x1c
        /*02b6*/ 	.short	(.L_764 - .L_763)


	//   ....[0]....
.L_763:
        /*02b8*/ 	.word	0x000000a0


	//   ....[1]....
        /*02bc*/ 	.word	0x0000bbf0


	//----- nvinfo : EIATTR_CRS_STACK_SIZE
	.align		4
.L_764:
        /*02c0*/ 	.byte	0x04, 0x1e
        /*02c2*/ 	.short	(.L_766 - .L_765)
.L_765:
        /*02c4*/ 	.word	0x00000000


	//----- nvinfo : EIATTR_CBANK_PARAM_SIZE
	.align		4
.L_766:
        /*02c8*/ 	.byte	0x03, 0x19
        /*02ca*/ 	.short	0x0280


	//----- nvinfo : EIATTR_PARAM_CBANK
	.align		4
        /*02cc*/ 	.byte	0x04, 0x0a
        /*02ce*/ 	.short	(.L_768 - .L_767)
	.align		4
.L_767:
        /*02d0*/ 	.word	index@(.nv.constant0._ZN5flash44flash_bwd_dq_dk_dv_loop_seqk_parallel_kernelI23Flash_bwd_kernel_traitsILi128ELi64ELi128ELi8ELi2ELi4ELi2ELb0ELb0EN7cutlass6half_tE19Flash_kernel_traitsILi128ELi64ELi128ELi8ES3_EELb0ELb0ELb0ELb0ELb0ELb0ELb1EEEvNS_16Flash_bwd_paramsE)
        /*02d4*/ 	.short	0x0210
        /*02d6*/ 	.short	0x0280


	//----- nvinfo : EIATTR_SW_WAR
	.align		4
.L_768:
        /*02d8*/ 	.byte	0x04, 0x36
        /*02da*/ 	.short	(.L_770 - .L_769)
.L_769:
        /*02dc*/ 	.word	0x00000008
.L_770:


//--------------------- .nv.info._ZN5flash44flash_bwd_dq_dk_dv_loop_seqk_parallel_kernelI23Flash_bwd_kernel_traitsILi128ELi64ELi128ELi8ELi2ELi4ELi2ELb0ELb0EN7cutlass6half_tE19Flash_kernel_traitsILi128ELi64ELi128ELi8ES3_EELb1ELb0ELb1ELb0ELb0ELb0ELb0EEEvNS_16Flash_bwd_paramsE --------------------------
	.section	.nv.info._ZN5flash44flash_bwd_dq_dk_dv_loop_seqk_parallel_kernelI23Flash_bwd_kernel_traitsILi128ELi64ELi128ELi8ELi2ELi4ELi2ELb0ELb0EN7cutlass6half_tE19Flash_kernel_traitsILi128ELi64ELi128ELi8ES3_EELb1ELb0ELb1ELb0ELb0ELb0ELb0EEEvNS_16Flash_bwd_paramsE,"",@"SHT_CUDA_INFO"
	.sectionflags	@""
	.align	4


	//----- nvinfo : EIATTR_CUDA_API_VERSION
	.align		4
        /*0000*/ 	.byte	0x04, 0x37
        /*0002*/ 	.short	(.L_772 - .L_771)
.L_771:
        /*0004*/ 	.word	0x00000082


	//----- nvinfo : EIATTR_KPARAM_INFO
	.align		4
.L_772:
        /*0008*/ 	.byte	0x04, 0x17
        /*000a*/ 	.short	(.L_774 - .L_773)
.L_773:
        /*000c*/ 	.word	0x00000000
        /*0010*/ 	.short	0x0000
        /*0012*/ 	.short	0x0000
        /*0014*/ 	.byte	0x00, 0xf0, 0x01, 0x0a


	//----- nvinfo : EIATTR_SPARSE_MMA_MASK
	.align		4
.L_774:
        /*0018*/ 	.byte	0x03, 0x50
        /*001a*/ 	.short	0x0000


	//----- nvinfo : EIATTR_MAXREG_COUNT
	.align		4
        /*001c*/ 	.byte	0x03, 0x1b
        /*001e*/ 	.short	0x00ff


	//----- nvinfo : EIATTR_NUM_BARRIERS
	.align		4
        /*0020*/ 	.byte	0x02, 0x4c
        /*0022*/ 	.byte	0x01
	.zero		1


	//----- nvinfo : EIATTR_ANNOTATIONS
	.align		4
        /*0024*/ 	.byte	0x04, 0x55
        /*0026*/ 	.short	(.L_776 - .L_775)


	//   ....[0]....
.L_775:
        /*0028*/ 	.word	0x00000001
        /*002c*/ 	.byte	0xd0, 0x05, 0x00, 0x00, 0x01, 0x00, 0x00, 0x00, 0x20, 0x09, 0x00, 0x00, 0x01, 0x00, 0x00, 0x00
        /*003c*/ 	.byte	0x60, 0x09, 0x00, 0x00, 0x01, 0x00, 0x00, 0x00, 0x90, 0x09, 0x00, 0x00, 0x01, 0x00, 0x00, 0x00
        /*004c*/ 	.byte	0xb0, 0x46, 0x00, 0x00, 0x01, 0x00, 0x00, 0x00, 0xb0, 0xa4, 0x00, 0x00, 0x01, 0x00, 0x00, 0x00
        /*005c*/ 	.byte	0xe0, 0xa4, 0x00, 0x00, 0x01, 0x00, 0x00, 0x00, 0xf0, 0xa4, 0x00, 0x00


	//----- nvinfo : EIATTR_MERCURY_ISA_VERSION
	.align		4
.L_776:
        /*0068*/ 	.byte	0x03, 0x5f
        /*006a*/ 	.short	0x0101


	//----- nvinfo : EIATTR_EXIT_INSTR_OFFSETS
	.align		4
        /*006c*/ 	.byte	0x04, 0x1c
        /*006e*/ 	.short	(.L_778 - .L_777)


	//   ....[0]....
.L_777:
        /*0070*/ 	.word	0x000000a0


	//   ....[1]....
        /*0074*/ 	.word	0x0000c590


	//----- nvinfo : EIATTR_CRS_STACK_SIZE
	.align		4
.L_778:
        /*0078*/ 	.byte	0x04, 0x1e
        /*007a*/ 	.short	(.L_780 - .L_779)
.L_779:
        /*007c*/ 	.word	0x00000000


	//----- nvinfo : EIATTR_CBANK_PARAM_SIZE
	.align		4
.L_780:
        /*0080*/ 	.byte	0x03, 0x19
        /*0082*/ 	.short	0x0280


	//----- nvinfo : EIATTR_PARAM_CBANK
	.align		4
        /*0084*/ 	.byte	0x04, 0x0a
        /*0086*/ 	.short	(.L_782 - .L_781)
	.align		4
.L_781:
        /*0088*/ 	.word	index@(.nv.constant0._ZN5flash44flash_bwd_dq_dk_dv_loop_seqk_parallel_kernelI23Flash_bwd_kernel_traitsILi128ELi64ELi128ELi8ELi2ELi4ELi2ELb0ELb0EN7cutlass6half_tE19Flash_kernel_traitsILi128ELi64ELi128ELi8ES3_EELb1ELb0ELb1ELb0ELb0ELb0ELb0EEEvNS_16Flash_bwd_paramsE)
        /*008c*/ 	.short	0x0210
        /*008e*/ 	.short	0x0280


	//----- nvinfo : EIATTR_SW_WAR
	.align		4
.L_782:
        /*0090*/ 	.byte	0x04, 0x36
        /*0092*/ 	.short	(.L_784 - .L_783)
.L_783:
        /*0094*/ 	.word	0x00000008
.L_784:


//--------------------- .nv.info._ZN5flash44flash_bwd_dq_dk_dv_loop_seqk_parallel_kernelI23Flash_bwd_kernel_traitsILi128ELi64ELi128ELi8ELi2ELi4ELi2ELb0ELb0EN7cutlass6half_tE19Flash_kernel_traitsILi128ELi64ELi128ELi8ES3_EELb0ELb0ELb1ELb0ELb0ELb0ELb1EEEvNS_16Flash_bwd_paramsE --------------------------
	.section	.nv.info._ZN5flash44flash_bwd_dq_dk_dv_loop_seqk_parallel_kernelI23Flash_bwd_kernel_traitsILi128ELi64ELi128ELi8ELi2ELi4ELi2ELb0ELb0EN7cutlass6half_tE19Flash_kernel_traitsILi128ELi64ELi128ELi8ES3_EELb0ELb0ELb1ELb0ELb0ELb0ELb1EEEvNS_16Flash_bwd_paramsE,"",@"SHT_CUDA_INFO"
	.sectionflags	@""
	.align	4


	//----- nvinfo : EIATTR_CUDA_API_VERSION
	.align		4
        /*0000*/ 	.byte	0x04, 0x37
        /*0002*/ 	.short	(.L_786 - .L_785)
.L_785:
        /*0004*/ 	.word	0x00000082


	//----- nvinfo : EIATTR_KPARAM_INFO
	.align		4
.L_786:
        /*0008*/ 	.byte	0x04, 0x17
        /*000a*/ 	.short	(.L_788 - .L_787)
.L_787:
        /*000c*/ 	.word	0x00000000
        /*0010*/ 	.short	0x0000
        /*0012*/ 	.short	0x0000
        /*0014*/ 	.byte	0x00, 0xf0, 0x01, 0x0a


	//----- nvinfo : EIATTR_SPARSE_MMA_MASK
	.align		4
.L_788:
        /*0018*/ 	.byte	0x03, 0x50
        /*001a*/ 	.short	0x0000


	//----- nvinfo : EIATTR_MAXREG_COUNT
	.align		4
        /*001c*/ 	.byte	0x03, 0x1b
        /*001e*/ 	.short	0x00ff


	//----- nvinfo : EIATTR_NUM_BARRIERS
	.align		4
        /*0020*/ 	.byte	0x02, 0x4c
        /*0022*/ 	.byte	0x01
	.zero		1


	//----- nvinfo : EIATTR_ANNOTATIONS
	.align		4
        /*0024*/ 	.byte	0x04, 0x55
        /*0026*/ 	.short	(.L_790 - .L_789)


	//   ....[0]....
.L_789:
        /* <DEDUP_REMOVED lines=42> */


	//----- nvinfo : EIATTR_MERCURY_ISA_VERSION
	.align		4
.L_790:
        /*02b8*/ 	.byte	0x03, 0x5f
        /*02ba*/ 	.short	0x0101


	//----- nvinfo : EIATTR_EXIT_INSTR_OFFSETS
	.align		4
        /*02bc*/ 	.byte	0x04, 0x1c
        /*02be*/ 	.short	(.L_792 - .L_791)


	//   ....[0]....
.L_791:
        /*02c0*/ 	.word	0x000000a0


	//   ....[1]....
        /*02c4*/ 	.word	0x0000bfa0


	//----- nvinfo : EIATTR_CRS_STACK_SIZE
	.align		4
.L_792:
        /*02c8*/ 	.byte	0x04, 0x1e
        /*02ca*/ 	.short	(.L_794 - .L_793)
.L_793:
        /*02cc*/ 	.word	0x00000000


	//----- nvinfo : EIATTR_CBANK_PARAM_SIZE
	.align		4
.L_794:
        /*02d0*/ 	.byte	0x03, 0x19
        /*02d2*/ 	.short	0x0280


	//----- nvinfo : EIATTR_PARAM_CBANK
	.align		4
        /*02d4*/ 	.byte	0x04, 0x0a
        /*02d6*/ 	.short	(.L_796 - .L_795)
	.align		4
.L_795:
        /*02d8*/ 	.word	index@(.nv.constant0._ZN5flash44flash_bwd_dq_dk_dv_loop_seqk_parallel_kernelI23Flash_bwd_kernel_traitsILi128ELi64ELi128ELi8ELi2ELi4ELi2ELb0ELb0EN7cutlass6half_tE19Flash_kernel_traitsILi128ELi64ELi128ELi8ES3_EELb0ELb0ELb1ELb0ELb0ELb0ELb1EEEvNS_16Flash_bwd_paramsE)
        /*02dc*/ 	.short	0x0210
        /*02de*/ 	.short	0x0280


	//----- nvinfo : EIATTR_SW_WAR
	.align		4
.L_796:
        /*02e0*/ 	.byte	0x04, 0x36
        /*02e2*/ 	.short	(.L_798 - .L_797)
.L_797:
        /*02e4*/ 	.word	0x00000008
.L_798:


//--------------------- .nv.info._ZN5flash44flash_bwd_dq_dk_dv_loop_seqk_parallel_kernelI23Flash_bwd_kernel_traitsILi128ELi64ELi128ELi8ELi2ELi4ELi2ELb0ELb0EN7cutlass6half_tE19Flash_kernel_traitsILi128ELi64ELi128ELi8ES3_EELb1ELb0ELb0ELb0ELb1ELb1ELb0EEEvNS_16Flash_bwd_paramsE --------------------------
	.section	.nv.info._ZN5flash44flash_bwd_dq_dk_dv_loop_seqk_parallel_kernelI23Flash_bwd_kernel_traitsILi128ELi64ELi128ELi8ELi2ELi4ELi2ELb0ELb0EN7cutlass6half_tE19Flash_kernel_traitsILi128ELi64ELi128ELi8ES3_EELb1ELb0ELb0ELb0ELb1ELb1ELb0EEEvNS_16Flash_bwd_paramsE,"",@"SHT_CUDA_INFO"
	.sectionflags	@""
	.align	4


	//----- nvinfo : EIATTR_CUDA_API_VERSION
	.align		4
        /*0000*/ 	.byte	0x04, 0x37
        /*0002*/ 	.short	(.L_800 - .L_799)
.L_799:
        /*0004*/ 	.word	0x00000082


	//----- nvinfo : EIATTR_KPARAM_INFO
	.align		4
.L_800:
        /*0008*/ 	.byte	0x04, 0x17
        /*000a*/ 	.short	(.L_802 - .L_801)
.L_801:
        /*000c*/ 	.word	0x00000000
        /*0010*/ 	.short	0x0000
        /*0012*/ 	.short	0x0000
        /*0014*/ 	.byte	0x00, 0xf0, 0x01, 0x0a


	//----- nvinfo : EIATTR_SPARSE_MMA_MASK
	.align		4
.L_802:
        /*0018*/ 	.byte	0x03, 0x50
        /*001a*/ 	.short	0x0000


	//----- nvinfo : EIATTR_MAXREG_COUNT
	.align		4
        /*001c*/ 	.byte	0x03, 0x1b
        /*001e*/ 	.short	0x00ff


	//----- nvinfo : EIATTR_NUM_BARRIERS
	.align		4
        /*0020*/ 	.byte	0x02, 0x4c
        /*0022*/ 	.byte	0x01
	.zero		1


	//----- nvinfo : EIATTR_ANNOTATIONS
	.align		4
        /*0024*/ 	.byte	0x04, 0x55
        /*0026*/ 	.short	(.L_804 - .L_803)


	//   ....[0]....
.L_803:
        /*0028*/ 	.word	0x00000001
        /*002c*/ 	.byte	0x40, 0x06, 0x00, 0x00, 0x01, 0x00, 0x00, 0x00, 0x80, 0x08, 0x00, 0x00, 0x01, 0x00, 0x00, 0x00
        /*003c*/ 	.byte	0xc0, 0x08, 0x00, 0x00, 0x01, 0x00, 0x00, 0x00, 0x00, 0x09, 0x00, 0x00, 0x01, 0x00, 0x00, 0x00
        /*004c*/ 	.byte	0x40, 0x09, 0x00, 0x00, 0x01, 0x00, 0x00, 0x00, 0xa0, 0x23, 0x00, 0x00, 0x01, 0x00, 0x00, 0x00
        /*005c*/ 	.byte	0x10, 0x6a, 0x00, 0x00, 0x01, 0x00, 0x00, 0x00, 0x40, 0x6a, 0x00, 0x00, 0x01, 0x00, 0x00, 0x00
        /*006c*/ 	.byte	0x50, 0x6a, 0x00, 0x00, 0x01, 0x00, 0x00, 0x00, 0x60, 0x6a, 0x00, 0x00


	//----- nvinfo : EIATTR_MERCURY_ISA_VERSION
	.align		4
.L_804:
        /*0078*/ 	.byte	0x03, 0x5f
        /*007a*/ 	.short	0x0101


	//----- nvinfo : EIATTR_EXIT_INSTR_OFFSETS
	.align		4
        /*007c*/ 	.byte	0x04, 0x1c
        /*007e*/ 	.short	(.L_806 - .L_805)


	//   ....[0]....
.L_805:
        /*0080*/ 	.word	0x000000a0


	//   ....[1]....
        /*0084*/ 	.word	0x000081d0


	//----- nvinfo : EIATTR_CBANK_PARAM_SIZE
	.align		4
.L_806:
        /*0088*/ 	.byte	0x03, 0x19
        /*008a*/ 	.short	0x0280


	//----- nvinfo : EIATTR_PARAM_CBANK
	.align		4
        /*008c*/ 	.byte	0x04, 0x0a
        /*008e*/ 	.short	(.L_808 - .L_807)
	.align		4
.L_807:
        /*0090*/ 	.word	index@(.nv.constant0._ZN5flash44flash_bwd_dq_dk_dv_loop_seqk_parallel_kernelI23Flash_bwd_kernel_traitsILi128ELi64ELi128ELi8ELi2ELi4ELi2ELb0ELb0EN7cutlass6half_tE19Flash_kernel_traitsILi128ELi64ELi128ELi8ES3_EELb1ELb0ELb0ELb0ELb1ELb1ELb0EEEvNS_16Flash_bwd_paramsE)
        /*0094*/ 	.short	0x0210
        /*0096*/ 	.short	0x0280


	//----- nvinfo : EIATTR_SW_WAR
	.align		4
.L_808:
        /*0098*/ 	.byte	0x04, 0x36
        /*009a*/ 	.short	(.L_810 - .L_809)
.L_809:
        /*009c*/ 	.word	0x00000008
.L_810:


//--------------------- .nv.info._ZN5flash44flash_bwd_dq_dk_dv_loop_seqk_parallel_kernelI23Flash_bwd_kernel_traitsILi128ELi64ELi128ELi8ELi2ELi4ELi2ELb0ELb0EN7cutlass6half_tE19Flash_kernel_traitsILi128ELi64ELi128ELi8ES3_EELb0ELb0ELb0ELb0ELb1ELb1ELb1EEEvNS_16Flash_bwd_paramsE --------------------------
	.section	.nv.info._ZN5flash44flash_bwd_dq_dk_dv_loop_seqk_parallel_kernelI23Flash_bwd_kernel_traitsILi128ELi64ELi128ELi8ELi2ELi4ELi2ELb0ELb0EN7cutlass6half_tE19Flash_kernel_traitsILi128ELi64ELi128ELi8ES3_EELb0ELb0ELb0ELb0ELb1ELb1ELb1EEEvNS_16Flash_bwd_paramsE,"",@"SHT_CUDA_INFO"
	.sectionflags	@""
	.align	4


	//----- nvinfo : EIATTR_CUDA_API_VERSION
	.align		4
        /*0000*/ 	.byte	0x04, 0x37
        /*0002*/ 	.short	(.L_812 - .L_811)
.L_811:
        /*0004*/ 	.word	0x00000082


	//----- nvinfo : EIATTR_KPARAM_INFO
	.align		4
.L_812:
        /*0008*/ 	.byte	0x04, 0x17
        /*000a*/ 	.short	(.L_814 - .L_813)
.L_813:
        /*000c*/ 	.word	0x00000000
        /*0010*/ 	.short	0x0000
        /*0012*/ 	.short	0x0000
        /*0014*/ 	.byte	0x00, 0xf0, 0x01, 0x0a


	//----- nvinfo : EIATTR_SPARSE_MMA_MASK
	.align		4
.L_814:
        /*0018*/ 	.byte	0x03, 0x50
        /*001a*/ 	.short	0x0000


	//----- nvinfo : EIATTR_MAXREG_COUNT
	.align		4
        /*001c*/ 	.byte	0x03, 0x1b
        /*001e*/ 	.short	0x00ff


	//----- nvinfo : EIATTR_NUM_BARRIERS
	.align		4
        /*0020*/ 	.byte	0x02, 0x4c
        /*0022*/ 	.byte	0x01
	.zero		1


	//----- nvinfo : EIATTR_ANNOTATIONS
	.align		4
        /*0024*/ 	.byte	0x04, 0x55
        /*0026*/ 	.short	(.L_816 - .L_815)


	//   ....[0]....
.L_815:
        /* <DEDUP_REMOVED lines=39> */


	//----- nvinfo : EIATTR_MERCURY_ISA_VERSION
	.align		4
.L_816:
        /*0280*/ 	.byte	0x03, 0x5f
        /*0282*/ 	.short	0x0101


	//----- nvinfo : EIATTR_EXIT_INSTR_OFFSETS
	.align		4
        /*0284*/ 	.byte	0x04, 0x1c
        /*0286*/ 	.short	(.L_818 - .L_817)


	//   ....[0]....
.L_817:
        /*0288*/ 	.word	0x000000a0


	//   ....[1]....
        /*028c*/ 	.word	0x00007bc0


	//----- nvinfo : EIATTR_CBANK_PARAM_SIZE
	.align		4
.L_818:
        /*0290*/ 	.byte	0x03, 0x19
        /*0292*/ 	.short	0x0280


	//----- nvinfo : EIATTR_PARAM_CBANK
	.align		4
        /*0294*/ 	.byte	0x04, 0x0a
        /*0296*/ 	.short	(.L_820 - .L_819)
	.align		4
.L_819:
        /*0298*/ 	.word	index@(.nv.constant0._ZN5flash44flash_bwd_dq_dk_dv_loop_seqk_parallel_kernelI23Flash_bwd_kernel_traitsILi128ELi64ELi128ELi8ELi2ELi4ELi2ELb0ELb0EN7cutlass6half_tE19Flash_kernel_traitsILi128ELi64ELi128ELi8ES3_EELb0ELb0ELb0ELb0ELb1ELb1ELb1EEEvNS_16Flash_bwd_paramsE)
        /*029c*/ 	.short	0x0210
        /*029e*/ 	.short	0x0280


	//----- nvinfo : EIATTR_SW_WAR
	.align		4
.L_820:
        /*02a0*/ 	.byte	0x04, 0x36
        /*02a2*/ 	.short	(.L_822 - .L_821)
.L_821:
        /*02a4*/ 	.word	0x00000008
.L_822:


//--------------------- .nv.info._ZN5flash44flash_bwd_dq_dk_dv_loop_seqk_parallel_kernelI23Flash_bwd_kernel_traitsILi128ELi64ELi128ELi8ELi2ELi4ELi2ELb0ELb0EN7cutlass6half_tE19Flash_kernel_traitsILi128ELi64ELi128ELi8ES3_EELb1ELb0ELb0ELb1ELb0ELb0ELb0EEEvNS_16Flash_bwd_paramsE --------------------------
	.section	.nv.info._ZN5flash44flash_bwd_dq_dk_dv_loop_seqk_parallel_kernelI23Flash_bwd_kernel_traitsILi128ELi64ELi128ELi8ELi2ELi4ELi2ELb0ELb0EN7cutlass6half_tE19Flash_kernel_traitsILi128ELi64ELi128ELi8ES3_EELb1ELb0ELb0ELb1ELb0ELb0ELb0EEEvNS_16Flash_bwd_paramsE,"",@"SHT_CUDA_INFO"
	.sectionflags	@""
	.align	4


	//----- nvinfo : EIATTR_CUDA_API_VERSION
	.align		4
        /*0000*/ 	.byte	0x04, 0x37
        /*0002*/ 	.short	(.L_824 - .L_823)
.L_823:
        /*0004*/ 	.word	0x00000082


	//----- nvinfo : EIATTR_KPARAM_INFO
	.align		4
.L_824:
        /*0008*/ 	.byte	0x04, 0x17
        /*000a*/ 	.short	(.L_826 - .L_825)
.L_825:
        /*000c*/ 	.word	0x00000000
        /*0010*/ 	.short	0x0000
        /*0012*/ 	.short	0x0000
        /*0014*/ 	.byte	0x00, 0xf0, 0x01, 0x0a


	//----- nvinfo : EIATTR_SPARSE_MMA_MASK
	.align		4
.L_826:
        /*0018*/ 	.byte	0x03, 0x50
        /*001a*/ 	.short	0x0000


	//----- nvinfo : EIATTR_MAXREG_COUNT
	.align		4
        /*001c*/ 	.byte	0x03, 0x1b
        /*001e*/ 	.short	0x00ff


	//----- nvinfo : EIATTR_NUM_BARRIERS
	.align		4
        /*0020*/ 	.byte	0x02, 0x4c
        /*0022*/ 	.byte	0x01
	.zero		1


	//----- nvinfo : EIATTR_ANNOTATIONS
	.align		4
        /*0024*/ 	.byte	0x04, 0x55
        /*0026*/ 	.short	(.L_828 - .L_827)


	//   ....[0]....
.L_827:
        /* <DEDUP_REMOVED lines=8> */


	//----- nvinfo : EIATTR_MERCURY_ISA_VERSION
	.align		4
.L_828:
        /*0098*/ 	.byte	0x03, 0x5f
        /*009a*/ 	.short	0x0101


	//----- nvinfo : EIATTR_EXIT_INSTR_OFFSETS
	.align		4
        /*009c*/ 	.byte	0x04, 0x1c
        /*009e*/ 	.short	(.L_830 - .L_829)


	//   ....[0]....
.L_829:
        /*00a0*/ 	.word	0x000000a0


	//   ....[1]....
        /*00a4*/ 	.word	0x0000c990


	//----- nvinfo : EIATTR_CRS_STACK_SIZE
	.align		4
.L_830:
        /*00a8*/ 	.byte	0x04, 0x1e
        /*00aa*/ 	.short	(.L_832 - .L_831)
.L_831:
        /*00ac*/ 	.word	0x00000000


	//----- nvinfo : EIATTR_CBANK_PARAM_SIZE
	.align		4
.L_832:
        /*00b0*/ 	.byte	0x03, 0x19
        /*00b2*/ 	.short	0x0280


	//----- nvinfo : EIATTR_PARAM_CBANK
	.align		4
        /*00b4*/ 	.byte	0x04, 0x0a
        /*00b6*/ 	.short	(.L_834 - .L_833)
	.align		4
.L_833:
        /*00b8*/ 	.word	index@(.nv.constant0._ZN5flash44flash_bwd_dq_dk_dv_loop_seqk_parallel_kernelI23Flash_bwd_kernel_traitsILi128ELi64ELi128ELi8ELi2ELi4ELi2ELb0ELb0EN7cutlass6half_tE19Flash_kernel_traitsILi128ELi64ELi128ELi8ES3_EELb1ELb0ELb0ELb1ELb0ELb0ELb0EEEvNS_16Flash_bwd_paramsE)
        /*00bc*/ 	.short	0x0210
        /*00be*/ 	.short	0x0280


	//----- nvinfo : EIATTR_SW_WAR
	.align		4
.L_834:
        /*00c0*/ 	.byte	0x04, 0x36
        /*00c2*/ 	.short	(.L_836 - .L_835)
.L_835:
        /*00c4*/ 	.word	0x00000008
.L_836:


//--------------------- .nv.info._ZN5flash44flash_bwd_dq_dk_dv_loop_seqk_parallel_kernelI23Flash_bwd_kernel_traitsILi128ELi64ELi128ELi8ELi2ELi4ELi2ELb0ELb0EN7cutlass6half_tE19Flash_kernel_traitsILi128ELi64ELi128ELi8ES3_EELb0ELb0ELb0ELb1ELb0ELb0ELb1EEEvNS_16Flash_bwd_paramsE --------------------------
	.section	.nv.info._ZN5flash44flash_bwd_dq_dk_dv_loop_seqk_parallel_kernelI23Flash_bwd_kernel_traitsILi128ELi64ELi128ELi8ELi2ELi4ELi2ELb0ELb0EN7cutlass6half_tE19Flash_kernel_traitsILi128ELi64ELi128ELi8ES3_EELb0ELb0ELb0ELb1ELb0ELb0ELb1EEEvNS_16Flash_bwd_paramsE,"",@"SHT_CUDA_INFO"
	.sectionflags	@""
	.align	4


	//----- nvinfo : EIATTR_CUDA_API_VERSION
	.align		4
        /*0000*/ 	.byte	0x04, 0x37
        /*0002*/ 	.short	(.L_838 - .L_837)
.L_837:
        /*0004*/ 	.word	0x00000082


	//----- nvinfo : EIATTR_KPARAM_INFO
	.align		4
.L_838:
        /*0008*/ 	.byte	0x04, 0x17
        /*000a*/ 	.short	(.L_840 - .L_839)
.L_839:
        /*000c*/ 	.word	0x00000000
        /*0010*/ 	.short	0x0000
        /*0012*/ 	.short	0x0000
        /*0014*/ 	.byte	0x00, 0xf0, 0x01, 0x0a


	//----- nvinfo : EIATTR_SPARSE_MMA_MASK
	.align		4
.L_840:
        /*0018*/ 	.byte	0x03, 0x50
        /*001a*/ 	.short	0x0000


	//----- nvinfo : EIATTR_MAXREG_COUNT
	.align		4
        /*001c*/ 	.byte	0x03, 0x1b
        /*001e*/ 	.short	0x00ff


	//----- nvinfo : EIATTR_NUM_BARRIERS
	.align		4
        /*0020*/ 	.byte	0x02, 0x4c
        /*0022*/ 	.byte	0x01
	.zero		1


	//----- nvinfo : EIATTR_ANNOTATIONS
	.align		4
        /*0024*/ 	.byte	0x04, 0x55
        /*0026*/ 	.short	(.L_842 - .L_841)


	//   ....[0]....
.L_841:
        /* <DEDUP_REMOVED lines=46> */


	//----- nvinfo : EIATTR_MERCURY_ISA_VERSION
	.align		4
.L_842:
        /*02f8*/ 	.byte	0x03, 0x5f
        /*02fa*/ 	.short	0x0101


	//----- nvinfo : EIATTR_EXIT_INSTR_OFFSETS
	.align		4
        /*02fc*/ 	.byte	0x04, 0x1c
        /*02fe*/ 	.short	(.L_844 - .L_843)


	//   ....[0]....
.L_843:
        /*0300*/ 	.word	0x000000a0


	//   ....[1]....
        /*0304*/ 	.word	0x0000c2c0


	//----- nvinfo : EIATTR_CRS_STACK_SIZE
	.align		4
.L_844:
        /*0308*/ 	.byte	0x04, 0x1e
        /*030a*/ 	.short	(.L_846 - .L_845)
.L_845:
        /*030c*/ 	.word	0x00000000


	//----- nvinfo : EIATTR_CBANK_PARAM_SIZE
	.align		4
.L_846:
        /*0310*/ 	.byte	0x03, 0x19
        /*0312*/ 	.short	0x0280


	//----- nvinfo : EIATTR_PARAM_CBANK
	.align		4
        /*0314*/ 	.byte	0x04, 0x0a
        /*0316*/ 	.short	(.L_848 - .L_847)
	.align		4
.L_847:
        /*0318*/ 	.word	index@(.nv.constant0._ZN5flash44flash_bwd_dq_dk_dv_loop_seqk_parallel_kernelI23Flash_bwd_kernel_traitsILi128ELi64ELi128ELi8ELi2ELi4ELi2ELb0ELb0EN7cutlass6half_tE19Flash_kernel_traitsILi128ELi64ELi128ELi8ES3_EELb0ELb0ELb0ELb1ELb0ELb0ELb1EEEvNS_16Flash_bwd_paramsE)
        /*031c*/ 	.short	0x0210
        /*031e*/ 	.short	0x0280


	//----- nvinfo : EIATTR_SW_WAR
	.align		4
.L_848:
        /*0320*/ 	.byte	0x04, 0x36
        /*0322*/ 	.short	(.L_850 - .L_849)
.L_849:
        /*0324*/ 	.word	0x00000008
.L_850:


//--------------------- .nv.info._ZN5flash44flash_bwd_dq_dk_dv_loop_seqk_parallel_kernelI23Flash_bwd_kernel_traitsILi128ELi64ELi128ELi8ELi2ELi4ELi2ELb0ELb0EN7cutlass6half_tE19Flash_kernel_traitsILi128ELi64ELi128ELi8ES3_EELb1ELb0ELb1ELb0ELb0ELb1ELb0EEEvNS_16Flash_bwd_paramsE --------------------------
	.section	.nv.info._ZN5flash44flash_bwd_dq_dk_dv_loop_seqk_parallel_kernelI23Flash_bwd_kernel_traitsILi128ELi64ELi128ELi8ELi2ELi4ELi2ELb0ELb0EN7cutlass6half_tE19Flash_kernel_traitsILi128ELi64ELi128ELi8ES3_EELb1ELb0ELb1ELb0ELb0ELb1ELb0EEEvNS_16Flash_bwd_paramsE,"",@"SHT_CUDA_INFO"
	.sectionflags	@""
	.align	4


	//----- nvinfo : EIATTR_CUDA_API_VERSION
	.align		4
        /*0000*/ 	.byte	0x04, 0x37
        /*0002*/ 	.short	(.L_852 - .L_851)
.L_851:
        /*0004*/ 	.word	0x00000082


	//----- nvinfo : EIATTR_KPARAM_INFO
	.align		4
.L_852:
        /*0008*/ 	.byte	0x04, 0x17
        /*000a*/ 	.short	(.L_854 - .L_853)
.L_853:
        /*000c*/ 	.word	0x00000000
        /*0010*/ 	.short	0x0000
        /*0012*/ 	.short	0x0000
        /*0014*/ 	.byte	0x00, 0xf0, 0x01, 0x0a


	//----- nvinfo : EIATTR_SPARSE_MMA_MASK
	.align		4
.L_854:
        /*0018*/ 	.byte	0x03, 0x50
        /*001a*/ 	.short	0x0000


	//----- nvinfo : EIATTR_MAXREG_COUNT
	.align		4
        /*001c*/ 	.byte	0x03, 0x1b
        /*001e*/ 	.short	0x00ff


	//----- nvinfo : EIATTR_NUM_BARRIERS
	.align		4
        /*0020*/ 	.byte	0x02, 0x4c
        /*0022*/ 	.byte	0x01
	.zero		1


	//----- nvinfo : EIATTR_ANNOTATIONS
	.align		4
        /*0024*/ 	.byte	0x04, 0x55
        /*0026*/ 	.short	(.L_856 - .L_855)


	//   ....[0]....
.L_855:
        /*0028*/ 	.word	0x00000001
        /*002c*/ 	.byte	0xa0, 0x00, 0x00, 0x00, 0x01, 0x00, 0x00, 0x00, 0x30, 0x09, 0x00, 0x00, 0x01, 0x00, 0x00, 0x00
        /*003c*/ 	.byte	0x70, 0x09, 0x00, 0x00, 0x01, 0x00, 0x00, 0x00, 0xa0, 0x09, 0x00, 0x00, 0x01, 0x00, 0x00, 0x00
        /*004c*/ 	.byte	0xe0, 0x90, 0x00, 0x00, 0x01, 0x00, 0x00, 0x00, 0x10, 0x91, 0x00, 0x00, 0x01, 0x00, 0x00, 0x00
        /*005c*/ 	.byte	0x20, 0x91, 0x00, 0x00, 0x01, 0x00, 0x00, 0x00, 0x80, 0xaf, 0x00, 0x00


	//----- nvinfo : EIATTR_MERCURY_ISA_VERSION
	.align		4
.L_856:
        /*0068*/ 	.byte	0x03, 0x5f
        /*006a*/ 	.short	0x0101


	//----- nvinfo : EIATTR_EXIT_INSTR_OFFSETS
	.align		4
        /*006c*/ 	.byte	0x04, 0x1c
        /*006e*/ 	.short	(.L_858 - .L_857)


	//   ....[0]....
.L_857:
        /*0070*/ 	.word	0x000000c0


	//   ....[1]....
        /*0074*/ 	.word	0x0000b000


	//----- nvinfo : EIATTR_CRS_STACK_SIZE
	.align		4
.L_858:
        /*0078*/ 	.byte	0x04, 0x1e
        /*007a*/ 	.short	(.L_860 - .L_859)
.L_859:
        /*007c*/ 	.word	0x00000000


	//----- nvinfo : EIATTR_CBANK_PARAM_SIZE
	.align		4
.L_860:
        /*0080*/ 	.byte	0x03, 0x19
        /*0082*/ 	.short	0x0280


	//----- nvinfo : EIATTR_PARAM_CBANK
	.align		4
        /*0084*/ 	.byte	0x04, 0x0a
        /*0086*/ 	.short	(.L_862 - .L_861)
	.align		4
.L_861:
        /*0088*/ 	.word	index@(.nv.constant0._ZN5flash44flash_bwd_dq_dk_dv_loop_seqk_parallel_kernelI23Flash_bwd_kernel_traitsILi128ELi64ELi128ELi8ELi2ELi4ELi2ELb0ELb0EN7cutlass6half_tE19Flash_kernel_traitsILi128ELi64ELi128ELi8ES3_EELb1ELb0ELb1ELb0ELb0ELb1ELb0EEEvNS_16Flash_bwd_paramsE)
        /*008c*/ 	.short	0x0210
        /*008e*/ 	.short	0x0280


	//----- nvinfo : EIATTR_SW_WAR
	.align		4
.L_862:
        /*0090*/ 	.byte	0x04, 0x36
        /*0092*/ 	.short	(.L_864 - .L_863)
.L_863:
        /*0094*/ 	.word	0x00000008
.L_864:


//--------------------- .nv.info._ZN5flash44flash_bwd_dq_dk_dv_loop_seqk_parallel_kernelI23Flash_bwd_kernel_traitsILi128ELi64ELi128ELi8ELi2ELi4ELi2ELb0ELb0EN7cutlass6half_tE19Flash_kernel_traitsILi128ELi64ELi128ELi8ES3_EELb0ELb0ELb1ELb0ELb0ELb1ELb1EEEvNS_16Flash_bwd_paramsE --------------------------
	.section	.nv.info._ZN5flash44flash_bwd_dq_dk_dv_loop_seqk_parallel_kernelI23Flash_bwd_kernel_traitsILi128ELi64ELi128ELi8ELi2ELi4ELi2ELb0ELb0EN7cutlass6half_tE19Flash_kernel_traitsILi128ELi64ELi128ELi8ES3_EELb0ELb0ELb1ELb0ELb0ELb1ELb1EEEvNS_16Flash_bwd_paramsE,"",@"SHT_CUDA_INFO"
	.sectionflags	@""
	.align	4


	//----- nvinfo : EIATTR_CUDA_API_VERSION
	.align		4
        /*0000*/ 	.byte	0x04, 0x37
        /*0002*/ 	.short	(.L_866 - .L_865)
.L_865:
        /*0004*/ 	.word	0x00000082


	//----- nvinfo : EIATTR_KPARAM_INFO
	.align		4
.L_866:
        /*0008*/ 	.byte	0x04, 0x17
        /*000a*/ 	.short	(.L_868 - .L_867)
.L_867:
        /*000c*/ 	.word	0x00000000
        /*0010*/ 	.short	0x0000
        /*0012*/ 	.short	0x0000
        /*0014*/ 	.byte	0x00, 0xf0, 0x01, 0x0a


	//----- nvinfo : EIATTR_SPARSE_MMA_MASK
	.align		4
.L_868:
        /*0018*/ 	.byte	0x03, 0x50
        /*001a*/ 	.short	0x0000


	//----- nvinfo : EIATTR_MAXREG_COUNT
	.align		4
        /*001c*/ 	.byte	0x03, 0x1b
        /*001e*/ 	.short	0x00ff


	//----- nvinfo : EIATTR_NUM_BARRIERS
	.align		4
        /*0020*/ 	.byte	0x02, 0x4c
        /*0022*/ 	.byte	0x01
	.zero		1


	//----- nvinfo : EIATTR_ANNOTATIONS
	.align		4
        /*0024*/ 	.byte	0x04, 0x55
        /*0026*/ 	.short	(.L_870 - .L_869)


	//   ....[0]....
.L_869:
        /* <DEDUP_REMOVED lines=40> */


	//----- nvinfo : EIATTR_MERCURY_ISA_VERSION
	.align		4
.L_870:
        /*0298*/ 	.byte	0x03, 0x5f
        /*029a*/ 	.short	0x0101


	//----- nvinfo : EIATTR_EXIT_INSTR_OFFSETS
	.align		4
        /*029c*/ 	.byte	0x04, 0x1c
        /*029e*/ 	.short	(.L_872 - .L_871)


	//   ....[0]....
.L_871:
        /*02a0*/ 	.word	0x000000c0


	//   ....[1]....
        /*02a4*/ 	.word	0x0000ac00


	//----- nvinfo : EIATTR_CRS_STACK_SIZE
	.align		4
.L_872:
        /*02a8*/ 	.byte	0x04, 0x1e
        /*02aa*/ 	.short	(.L_874 - .L_873)
.L_873:
        /*02ac*/ 	.word	0x00000000


	//----- nvinfo : EIATTR_CBANK_PARAM_SIZE
	.align		4
.L_874:
        /*02b0*/ 	.byte	0x03, 0x19
        /*02b2*/ 	.short	0x0280


	//----- nvinfo : EIATTR_PARAM_CBANK
	.align		4
        /*02b4*/ 	.byte	0x04, 0x0a
        /*02b6*/ 	.short	(.L_876 - .L_875)
	.align		4
.L_875:
        /*02b8*/ 	.word	index@(.nv.constant0._ZN5flash44flash_bwd_dq_dk_dv_loop_seqk_parallel_kernelI23Flash_bwd_kernel_traitsILi128ELi64ELi128ELi8ELi2ELi4ELi2ELb0ELb0EN7cutlass6half_tE19Flash_kernel_traitsILi128ELi64ELi128ELi8ES3_EELb0ELb0ELb1ELb0ELb0ELb1ELb1EEEvNS_16Flash_bwd_paramsE)
        /*02bc*/ 	.short	0x0210
        /*02be*/ 	.short	0x0280


	//----- nvinfo : EIATTR_SW_WAR
	.align		4
.L_876:
        /*02c0*/ 	.byte	0x04, 0x36
        /*02c2*/ 	.short	(.L_878 - .L_877)
.L_877:
        /*02c4*/ 	.word	0x00000008
.L_878:


//--------------------- .nv.info._ZN5flash44flash_bwd_dq_dk_dv_loop_seqk_parallel_kernelI23Flash_bwd_kernel_traitsILi128ELi64ELi128ELi8ELi2ELi4ELi2ELb0ELb0EN7cutlass6half_tE19Flash_kernel_traitsILi128ELi64ELi128ELi8ES3_EELb1ELb0ELb1ELb1ELb0ELb0ELb0EEEvNS_16Flash_bwd_paramsE --------------------------
	.section	.nv.info._ZN5flash44flash_bwd_dq_dk_dv_loop_seqk_parallel_kernelI23Flash_bwd_kernel_traitsILi128ELi64ELi128ELi8ELi2ELi4ELi2ELb0ELb0EN7cutlass6half_tE19Flash_kernel_traitsILi128ELi64ELi128ELi8ES3_EELb1ELb0ELb1ELb1ELb0ELb0ELb0EEEvNS_16Flash_bwd_paramsE,"",@"SHT_CUDA_INFO"
	.sectionflags	@""
	.align	4


	//----- nvinfo : EIATTR_CUDA_API_VERSION
	.align		4
        /*0000*/ 	.byte	0x04, 0x37
        /*0002*/ 	.short	(.L_880 - .L_879)
.L_879:
        /*0004*/ 	.word	0x00000082


	//----- nvinfo : EIATTR_KPARAM_INFO
	.align		4
.L_880:
        /*0008*/ 	.byte	0x04, 0x17
        /*000a*/ 	.short	(.L_882 - .L_881)
.L_881:
        /*000c*/ 	.word	0x00000000
        /*0010*/ 	.short	0x0000
        /*0012*/ 	.short	0x0000
        /*0014*/ 	.byte	0x00, 0xf0, 0x01, 0x0a


	//----- nvinfo : EIATTR_SPARSE_MMA_MASK
	.align		4
.L_882:
        /*0018*/ 	.byte	0x03, 0x50
        /*001a*/ 	.short	0x0000


	//----- nvinfo : EIATTR_MAXREG_COUNT
	.align		4
        /*001c*/ 	.byte	0x03, 0x1b
        /*001e*/ 	.short	0x00ff


	//----- nvinfo : EIATTR_NUM_BARRIERS
	.align		4
        /*0020*/ 	.byte	0x02, 0x4c
        /*0022*/ 	.byte	0x01
	.zero		1


	//----- nvinfo : EIATTR_ANNOTATIONS
	.align		4
        /*0024*/ 	.byte	0x04, 0x55
        /*0026*/ 	.short	(.L_884 - .L_883)


	//   ....[0]....
.L_883:
        /* <DEDUP_REMOVED lines=10> */


	//----- nvinfo : EIATTR_MERCURY_ISA_VERSION
	.align		4
.L_884:
        /*00b8*/ 	.byte	0x03, 0x5f
        /*00ba*/ 	.short	0x0101


	//----- nvinfo : EIATTR_EXIT_INSTR_OFFSETS
	.align		4
        /*00bc*/ 	.byte	0x04, 0x1c
        /*00be*/ 	.short	(.L_886 - .L_885)


	//   ....[0]....
.L_885:
        /*00c0*/ 	.word	0x000000a0


	//   ....[1]....
        /*00c4*/ 	.word	0x0000d210


	//----- nvinfo : EIATTR_CRS_STACK_SIZE
	.align		4
.L_886:
        /*00c8*/ 	.byte	0x04, 0x1e
        /*00ca*/ 	.short	(.L_888 - .L_887)
.L_887:
        /*00cc*/ 	.word	0x00000000


	//----- nvinfo : EIATTR_CBANK_PARAM_SIZE
	.align		4
.L_888:
        /*00d0*/ 	.byte	0x03, 0x19
        /*00d2*/ 	.short	0x0280


	//----- nvinfo : EIATTR_PARAM_CBANK
	.align		4
        /*00d4*/ 	.byte	0x04, 0x0a
        /*00d6*/ 	.short	(.L_890 - .L_889)
	.align		4
.L_889:
        /*00d8*/ 	.word	index@(.nv.constant0._ZN5flash44flash_bwd_dq_dk_dv_loop_seqk_parallel_kernelI23Flash_bwd_kernel_traitsILi128ELi64ELi128ELi8ELi2ELi4ELi2ELb0ELb0EN7cutlass6half_tE19Flash_kernel_traitsILi128ELi64ELi128ELi8ES3_EELb1ELb0ELb1ELb1ELb0ELb0ELb0EEEvNS_16Flash_bwd_paramsE)
        /*00dc*/ 	.short	0x0210
        /*00de*/ 	.short	0x0280


	//----- nvinfo : EIATTR_SW_WAR
	.align		4
.L_890:
        /*00e0*/ 	.byte	0x04, 0x36
        /*00e2*/ 	.short	(.L_892 - .L_891)
.L_891:
        /*00e4*/ 	.word	0x00000008
.L_892:


//--------------------- .nv.info._ZN5flash44flash_bwd_dq_dk_dv_loop_seqk_parallel_kernelI23Flash_bwd_kernel_traitsILi128ELi64ELi128ELi8ELi2ELi4ELi2ELb0ELb0EN7cutlass6half_tE19Flash_kernel_traitsILi128ELi64ELi128ELi8ES3_EELb0ELb0ELb1ELb1ELb0ELb0ELb1EEEvNS_16Flash_bwd_paramsE --------------------------
	.section	.nv.info._ZN5flash44flash_bwd_dq_dk_dv_loop_seqk_parallel_kernelI23Flash_bwd_kernel_traitsILi128ELi64ELi128ELi8ELi2ELi4ELi2ELb0ELb0EN7cutlass6half_tE19Flash_kernel_traitsILi128ELi64ELi128ELi8ES3_EELb0ELb0ELb1ELb1ELb0ELb0ELb1EEEvNS_16Flash_bwd_paramsE,"",@"SHT_CUDA_INFO"
	.sectionflags	@""
	.align	4


	//----- nvinfo : EIATTR_CUDA_API_VERSION
	.align		4
        /*0000*/ 	.byte	0x04, 0x37
        /*0002*/ 	.short	(.L_894 - .L_893)
.L_893:
        /*0004*/ 	.word	0x00000082


	//----- nvinfo : EIATTR_KPARAM_INFO
	.align		4
.L_894:
        /*0008*/ 	.byte	0x04, 0x17
        /*000a*/ 	.short	(.L_896 - .L_895)
.L_895:
        /*000c*/ 	.word	0x00000000
        /*0010*/ 	.short	0x0000
        /*0012*/ 	.short	0x0000
        /*0014*/ 	.byte	0x00, 0xf0, 0x01, 0x0a


	//----- nvinfo : EIATTR_SPARSE_MMA_MASK
	.align		4
.L_896:
        /*0018*/ 	.byte	0x03, 0x50
        /*001a*/ 	.short	0x0000


	//----- nvinfo : EIATTR_MAXREG_COUNT
	.align		4
        /*001c*/ 	.byte	0x03, 0x1b
        /*001e*/ 	.short	0x00ff


	//----- nvinfo : EIATTR_NUM_BARRIERS
	.align		4
        /*0020*/ 	.byte	0x02, 0x4c
        /*0022*/ 	.byte	0x01
	.zero		1


	//----- nvinfo : EIATTR_ANNOTATIONS
	.align		4
        /*0024*/ 	.byte	0x04, 0x55
        /*0026*/ 	.short	(.L_898 - .L_897)


	//   ....[0]....
.L_897:
        /* <DEDUP_REMOVED lines=43> */


	//----- nvinfo : EIATTR_MERCURY_ISA_VERSION
	.align		4
.L_898:
        /*02c8*/ 	.byte	0x03, 0x5f
        /*02ca*/ 	.short	0x0101


	//----- nvinfo : EIATTR_EXIT_INSTR_OFFSETS
	.align		4
        /*02cc*/ 	.byte	0x04, 0x1c
        /*02ce*/ 	.short	(.L_900 - .L_899)


	//   ....[0]....
.L_899:
        /*02d0*/ 	.word	0x000000a0


	//   ....[1]....
        /*02d4*/ 	.word	0x0000c540


	//----- nvinfo : EIATTR_CRS_STACK_SIZE
	.align		4
.L_900:
        /*02d8*/ 	.byte	0x04, 0x1e
        /*02da*/ 	.short	(.L_902 - .L_901)
.L_901:
        /*02dc*/ 	.word	0x00000000


	//----- nvinfo : EIATTR_CBANK_PARAM_SIZE
	.align		4
.L_902:
        /*02e0*/ 	.byte	0x03, 0x19
        /*02e2*/ 	.short	0x0280


	//----- nvinfo : EIATTR_PARAM_CBANK
	.align		4
        /*02e4*/ 	.byte	0x04, 0x0a
        /*02e6*/ 	.short	(.L_904 - .L_903)
	.align		4
.L_903:
        /*02e8*/ 	.word	index@(.nv.constant0._ZN5flash44flash_bwd_dq_dk_dv_loop_seqk_parallel_kernelI23Flash_bwd_kernel_traitsILi128ELi64ELi128ELi8ELi2ELi4ELi2ELb0ELb0EN7cutlass6half_tE19Flash_kernel_traitsILi128ELi64ELi128ELi8ES3_EELb0ELb0ELb1ELb1ELb0ELb0ELb1EEEvNS_16Flash_bwd_paramsE)
        /*02ec*/ 	.short	0x0210
        /*02ee*/ 	.short	0x0280


	//----- nvinfo : EIATTR_SW_WAR
	.align		4
.L_904:
        /*02f0*/ 	.byte	0x04, 0x36
        /*02f2*/ 	.short	(.L_906 - .L_905)
.L_905:
        /*02f4*/ 	.word	0x00000008
.L_906:


//--------------------- .nv.info._ZN5flash25flash_bwd_dot_do_o_kernelILb0E23Flash_bwd_kernel_traitsILi128ELi64ELi128ELi8ELi2ELi4ELi2ELb0ELb0EN7cutlass6half_tE19Flash_kernel_traitsILi128ELi64ELi128ELi8ES3_EEEEvNS_16Flash_bwd_paramsE --------------------------
	.section	.nv.info._ZN5flash25flash_bwd_dot_do_o_kernelILb0E23Flash_bwd_kernel_traitsILi128ELi64ELi128ELi8ELi2ELi4ELi2ELb0ELb0EN7cutlass6half_tE19Flash_kernel_traitsILi128ELi64ELi128ELi8ES3_EEEEvNS_16Flash_bwd_paramsE,"",@"SHT_CUDA_INFO"
	.sectionflags	@""
	.align	4


	//----- nvinfo : EIATTR_CUDA_API_VERSION
	.align		4
        /*0000*/ 	.byte	0x04, 0x37
        /*0002*/ 	.short	(.L_908 - .L_907)
.L_907:
        /*0004*/ 	.word	0x00000082


	//----- nvinfo : EIATTR_KPARAM_INFO
	.align		4
.L_908:
        /*0008*/ 	.byte	0x04, 0x17
        /*000a*/ 	.short	(.L_910 - .L_909)
.L_909:
        /*000c*/ 	.word	0x00000000
        /*0010*/ 	.short	0x0000
        /*0012*/ 	.short	0x0000
        /*0014*/ 	.byte	0x00, 0xf0, 0x01, 0x0a


	//----- nvinfo : EIATTR_SPARSE_MMA_MASK
	.align		4
.L_910:
        /*0018*/ 	.byte	0x03, 0x50
        /*001a*/ 	.short	0x0000


	//----- nvinfo : EIATTR_MAXREG_COUNT
	.align		4
        /*001c*/ 	.byte	0x03, 0x1b
        /*001e*/ 	.short	0x00ff


	//----- nvinfo : EIATTR_MERCURY_ISA_VERSION
	.align		4
        /*0020*/ 	.byte	0x03, 0x5f
        /*0022*/ 	.short	0x0101


	//----- nvinfo : EIATTR_COOP_GROUP_MASK_REGIDS
	.align		4
        /*0024*/ 	.byte	0x04, 0x29
        /*0026*/ 	.short	(.L_912 - .L_911)


	//   ....[0]....
.L_911:
        /*0028*/ 	.word	0xffffffff


	//   ....[1]....
        /*002c*/ 	.word	0xffffffff


	//   ....[2]....
        /*0030*/ 	.word	0xffffffff


	//   ....[3]....
        /*0034*/ 	.word	0xffffffff


	//   ....[4]....
        /*0038*/ 	.word	0xffffffff


	//   ....[5]....
        /*003c*/ 	.word	0xffffffff


	//----- nvinfo : EIATTR_COOP_GROUP_INSTR_OFFSETS
	.align		4
.L_912:
        /*0040*/ 	.byte	0x04, 0x28
        /*0042*/ 	.short	(.L_914 - .L_913)


	//   ....[0]....
.L_913:
        /*0044*/ 	.word	0x000011d0


	//   ....[1]....
        /*0048*/ 	.word	0x000011f0


	//   ....[2]....
        /*004c*/ 	.word	0x00001210


	//   ....[3]....
        /*0050*/ 	.word	0x00001230


	//   ....[4]....
        /*0054*/ 	.word	0x00001250


	//   ....[5]....
        /*0058*/ 	.word	0x00001290


	//----- nvinfo : EIATTR_EXIT_INSTR_OFFSETS
	.align		4
.L_914:
        /*005c*/ 	.byte	0x04, 0x1c
        /*005e*/ 	.short	(.L_916 - .L_915)


	//   ....[0]....
.L_915:
        /*0060*/ 	.word	0x00000100


	//   ....[1]....
        /*0064*/ 	.word	0x00001330


	//   ....[2]....
        /*0068*/ 	.word	0x00001350


	//----- nvinfo : EIATTR_CRS_STACK_SIZE
	.align		4
.L_916:
        /*006c*/ 	.byte	0x04, 0x1e
        /*006e*/ 	.short	(.L_918 - .L_917)
.L_917:
        /*0070*/ 	.word	0x00000000


	//----- nvinfo : EIATTR_CBANK_PARAM_SIZE
	.align		4
.L_918:
        /*0074*/ 	.byte	0x03, 0x19
        /*0076*/ 	.short	0x0280


	//----- nvinfo : EIATTR_PARAM_CBANK
	.align		4
        /*0078*/ 	.byte	0x04, 0x0a
        /*007a*/ 	.short	(.L_920 - .L_919)
	.align		4
.L_919:
        /*007c*/ 	.word	index@(.nv.constant0._ZN5flash25flash_bwd_dot_do_o_kernelILb0E23Flash_bwd_kernel_traitsILi128ELi64ELi128ELi8ELi2ELi4ELi2ELb0ELb0EN7cutlass6half_tE19Flash_kernel_traitsILi128ELi64ELi128ELi8ES3_EEEEvNS_16Flash_bwd_paramsE)
        /*0080*/ 	.short	0x0210
        /*0082*/ 	.short	0x0280


	//----- nvinfo : EIATTR_SW_WAR
	.align		4
.L_920:
        /*0084*/ 	.byte	0x04, 0x36
        /*0086*/ 	.short	(.L_922 - .L_921)
.L_921:
        /*0088*/ 	.word	0x00000008
.L_922:


//--------------------- .nv.info._ZN5flash25flash_bwd_dot_do_o_kernelILb1E23Flash_bwd_kernel_traitsILi128ELi64ELi128ELi8ELi2ELi4ELi2ELb0ELb0EN7cutlass6half_tE19Flash_kernel_traitsILi128ELi64ELi128ELi8ES3_EEEEvNS_16Flash_bwd_paramsE --------------------------
	.section	.nv.info._ZN5flash25flash_bwd_dot_do_o_kernelILb1E23Flash_bwd_kernel_traitsILi128ELi64ELi128ELi8ELi2ELi4ELi2ELb0ELb0EN7cutlass6half_tE19Flash_kernel_traitsILi128ELi64ELi128ELi8ES3_EEEEvNS_16Flash_bwd_paramsE,"",@"SHT_CUDA_INFO"
	.sectionflags	@""
	.align	4


	//----- nvinfo : EIATTR_CUDA_API_VERSION
	.align		4
        /*0000*/ 	.byte	0x04, 0x37
        /*0002*/ 	.short	(.L_924 - .L_923)
.L_923:
        /*0004*/ 	.word	0x00000082


	//----- nvinfo : EIATTR_KPARAM_INFO
	.align		4
.L_924:
        /*0008*/ 	.byte	0x04, 0x17
        /*000a*/ 	.short	(.L_926 - .L_925)
.L_925:
        /*000c*/ 	.word	0x00000000
        /*0010*/ 	.short	0x0000
        /*0012*/ 	.short	0x0000
        /*0014*/ 	.byte	0x00, 0xf0, 0x01, 0x0a


	//----- nvinfo : EIATTR_SPARSE_MMA_MASK
	.align		4
.L_926:
        /*0018*/ 	.byte	0x03, 0x50
        /*001a*/ 	.short	0x0000


	//----- nvinfo : EIATTR_MAXREG_COUNT
	.align		4
        /*001c*/ 	.byte	0x03, 0x1b
        /*001e*/ 	.short	0x00ff


	//----- nvinfo : EIATTR_MERCURY_ISA_VERSION
	.align		4
        /*0020*/ 	.byte	0x03, 0x5f
        /*0022*/ 	.short	0x0101


	//----- nvinfo : EIATTR_COOP_GROUP_MASK_REGIDS
	.align		4
        /*0024*/ 	.byte	0x04, 0x29
        /*0026*/ 	.short	(.L_928 - .L_927)


	//   ....[0]....
.L_927:
        /*0028*/ 	.word	0xffffffff


	//   ....[1]....
        /*002c*/ 	.word	0xffffffff


	//   ....[2]....
        /*0030*/ 	.word	0xffffffff


	//   ....[3]....
        /*0034*/ 	.word	0xffffffff


	//   ....[4]....
        /*0038*/ 	.word	0xffffffff


	//   ....[5]....
        /*003c*/ 	.word	0xffffffff


	//----- nvinfo : EIATTR_COOP_GROUP_INSTR_OFFSETS
	.align		4
.L_928:
        /*0040*/ 	.byte	0x04, 0x28
        /*0042*/ 	.short	(.L_930 - .L_929)


	//   ....[0]....
.L_929:
        /*0044*/ 	.word	0x00001500


	//   ....[1]....
        /*0048*/ 	.word	0x00001550


	//   ....[2]....
        /*004c*/ 	.word	0x000015d0


	//   ....[3]....
        /*0050*/ 	.word	0x000015f0


	//   ....[4]....
        /*0054*/ 	.word	0x00001610


	//   ....[5]....
        /*0058*/ 	.word	0x00001630


	//----- nvinfo : EIATTR_EXIT_INSTR_OFFSETS
	.align		4
.L_930:
        /*005c*/ 	.byte	0x04, 0x1c
        /*005e*/ 	.short	(.L_932 - .L_931)


	//   ....[0]....
.L_931:
        /*0060*/ 	.word	0x00000100


	//   ....[1]....
        /*0064*/ 	.word	0x00001760


	//----- nvinfo : EIATTR_CRS_STACK_SIZE
	.align		4
.L_932:
        /*0068*/ 	.byte	0x04, 0x1e
        /*006a*/ 	.short	(.L_934 - .L_933)
.L_933:
        /*006c*/ 	.word	0x00000000


	//----- nvinfo : EIATTR_CBANK_PARAM_SIZE
	.align		4
.L_934:
        /*0070*/ 	.byte	0x03, 0x19
        /*0072*/ 	.short	0x0280


	//----- nvinfo : EIATTR_PARAM_CBANK
	.align		4
        /*0074*/ 	.byte	0x04, 0x0a
        /*0076*/ 	.short	(.L_936 - .L_935)
	.align		4
.L_935:
        /*0078*/ 	.word	index@(.nv.constant0._ZN5flash25flash_bwd_dot_do_o_kernelILb1E23Flash_bwd_kernel_traitsILi128ELi64ELi128ELi8ELi2ELi4ELi2ELb0ELb0EN7cutlass6half_tE19Flash_kernel_traitsILi128ELi64ELi128ELi8ES3_EEEEvNS_16Flash_bwd_paramsE)
        /*007c*/ 	.short	0x0210
        /*007e*/ 	.short	0x0280


	//----- nvinfo : EIATTR_SW_WAR
	.align		4
.L_936:
        /*0080*/ 	.byte	0x04, 0x36
        /*0082*/ 	.short	(.L_938 - .L_937)
.L_937:
        /*0084*/ 	.word	0x00000008
.L_938:


//--------------------- .nv.callgraph             --------------------------
	.section	.nv.callgraph,"",@"SHT_CUDA_CALLGRAPH"
	.align	4
	.sectionentsize	8
	.align		4
        /*0000*/ 	.word	0x00000000
	.align		4
        /*0004*/ 	.word	0xffffffff
	.align		4
        /*0008*/ 	.word	0x00000000
	.align		4
        /*000c*/ 	.word	0xfffffffe
	.align		4
        /*0010*/ 	.word	0x00000000
	.align		4
        /*0014*/ 	.word	0xfffffffd
	.align		4
        /*0018*/ 	.word	0x00000000
	.align		4
        /*001c*/ 	.word	0xfffffffc


//--------------------- .nv.constant4             --------------------------
	.section	.nv.constant4,"a",@progbits
	.align	8
	.align		8
.nv.constant4:
        /*0000*/ 	.dword	_ZN66_INTERNAL_b1c42276_30_flash_bwd_hdim128_fp16_sm80_cu_a6473388_30464cuda3std3__45__cpo5beginE
	.align		8
        /*0008*/ 	.dword	_ZN66_INTERNAL_b1c42276_30_flash_bwd_hdim128_fp16_sm80_cu_a6473388_30464cuda3std3__45__cpo3endE
	.align		8
        /*0010*/ 	.dword	_ZN66_INTERNAL_b1c42276_30_flash_bwd_hdim128_fp16_sm80_cu_a6473388_30464cuda3std3__45__cpo6cbeginE
	.align		8
        /*0018*/ 	.dword	_ZN66_INTERNAL_b1c42276_30_flash_bwd_hdim128_fp16_sm80_cu_a6473388_30464cuda3std3__45__cpo4cendE
	.align		8
        /*0020*/ 	.dword	_ZN66_INTERNAL_b1c42276_30_flash_bwd_hdim128_fp16_sm80_cu_a6473388_30464cuda3std3__468_GLOBAL__N__b1c42276_30_flash_bwd_hdim128_fp16_sm80_cu_a6473388_30466ignoreE
	.align		8
        /*0028*/ 	.dword	_ZN66_INTERNAL_b1c42276_30_flash_bwd_hdim128_fp16_sm80_cu_a6473388_30464cuda3std3__419piecewise_constructE
	.align		8
        /*0030*/ 	.dword	_ZN66_INTERNAL_b1c42276_30_flash_bwd_hdim128_fp16_sm80_cu_a6473388_30464cuda3std3__48in_placeE
	.align		8
        /*0038*/ 	.dword	_ZN66_INTERNAL_b1c42276_30_flash_bwd_hdim128_fp16_sm80_cu_a6473388_30464cuda3std6ranges3__45__cpo4swapE
	.align		8
        /*0040*/ 	.dword	_ZN66_INTERNAL_b1c42276_30_flash_bwd_hdim128_fp16_sm80_cu_a6473388_30464cuda3std6ranges3__45__cpo9iter_moveE
	.align		8
        /*0048*/ 	.dword	_ZN66_INTERNAL_b1c42276_30_flash_bwd_hdim128_fp16_sm80_cu_a6473388_30464cute7productE
	.align		8
        /*0050*/ 	.dword	_ZN66_INTERNAL_b1c42276_30_flash_bwd_hdim128_fp16_sm80_cu_a6473388_30464cute1_E


//--------------------- .text._ZN5flash44flash_bwd_dq_dk_dv_loop_seqk_parallel_kernelI23Flash_bwd_kernel_traitsILi128ELi64ELi64ELi8ELi4ELi2ELi2ELb1ELb0EN7cutlass6half_tE19Flash_kernel_traitsILi128ELi64ELi64ELi8ES3_EELb0ELb0ELb0ELb0ELb0ELb1ELb0EEEvNS_16Flash_bwd_paramsE --------------------------
	.section	.text._ZN5flash44flash_bwd_dq_dk_dv_loop_seqk_parallel_kernelI23Flash_bwd_kernel_traitsILi128ELi64ELi64ELi8ELi4ELi2ELi2ELb1ELb0EN7cutlass6half_tE19Flash_kernel_traitsILi128ELi64ELi64ELi8ES3_EELb0ELb0ELb0ELb0ELb0ELb1ELb0EEEvNS_16Flash_bwd_paramsE,"ax",@progbits
	.align	128
        .global         _ZN5flash44flash_bwd_dq_dk_dv_loop_seqk_parallel_kernelI23Flash_bwd_kernel_traitsILi128ELi64ELi64ELi8ELi4ELi2ELi2ELb1ELb0EN7cutlass6half_tE19Flash_kernel_traitsILi128ELi64ELi64ELi8ES3_EELb0ELb0ELb0ELb0ELb0ELb1ELb0EEEvNS_16Flash_bwd_paramsE
        .type           _ZN5flash44flash_bwd_dq_dk_dv_loop_seqk_parallel_kernelI23Flash_bwd_kernel_traitsILi128ELi64ELi64ELi8ELi4ELi2ELi2ELb1ELb0EN7cutlass6half_tE19Flash_kernel_traitsILi128ELi64ELi64ELi8ES3_EELb0ELb0ELb0ELb0ELb0ELb1ELb0EEEvNS_16Flash_bwd_paramsE,@function
        .size           _ZN5flash44flash_bwd_dq_dk_dv_loop_seqk_parallel_kernelI23Flash_bwd_kernel_traitsILi128ELi64ELi64ELi8ELi4ELi2ELi2ELb1ELb0EN7cutlass6half_tE19Flash_kernel_traitsILi128ELi64ELi64ELi8ES3_EELb0ELb0ELb0ELb0ELb0ELb1ELb0EEEvNS_16Flash_bwd_paramsE,(.L_x_2050 - _ZN5flash44flash_bwd_dq_dk_dv_loop_seqk_parallel_kernelI23Flash_bwd_kernel_traitsILi128ELi64ELi64ELi8ELi4ELi2ELi2ELb1ELb0EN7cutlass6half_tE19Flash_kernel_traitsILi128ELi64ELi64ELi8ES3_EELb0ELb0ELb0ELb0ELb0ELb1ELb0EEEvNS_16Flash_bwd_paramsE)
        .other          _ZN5flash44flash_bwd_dq_dk_dv_loop_seqk_parallel_kernelI23Flash_bwd_kernel_traitsILi128ELi64ELi64ELi8ELi4ELi2ELi2ELb1ELb0EN7cutlass6half_tE19Flash_kernel_traitsILi128ELi64ELi64ELi8ES3_EELb0ELb0ELb0ELb0ELb0ELb1ELb0EEEvNS_16Flash_bwd_paramsE,@"STO_CUDA_ENTRY STV_DEFAULT"
_ZN5flash44flash_bwd_dq_dk_dv_loop_seqk_parallel_kernelI23Flash_bwd_kernel_traitsILi128ELi64ELi64ELi8ELi4ELi2ELi2ELb1ELb0EN7cutlass6half_tE19Flash_kernel_traitsILi128ELi64ELi64ELi8ES3_EELb0ELb0ELb0ELb0ELb0ELb1ELb0EEEvNS_16Flash_bwd_paramsE:
.text._ZN5flash44flash_bwd_dq_dk_dv_loop_seqk_parallel_kernelI23Flash_bwd_kernel_traitsILi128ELi64ELi64ELi8ELi4ELi2ELi2ELb1ELb0EN7cutlass6half_tE19Flash_kernel_traitsILi128ELi64ELi64ELi8ES3_EELb0ELb0ELb0ELb0ELb0ELb1ELb0EEEvNS_16Flash_bwd_paramsE:
[----:B------:R-:W1:Y:S01]  /*0000*/  LDC R1, c[0x0][0x28] ;  /* 0x00000a00ff017b82 */ /* 0x000e620000000800 */
[----:B------:R-:W2:Y:S01]  /*0010*/  S2R R238, SR_CTAID.X ;  /* 0x0000000000ee7919 */ /* 0x000ea20000002500 */
[----:B------:R-:W-:Y:S01]  /*0020*/  ULDC UR5, c[0x0][0x2c8] ;  /* 0x0000b20000057ab9 */ /* 0x000fe20000000800 */
[----:B-1----:R-:W-:Y:S01]  /*0030*/  IADD3 R1, R1, -0x8, RZ ;  /* 0xfffffff801017810 */ /* 0x002fe20007ffe0ff */
[----:B------:R-:W-:-:S04]  /*0040*/  UIADD3 UR5, UR5, 0x3f, URZ ;  /* 0x0000003f05057890 */ /* 0x000fc8000fffe03f */
[----:B------:R-:W-:-:S04]  /*0050*/  USHF.R.S32.HI UR4, URZ, 0x1f, UR5 ;  /* 0x0000001f3f047899 */ /* 0x000fc80008011405 */
[----:B------:R-:W-:-:S04]  /*0060*/  ULEA.HI UR4, UR4, UR5, URZ, 0x6 ;  /* 0x0000000504047291 */ /* 0x000fc8000f8f303f */
[----:B------:R-:W-:-:S06]  /*0070*/  USHF.R.S32.HI UR14, URZ, 0x6, UR4 ;  /* 0x000000063f0e7899 */ /* 0x000fcc0008011404 */
[----:B--2---:R-:W-:-:S13]  /*0080*/  ISETP.GE.AND P0, PT, R238, UR14, PT ;  /* 0x0000000eee007c0c */ /* 0x004fda000bf06270 */
[----:B------:R-:W-:Y:S05]  /*0090*/  @P0 EXIT ;  /* 0x000000000000094d */ /* 0x000fea0003800000 */
[----:B------:R-:W1:Y:S01]  /*00a0*/  S2R R14, SR_TID.X ;  /* 0x00000000000e7919 */ /* 0x000e620000002100 */
[----:B------:R-:W2:Y:S01]  /*00b0*/  S2UR UR5, SR_CgaCtaId ;  /* 0x00000000000579c3 */ /* 0x000ea20000008800 */
[----:B------:R-:W-:Y:S01]  /*00c0*/  UMOV UR4, 0x400 ;  /* 0x0000040000047882 */ /* 0x000fe20000000000 */
[----:B------:R-:W-:Y:S01]  /*00d0*/  IMAD.MOV.U32 R177, RZ, RZ, 0x40 ;  /* 0x00000040ffb17424 */ /* 0x000fe200078e00ff */
[----:B------:R-:W3:Y:S01]  /*00e0*/  S2R R252, SR_CTAID.Y ;  /* 0x0000000000fc7919 */ /* 0x000ee20000002600 */
[----:B------:R-:W-:Y:S01]  /*00f0*/  IMAD.MOV.U32 R215, RZ, RZ, -0x10 ;  /* 0xfffffff0ffd77424 */ /* 0x000fe200078e00ff */
[----:B------:R-:W-:Y:S01]  /*0100*/  ULDC.64 UR16, c[0x0][0x208] ;  /* 0x0000820000107ab9 */ /* 0x000fe20000000a00 */
[----:B------:R-:W-:Y:S01]  /*0110*/  ULDC.64 UR12, c[0x0][0x300] ;  /* 0x0000c000000c7ab9 */ /* 0x000fe20000000a00 */
[----:B--2---:R-:W-:-:S04]  /*0120*/  ULEA UR5, UR5, UR4, 0x18 ;  /* 0x0000000405057291 */ /* 0x004fc8000f8ec03f */
[----:B------:R-:W-:Y:S02]  /*0130*/  UIADD3 UR4, UR5, 0x10000, URZ ;  /* 0x0001000005047890 */ /* 0x000fe4000fffe03f */
[----:B------:R-:W-:Y:S01]  /*0140*/  UIADD3 UR6, UR5, 0xc000, URZ ;  /* 0x0000c00005067890 */ /* 0x000fe2000fffe03f */
[----:B-1----:R-:W-:Y:S01]  /*0150*/  SHF.R.S32.HI R13, RZ, 0x1f, R14 ;  /* 0x0000001fff0d7819 */ /* 0x002fe2000001140e */
[----:B------:R-:W-:-:S03]  /*0160*/  IMAD.SHL.U32 R244, R14, 0x2, RZ ;  /* 0x000000020ef47824 */ /* 0x000fc600078e00ff */
[CC--:B------:R-:W-:Y:S02]  /*0170*/  LEA.HI R2, R13.reuse, R14.reuse, RZ, 0x5 ;  /* 0x0000000e0d027211 */ /* 0x0c0fe400078f28ff */
[----:B------:R-:W-:Y:S02]  /*0180*/  LEA.HI R7, R13, R14, RZ, 0x4 ;  /* 0x0000000e0d077211 */ /* 0x000fe400078f20ff */
[--C-:B------:R-:W-:Y:S02]  /*0190*/  SHF.R.S32.HI R0, RZ, 0x5, R2.reuse ;  /* 0x00000005ff007819 */ /* 0x100fe40000011402 */
[----:B------:R-:W-:Y:S02]  /*01a0*/  SHF.R.S32.HI R3, RZ, 0x1f, R2 ;  /* 0x0000001fff037819 */ /* 0x000fe40000011402 */
[-C--:B------:R-:W-:Y:S02]  /*01b0*/  LEA.HI R2, R2, R0.reuse, RZ, 0x1 ;  /* 0x0000000002027211 */ /* 0x080fe400078f08ff */
[----:B------:R-:W-:-:S02]  /*01c0*/  LEA.HI R3, R3, R0, RZ, 0x2 ;  /* 0x0000000003037211 */ /* 0x000fc400078f10ff */
[----:B------:R-:W-:Y:S02]  /*01d0*/  SHF.R.S32.HI R6, RZ, 0x4, R7 ;  /* 0x00000004ff067819 */ /* 0x000fe40000011407 */
[----:B------:R-:W-:Y:S02]  /*01e0*/  LEA.HI R16, R13, R14, RZ, 0x2 ;  /* 0x0000000e0d107211 */ /* 0x000fe400078f10ff */
[----:B------:R-:W-:Y:S02]  /*01f0*/  LOP3.LUT R2, R2, 0xfffffffe, RZ, 0xc0, !PT ;  /* 0xfffffffe02027812 */ /* 0x000fe400078ec0ff */
[----:B------:R-:W-:Y:S02]  /*0200*/  LOP3.LUT R3, R3, 0xfffffffc, RZ, 0xc0, !PT ;  /* 0xfffffffc03037812 */ /* 0x000fe400078ec0ff */
[----:B------:R-:W-:Y:S01]  /*0210*/  LEA.HI R4, R7, R6, RZ, 0x1 ;  /* 0x0000000607047211 */ /* 0x000fe200078f08ff */
[C---:B------:R-:W-:Y:S01]  /*0220*/  IMAD.IADD R186, R0.reuse, 0x1, -R2 ;  /* 0x0000000100ba7824 */ /* 0x040fe200078e0a02 */
[----:B------:R-:W-:Y:S01]  /*0230*/  LEA.HI R17, R13, R14, RZ, 0x3 ;  /* 0x0000000e0d117211 */ /* 0x000fe200078f18ff */
[----:B------:R-:W-:Y:S01]  /*0240*/  IMAD.IADD R15, R0, 0x1, -R3 ;  /* 0x00000001000f7824 */ /* 0x000fe200078e0a03 */
[----:B------:R-:W-:-:S02]  /*0250*/  SHF.R.S32.HI R8, RZ, 0x2, R16 ;  /* 0x00000002ff087819 */ /* 0x000fc40000011410 */
[----:B------:R-:W-:Y:S02]  /*0260*/  SHF.R.S32.HI R5, RZ, 0x1f, R16 ;  /* 0x0000001fff057819 */ /* 0x000fe40000011410 */
[----:B------:R-:W-:Y:S02]  /*0270*/  LOP3.LUT R2, R4, 0xfffffffe, RZ, 0xc0, !PT ;  /* 0xfffffffe04027812 */ /* 0x000fe400078ec0ff */
[----:B------:R-:W-:Y:S02]  /*0280*/  LEA.HI R0, R5, R8, RZ, 0x3 ;  /* 0x0000000805007211 */ /* 0x000fe400078f18ff */
[----:B------:R-:W-:Y:S01]  /*0290*/  SHF.R.S32.HI R236, RZ, 0x3, R17 ;  /* 0x00000003ffec7819 */ /* 0x000fe20000011411 */
[----:B------:R-:W-:Y:S01]  /*02a0*/  IMAD.IADD R10, R6, 0x1, -R2 ;  /* 0x00000001060a7824 */ /* 0x000fe200078e0a02 */
[----:B------:R-:W-:Y:S02]  /*02b0*/  LOP3.LUT R4, R17, 0xfffffff8, RZ, 0xc0, !PT ;  /* 0xfffffff811047812 */ /* 0x000fe400078ec0ff */
[----:B------:R-:W-:Y:S01]  /*02c0*/  LOP3.LUT R2, R0, 0xfffffff8, RZ, 0xc0, !PT ;  /* 0xfffffff800027812 */ /* 0x000fe200078ec0ff */
[----:B------:R-:W-:-:S02]  /*02d0*/  IMAD.SHL.U32 R3, R236, 0x40, RZ ;  /* 0x00000040ec037824 */ /* 0x000fc400078e00ff */
[----:B------:R-:W-:Y:S01]  /*02e0*/  IMAD.IADD R0, R14, 0x1, -R4 ;  /* 0x000000010e007824 */ /* 0x000fe200078e0a04 */
[----:B------:R-:W-:Y:S01]  /*02f0*/  LOP3.LUT R4, R7, 0xfffffff0, RZ, 0xc0, !PT ;  /* 0xfffffff007047812 */ /* 0x000fe200078ec0ff */
[----:B------:R-:W-:Y:S01]  /*0300*/  IMAD.IADD R7, R8, 0x1, -R2 ;  /* 0x0000000108077824 */ /* 0x000fe200078e0a02 */
[----:B------:R-:W-:Y:S01]  /*0310*/  LOP3.LUT R2, R3, 0x1c0, RZ, 0xc0, !PT ;  /* 0x000001c003027812 */ /* 0x000fe200078ec0ff */
[C---:B------:R-:W-:Y:S01]  /*0320*/  IMAD.SHL.U32 R246, R0.reuse, 0x8, RZ ;  /* 0x0000000800f67824 */ /* 0x040fe200078e00ff */
[----:B------:R-:W-:Y:S01]  /*0330*/  LOP3.LUT P4, RZ, R0, 0x2, RZ, 0xc0, !PT ;  /* 0x0000000200ff7812 */ /* 0x000fe2000788c0ff */
[----:B------:R-:W-:Y:S01]  /*0340*/  IMAD.IADD R3, R14, 0x1, -R4 ;  /* 0x000000010e037824 */ /* 0x000fe200078e0a04 */
[----:B------:R-:W-:Y:S02]  /*0350*/  SHF.R.U32.HI R4, RZ, 0x3, R2 ;  /* 0x00000003ff047819 */ /* 0x000fe40000011602 */
[----:B------:R-:W-:Y:S02]  /*0360*/  LOP3.LUT R2, R2, 0x38, R246, 0xf8, !PT ;  /* 0x0000003802027812 */ /* 0x000fe400078ef8f6 */
[----:B------:R-:W-:-:S02]  /*0370*/  SHF.R.S32.HI R5, RZ, 0x1f, R3 ;  /* 0x0000001fff057819 */ /* 0x000fc40000011403 */
[C---:B------:R-:W-:Y:S01]  /*0380*/  LOP3.LUT P3, RZ, R0.reuse, 0x4, RZ, 0xc0, !PT ;  /* 0x0000000400ff7812 */ /* 0x040fe2000786c0ff */
[----:B------:R-:W-:Y:S01]  /*0390*/  IMAD.SHL.U32 R0, R0, 0x40, RZ ;  /* 0x0000004000007824 */ /* 0x000fe200078e00ff */
[----:B------:R-:W-:Y:S02]  /*03a0*/  LEA.HI R11, R5, R3, RZ, 0x3 ;  /* 0x00000003050b7211 */ /* 0x000fe400078f18ff */
[----:B------:R-:W-:Y:S01]  /*03b0*/  LOP3.LUT R9, R2, R4, RZ, 0x3c, !PT ;  /* 0x0000000402097212 */ /* 0x000fe200078e3cff */
[----:B------:R-:W-:Y:S01]  /*03c0*/  IMAD.SHL.U32 R2, R186, 0x10, RZ ;  /* 0x00000010ba027824 */ /* 0x000fe200078e00ff */
[----:B------:R-:W-:Y:S02]  /*03d0*/  LOP3.LUT R0, R0, 0x1c0, RZ, 0xc0, !PT ;  /* 0x000001c000007812 */ /* 0x000fe400078ec0ff */
[----:B------:R-:W-:Y:S02]  /*03e0*/  LOP3.LUT R5, R11, 0xfffffff8, RZ, 0xc0, !PT ;  /* 0xfffffff80b057812 */ /* 0x000fe400078ec0ff */
[----:B------:R-:W-:-:S02]  /*03f0*/  LEA.HI R4, R13, R14, RZ, 0x7 ;  /* 0x0000000e0d047211 */ /* 0x000fc400078f38ff */
[C---:B------:R-:W-:Y:S01]  /*0400*/  LOP3.LUT R192, R0.reuse, 0x8, R17, 0xf8, !PT ;  /* 0x0000000800c07812 */ /* 0x040fe200078ef811 */
[----:B------:R-:W-:Y:S01]  /*0410*/  IMAD.IADD R12, R3, 0x1, -R5 ;  /* 0x00000001030c7824 */ /* 0x000fe200078e0a05 */
[----:B------:R-:W-:Y:S02]  /*0420*/  LOP3.LUT R6, R0, 0x10, R2, 0xf8, !PT ;  /* 0x0000001000067812 */ /* 0x000fe400078ef802 */
[----:B------:R-:W-:Y:S02]  /*0430*/  SHF.R.U32.HI R178, RZ, 0x3, R0 ;  /* 0x00000003ffb27819 */ /* 0x000fe40000011600 */
[----:B------:R-:W-:Y:S01]  /*0440*/  SHF.R.S32.HI R8, RZ, 0x7, R4 ;  /* 0x00000007ff087819 */ /* 0x000fe20000011404 */
[----:B------:R-:W-:Y:S01]  /*0450*/  IMAD.SHL.U32 R4, R10, 0x200, RZ ;  /* 0x000002000a047824 */ /* 0x000fe200078e00ff */
[----:B------:R-:W-:Y:S02]  /*0460*/  LOP3.LUT R0, R7, 0x1, RZ, 0xc0, !PT ;  /* 0x0000000107007812 */ /* 0x000fe400078ec0ff */
[----:B------:R-:W-:Y:S01]  /*0470*/  LEA.HI R5, R13, R14, RZ, 0x6 ;  /* 0x0000000e0d057211 */ /* 0x000fe200078f30ff */
[----:B------:R-:W-:Y:S01]  /*0480*/  IMAD R2, R8, 0x800, R4 ;  /* 0x0000080008027824 */ /* 0x000fe200078e0204 */
[----:B------:R-:W-:-:S02]  /*0490*/  LOP3.LUT R192, R192, R178, RZ, 0x3c, !PT ;  /* 0x000000b2c0c07212 */ /* 0x000fc400078e3cff */
[----:B------:R-:W-:Y:S02]  /*04a0*/  ISETP.NE.U32.AND P0, PT, R0, 0x1, PT ;  /* 0x000000010000780c */ /* 0x000fe40003f05070 */
[----:B------:R-:W-:Y:S01]  /*04b0*/  LOP3.LUT R3, R6, 0x8, R17, 0xf8, !PT ;  /* 0x0000000806037812 */ /* 0x000fe200078ef811 */
[----:B------:R-:W-:Y:S01]  /*04c0*/  IMAD.IADD R192, R2, 0x1, R192 ;  /* 0x0000000102c07824 */ /* 0x000fe200078e02c0 */
[----:B------:R-:W-:Y:S01]  /*04d0*/  SHF.R.S32.HI R0, RZ, 0x6, R5 ;  /* 0x00000006ff007819 */ /* 0x000fe20000011405 */
[----:B------:R-:W-:Y:S01]  /*04e0*/  IMAD.SHL.U32 R5, R10, 0x20, RZ ;  /* 0x000000200a057824 */ /* 0x000fe200078e00ff */
[----:B------:R-:W-:Y:S01]  /*04f0*/  LOP3.LUT R178, R4, R3, R178, 0xf6, !PT ;  /* 0x0000000304b27212 */ /* 0x000fe200078ef6b2 */
[----:B------:R-:W-:Y:S01]  /*0500*/  IMAD.SHL.U32 R4, R8, 0x20, RZ ;  /* 0x0000002008047824 */ /* 0x000fe200078e00ff */
[----:B------:R-:W-:Y:S01]  /*0510*/  LOP3.LUT R3, R16, 0x7ffffffc, RZ, 0xc0, !PT ;  /* 0x7ffffffc10037812 */ /* 0x000fe200078ec0ff */
[C---:B------:R-:W-:Y:S01]  /*0520*/  IMAD R18, R0.reuse, 0x200, R9 ;  /* 0x0000020000127824 */ /* 0x040fe200078e0209 */
[C---:B------:R-:W-:Y:S01]  /*0530*/  R2P PR, R7.reuse, 0x6 ;  /* 0x0000000607007804 */ /* 0x040fe20000000000 */
[----:B------:R-:W-:Y:S01]  /*0540*/  IMAD.SHL.U32 R2, R0, 0x8, RZ ;  /* 0x0000000800027824 */ /* 0x000fe200078e00ff */
[----:B------:R-:W-:Y:S01]  /*0550*/  LOP3.LUT R244, R4, 0x6, R244, 0xf8, !PT ;  /* 0x0000000604f47812 */ /* 0x000fe200078ef8f4 */
[----:B------:R-:W-:Y:S01]  /*0560*/  IMAD.SHL.U32 R0, R7, 0x40, RZ ;  /* 0x0000004007007824 */ /* 0x000fe200078e00ff */
[----:B------:R1:W-:Y:S01]  /*0570*/  STL [R1], R18 ;  /* 0x0000001201007387 */ /* 0x0003e20000100800 */
[----:B------:R-:W-:Y:S01]  /*0580*/  IMAD.IADD R3, R14, 0x1, -R3 ;  /* 0x000000010e037824 */ /* 0x000fe200078e0a03 */
[----:B------:R-:W-:Y:S01]  /*0590*/  LOP3.LUT R2, R2, 0x18, RZ, 0xc0, !PT ;  /* 0x0000001802027812 */ /* 0x000fe200078ec0ff */
[----:B------:R-:W-:Y:S01]  /*05a0*/  IMAD.SHL.U32 R6, R12, 0x40, RZ ;  /* 0x000000400c067824 */ /* 0x000fe200078e00ff */
[----:B------:R-:W-:Y:S01]  /*05b0*/  LOP3.LUT R0, R0, 0x1c0, RZ, 0xc0, !PT ;  /* 0x000001c000007812 */ /* 0x000fe200078ec0ff */
[----:B------:R-:W-:Y:S01]  /*05c0*/  IMAD.SHL.U32 R7, R3, 0x2, RZ ;  /* 0x0000000203077824 */ /* 0x000fe200078e00ff */
[----:B------:R-:W-:Y:S01]  /*05d0*/  LOP3.LUT R8, R2, 0x20, R5, 0xf8, !PT ;  /* 0x0000002002087812 */ /* 0x000fe200078ef805 */
[----:B------:R-:W-:Y:S01]  /*05e0*/  IMAD.SHL.U32 R5, R11, 0x40, RZ ;  /* 0x000000400b057824 */ /* 0x000fe200078e00ff */
[----:B------:R-:W-:-:S02]  /*05f0*/  SHF.R.U32.HI R3, RZ, 0x3, R0 ;  /* 0x00000003ff037819 */ /* 0x000fc40000011600 */
[----:B------:R-:W-:Y:S02]  /*0600*/  LOP3.LUT R4, R0, 0x20, R4, 0xf8, !PT ;  /* 0x0000002000047812 */ /* 0x000fe400078ef804 */
[----:B------:R-:W-:Y:S02]  /*0610*/  LOP3.LUT R9, R3, R0, R2, 0x1e, !PT ;  /* 0x0000000003097212 */ /* 0x000fe400078e1e02 */
[----:B------:R-:W-:Y:S01]  /*0620*/  LOP3.LUT R0, R4, R3, RZ, 0x3c, !PT ;  /* 0x0000000304007212 */ /* 0x000fe200078e3cff */
[----:B------:R-:W-:Y:S01]  /*0630*/  IMAD R4, R15, 0x400, R7 ;  /* 0x000004000f047824 */ /* 0x000fe200078e0207 */
[----:B------:R-:W-:Y:S01]  /*0640*/  LOP3.LUT R3, R6, 0x1c0, RZ, 0xc0, !PT ;  /* 0x000001c006037812 */ /* 0x000fe200078ec0ff */
[----:B------:R-:W-:Y:S01]  /*0650*/  IMAD.SHL.U32 R6, R10, 0x8, RZ ;  /* 0x000000080a067824 */ /* 0x000fe200078e00ff */
[----:B------:R-:W-:Y:S01]  /*0660*/  SEL R177, R177, 0xffffffc0, !P3 ;  /* 0xffffffc0b1b17807 */ /* 0x000fe20005800000 */
[----:B------:R-:W-:Y:S01]  /*0670*/  IMAD.IADD R214, R4, 0x1, R0 ;  /* 0x0000000104d67824 */ /* 0x000fe200078e0200 */
[----:B------:R-:W-:-:S02]  /*0680*/  SHF.R.U32.HI R2, RZ, 0x3, R3 ;  /* 0x00000003ff027819 */ /* 0x000fc40000011603 */
[----:B------:R-:W-:Y:S02]  /*0690*/  LOP3.LUT R6, R3, 0x8, R6, 0xf8, !PT ;  /* 0x0000000803067812 */ /* 0x000fe400078ef806 */
[----:B------:R-:W-:Y:S01]  /*06a0*/  LOP3.LUT R0, R5, 0xfffffe00, RZ, 0xc0, !PT ;  /* 0xfffffe0005007812 */ /* 0x000fe200078ec0ff */
[----:B------:R-:W-:Y:S01]  /*06b0*/  IMAD R5, R186, 0x400, R7 ;  /* 0x00000400ba057824 */ /* 0x000fe200078e0207 */
[----:B------:R-:W-:Y:S02]  /*06c0*/  LOP3.LUT R3, R2, R8, R3, 0x1e, !PT ;  /* 0x0000000802037212 */ /* 0x000fe400078e1e03 */
[----:B------:R-:W-:Y:S01]  /*06d0*/  LOP3.LUT R2, R6, R2, RZ, 0x3c, !PT ;  /* 0x0000000206027212 */ /* 0x000fe200078e3cff */
[--C-:B------:R-:W-:Y:S01]  /*06e0*/  IMAD R4, R15, 0x400, R0.reuse ;  /* 0x000004000f047824 */ /* 0x100fe200078e0200 */
[----:B------:R-:W-:Y:S01]  /*06f0*/  LOP3.LUT R191, R3, R0, RZ, 0xfc, !PT ;  /* 0x0000000003bf7212 */ /* 0x000fe200078efcff */
[----:B------:R-:W-:Y:S01]  /*0700*/  IMAD R186, R186, 0x400, R0 ;  /* 0x00000400baba7824 */ /* 0x000fe200078e0200 */
[----:B------:R-:W-:Y:S01]  /*0710*/  LEA R0, R192, UR4, 0x1 ;  /* 0x00000004c0007c11 */ /* 0x000fe2000f8e08ff */
[----:B------:R-:W-:Y:S01]  /*0720*/  IMAD.IADD R190, R4, 0x1, R2 ;  /* 0x0000000104be7824 */ /* 0x000fe200078e0202 */
[----:B------:R-:W-:Y:S01]  /*0730*/  LEA R214, R214, UR5, 0x1 ;  /* 0x00000005d6d67c11 */ /* 0x000fe2000f8e08ff */
[----:B------:R-:W-:Y:S01]  /*0740*/  IMAD.IADD R186, R2, 0x1, R186 ;  /* 0x0000000102ba7824 */ /* 0x000fe200078e02ba */
[----:B------:R-:W-:Y:S01]  /*0750*/  SEL R215, R215, 0x10, !P0 ;  /* 0x00000010d7d77807 */ /* 0x000fe20004000000 */
[----:B------:R-:W-:Y:S01]  /*0760*/  IMAD.MOV.U32 R2, RZ, RZ, 0x20 ;  /* 0x00000020ff027424 */ /* 0x000fe200078e00ff */
[----:B------:R-:W-:Y:S01]  /*0770*/  LEA R178, R178, UR5, 0x1 ;  /* 0x00000005b2b27c11 */ /* 0x000fe2000f8e08ff */
[----:B------:R-:W-:Y:S01]  /*0780*/  IMAD.IADD R5, R5, 0x1, R9 ;  /* 0x0000000105057824 */ /* 0x000fe200078e0209 */
[----:B------:R-:W-:Y:S01]  /*0790*/  LEA R204, R18, UR5, 0x1 ;  /* 0x0000000512cc7c11 */ /* 0x000fe2000f8e08ff */
[----:B------:R-:W-:Y:S01]  /*07a0*/  VIADD R213, R214, 0x20 ;  /* 0x00000020d6d57836 */ /* 0x000fe20000000000 */
[----:B------:R-:W-:Y:S01]  /*07b0*/  SEL R2, R2, 0xffffffe0, !P4 ;  /* 0xffffffe002027807 */ /* 0x000fe20006000000 */
[----:B------:R-:W-:Y:S01]  /*07c0*/  @P1 VIADD R213, R214, 0xffffffe0 ;  /* 0xffffffe0d6d51836 */ /* 0x000fe20000000000 */
[----:B------:R-:W-:Y:S01]  /*07d0*/  LEA R242, R5, UR6, 0x1 ;  /* 0x0000000605f27c11 */ /* 0x000fe2000f8e08ff */
[----:B------:R-:W-:Y:S01]  /*07e0*/  IMAD.IADD R180, R0, 0x1, R177 ;  /* 0x0000000100b47824 */ /* 0x000fe200078e02b1 */
[----:B------:R-:W-:Y:S01]  /*07f0*/  IADD3 R184, R2, -0x4000, R0 ;  /* 0xffffc00002b87810 */ /* 0x000fe20007ffe000 */
[----:B------:R-:W-:Y:S01]  /*0800*/  IMAD.IADD R216, R214, 0x1, R215 ;  /* 0x00000001d6d87824 */ /* 0x000fe200078e02d7 */
[----:B------:R-:W-:Y:S01]  /*0810*/  LEA R186, R186, UR4, 0x1 ;  /* 0x00000004baba7c11 */ /* 0x000fe2000f8e08ff */
[----:B------:R-:W-:-:S02]  /*0820*/  VIADD R243, R242, 0x40 ;  /* 0x00000040f2f37836 */ /* 0x000fc40000000000 */
[C---:B------:R-:W-:Y:S02]  /*0830*/  IMAD.IADD R184, R177.reuse, 0x1, R184 ;  /* 0x00000001b1b87824 */ /* 0x040fe400078e02b8 */
[----:B------:R-:W-:Y:S02]  /*0840*/  IMAD.IADD R183, R0, 0x1, R2 ;  /* 0x0000000100b77824 */ /* 0x000fe400078e0202 */
[----:B------:R-:W-:Y:S02]  /*0850*/  IMAD.IADD R177, R177, 0x1, R178 ;  /* 0x00000001b1b17824 */ /* 0x000fe400078e02b2 */
[----:B------:R-:W-:Y:S02]  /*0860*/  @P2 VIADD R243, R242, 0xffffffc0 ;  /* 0xffffffc0f2f32836 */ /* 0x000fe40000000000 */
[----:B-1-3--:R-:W-:-:S07]  /*0870*/  IMAD.IADD R215, R215, 0x1, R213 ;  /* 0x00000001d7d77824 */ /* 0x00afce00078e02d5 */
.L_x_28:
[----:B-123--:R-:W1:Y:S01]  /*0880*/  LDC.64 R2, c[0x0][0x2f0] ;  /* 0x0000bc00ff027b82 */ /* 0x00ee620000000a00 */
[C---:B------:R-:W-:Y:S01]  /*0890*/  IMAD.SHL.U32 R12, R252.reuse, 0x4, RZ ;  /* 0x00000004fc0c7824 */ /* 0x040fe200078e00ff */
[----:B------:R-:W-:Y:S01]  /*08a0*/  SHF.R.S32.HI R18, RZ, 0x1f, R252 ;  /* 0x0000001fff127819 */ /* 0x000fe200000114fc */
[----:B------:R-:W-:Y:S01]  /*08b0*/  IMAD.MOV.U32 R0, RZ, RZ, -0x1 ;  /* 0xffffffffff007424 */ /* 0x000fe200078e00ff */
[----:B------:R-:W-:Y:S02]  /*08c0*/  ISETP.NE.U32.AND P3, PT, RZ, UR12, PT ;  /* 0x0000000cff007c0c */ /* 0x000fe4000bf65070 */
[----:B------:R-:W-:Y:S02]  /*08d0*/  SHF.L.U64.HI R11, R252, 0x2, R18 ;  /* 0x00000002fc0b7819 */ /* 0x000fe40000010212 */
[----:B------:R-:W2:Y:S01]  /*08e0*/  LDC.64 R8, c[0x0][0x308] ;  /* 0x0000c200ff087b82 */ /* 0x000ea20000000a00 */
[----:B------:R-:W-:-:S07]  /*08f0*/  ISETP.NE.AND.EX P3, PT, RZ, UR13, PT, P3 ;  /* 0x0000000dff007c0c */ /* 0x000fce000bf65330 */
[----:B------:R-:W3:Y:S01]  /*0900*/  LDC.U8 R13, c[0x0][0x3c2] ;  /* 0x0000f080ff0d7b82 */ /* 0x000ee20000000000 */
[----:B-1----:R-:W-:-:S07]  /*0910*/  ISETP.NE.U32.AND P5, PT, R2, RZ, PT ;  /* 0x000000ff0200720c */ /* 0x002fce0003fa5070 */
[----:B------:R-:W1:Y:S01]  /*0920*/  LDC.64 R4, c[0x0][0x2f8] ;  /* 0x0000be00ff047b82 */ /* 0x000e620000000a00 */
[----:B------:R-:W-:Y:S02]  /*0930*/  IADD3 R2, P0, R12, R2, RZ ;  /* 0x000000020c027210 */ /* 0x000fe40007f1e0ff */
[----:B------:R-:W-:-:S03]  /*0940*/  ISETP.NE.AND.EX P5, PT, R3, RZ, PT, P5 ;  /* 0x000000ff0300720c */ /* 0x000fc60003fa5350 */
[----:B------:R-:W-:Y:S01]  /*0950*/  IMAD.X R3, R11, 0x1, R3, P0 ;  /* 0x000000010b037824 */ /* 0x000fe200000e0603 */
[----:B--2---:R-:W-:-:S04]  /*0960*/  ISETP.NE.U32.AND P2, PT, R8, RZ, PT ;  /* 0x000000ff0800720c */ /* 0x004fc80003f45070 */
[----:B------:R-:W-:-:S05]  /*0970*/  ISETP.NE.AND.EX P2, PT, R9, RZ, PT, P2 ;  /* 0x000000ff0900720c */ /* 0x000fca0003f45320 */
[----:B------:R-:W2:Y:S04]  /*0980*/  @P5 LDG.E R0, desc[UR16][R2.64] ;  /* 0x0000001002005981 */ /* 0x000ea8000c1e1900 */
[----:B------:R4:W2:Y:S01]  /*0990*/  @P5 LDG.E R10, desc[UR16][R2.64+0x4] ;  /* 0x00000410020a5981 */ /* 0x0008a2000c1e1900 */
[----:B------:R-:W-:Y:S01]  /*09a0*/  @P3 IADD3 R6, P1, R12, UR12, RZ ;  /* 0x0000000c0c063c10 */ /* 0x000fe2000ff3e0ff */
[----:B------:R-:W-:-:S03]  /*09b0*/  IMAD.MOV.U32 R237, RZ, RZ, RZ ;  /* 0x000000ffffed7224 */ /* 0x000fc600078e00ff */
[----:B------:R-:W-:-:S05]  /*09c0*/  @P3 IADD3.X R7, R11, UR13, RZ, P1, !PT ;  /* 0x0000000d0b073c10 */ /* 0x000fca0008ffe4ff */
[----:B------:R1:W2:Y:S01]  /*09d0*/  @P3 LDG.E R237, desc[UR16][R6.64] ;  /* 0x0000001006ed3981 */ /* 0x0002a2000c1e1900 */
[----:B----4-:R-:W-:-:S05]  /*09e0*/  @P2 IADD3 R2, P0, R12, R8, RZ ;  /* 0x000000080c022210 */ /* 0x010fca0007f1e0ff */
[----:B------:R-:W-:Y:S01]  /*09f0*/  @P2 IMAD.X R3, R11, 0x1, R9, P0 ;  /* 0x000000010b032824 */ /* 0x000fe200000e0609 */
[----:B---3--:R-:W-:Y:S01]  /*0a00*/  ISETP.NE.AND P3, PT, R13, RZ, PT ;  /* 0x000000ff0d00720c */ /* 0x008fe20003f65270 */
[----:B------:R-:W-:Y:S01]  /*0a10*/  IMAD.MOV.U32 R245, RZ, RZ, -0x1 ;  /* 0xfffffffffff57424 */ /* 0x000fe200078e00ff */
[----:B-1----:R-:W-:Y:S01]  /*0a20*/  ISETP.EQ.U32.AND P1, PT, R4, RZ, PT ;  /* 0x000000ff0400720c */ /* 0x002fe20003f22070 */
[----:B------:R-:W1:Y:S01]  /*0a30*/  @!P2 LDC R9, c[0x0][0x2cc] ;  /* 0x0000b300ff09ab82 */ /* 0x000e620000000800 */
[----:B------:R3:W4:Y:S02]  /*0a40*/  @P2 LDG.E R8, desc[UR16][R2.64] ;  /* 0x0000001002082981 */ /* 0x000724000c1e1900 */
[----:B------:R-:W-:-:S05]  /*0a50*/  ISETP.EQ.OR.EX P1, PT, R5, RZ, !P3, P1 ;  /* 0x000000ff0500720c */ /* 0x000fca0005f22710 */
[----:B------:R-:W1:Y:S01]  /*0a60*/  @!P2 LDC.64 R6, c[0x0][0x318] ;  /* 0x0000c600ff06ab82 */ /* 0x000e620000000a00 */
[----:B---3--:R-:W-:-:S05]  /*0a70*/  IADD3 R2, P0, R12, R4, RZ ;  /* 0x000000040c027210 */ /* 0x008fca0007f1e0ff */
[----:B------:R-:W-:-:S05]  /*0a80*/  IMAD.X R3, R11, 0x1, R5, P0 ;  /* 0x000000010b037824 */ /* 0x000fca00000e0605 */
[----:B-----5:R3:W5:Y:S01]  /*0a90*/  @!P1 LDG.E R245, desc[UR16][R2.64] ;  /* 0x0000001002f59981 */ /* 0x020762000c1e1900 */
[----:B------:R-:W-:Y:S02]  /*0aa0*/  ISETP.NE.U32.AND P1, PT, R4, RZ, PT ;  /* 0x000000ff0400720c */ /* 0x000fe40003f25070 */
[----:B------:R-:W2:Y:S02]  /*0ab0*/  LDC R4, c[0x0][0x2c8] ;  /* 0x0000b200ff047b82 */ /* 0x000ea40000000800 */
[----:B------:R-:W-:Y:S02]  /*0ac0*/  ISETP.NE.AND.EX P1, PT, R5, RZ, PT, P1 ;  /* 0x000000ff0500720c */ /* 0x000fe40003f25310 */
[----:B-1----:R-:W-:-:S04]  /*0ad0*/  @!P2 ISETP.NE.U32.AND P0, PT, R6, RZ, PT ;  /* 0x000000ff0600a20c */ /* 0x002fc80003f05070 */
[----:B------:R-:W-:-:S04]  /*0ae0*/  @!P2 ISETP.NE.AND.EX P0, PT, R7, RZ, PT, P0 ;  /* 0x000000ff0700a20c */ /* 0x000fc80003f05300 */
[----:B------:R-:W-:Y:S01]  /*0af0*/  @!P2 SEL R5, R9, RZ, P0 ;  /* 0x000000ff0905a207 */ /* 0x000fe20000000000 */
[----:B--2---:R-:W-:-:S06]  /*0b00*/  @P5 IMAD.IADD R25, R10, 0x1, -R0 ;  /* 0x000000010a195824 */ /* 0x004fcc00078e0a00 */
[----:B------:R-:W1:Y:S01]  /*0b10*/  @!P5 LDC R25, c[0x0][0x2c4] ;  /* 0x0000b100ff19db82 */ /* 0x000e620000000800 */
[----:B----4-:R-:W-:Y:S01]  /*0b20*/  @P2 IMAD.IADD R202, R8, 0x1, -R237 ;  /* 0x0000000108ca2824 */ /* 0x010fe200078e0aed */
[----:B---3--:R-:W-:Y:S06]  /*0b30*/  @!P1 BRA `(.L_x_0) ;  /* 0x00000000000c9947 */ /* 0x008fec0003800000 */
[----:B------:R-:W2:Y:S02]  /*0b40*/  @P3 LDG.E R4, desc[UR16][R2.64+0x4] ;  /* 0x0000041002043981 */ /* 0x000ea4000c1e1900 */
[----:B--2--5:R-:W-:-:S06]  /*0b50*/  @P3 IADD3 R4, R4, -R245, RZ ;  /* 0x800000f504043210 */ /* 0x024fcc0007ffe0ff */
[----:B------:R2:W5:Y:S02]  /*0b60*/  @!P3 LDG.E R4, desc[UR16][R2.64] ;  /* 0x000000100204b981 */ /* 0x000564000c1e1900 */
.L_x_0:
[----:B------:R-:W-:Y:S01]  /*0b70*/  IMAD.SHL.U32 R28, R238, 0x40, RZ ;  /* 0x00000040ee1c7824 */ /* 0x000fe200078e00ff */
[----:B-----5:R-:W-:-:S04]  /*0b80*/  @!P2 IADD3 R202, R5, R4, -R237 ;  /* 0x0000000405caa210 */ /* 0x020fc80007ffe8ed */
[----:B------:R-:W-:-:S13]  /*0b90*/  ISETP.GT.AND P0, PT, R202, R28, PT ;  /* 0x0000001cca00720c */ /* 0x000fda0003f04270 */
[----:B------:R-:W-:Y:S05]  /*0ba0*/  @!P0 BRA `(.L_x_1) ;  /* 0x0000005800148947 */ /* 0x000fea0003800000 */
[----:B------:R-:W3:Y:S01]  /*0bb0*/  LDC R14, c[0x0][0x278] ;  /* 0x00009e00ff0e7b82 */ /* 0x000ee20000000800 */
[----:B------:R-:W4:Y:S01]  /*0bc0*/  S2R R46, SR_CTAID.Z ;  /* 0x00000000002e7919 */ /* 0x000f220000002700 */
[----:B------:R-:W-:Y:S01]  /*0bd0*/  ISETP.NE.AND P0, PT, R245, -0x1, PT ;  /* 0xfffffffff500780c */ /* 0x000fe20003f05270 */
[----:B-1----:R-:W-:Y:S01]  /*0be0*/  VIADD R8, R25, 0x3f ;  /* 0x0000003f19087836 */ /* 0x002fe20000000000 */
[----:B------:R-:W-:Y:S01]  /*0bf0*/  ISETP.NE.AND P1, PT, R0, -0x1, PT ;  /* 0xffffffff0000780c */ /* 0x000fe20003f25270 */
[----:B------:R-:W1:Y:S03]  /*0c00*/  S2R R29, SR_CTAID.X ;  /* 0x00000000001d7919 */ /* 0x000e660000002500 */
[----:B------:R-:W5:Y:S01]  /*0c10*/  LDC.64 R6, c[0x0][0x228] ;  /* 0x00008a00ff067b82 */ /* 0x000f620000000a00 */
[----:B------:R-:W-:-:S04]  /*0c20*/  SHF.R.S32.HI R9, RZ, 0x1f, R8 ;  /* 0x0000001fff097819 */ /* 0x000fc80000011408 */
[----:B------:R-:W-:-:S03]  /*0c30*/  LEA.HI R38, R9, R8, RZ, 0x6 ;  /* 0x0000000809267211 */ /* 0x000fc600078f30ff */
[----:B------:R-:W1:Y:S01]  /*0c40*/  LDC R44, c[0x0][0x2d4] ;  /* 0x0000b500ff2c7b82 */ /* 0x000e620000000800 */
[----:B---3--:R-:W-:-:S07]  /*0c50*/  IABS R12, R14 ;  /* 0x0000000e000c7213 */ /* 0x008fce0000000000 */
[----:B------:R-:W3:Y:S01]  /*0c60*/  LDC.U8 R13, c[0x0][0x3d8] ;  /* 0x0000f600ff0d7b82 */ /* 0x000ee20000000000 */
[----:B--2---:R-:W2:Y:S01]  /*0c70*/  I2F.RP R2, R12 ;  /* 0x0000000c00027306 */ /* 0x004ea20000209400 */
[----:B-----5:R-:W-:Y:S01]  /*0c80*/  IMAD R10, R18, R6, RZ ;  /* 0x00000006120a7224 */ /* 0x020fe200078e02ff */
[----:B----4-:R-:W-:-:S05]  /*0c90*/  IABS R5, R46 ;  /* 0x0000002e00057213 */ /* 0x010fca0000000000 */
[----:B------:R-:W4:Y:S01]  /*0ca0*/  LDC.64 R26, c[0x0][0x240] ;  /* 0x00009000ff1a7b82 */ /* 0x000f220000000a00 */
[C---:B------:R-:W-:Y:S02]  /*0cb0*/  IMAD R10, R252.reuse, R7, R10 ;  /* 0x00000007fc0a7224 */ /* 0x040fe400078e020a */
[----:B------:R-:W-:Y:S01]  /*0cc0*/  IMAD.WIDE.U32 R6, R252, R6, RZ ;  /* 0x00000006fc067225 */ /* 0x000fe200078e00ff */
[----:B-1----:R-:W-:-:S04]  /*0cd0*/  SHF.R.S32.HI R11, RZ, 0x1f, R44 ;  /* 0x0000001fff0b7819 */ /* 0x002fc8000001142c */
[----:B------:R-:W1:Y:S01]  /*0ce0*/  LDC R42, c[0x0][0x2dc] ;  /* 0x0000b700ff2a7b82 */ /* 0x000e620000000800 */
[----:B--2---:R-:W2:Y:S01]  /*0cf0*/  MUFU.RCP R2, R2 ;  /* 0x0000000200027308 */ /* 0x004ea20000001000 */
[----:B------:R-:W-:Y:S01]  /*0d00*/  IADD3 R35, R7, R10, RZ ;  /* 0x0000000a07237210 */ /* 0x000fe20007ffe0ff */
[----:B------:R-:W-:Y:S01]  /*0d10*/  IMAD R8, R11, R252, RZ ;  /* 0x000000fc0b087224 */ /* 0x000fe200078e02ff */
[----:B------:R-:W-:Y:S01]  /*0d20*/  LOP3.LUT R7, R46, R14, RZ, 0x3c, !PT ;  /* 0x0000000e2e077212 */ /* 0x000fe200078e3cff */
[----:B------:R-:W-:Y:S01]  /*0d30*/  IMAD.WIDE.U32 R10, R252, R44, RZ ;  /* 0x0000002cfc0a7225 */ /* 0x000fe200078e00ff */
[----:B---3--:R-:W-:Y:S02]  /*0d40*/  ISETP.NE.AND P2, PT, R13, RZ, PT ;  /* 0x000000ff0d00720c */ /* 0x008fe40003f45270 */
[----:B------:R-:W1:Y:S01]  /*0d50*/  LDC R231, c[0x0][0x270] ;  /* 0x00009c00ffe77b82 */ /* 0x000e620000000800 */
[----:B------:R-:W-:-:S07]  /*0d60*/  ISETP.GE.AND P3, PT, R7, RZ, PT ;  /* 0x000000ff0700720c */ /* 0x000fce0003f66270 */
[----:B------:R-:W3:Y:S01]  /*0d70*/  @P0 LDC.64 R20, c[0x0][0x250] ;  /* 0x00009400ff140b82 */ /* 0x000ee20000000a00 */
[----:B--2---:R-:W-:-:S04]  /*0d80*/  IADD3 R2, R2, 0xffffffe, RZ ;  /* 0x0ffffffe02027810 */ /* 0x004fc80007ffe0ff */
[----:B------:R-:W2:Y:S03]  /*0d90*/  F2I.FTZ.U32.TRUNC.NTZ R3, R2 ;  /* 0x0000000200037305 */ /* 0x000ea6000021f000 */
[----:B------:R-:W5:Y:S01]  /*0da0*/  @P0 LDC.64 R22, c[0x0][0x248] ;  /* 0x00009200ff160b82 */ /* 0x000f620000000a00 */
[----:B-1----:R-:W-:-:S07]  /*0db0*/  IMAD.WIDE R30, R42, R231, RZ ;  /* 0x000000e72a1e7225 */ /* 0x002fce00078e02ff */
[----:B------:R-:W1:Y:S01]  /*0dc0*/  LDC R43, c[0x0][0x2c4] ;  /* 0x0000b100ff2b7b82 */ /* 0x000e620000000800 */
[----:B------:R-:W-:Y:S02]  /*0dd0*/  IMAD R9, R31, R10, RZ ;  /* 0x0000000a1f097224 */ /* 0x000fe400078e02ff */
[----:B--2---:R-:W-:-:S05]  /*0de0*/  IMAD.MOV R2, RZ, RZ, -R3 ;  /* 0x000000ffff027224 */ /* 0x004fca00078e0a03 */
[----:B------:R-:W2:Y:S01]  /*0df0*/  LDC.U8 R45, c[0x0][0x480] ;  /* 0x00012000ff2d7b82 */ /* 0x000ea20000000000 */
[----:B------:R-:W-:Y:S01]  /*0e00*/  IMAD R4, R2, R12, RZ ;  /* 0x0000000c02047224 */ /* 0x000fe200078e02ff */
[----:B------:R-:W-:-:S05]  /*0e10*/  MOV R2, RZ ;  /* 0x000000ff00027202 */ /* 0x000fca0000000f00 */
[----:B------:R-:W-:Y:S01]  /*0e20*/  IMAD.HI.U32 R2, R3, R4, R2 ;  /* 0x0000000403027227 */ /* 0x000fe200078e0002 */
[----:B------:R-:W1:Y:S03]  /*0e30*/  LDC.64 R32, c[0x0][0x488] ;  /* 0x00012200ff207b82 */ /* 0x000e660000000a00 */
[----:B------:R-:W-:-:S04]  /*0e40*/  IMAD.MOV.U32 R4, RZ, RZ, R5 ;  /* 0x000000ffff047224 */ /* 0x000fc800078e0005 */
[----:B------:R-:W-:Y:S01]  /*0e50*/  IMAD.HI.U32 R2, R2, R4, RZ ;  /* 0x0000000402027227 */ /* 0x000fe200078e00ff */
[----:B------:R-:W1:Y:S04]  /*0e60*/  @P1 LDC.64 R16, c[0x0][0x420] ;  /* 0x00010800ff101b82 */ /* 0x000e680000000a00 */
[----:B------:R-:W-:-:S04]  /*0e70*/  IADD3 R3, -R2, RZ, RZ ;  /* 0x000000ff02037210 */ /* 0x000fc80007ffe1ff */
[----:B------:R-:W1:Y:S01]  /*0e80*/  @P2 LDC R15, c[0x0][0x2e4] ;  /* 0x0000b900ff0f2b82 */ /* 0x000e620000000800 */
[----:B------:R-:W-:Y:S02]  /*0e90*/  IMAD R3, R12, R3, R4 ;  /* 0x000000030c037224 */ /* 0x000fe400078e0204 */
[----:B----4-:R-:W-:-:S03]  /*0ea0*/  IMAD.WIDE.U32 R4, R0, R26, RZ ;  /* 0x0000001a00047225 */ /* 0x010fc600078e00ff */
[----:B------:R-:W-:Y:S02]  /*0eb0*/  ISETP.GT.U32.AND P4, PT, R12, R3, PT ;  /* 0x000000030c00720c */ /* 0x000fe40003f84070 */
[----:B------:R-:W-:Y:S01]  /*0ec0*/  SEL R41, R6, R4, !P1 ;  /* 0x0000000406297207 */ /* 0x000fe20004800000 */
[----:B------:R-:W-:Y:S02]  /*0ed0*/  IMAD R4, R18, R44, R8 ;  /* 0x0000002c12047224 */ /* 0x000fe400078e0208 */
[----:B------:R-:W-:-:S03]  /*0ee0*/  IMAD R6, R0, R27, RZ ;  /* 0x0000001b00067224 */ /* 0x000fc600078e02ff */
[----:B------:R-:W-:Y:S01]  /*0ef0*/  IADD3 R4, R11, R4, RZ ;  /* 0x000000040b047210 */ /* 0x000fe20007ffe0ff */
[----:B------:R-:W-:Y:S02]  /*0f00*/  @P1 IMAD.IADD R35, R5, 0x1, R6 ;  /* 0x0000000105231824 */ /* 0x000fe400078e0206 */
[----:B------:R-:W-:Y:S02]  /*0f10*/  IMAD.WIDE.U32 R6, R30, R0, RZ ;  /* 0x000000001e067225 */ /* 0x000fe400078e00ff */
[----:B------:R-:W-:Y:S02]  /*0f20*/  @!P4 IADD3 R2, R2, 0x1, RZ ;  /* 0x000000010202c810 */ /* 0x000fe40007ffe0ff */
[----:B------:R-:W-:Y:S01]  /*0f30*/  @!P4 IMAD.IADD R3, R3, 0x1, -R12 ;  /* 0x000000010303c824 */ /* 0x000fe200078e0a0c */
[----:B------:R-:W-:Y:S01]  /*0f40*/  ISETP.NE.AND P4, PT, R14, RZ, PT ;  /* 0x000000ff0e00720c */ /* 0x000fe20003f85270 */
[----:B------:R-:W-:-:S03]  /*0f50*/  IMAD R9, R30, R4, R9 ;  /* 0x000000041e097224 */ /* 0x000fc600078e0209 */
[----:B------:R-:W-:Y:S01]  /*0f60*/  ISETP.GE.U32.AND P6, PT, R3, R12, PT ;  /* 0x0000000c0300720c */ /* 0x000fe20003fc6070 */
[----:B------:R-:W-:Y:S01]  /*0f70*/  @P0 IMAD.IADD R3, R237, 0x1, R245 ;  /* 0x00000001ed030824 */ /* 0x000fe200078e02f5 */
[----:B------:R-:W4:Y:S03]  /*0f80*/  @!P1 LDC.64 R12, c[0x0][0x418] ;  /* 0x00010600ff0c9b82 */ /* 0x000f260000000a00 */
[----:B---3--:R-:W-:-:S04]  /*0f90*/  @P0 IMAD.WIDE.U32 R4, R3, R20, RZ ;  /* 0x0000001403040225 */ /* 0x008fc800078e00ff */
[----:B------:R-:W-:Y:S01]  /*0fa0*/  @P0 IMAD R8, R3, R21, RZ ;  /* 0x0000001503080224 */ /* 0x000fe200078e02ff */
[----:B------:R-:W-:Y:S01]  /*0fb0*/  @P0 MOV R37, R4 ;  /* 0x0000000400250202 */ /* 0x000fe20000000f00 */
[----:B------:R-:W-:Y:S02]  /*0fc0*/  @P0 IMAD.IADD R4, R237, 0x1, R245 ;  /* 0x00000001ed040824 */ /* 0x000fe400078e02f5 */
[----:B------:R-:W-:Y:S01]  /*0fd0*/  @P6 IADD3 R2, R2, 0x1, RZ ;  /* 0x0000000102026810 */ /* 0x000fe20007ffe0ff */
[----:B------:R-:W-:Y:S02]  /*0fe0*/  @P0 IMAD.IADD R39, R5, 0x1, R8 ;  /* 0x0000000105270824 */ /* 0x000fe400078e0208 */
[----:B------:R-:W-:Y:S02]  /*0ff0*/  IMAD R5, R31, R0, RZ ;  /* 0x000000001f057224 */ /* 0x000fe400078e02ff */
[----:B------:R-:W-:Y:S02]  /*1000*/  IMAD.MOV.U32 R19, RZ, RZ, R2 ;  /* 0x000000ffff137224 */ /* 0x000fe400078e0002 */
[----:B------:R-:W-:-:S03]  /*1010*/  IMAD.WIDE.U32 R2, R30, R10, RZ ;  /* 0x0000000a1e027225 */ /* 0x000fc600078e00ff */
[----:B------:R-:W-:Y:S01]  /*1020*/  @!P3 IADD3 R19, -R19, RZ, RZ ;  /* 0x000000ff1313b210 */ /* 0x000fe20007ffe1ff */
[----:B-----5:R-:W-:Y:S01]  /*1030*/  @P0 IMAD R8, R4, R23, RZ ;  /* 0x0000001704080224 */ /* 0x020fe200078e02ff */
[----:B------:R-:W-:Y:S02]  /*1040*/  SEL R40, R2, R6, !P1 ;  /* 0x0000000602287207 */ /* 0x000fe40004800000 */
[----:B------:R-:W-:Y:S01]  /*1050*/  IADD3 R24, R3, R9, RZ ;  /* 0x0000000903187210 */ /* 0x000fe20007ffe0ff */
[----:B------:R-:W-:Y:S01]  /*1060*/  IMAD.SHL.U32 R9, R252, 0x80, RZ ;  /* 0x00000080fc097824 */ /* 0x000fe200078e00ff */
[----:B------:R-:W-:Y:S01]  /*1070*/  @!P4 LOP3.LUT R19, RZ, R14, RZ, 0x33, !PT ;  /* 0x0000000eff13c212 */ /* 0x000fe200078e33ff */
[----:B------:R-:W-:Y:S01]  /*1080*/  @P0 IMAD.WIDE.U32 R2, R4, R22, RZ ;  /* 0x0000001604020225 */ /* 0x000fe200078e00ff */
[----:B------:R-:W-:Y:S02]  /*1090*/  SHF.L.U64.HI R14, R252, 0x7, R18 ;  /* 0x00000007fc0e7819 */ /* 0x000fe40000010212 */
[----:B------:R-:W-:Y:S01]  /*10a0*/  LOP3.LUT R6, R38, 0xffffffc0, RZ, 0xc0, !PT ;  /* 0xffffffc026067812 */ /* 0x000fe200078ec0ff */
[----:B------:R-:W-:Y:S01]  /*10b0*/  @P0 IMAD.IADD R36, R3, 0x1, R8 ;  /* 0x0000000103240824 */ /* 0x000fe200078e0208 */
[----:B------:R-:W-:-:S02]  /*10c0*/  @P1 IADD3 R24, R7, R5, RZ ;  /* 0x0000000507181210 */ /* 0x000fc40007ffe0ff */
[----:B------:R-:W-:Y:S02]  /*10d0*/  SEL R14, R14, RZ, P5 ;  /* 0x000000ff0e0e7207 */ /* 0x000fe40002800000 */
[----:B------:R-:W-:Y:S02]  /*10e0*/  SEL R9, R9, RZ, P5 ;  /* 0x000000ff09097207 */ /* 0x000fe40002800000 */
[----:B------:R-:W-:Y:S02]  /*10f0*/  IADD3 R6, R6, -0x40, RZ ;  /* 0xffffffc006067810 */ /* 0x000fe40007ffe0ff */
[----:B------:R-:W-:Y:S01]  /*1100*/  @P0 MOV R34, R2 ;  /* 0x0000000200220202 */ /* 0x000fe20000000f00 */
[----:B-12---:R-:W-:Y:S06]  /*1110*/  @P0 BRA `(.L_x_2) ;  /* 0x0000000000300947 */ /* 0x006fec0003800000 */
[----:B------:R-:W1:Y:S01]  /*1120*/  LDC.64 R22, c[0x0][0x248] ;  /* 0x00009200ff167b82 */ /* 0x000e620000000a00 */
[----:B------:R-:W-:-:S07]  /*1130*/  SHF.R.S32.HI R2, RZ, 0x1f, R237 ;  /* 0x0000001fff027819 */ /* 0x000fce00000114ed */
[----:B------:R-:W2:Y:S01]  /*1140*/  LDC.64 R4, c[0x0][0x230] ;  /* 0x00008c00ff047b82 */ /* 0x000ea20000000a00 */
[-C--:B-1----:R-:W-:Y:S02]  /*1150*/  IMAD R7, R2, R22.reuse, RZ ;  /* 0x0000001602077224 */ /* 0x082fe400078e02ff */
[----:B------:R-:W-:-:S04]  /*1160*/  IMAD.WIDE.U32 R2, R237, R22, RZ ;  /* 0x00000016ed027225 */ /* 0x000fc800078e00ff */
[----:B------:R-:W-:Y:S02]  /*1170*/  IMAD R7, R237, R23, R7 ;  /* 0x00000017ed077224 */ /* 0x000fe400078e0207 */
[----:B--2---:R-:W-:-:S03]  /*1180*/  IMAD R8, R18, R4, RZ ;  /* 0x0000000412087224 */ /* 0x004fc600078e02ff */
[----:B------:R-:W-:Y:S01]  /*1190*/  IADD3 R3, R3, R7, RZ ;  /* 0x0000000703037210 */ /* 0x000fe20007ffe0ff */
[C---:B------:R-:W-:Y:S02]  /*11a0*/  IMAD R5, R252.reuse, R5, R8 ;  /* 0x00000005fc057224 */ /* 0x040fe400078e0208 */
[----:B------:R-:W-:-:S05]  /*11b0*/  IMAD.WIDE.U32 R2, R252, R4, R2 ;  /* 0x00000004fc027225 */ /* 0x000fca00078e0002 */
[----:B------:R-:W-:Y:S02]  /*11c0*/  IADD3 R36, R3, R5, RZ ;  /* 0x0000000503247210 */ /* 0x000fe40007ffe0ff */
[----:B------:R-:W-:Y:S02]  /*11d0*/  MOV R34, R2 ;  /* 0x0000000200227202 */ /* 0x000fe40000000f00 */
.L_x_2:
[----:B------:R-:W-:Y:S05]  /*11e0*/  @P0 BRA `(.L_x_3) ;  /* 0x0000000000300947 */ /* 0x000fea0003800000 */
        /* <DEDUP_REMOVED lines=11> */
[----:B------:R-:W-:-:S07]  /*12a0*/  MOV R37, R2 ;  /* 0x0000000200257202 */ /* 0x000fce0000000f00 */
.L_x_3:
[----:B----4-:R-:W-:Y:S01]  /*12b0*/  @!P1 IMAD R2, R18, R12, RZ ;  /* 0x0000000c12029224 */ /* 0x010fe200078e02ff */
[----:B------:R-:W-:Y:S01]  /*12c0*/  IADD3 R8, P0, R6, R9, RZ ;  /* 0x0000000906087210 */ /* 0x000fe20007f1e0ff */
[----:B------:R-:W-:Y:S01]  /*12d0*/  @P1 IMAD.WIDE.U32 R4, R0, R16, RZ ;  /* 0x0000001000041225 */ /* 0x000fe200078e00ff */
[----:B------:R-:W-:Y:S02]  /*12e0*/  SHF.R.S32.HI R7, RZ, 0x1f, R6 ;  /* 0x0000001fff077819 */ /* 0x000fe40000011406 */
[----:B------:R-:W-:Y:S01]  /*12f0*/  ISETP.NE.AND P3, PT, R45, RZ, PT ;  /* 0x000000ff2d00720c */ /* 0x000fe20003f65270 */
[C---:B------:R-:W-:Y:S01]  /*1300*/  @P2 IMAD R9, R252.reuse, R43, RZ ;  /* 0x0000002bfc092224 */ /* 0x040fe200078e02ff */
[----:B------:R-:W-:Y:S01]  /*1310*/  SHF.R.S32.HI R18, RZ, 0x1f, R28 ;  /* 0x0000001fff127819 */ /* 0x000fe2000001141c */
[----:B------:R-:W-:Y:S02]  /*1320*/  @!P1 IMAD R11, R252, R13, R2 ;  /* 0x0000000dfc0b9224 */ /* 0x000fe400078e0202 */
[----:B------:R-:W-:Y:S01]  /*1330*/  @P1 IMAD R10, R0, R17, R5 ;  /* 0x00000011000a1224 */ /* 0x000fe200078e0205 */
[----:B------:R-:W-:Y:S01]  /*1340*/  IADD3.X R5, R7, R14, RZ, P0, !PT ;  /* 0x0000000e07057210 */ /* 0x000fe200007fe4ff */
[----:B------:R-:W-:Y:S01]  /*1350*/  @!P1 IMAD.WIDE.U32 R2, R252, R12, RZ ;  /* 0x0000000cfc029225 */ /* 0x000fe200078e00ff */
[----:B------:R-:W-:-:S03]  /*1360*/  @P2 SEL R12, R9, R0, !P1 ;  /* 0x00000000090c2207 */ /* 0x000fc60004800000 */
[----:B------:R-:W-:Y:S01]  /*1370*/  IMAD R13, R31, R8, RZ ;  /* 0x000000081f0d7224 */ /* 0x000fe200078e02ff */
[----:B------:R-:W-:Y:S01]  /*1380*/  @!P1 IADD3 R10, R3, R11, RZ ;  /* 0x0000000b030a9210 */ /* 0x000fe20007ffe0ff */
[----:B------:R-:W-:Y:S01]  /*1390*/  @P2 IMAD R11, R46, R15, R12 ;  /* 0x0000000f2e0b2224 */ /* 0x000fe200078e020c */
[----:B------:R-:W-:Y:S01]  /*13a0*/  @!P1 MOV R4, R2 ;  /* 0x0000000200049202 */ /* 0x000fe20000000f00 */
[----:B------:R-:W-:Y:S02]  /*13b0*/  IMAD R5, R30, R5, R13 ;  /* 0x000000051e057224 */ /* 0x000fe400078e020d */
[----:B------:R-:W-:Y:S02]  /*13c0*/  @!P2 IMAD R3, R252, R231, R46 ;  /* 0x000000e7fc03a224 */ /* 0x000fe400078e022e */
[----:B------:R-:W-:-:S04]  /*13d0*/  IMAD.WIDE.U32 R12, R29, R32, RZ ;  /* 0x000000201d0c7225 */ /* 0x000fc800078e00ff */
[----:B------:R-:W-:Y:S02]  /*13e0*/  @!P2 IMAD R11, R3, R43, RZ ;  /* 0x0000002b030ba224 */ /* 0x000fe400078e02ff */
[----:B------:R-:W-:Y:S01]  /*13f0*/  IMAD.WIDE.U32 R8, R30, R8, RZ ;  /* 0x000000081e087225 */ /* 0x000fe200078e00ff */
[----:B------:R-:W-:-:S03]  /*1400*/  SHF.R.S32.HI R30, RZ, 0x1f, R46 ;  /* 0x0000001fff1e7819 */ /* 0x000fc6000001142e */
[----:B------:R-:W-:Y:S02]  /*1410*/  IMAD R3, R46, R42, RZ ;  /* 0x0000002a2e037224 */ /* 0x000fe400078e02ff */
[----:B------:R-:W-:Y:S01]  /*1420*/  IMAD R2, R29, R33, R13 ;  /* 0x000000211d027224 */ /* 0x000fe200078e020d */
[----:B------:R-:W-:Y:S02]  /*1430*/  SEL R13, R12, RZ, P3 ;  /* 0x000000ff0c0d7207 */ /* 0x000fe40001800000 */
[----:B------:R-:W-:Y:S02]  /*1440*/  SHF.R.S32.HI R17, RZ, 0x1f, R3 ;  /* 0x0000001fff117819 */ /* 0x000fe40000011403 */
[----:B------:R-:W-:Y:S02]  /*1450*/  SEL R16, R2, RZ, P3 ;  /* 0x000000ff02107207 */ /* 0x000fe40001800000 */
[----:B------:R-:W-:Y:S02]  /*1460*/  IADD3 R12, R9, R5, RZ ;  /* 0x00000005090c7210 */ /* 0x000fe40007ffe0ff */
[----:B------:R-:W-:Y:S01]  /*1470*/  SHF.R.S32.HI R29, RZ, 0x1f, R19 ;  /* 0x0000001fff1d7819 */ /* 0x000fe20000011413 */
[----:B------:R-:W-:Y:S06]  /*1480*/  @!P2 BRA `(.L_x_4) ;  /* 0x00000000001ca947 */ /* 0x000fec0003800000 */
[----:B------:R-:W1:Y:S01]  /*1490*/  LDC R5, c[0x0][0x2c0] ;  /* 0x0000b000ff057b82 */ /* 0x000e620000000800 */
[----:B------:R-:W-:-:S05]  /*14a0*/  @!P1 IMAD R0, R252, R44, RZ ;  /* 0x0000002cfc009224 */ /* 0x000fca00078e02ff */
[----:B------:R-:W-:Y:S02]  /*14b0*/  LEA R0, R252, R0, 0x7 ;  /* 0x00000000fc007211 */ /* 0x000fe400078e38ff */
[----:B------:R-:W1:Y:S02]  /*14c0*/  LDC R2, c[0x0][0x2e4] ;  /* 0x0000b900ff027b82 */ /* 0x000e640000000800 */
[----:B-1----:R-:W-:-:S05]  /*14d0*/  LEA R2, R5, R2, 0x7 ;  /* 0x0000000205027211 */ /* 0x002fca00078e38ff */
[----:B------:R-:W-:Y:S01]  /*14e0*/  IMAD R0, R2, R46, R0 ;  /* 0x0000002e02007224 */ /* 0x000fe200078e0200 */
[----:B------:R-:W-:Y:S06]  /*14f0*/  BRA `(.L_x_5) ;  /* 0x0000000000087947 */ /* 0x000fec0003800000 */
.L_x_4:
[----:B------:R-:W-:-:S04]  /*1500*/  IMAD R0, R252, R231, R46 ;  /* 0x000000e7fc007224 */ /* 0x000fc800078e022e */
[----:B------:R-:W-:-:S07]  /*1510*/  IMAD R0, R0, R44, RZ ;  /* 0x0000002c00007224 */ /* 0x000fce00078e02ff */
.L_x_5:
[----:B------:R-:W1:Y:S01]  /*1520*/  LDC.64 R14, c[0x0][0x420] ;  /* 0x00010800ff0e7b82 */ /* 0x000e620000000a00 */
[----:B------:R-:W2:Y:S01]  /*1530*/  S2R R43, SR_TID.X ;  /* 0x00000000002b7919 */ /* 0x000ea20000002100 */
[----:B------:R-:W-:Y:S01]  /*1540*/  IMAD R231, R42, R231, RZ ;  /* 0x000000e72ae77224 */ /* 0x000fe200078e02ff */
[----:B------:R-:W-:Y:S01]  /*1550*/  IADD3 R2, P2, R246, R4, RZ ;  /* 0x00000004f6027210 */ /* 0x000fe20007f5e0ff */
[----:B------:R-:W-:Y:S01]  /*1560*/  ULDC.64 UR6, c[0x0][0x428] ;  /* 0x00010a0000067ab9 */ /* 0x000fe20000000a00 */
[----:B------:R-:W-:Y:S01]  /*1570*/  SHF.R.S32.HI R247, RZ, 0x1f, R246 ;  /* 0x0000001ffff77819 */ /* 0x000fe200000114f6 */
[----:B------:R-:W-:Y:S01]  /*1580*/  IMAD.SHL.U32 R5, R231, 0x40, RZ ;  /* 0x00000040e7057824 */ /* 0x000fe200078e00ff */
[----:B------:R-:W-:Y:S01]  /*1590*/  ULDC.64 UR10, c[0x0][0x210] ;  /* 0x00008400000a7ab9 */ /* 0x000fe20000000a00 */
[----:B------:R-:W3:Y:S01]  /*15a0*/  LDC.64 R32, c[0x0][0x2b0] ;  /* 0x0000ac00ff207b82 */ /* 0x000ee20000000a00 */
[----:B------:R-:W-:Y:S01]  /*15b0*/  ULDC.64 UR8, c[0x0][0x3e0] ;  /* 0x0000f80000087ab9 */ /* 0x000fe20000000a00 */
[----:B------:R-:W-:Y:S01]  /*15c0*/  BSSY B1, `(.L_x_1) ;  /* 0x00004e3000017945 */ /* 0x000fe20003800000 */
[----:B------:R-:W-:Y:S01]  /*15d0*/  IADD3 R8, P1, P0, R8, R5, R3 ;  /* 0x0000000508087210 */ /* 0x000fe2000783e003 */
[----:B------:R-:W-:Y:S01]  /*15e0*/  IMAD.X R3, R247, 0x1, R10, P2 ;  /* 0x00000001f7037824 */ /* 0x000fe200010e060a */
[----:B------:R-:W-:-:S03]  /*15f0*/  SHF.R.S32.HI R5, RZ, 0x1f, R5 ;  /* 0x0000001fff057819 */ /* 0x000fc60000011405 */
[----:B------:R-:W4:Y:S01]  /*1600*/  LDC.64 R44, c[0x0][0x478] ;  /* 0x00011e00ff2c7b82 */ /* 0x000f220000000a00 */
[----:B------:R-:W-:Y:S01]  /*1610*/  IADD3.X R9, R12, R5, R17, P1, P0 ;  /* 0x000000050c097210 */ /* 0x000fe20000fe0411 */
[C---:B------:R-:W-:Y:S01]  /*1620*/  IMAD.IADD R17, R6.reuse, 0x1, R0 ;  /* 0x0000000106117824 */ /* 0x040fe200078e0200 */
[----:B------:R-:W-:Y:S01]  /*1630*/  IADD3 R13, P1, P0, R13, R8, R40 ;  /* 0x000000080d0d7210 */ /* 0x000fe2000783e028 */
[----:B------:R-:W-:Y:S01]  /*1640*/  IMAD.IADD R12, R6, 0x1, R11 ;  /* 0x00000001060c7824 */ /* 0x000fe200078e020b */
[----:B------:R-:W-:Y:S02]  /*1650*/  SHF.R.S32.HI R40, RZ, 0x1f, R236 ;  /* 0x0000001fff287819 */ /* 0x000fe400000114ec */
[----:B------:R-:W-:Y:S01]  /*1660*/  IADD3.X R9, R16, R9, R24, P1, P0 ;  /* 0x0000000910097210 */ /* 0x000fe20000fe0418 */
[-C--:B-1----:R-:W-:Y:S02]  /*1670*/  IMAD R4, R7, R14.reuse, RZ ;  /* 0x0000000e07047224 */ /* 0x082fe400078e02ff */
[----:B------:R-:W-:-:S04]  /*1680*/  IMAD.WIDE.U32 R2, R6, R14, R2 ;  /* 0x0000000e06027225 */ /* 0x000fc800078e0002 */
[----:B------:R-:W-:Y:S01]  /*1690*/  IMAD R5, R6, R15, R4 ;  /* 0x0000000f06057224 */ /* 0x000fe200078e0204 */
[----:B------:R-:W-:Y:S01]  /*16a0*/  IADD3 R4, P2, R236, R6, RZ ;  /* 0x00000006ec047210 */ /* 0x000fe20007f5e0ff */
[----:B------:R-:W-:Y:S01]  /*16b0*/  IMAD R6, R30, UR6, RZ ;  /* 0x000000061e067c24 */ /* 0x000fe2000f8e02ff */
[----:B--2---:R-:W-:Y:S02]  /*16c0*/  SHF.R.S32.HI R42, RZ, 0x1f, R43 ;  /* 0x0000001fff2a7819 */ /* 0x004fe4000001142b */
[----:B------:R-:W-:Y:S01]  /*16d0*/  IADD3 R3, R3, R5, RZ ;  /* 0x0000000503037210 */ /* 0x000fe20007ffe0ff */
[----:B------:R-:W-:Y:S01]  /*16e0*/  IMAD.X R5, R40, 0x1, R7, P2 ;  /* 0x0000000128057824 */ /* 0x000fe200010e0607 */
[-C--:B------:R-:W-:Y:S01]  /*16f0*/  LEA.HI R24, R42, R43.reuse, RZ, 0x5 ;  /* 0x0000002b2a187211 */ /* 0x080fe200078f28ff */
[----:B------:R-:W-:Y:S02]  /*1700*/  IMAD R6, R46, UR7, R6 ;  /* 0x000000072e067c24 */ /* 0x000fe4000f8e0206 */
[----:B------:R-:W-:Y:S01]  /*1710*/  IMAD R5, R5, R26, RZ ;  /* 0x0000001a05057224 */ /* 0x000fe200078e02ff */
[----:B------:R-:W-:Y:S01]  /*1720*/  LOP3.LUT R0, R24, 0xffffffe0, RZ, 0xc0, !PT ;  /* 0xffffffe018007812 */ /* 0x000fe200078ec0ff */
[----:B------:R-:W-:Y:S01]  /*1730*/  IMAD.WIDE.U32 R2, R46, UR6, R2 ;  /* 0x000000062e027c25 */ /* 0x000fe2000f8e0002 */
[----:B------:R-:W-:Y:S01]  /*1740*/  SHF.R.S32.HI R16, RZ, 0x5, R24 ;  /* 0x00000005ff107819 */ /* 0x000fe20000011418 */
[----:B------:R-:W-:Y:S01]  /*1750*/  ULDC.64 UR6, c[0x0][0x258] ;  /* 0x0000960000067ab9 */ /* 0x000fe20000000a00 */
[----:B------:R-:W-:Y:S01]  /*1760*/  IADD3 R10, -R0, R43, RZ ;  /* 0x0000002b000a7210 */ /* 0x000fe20007ffe1ff */
[----:B------:R-:W-:-:S02]  /*1770*/  IMAD R8, R4, R27, R5 ;  /* 0x0000001b04087224 */ /* 0x000fc400078e0205 */
[----:B------:R-:W-:-:S04]  /*1780*/  IMAD.WIDE.U32 R4, R4, R26, R246 ;  /* 0x0000001a04047225 */ /* 0x000fc800078e00f6 */
[----:B------:R-:W-:Y:S01]  /*1790*/  IMAD.IADD R3, R3, 0x1, R6 ;  /* 0x0000000103037824 */ /* 0x000fe200078e0206 */
[----:B------:R-:W-:Y:S01]  /*17a0*/  IADD3 R4, P1, R41, R4, RZ ;  /* 0x0000000429047210 */ /* 0x000fe20007f3e0ff */
[----:B------:R-:W-:Y:S02]  /*17b0*/  IMAD R6, R30, UR6, RZ ;  /* 0x000000061e067c24 */ /* 0x000fe4000f8e02ff */
[----:B------:R-:W-:Y:S01]  /*17c0*/  IMAD R0, R16, R231, R10 ;  /* 0x000000e710007224 */ /* 0x000fe200078e020a */
[----:B------:R-:W-:Y:S01]  /*17d0*/  IADD3.X R5, R35, R5, R8, P1, !PT ;  /* 0x0000000523057210 */ /* 0x000fe20000ffe408 */
[----:B------:R-:W-:Y:S02]  /*17e0*/  IMAD R6, R46, UR7, R6 ;  /* 0x000000072e067c24 */ /* 0x000fe4000f8e0206 */
[----:B------:R-:W-:Y:S01]  /*17f0*/  IMAD.WIDE.U32 R2, R236, R14, R2 ;  /* 0x0000000eec027225 */ /* 0x000fe200078e0002 */
[----:B------:R-:W-:-:S03]  /*1800*/  IADD3 R7, P0, R0, R13, RZ ;  /* 0x0000000d00077210 */ /* 0x000fc60007f1e0ff */
[----:B------:R-:W-:Y:S01]  /*1810*/  IMAD.WIDE.U32 R4, R46, UR6, R4 ;  /* 0x000000062e047c25 */ /* 0x000fe2000f8e0004 */
[----:B------:R-:W-:Y:S01]  /*1820*/  LEA.HI.X.SX32 R11, R0, R9, 0x1, P0 ;  /* 0x00000009000b7211 */ /* 0x000fe200000f0eff */
[----:B------:R-:W-:Y:S02]  /*1830*/  ULDC.64 UR6, c[0x0][0x400] ;  /* 0x0001000000067ab9 */ /* 0x000fe40000000a00 */
[----:B------:R-:W-:Y:S01]  /*1840*/  IMAD.IADD R5, R5, 0x1, R6 ;  /* 0x0000000105057824 */ /* 0x000fe200078e0206 */
[----:B------:R-:W-:Y:S01]  /*1850*/  LEA R8, P2, R4, UR10, 0x1 ;  /* 0x0000000a04087c11 */ /* 0x000fe2000f8408ff */
[----:B------:R-:W-:Y:S01]  /*1860*/  IMAD R0, R40, R14, RZ ;  /* 0x0000000e28007224 */ /* 0x000fe200078e02ff */
[----:B------:R-:W-:Y:S02]  /*1870*/  LEA R194, P0, R7, UR6, 0x2 ;  /* 0x0000000607c27c11 */ /* 0x000fe4000f8010ff */
[----:B------:R-:W-:Y:S01]  /*1880*/  LEA.HI.X R9, R4, UR11, R5, 0x1, P2 ;  /* 0x0000000b04097c11 */ /* 0x000fe200090f0c05 */
[----:B------:R-:W-:Y:S01]  /*1890*/  IMAD R0, R236, R15, R0 ;  /* 0x0000000fec007224 */ /* 0x000fe200078e0200 */
[----:B------:R-:W-:-:S02]  /*18a0*/  ISETP.GE.AND P2, PT, R25, 0x1, PT ;  /* 0x000000011900780c */ /* 0x000fc40003f46270 */
[C---:B------:R-:W-:Y:S02]  /*18b0*/  LEA R6, P1, R2.reuse, UR8, 0x1 ;  /* 0x0000000802067c11 */ /* 0x040fe4000f8208ff */
[----:B------:R-:W-:Y:S02]  /*18c0*/  IADD3 R0, R3, R0, RZ ;  /* 0x0000000003007210 */ /* 0x000fe40007ffe0ff */
[----:B------:R-:W-:Y:S02]  /*18d0*/  LEA.HI.X R195, R7, UR7, R11, 0x2, P0 ;  /* 0x0000000707c37c11 */ /* 0x000fe400080f140b */
[----:B------:R-:W-:Y:S01]  /*18e0*/  LEA.HI.X R7, R2, UR9, R0, 0x1, P1 ;  /* 0x0000000902077c11 */ /* 0x000fe200088f0c00 */
[----:B---3--:R-:W-:Y:S01]  /*18f0*/  IMAD.WIDE R2, R12, 0x4, R32 ;  /* 0x000000040c027825 */ /* 0x008fe200078e0220 */
[----:B------:R-:W-:-:S03]  /*1900*/  LEA.HI.SX32 R0, R38, 0xffffffff, 0x1a ;  /* 0xffffffff26007811 */ /* 0x000fc600078fd2ff */
[----:B----4-:R-:W-:Y:S01]  /*1910*/  IMAD.WIDE R32, R17, 0x4, R44 ;  /* 0x0000000411207825 */ /* 0x010fe200078e022c */
[----:B------:R-:W-:Y:S06]  /*1920*/  @!P2 BRA `(.L_x_6) ;  /* 0x0000004000b4a947 */ /* 0x000fec0003800000 */
[----:B------:R-:W2:Y:S01]  /*1930*/  LDL R35, [R1] ;  /* 0x0000000001237983 */ /* 0x000ea20000100800 */
[----:B------:R-:W-:Y:S01]  /*1940*/  IMAD.MOV.U32 R203, RZ, RZ, R0 ;  /* 0x000000ffffcb7224 */ /* 0x000fe200078e0000 */
[----:B------:R-:W-:Y:S01]  /*1950*/  SHF.R.S32.HI R17, RZ, 0x1f, R10 ;  /* 0x0000001fff117819 */ /* 0x000fe2000001140a */
[----:B------:R-:W-:Y:S01]  /*1960*/  VIADD R4, R236, 0x20 ;  /* 0x00000020ec047836 */ /* 0x000fe20000000000 */
[----:B------:R-:W-:Y:S01]  /*1970*/  SHF.R.S32.HI R12, RZ, 0x1f, R24 ;  /* 0x0000001fff0c7819 */ /* 0x000fe20000011418 */
[----:B------:R-:W-:Y:S01]  /*1980*/  IMAD R25, R203, -0x40, R25 ;  /* 0xffffffc0cb197824 */ /* 0x000fe200078e0219 */
[----:B------:R-:W-:Y:S01]  /*1990*/  LEA.HI R17, R17, R10, RZ, 0x2 ;  /* 0x0000000a11117211 */ /* 0x000fe200078f10ff */
[----:B------:R-:W-:Y:S01]  /*19a0*/  IMAD R0, R238, -0x40, R202 ;  /* 0xffffffc0ee007824 */ /* 0x000fe200078e02ca */
[----:B------:R-:W-:Y:S01]  /*19b0*/  LEA.HI R12, R12, R16, RZ, 0x2 ;  /* 0x000000100c0c7211 */ /* 0x000fe200078f10ff */
[----:B------:R-:W-:Y:S01]  /*19c0*/  IMAD.MOV.U32 R212, RZ, RZ, R2 ;  /* 0x000000ffffd47224 */ /* 0x000fe200078e0002 */
[C---:B------:R-:W-:Y:S01]  /*19d0*/  ISETP.GE.AND P2, PT, R4.reuse, R25, PT ;  /* 0x000000190400720c */ /* 0x040fe20003f46270 */
[----:B------:R-:W-:Y:S01]  /*19e0*/  IMAD.MOV.U32 R211, RZ, RZ, R3 ;  /* 0x000000ffffd37224 */ /* 0x000fe200078e0003 */
[----:B------:R-:W-:Y:S01]  /*19f0*/  ISETP.GE.AND P4, PT, R4, R0, PT ;  /* 0x000000000400720c */ /* 0x000fe20003f86270 */
[----:B------:R-:W-:Y:S01]  /*1a00*/  IMAD R10, R18, R20, RZ ;  /* 0x00000014120a7224 */ /* 0x000fe200078e02ff */
[----:B------:R-:W-:Y:S01]  /*1a10*/  ISETP.GE.AND P5, PT, R236, R0, PT ;  /* 0x00000000ec00720c */ /* 0x000fe20003fa6270 */
[C---:B------:R-:W-:Y:S01]  /*1a20*/  IMAD.WIDE.U32 R2, R28.reuse, R20, R246 ;  /* 0x000000141c027225 */ /* 0x040fe200078e00f6 */
[----:B------:R-:W-:Y:S01]  /*1a30*/  MOV R199, R9 ;  /* 0x0000000900c77202 */ /* 0x000fe20000000f00 */
[----:B------:R-:W-:Y:S01]  /*1a40*/  ULDC.64 UR8, c[0x0][0x268] ;  /* 0x00009a0000087ab9 */ /* 0x000fe20000000a00 */
[----:B------:R-:W-:Y:S01]  /*1a50*/  SHF.R.S32.HI R0, RZ, 0x2, R17 ;  /* 0x00000002ff007819 */ /* 0x000fe20000011411 */
[----:B------:R-:W-:Y:S01]  /*1a60*/  IMAD.WIDE.U32 R4, R28, R22, R246 ;  /* 0x000000161c047225 */ /* 0x000fe200078e00f6 */
[----:B------:R-:W-:Y:S01]  /*1a70*/  IADD3 R2, P1, R37, R2, RZ ;  /* 0x0000000225027210 */ /* 0x000fe20007f3e0ff */
[----:B------:R-:W-:Y:S01]  /*1a80*/  ULDC.64 UR6, c[0x0][0x260] ;  /* 0x0000980000067ab9 */ /* 0x000fe20000000a00 */
[----:B------:R-:W-:Y:S01]  /*1a90*/  @P3 BAR.SYNC.DEFER_BLOCKING 0x0 ;  /* 0x0000000000003b1d */ /* 0x000fe20000010000 */
[----:B------:R-:W-:Y:S01]  /*1aa0*/  IMAD R11, R18, R22, RZ ;  /* 0x00000016120b7224 */ /* 0x000fe200078e02ff */
[----:B------:R-:W-:Y:S01]  /*1ab0*/  IADD3 R4, P0, R34, R4, RZ ;  /* 0x0000000422047210 */ /* 0x000fe20007f1e0ff */
[----:B------:R-:W-:Y:S01]  /*1ac0*/  IMAD R13, R28, R21, R10 ;  /* 0x000000151c0d7224 */ /* 0x000fe200078e020a */
[----:B------:R-:W-:Y:S01]  /*1ad0*/  LOP3.LUT R10, R12, 0xfffffffc, RZ, 0xc0, !PT ;  /* 0xfffffffc0c0a7812 */ /* 0x000fe200078ec0ff */
[----:B------:R-:W-:-:S03]  /*1ae0*/  IMAD R11, R28, R23, R11 ;  /* 0x000000171c0b7224 */ /* 0x000fc600078e020b */
[----:B------:R-:W1:Y:S01]  /*1af0*/  @!P4 LDC.64 R30, c[0x0][0x220] ;  /* 0x00008800ff1ecb82 */ /* 0x000e620000000a00 */
[----:B------:R-:W-:Y:S01]  /*1b00*/  IMAD.MOV.U32 R198, RZ, RZ, R8 ;  /* 0x000000ffffc67224 */ /* 0x000fe200078e0008 */
[----:B------:R-:W-:Y:S01]  /*1b10*/  IADD3.X R3, R39, R3, R13, P1, !PT ;  /* 0x0000000327037210 */ /* 0x000fe20000ffe40d */
[----:B------:R-:W-:Y:S01]  /*1b20*/  IMAD.WIDE.U32 R12, R26, 0x40, RZ ;  /* 0x000000401a0c7825 */ /* 0x000fe200078e00ff */
[----:B------:R-:W-:-:S03]  /*1b30*/  IADD3.X R5, R36, R5, R11, P0, !PT ;  /* 0x0000000524057210 */ /* 0x000fc600007fe40b */
[----:B------:R-:W-:Y:S01]  /*1b40*/  IMAD.MOV.U32 R200, RZ, RZ, R6 ;  /* 0x000000ffffc87224 */ /* 0x000fe200078e0006 */
[----:B------:R-:W-:Y:S01]  /*1b50*/  LEA.HI R6, R203, R203, RZ, 0x1 ;  /* 0x000000cbcb067211 */ /* 0x000fe200078f08ff */
[----:B------:R-:W-:Y:S01]  /*1b60*/  IMAD.IADD R10, R16, 0x1, -R10 ;  /* 0x00000001100a7824 */ /* 0x000fe200078e0a0a */
[----:B------:R-:W-:Y:S01]  /*1b70*/  @!P2 IADD3 R16, P0, R198, R12, RZ ;  /* 0x0000000cc610a210 */ /* 0x000fe20007f1e0ff */
[----:B------:R-:W-:Y:S01]  /*1b80*/  IMAD.SHL.U32 R11, R15, 0x40, RZ ;  /* 0x000000400f0b7824 */ /* 0x000fe200078e00ff */
[----:B------:R-:W-:Y:S01]  /*1b90*/  LOP3.LUT R6, R6, 0xfffffffe, RZ, 0xc0, !PT ;  /* 0xfffffffe06067812 */ /* 0x000fe200078ec0ff */
[----:B------:R-:W-:Y:S02]  /*1ba0*/  IMAD.SHL.U32 R27, R27, 0x40, RZ ;  /* 0x000000401b1b7824 */ /* 0x000fe400078e00ff */
[----:B------:R-:W-:Y:S02]  /*1bb0*/  IMAD.MOV.U32 R201, RZ, RZ, R7 ;  /* 0x000000ffffc97224 */ /* 0x000fe400078e0007 */
[----:B------:R-:W-:Y:S01]  /*1bc0*/  IMAD.MOV.U32 R206, RZ, RZ, 0x7f800000 ;  /* 0x7f800000ffce7424 */ /* 0x000fe200078e00ff */
[----:B------:R-:W-:Y:S01]  /*1bd0*/  @!P2 IADD3.X R17, R199, R13, R27, P0, !PT ;  /* 0x0000000dc711a210 */ /* 0x000fe200007fe41b */
[----:B------:R-:W-:Y:S01]  /*1be0*/  IMAD.WIDE.U32 R14, R14, 0x40, RZ ;  /* 0x000000400e0e7825 */ /* 0x000fe200078e00ff */
[----:B------:R-:W3:Y:S01]  /*1bf0*/  @!P5 LDC.64 R26, c[0x0][0x220] ;  /* 0x00008800ff1adb82 */ /* 0x000ee20000000a00 */
[----:B------:R4:W-:Y:S02]  /*1c00*/  @P5 STS.128 [R204+0x10000], RZ ;  /* 0x010000ffcc005388 */ /* 0x0009e40000000c00 */
[----:B------:R-:W-:Y:S01]  /*1c10*/  IMAD.MOV.U32 R207, RZ, RZ, 0x7f800000 ;  /* 0x7f800000ffcf7424 */ /* 0x000fe200078e00ff */
[----:B------:R-:W-:Y:S01]  /*1c20*/  @!P2 IADD3 R14, P1, R200, R14, RZ ;  /* 0x0000000ec80ea210 */ /* 0x000fe20007f3e0ff */
[----:B------:R-:W-:Y:S01]  /*1c30*/  IMAD.IADD R7, R203, 0x1, -R6 ;  /* 0x00000001cb077824 */ /* 0x000fe200078e0a06 */
[----:B------:R4:W-:Y:S01]  /*1c40*/  @P5 STS.128 [R204+0x12000], RZ ;  /* 0x012000ffcc005388 */ /* 0x0009e20000000c00 */
[----:B------:R-:W-:Y:S01]  /*1c50*/  IMAD R6, R29, UR8, RZ ;  /* 0x000000081d067c24 */ /* 0x000fe2000f8e02ff */
[----:B------:R-:W-:Y:S01]  /*1c60*/  @!P2 IADD3.X R15, R201, R15, R11, P1, !PT ;  /* 0x0000000fc90fa210 */ /* 0x000fe20000ffe40b */
[----:B------:R-:W-:Y:S01]  /*1c70*/  IMAD.WIDE.U32 R2, R19, UR8, R2 ;  /* 0x0000000813027c25 */ /* 0x000fe2000f8e0002 */
[----:B------:R-:W-:Y:S01]  /*1c80*/  @!P4 IADD3 R8, P1, R236, 0x20, RZ ;  /* 0x00000020ec08c810 */ /* 0x000fe20007f3e0ff */
[----:B------:R-:W1:Y:S01]  /*1c90*/  LDC R251, c[0x0][0x270] ;  /* 0x00009c00fffb7b82 */ /* 0x000e620000000800 */
[----:B------:R-:W-:Y:S01]  /*1ca0*/  ISETP.NE.AND P0, PT, R7, 0x1, PT ;  /* 0x000000010700780c */ /* 0x000fe20003f05270 */
[----:B------:R-:W-:-:S02]  /*1cb0*/  IMAD R7, R29, UR6, RZ ;  /* 0x000000061d077c24 */ /* 0x000fc4000f8e02ff */
[----:B------:R-:W-:Y:S01]  /*1cc0*/  IMAD.MOV.U32 R172, RZ, RZ, 0x20 ;  /* 0x00000020ffac7424 */ /* 0x000fe200078e00ff */
[----:B------:R-:W-:Y:S01]  /*1cd0*/  LEA R181, R192, UR5, 0x1 ;  /* 0x00000005c0b57c11 */ /* 0x000fe2000f8e08ff */
[----:B------:R-:W-:Y:S02]  /*1ce0*/  IMAD R9, R19, UR9, R6 ;  /* 0x0000000913097c24 */ /* 0x000fe4000f8e0206 */
[C---:B------:R-:W-:Y:S02]  /*1cf0*/  IMAD.SHL.U32 R208, R231.reuse, 0x10, RZ ;  /* 0x00000010e7d07824 */ /* 0x040fe400078e00ff */
[----:B------:R-:W-:Y:S02]  /*1d00*/  IMAD.SHL.U32 R205, R231, 0x8, RZ ;  /* 0x00000008e7cd7824 */ /* 0x000fe400078e00ff */
[----:B------:R-:W-:Y:S01]  /*1d10*/  IMAD.MOV.U32 R185, RZ, RZ, 0x20 ;  /* 0x00000020ffb97424 */ /* 0x000fe200078e00ff */
[----:B------:R-:W-:Y:S01]  /*1d20*/  MOV R182, 0x40 ;  /* 0x0000004000b67802 */ /* 0x000fe20000000f00 */
[----:B------:R-:W-:Y:S01]  /*1d30*/  @!P4 IMAD.X R6, RZ, RZ, R40, P1 ;  /* 0x000000ffff06c224 */ /* 0x000fe200008e0628 */
[----:B------:R-:W-:Y:S01]  /*1d40*/  @!P4 IADD3 R18, P1, R236, 0x20, RZ ;  /* 0x00000020ec12c810 */ /* 0x000fe20007f3e0ff */
[----:B------:R-:W-:Y:S01]  /*1d50*/  IMAD R24, R19, UR7, R7 ;  /* 0x0000000713187c24 */ /* 0x000fe2000f8e0207 */
[----:B------:R-:W-:Y:S01]  /*1d60*/  MOV R210, R32 ;  /* 0x0000002000d27202 */ /* 0x000fe20000000f00 */
[-C--:B------:R-:W-:Y:S01]  /*1d70*/  @!P5 IMAD R7, R40, R20.reuse, RZ ;  /* 0x000000142807d224 */ /* 0x080fe200078e02ff */
[----:B------:R-:W-:Y:S01]  /*1d80*/  CS2R R94, SRZ ;  /* 0x00000000005e7805 */ /* 0x000fe2000001ff00 */
[-C--:B------:R-:W-:Y:S01]  /*1d90*/  @!P4 IMAD R6, R6, R20.reuse, RZ ;  /* 0x000000140606c224 */ /* 0x080fe200078e02ff */
[----:B------:R-:W-:Y:S01]  /*1da0*/  CS2R R92, SRZ ;  /* 0x00000000005c7805 */ /* 0x000fe2000001ff00 */
[----:B------:R-:W-:Y:S01]  /*1db0*/  IMAD.IADD R3, R3, 0x1, R9 ;  /* 0x0000000103037824 */ /* 0x000fe200078e0209 */
[----:B------:R-:W-:Y:S01]  /*1dc0*/  CS2R R98, SRZ ;  /* 0x0000000000627805 */ /* 0x000fe2000001ff00 */
[-C--:B------:R-:W-:Y:S01]  /*1dd0*/  @!P5 IMAD R12, R236, R21.reuse, R7 ;  /* 0x00000015ec0cd224 */ /* 0x080fe200078e0207 */
[----:B------:R-:W-:Y:S01]  /*1de0*/  CS2R R96, SRZ ;  /* 0x0000000000607805 */ /* 0x000fe2000001ff00 */
[----:B------:R-:W-:Y:S01]  /*1df0*/  @!P4 IMAD R21, R8, R21, R6 ;  /* 0x000000150815c224 */ /* 0x000fe200078e0206 */
[----:B------:R-:W-:Y:S01]  /*1e00*/  CS2R R90, SRZ ;  /* 0x00000000005a7805 */ /* 0x000fe2000001ff00 */
[----:B------:R-:W-:Y:S01]  /*1e10*/  IMAD R0, R10, 0x10, R0 ;  /* 0x000000100a007824 */ /* 0x000fe200078e0200 */
[----:B------:R-:W-:Y:S01]  /*1e20*/  CS2R R88, SRZ ;  /* 0x0000000000587805 */ /* 0x000fe2000001ff00 */
[----:B------:R-:W-:Y:S01]  /*1e30*/  @!P5 IMAD.WIDE.U32 R6, R236, R20, R2 ;  /* 0x00000014ec06d225 */ /* 0x000fe200078e0002 */
[----:B------:R-:W-:-:S02]  /*1e40*/  CS2R R86, SRZ ;  /* 0x0000000000567805 */ /* 0x000fc4000001ff00 */
[----:B------:R-:W-:Y:S02]  /*1e50*/  CS2R R84, SRZ ;  /* 0x0000000000547805 */ /* 0x000fe4000001ff00 */
[----:B------:R-:W-:Y:S01]  /*1e60*/  CS2R R78, SRZ ;  /* 0x00000000004e7805 */ /* 0x000fe2000001ff00 */
[----:B------:R-:W-:Y:S01]  /*1e70*/  @!P4 IMAD.MOV.U32 R10, RZ, RZ, R2 ;  /* 0x000000ffff0ac224 */ /* 0x000fe200078e0002 */
[----:B------:R-:W-:Y:S01]  /*1e80*/  CS2R R76, SRZ ;  /* 0x00000000004c7805 */ /* 0x000fe2000001ff00 */
[----:B------:R-:W-:Y:S01]  /*1e90*/  @!P4 IMAD.MOV.U32 R11, RZ, RZ, R3 ;  /* 0x000000ffff0bc224 */ /* 0x000fe200078e0003 */
[----:B------:R-:W-:Y:S01]  /*1ea0*/  CS2R R82, SRZ ;  /* 0x0000000000527805 */ /* 0x000fe2000001ff00 */
[----:B------:R-:W-:Y:S01]  /*1eb0*/  IMAD.WIDE.U32 R4, R19, UR6, R4 ;  /* 0x0000000613047c25 */ /* 0x000fe2000f8e0004 */
[----:B------:R-:W-:Y:S02]  /*1ec0*/  CS2R R80, SRZ ;  /* 0x0000000000507805 */ /* 0x000fe4000001ff00 */
[----:B------:R-:W-:-:S02]  /*1ed0*/  CS2R R74, SRZ ;  /* 0x00000000004a7805 */ /* 0x000fc4000001ff00 */
[----:B------:R-:W-:Y:S01]  /*1ee0*/  CS2R R72, SRZ ;  /* 0x0000000000487805 */ /* 0x000fe2000001ff00 */
[----:B------:R-:W-:Y:S01]  /*1ef0*/  @!P4 IMAD.X R9, RZ, RZ, R40, P1 ;  /* 0x000000ffff09c224 */ /* 0x000fe200008e0628 */
[----:B------:R-:W-:Y:S01]  /*1f00*/  IADD3 R3, R5, R24, RZ ;  /* 0x0000001805037210 */ /* 0x000fe20007ffe0ff */
[----:B------:R-:W-:Y:S01]  /*1f10*/  @!P5 IMAD R13, R40, R22, RZ ;  /* 0x00000016280dd224 */ /* 0x000fe200078e02ff */
[----:B------:R-:W-:Y:S01]  /*1f20*/  CS2R R70, SRZ ;  /* 0x0000000000467805 */ /* 0x000fe2000001ff00 */
[----:B------:R-:W-:Y:S01]  /*1f30*/  @!P5 IMAD.IADD R2, R7, 0x1, R12 ;  /* 0x000000010702d824 */ /* 0x000fe200078e020c */
[----:B---3--:R-:W-:Y:S01]  /*1f40*/  @!P5 LEA R12, P1, R6, R26, 0x1 ;  /* 0x0000001a060cd211 */ /* 0x008fe200078208ff */
[----:B------:R-:W-:Y:S01]  /*1f50*/  @!P4 IMAD.WIDE.U32 R10, R8, R20, R10 ;  /* 0x00000014080ac225 */ /* 0x000fe200078e000a */
[----:B------:R-:W-:Y:S02]  /*1f60*/  CS2R R68, SRZ ;  /* 0x0000000000447805 */ /* 0x000fe4000001ff00 */
[----:B------:R-:W-:-:S02]  /*1f70*/  CS2R R46, SRZ ;  /* 0x00000000002e7805 */ /* 0x000fc4000001ff00 */
[----:B------:R-:W-:Y:S01]  /*1f80*/  CS2R R44, SRZ ;  /* 0x00000000002c7805 */ /* 0x000fe2000001ff00 */
[----:B------:R-:W-:Y:S01]  /*1f90*/  @!P5 IMAD R19, R236, R23, R13 ;  /* 0x00000017ec13d224 */ /* 0x000fe200078e020d */
[----:B------:R-:W-:Y:S01]  /*1fa0*/  @!P5 LEA.HI.X R13, R6, R27, R2, 0x1, P1 ;  /* 0x0000001b060dd211 */ /* 0x000fe200008f0c02 */
[----:B------:R-:W-:Y:S01]  /*1fb0*/  @!P4 IMAD.IADD R5, R11, 0x1, R21 ;  /* 0x000000010b05c824 */ /* 0x000fe200078e0215 */
[C---:B-1----:R-:W-:Y:S01]  /*1fc0*/  @!P4 LEA R6, P1, R10.reuse, R30, 0x1 ;  /* 0x0000001e0a06c211 */ /* 0x042fe200078208ff */
[--C-:B------:R-:W-:Y:S01]  /*1fd0*/  @!P5 IMAD.MOV.U32 R2, RZ, RZ, R4.reuse ;  /* 0x000000ffff02d224 */ /* 0x100fe200078e0004 */
[----:B------:R-:W-:Y:S01]  /*1fe0*/  CS2R R50, SRZ ;  /* 0x0000000000327805 */ /* 0x000fe2000001ff00 */
[----:B------:R-:W-:Y:S01]  /*1ff0*/  @!P4 IMAD.MOV.U32 R8, RZ, RZ, R4 ;  /* 0x000000ffff08c224 */ /* 0x000fe200078e0004 */
[----:B------:R-:W-:Y:S01]  /*2000*/  @!P4 LEA.HI.X R7, R10, R31, R5, 0x1, P1 ;  /* 0x0000001f0a07c211 */ /* 0x000fe200008f0c05 */
[-C--:B------:R-:W-:Y:S01]  /*2010*/  @!P4 IMAD R9, R9, R22.reuse, RZ ;  /* 0x000000160909c224 */ /* 0x080fe200078e02ff */
[----:B------:R-:W1:Y:S01]  /*2020*/  @!P5 LDC.64 R4, c[0x0][0x218] ;  /* 0x00008600ff04db82 */ /* 0x000e620000000a00 */
[----:B------:R-:W-:Y:S01]  /*2030*/  ISETP.GE.AND P1, PT, R236, R25, PT ;  /* 0x00000019ec00720c */ /* 0x000fe20003f26270 */
[----:B------:R-:W-:Y:S01]  /*2040*/  @!PT LDS RZ, [RZ] ;  /* 0x00000000fffff984 */ /* 0x000fe20000000800 */
[----:B------:R-:W-:Y:S01]  /*2050*/  @!PT LDS RZ, [RZ] ;  /* 0x00000000fffff984 */ /* 0x000fe20000000800 */
[----:B------:R-:W-:Y:S01]  /*2060*/  @!PT LDS RZ, [RZ] ;  /* 0x00000000fffff984 */ /* 0x000fe20000000800 */
[----:B------:R-:W-:Y:S01]  /*2070*/  @!P5 LDGSTS.E.BYPASS.LTC128B.128 [R204+0x10000], desc[UR16][R12.64] ;  /* 0x100000000cccdfae */ /* 0x000fe2000b901d50 */
[----:B------:R-:W-:Y:S01]  /*2080*/  @!P4 IMAD R23, R18, R23, R9 ;  /* 0x000000171217c224 */ /* 0x000fe200078e0209 */
[----:B------:R-:W-:Y:S01]  /*2090*/  CS2R R48, SRZ ;  /* 0x0000000000307805 */ /* 0x000fe2000001ff00 */
[--C-:B------:R-:W-:Y:S01]  /*20a0*/  @!P4 IMAD.MOV.U32 R9, RZ, RZ, R3.reuse ;  /* 0x000000ffff09c224 */ /* 0x100fe200078e0003 */
[----:B------:R-:W-:Y:S01]  /*20b0*/  @!P5 LDGSTS.E.BYPASS.LTC128B.128 [R204+0x12000], desc[UR16][R12.64+0x80] ;  /* 0x120000800cccdfae */ /* 0x000fe2000b901d50 */
[-C--:B------:R-:W-:Y:S01]  /*20c0*/  @!P5 IMAD.WIDE.U32 R2, R236, R22.reuse, R2 ;  /* 0x00000016ec02d225 */ /* 0x080fe200078e0002 */
[----:B------:R-:W3:Y:S01]  /*20d0*/  @!P4 LDC.64 R10, c[0x0][0x218] ;  /* 0x00008600ff0acb82 */ /* 0x000ee20000000a00 */
[----:B------:R-:W-:Y:S01]  /*20e0*/  CS2R R38, SRZ ;  /* 0x0000000000267805 */ /* 0x000fe2000001ff00 */
[----:B------:R4:W-:Y:S01]  /*20f0*/  @P4 STS.128 [R204+0x11000], RZ ;  /* 0x011000ffcc004388 */ /* 0x0009e20000000c00 */
[----:B------:R-:W-:Y:S01]  /*2100*/  @!P5 IMAD.IADD R3, R3, 0x1, R19 ;  /* 0x000000010303d824 */ /* 0x000fe200078e0213 */
[----:B------:R-:W-:Y:S01]  /*2110*/  CS2R R36, SRZ ;  /* 0x0000000000247805 */ /* 0x000fe2000001ff00 */
[----:B------:R-:W-:Y:S01]  /*2120*/  @!P4 IMAD.WIDE.U32 R8, R18, R22, R8 ;  /* 0x000000161208c225 */ /* 0x000fe200078e0008 */
[----:B------:R4:W-:Y:S01]  /*2130*/  @P4 STS.128 [R204+0x13000], RZ ;  /* 0x013000ffcc004388 */ /* 0x0009e20000000c00 */
[----:B------:R-:W-:Y:S01]  /*2140*/  ULDC UR4, c[0x0][0x2dc] ;  /* 0x0000b70000047ab9 */ /* 0x000fe20000000800 */
[----:B------:R-:W-:Y:S01]  /*2150*/  ULDC UR6, c[0x0][0x2ec] ;  /* 0x0000bb0000067ab9 */ /* 0x000fe20000000800 */
[----:B------:R-:W-:Y:S01]  /*2160*/  IMAD.SHL.U32 R227, R0, 0x4, RZ ;  /* 0x0000000400e37824 */ /* 0x000fe200078e00ff */
[----:B------:R-:W-:Y:S01]  /*2170*/  @!PT LDS RZ, [RZ] ;  /* 0x00000000fffff984 */ /* 0x000fe20000000800 */
[----:B------:R-:W-:Y:S01]  /*2180*/  @!PT LDS RZ, [RZ] ;  /* 0x00000000fffff984 */ /* 0x000fe20000000800 */
[----:B------:R-:W-:Y:S01]  /*2190*/  @!PT LDS RZ, [RZ] ;  /* 0x00000000fffff984 */ /* 0x000fe20000000800 */
[----:B------:R-:W-:Y:S04]  /*21a0*/  @!P4 LDGSTS.E.BYPASS.LTC128B.128 [R204+0x11000], desc[UR16][R6.64] ;  /* 0x1100000006cccfae */ /* 0x000fe8000b901d50 */
[----:B------:R1:W-:Y:S04]  /*21b0*/  @!P4 LDGSTS.E.BYPASS.LTC128B.128 [R204+0x13000], desc[UR16][R6.64+0x80] ;  /* 0x1300008006cccfae */ /* 0x0003e8000b901d50 */
[----:B------:R-:W0:Y:S04]  /*21c0*/  LDGDEPBAR ;  /* 0x00000000000079af */ /* 0x000e280000000000 */
[----:B------:R4:W-:Y:S04]  /*21d0*/  @P1 STS.128 [R204+0x8000], RZ ;  /* 0x008000ffcc001388 */ /* 0x0009e80000000c00 */
[----:B------:R4:W-:Y:S04]  /*21e0*/  @P1 STS.128 [R204+0xa000], RZ ;  /* 0x00a000ffcc001388 */ /* 0x0009e80000000c00 */
[----:B------:R-:W-:Y:S01]  /*21f0*/  @!PT LDS RZ, [RZ] ;  /* 0x00000000fffff984 */ /* 0x000fe20000000800 */
[----:B------:R-:W-:Y:S01]  /*2200*/  @!PT LDS RZ, [RZ] ;  /* 0x00000000fffff984 */ /* 0x000fe20000000800 */
[----:B------:R-:W-:Y:S01]  /*2210*/  @!PT LDS RZ, [RZ] ;  /* 0x00000000fffff984 */ /* 0x000fe20000000800 */
[----:B------:R-:W-:Y:S04]  /*2220*/  @!P1 LDGSTS.E.BYPASS.LTC128B.128 [R204+0x8000], desc[UR16][R200.64] ;  /* 0x08000000c8cc9fae */ /* 0x000fe8000b901d50 */
[----:B------:R-:W-:Y:S04]  /*2230*/  @!P1 LDGSTS.E.BYPASS.LTC128B.128 [R204+0xa000], desc[UR16][R200.64+0x80] ;  /* 0x0a000080c8cc9fae */ /* 0x000fe8000b901d50 */
[----:B------:R4:W-:Y:S01]  /*2240*/  @P2 STS.128 [R204+0x9000], RZ ;  /* 0x009000ffcc002388 */ /* 0x0009e20000000c00 */
[----:B-1----:R-:W-:-:S03]  /*2250*/  @!P5 LEA R6, P3, R2, R4, 0x1 ;  /* 0x000000040206d211 */ /* 0x002fc600078608ff */
[----:B------:R4:W-:Y:S01]  /*2260*/  @P2 STS.128 [R204+0xb000], RZ ;  /* 0x00b000ffcc002388 */ /* 0x0009e20000000c00 */
[----:B------:R-:W-:-:S03]  /*2270*/  @!P5 LEA.HI.X R7, R2, R5, R3, 0x1, P3 ;  /* 0x000000050207d211 */ /* 0x000fc600018f0c03 */
[----:B------:R-:W-:Y:S01]  /*2280*/  @!PT LDS RZ, [RZ] ;  /* 0x00000000fffff984 */ /* 0x000fe20000000800 */
[----:B------:R-:W-:Y:S01]  /*2290*/  @!PT LDS RZ, [RZ] ;  /* 0x00000000fffff984 */ /* 0x000fe20000000800 */
[----:B------:R-:W-:Y:S01]  /*22a0*/  @!PT LDS RZ, [RZ] ;  /* 0x00000000fffff984 */ /* 0x000fe20000000800 */
[----:B------:R-:W-:Y:S01]  /*22b0*/  @!P2 LDGSTS.E.BYPASS.LTC128B.128 [R204+0x9000], desc[UR16][R14.64] ;  /* 0x090000000eccafae */ /* 0x000fe2000b901d50 */
[----:B------:R-:W-:Y:S01]  /*22c0*/  @!P4 IADD3 R5, R9, R23, RZ ;  /* 0x000000170905c210 */ /* 0x000fe20007ffe0ff */
[C---:B------:R-:W-:Y:S01]  /*22d0*/  VIADD R2, R0.reuse, 0x8 ;  /* 0x0000000800027836 */ /* 0x040fe20000000000 */
[----:B------:R-:W-:Y:S01]  /*22e0*/  SHF.R.S32.HI R3, RZ, 0x1f, R0 ;  /* 0x0000001fff037819 */ /* 0x000fe20000011400 */
[----:B------:R-:W-:Y:S01]  /*22f0*/  @!P2 LDGSTS.E.BYPASS.LTC128B.128 [R204+0xb000], desc[UR16][R14.64+0x80] ;  /* 0x0b0000800eccafae */ /* 0x000fe2000b901d50 */
[C---:B------:R-:W-:Y:S02]  /*2300*/  ISETP.GE.AND P3, PT, R0.reuse, R25, PT ;  /* 0x000000190000720c */ /* 0x040fe40003f66270 */
[----:B------:R-:W-:Y:S02]  /*2310*/  SHF.L.U64.HI R226, R0, 0x2, R3 ;  /* 0x0000000200e27819 */ /* 0x000fe40000010203 */
[----:B------:R-:W-:-:S04]  /*2320*/  LEA.HI R0, R42, R43, RZ, 0x4 ;  /* 0x0000002b2a007211 */ /* 0x000fc800078f20ff */
[----:B------:R-:W-:-:S05]  /*2330*/  LOP3.LUT R0, R0, 0xfffffff0, RZ, 0xc0, !PT ;  /* 0xfffffff000007812 */ /* 0x000fca00078ec0ff */
[----:B------:R-:W-:Y:S02]  /*2340*/  IMAD.IADD R0, R43, 0x1, -R0 ;  /* 0x000000012b007824 */ /* 0x000fe400078e0a00 */
[C---:B------:R-:W-:Y:S02]  /*2350*/  VIADD R240, R208.reuse, 0x60 ;  /* 0x00000060d0f07836 */ /* 0x040fe40000000000 */
[C---:B------:R-:W-:Y:S02]  /*2360*/  VIADD R241, R208.reuse, 0x40 ;  /* 0x00000040d0f17836 */ /* 0x040fe40000000000 */
[----:B------:R-:W-:Y:S02]  /*2370*/  VIADD R239, R208, 0x20 ;  /* 0x00000020d0ef7836 */ /* 0x000fe40000000000 */
[C---:B------:R-:W-:Y:S02]  /*2380*/  IMAD.IADD R249, R205.reuse, 0x1, R240 ;  /* 0x00000001cdf97824 */ /* 0x040fe400078e02f0 */
[----:B------:R-:W-:-:S02]  /*2390*/  IMAD.IADD R250, R205, 0x1, R241 ;  /* 0x00000001cdfa7824 */ /* 0x000fc400078e02f1 */
[----:B--2---:R-:W-:-:S05]  /*23a0*/  VIADD R193, R35, 0x2000 ;  /* 0x0000200023c17836 */ /* 0x004fca0000000000 */
[----:B------:R-:W-:-:S04]  /*23b0*/  SEL R193, R193, R35, !P0 ;  /* 0x00000023c1c17207 */ /* 0x000fc80004000000 */
[----:B------:R-:W-:-:S05]  /*23c0*/  LEA R193, R193, UR5, 0x1 ;  /* 0x00000005c1c17c11 */ /* 0x000fca000f8e08ff */
[----:B------:R4:W-:Y:S04]  /*23d0*/  @P1 STS [R193], RZ ;  /* 0x000000ffc1001388 */ /* 0x0009e80000000800 */
[----:B------:R4:W-:Y:S04]  /*23e0*/  @P1 STS [R193+0x4], RZ ;  /* 0x000004ffc1001388 */ /* 0x0009e80000000800 */
[----:B------:R4:W-:Y:S04]  /*23f0*/  @P1 STS [R193+0x8], RZ ;  /* 0x000008ffc1001388 */ /* 0x0009e80000000800 */
[----:B------:R4:W-:Y:S04]  /*2400*/  @P1 STS [R193+0xc], RZ ;  /* 0x00000cffc1001388 */ /* 0x0009e80000000800 */
[----:B------:R4:W-:Y:S04]  /*2410*/  @P1 STS [R193+0x2000], RZ ;  /* 0x002000ffc1001388 */ /* 0x0009e80000000800 */
[----:B------:R4:W-:Y:S04]  /*2420*/  @P1 STS [R193+0x2004], RZ ;  /* 0x002004ffc1001388 */ /* 0x0009e80000000800 */
[----:B------:R4:W-:Y:S04]  /*2430*/  @P1 STS [R193+0x2008], RZ ;  /* 0x002008ffc1001388 */ /* 0x0009e80000000800 */
[----:B------:R4:W-:Y:S04]  /*2440*/  @P1 STS [R193+0x200c], RZ ;  /* 0x00200cffc1001388 */ /* 0x0009e80000000800 */
[----:B------:R-:W-:Y:S01]  /*2450*/  @!PT LDS RZ, [RZ] ;  /* 0x00000000fffff984 */ /* 0x000fe20000000800 */
[----:B------:R-:W-:Y:S01]  /*2460*/  @!PT LDS RZ, [RZ] ;  /* 0x00000000fffff984 */ /* 0x000fe20000000800 */
[----:B------:R-:W-:Y:S01]  /*2470*/  @!PT LDS RZ, [RZ] ;  /* 0x00000000fffff984 */ /* 0x000fe20000000800 */
[----:B------:R-:W-:Y:S04]  /*2480*/  @!P1 LDGSTS.E.BYPASS.LTC128B.128 [R193], desc[UR16][R198.64] ;  /* 0x00000000c6c19fae */ /* 0x000fe8000b901d50 */
[----:B------:R-:W-:Y:S01]  /*2490*/  @!P1 LDGSTS.E.BYPASS.LTC128B.128 [R193+0x2000], desc[UR16][R198.64+0x80] ;  /* 0x02000080c6c19fae */ /* 0x000fe2000b901d50 */
[----:B---3--:R-:W-:-:S03]  /*24a0*/  @!P4 LEA R4, P1, R8, R10, 0x1 ;  /* 0x0000000a0804c211 */ /* 0x008fc600078208ff */
[----:B------:R4:W-:Y:S01]  /*24b0*/  @P2 STS [R193+0x1000], RZ ;  /* 0x001000ffc1002388 */ /* 0x0009e20000000800 */
[----:B------:R-:W-:-:S03]  /*24c0*/  @!P4 LEA.HI.X R5, R8, R11, R5, 0x1, P1 ;  /* 0x0000000b0805c211 */ /* 0x000fc600008f0c05 */
        /* <DEDUP_REMOVED lines=10> */
[----:B------:R-:W-:Y:S04]  /*2570*/  @!P2 LDGSTS.E.BYPASS.LTC128B.128 [R193+0x1000], desc[UR16][R16.64] ;  /* 0x0100000010c1afae */ /* 0x000fe8000b901d50 */
[----:B------:R-:W-:Y:S01]  /*2580*/  @!P2 LDGSTS.E.BYPASS.LTC128B.128 [R193+0x3000], desc[UR16][R16.64+0x80] ;  /* 0x0300008010c1afae */ /* 0x000fe2000b901d50 */
[----:B------:R-:W-:-:S02]  /*2590*/  ISETP.GE.AND P2, PT, R2, R25, PT ;  /* 0x000000190200720c */ /* 0x000fc40003f46270 */
[----:B------:R-:W-:Y:S01]  /*25a0*/  IADD3 R2, P1, R227, R212, RZ ;  /* 0x000000d4e3027210 */ /* 0x000fe20007f3e0ff */
[----:B------:R4:W-:Y:S04]  /*25b0*/  @P5 STS.128 [R204+0xc000], RZ ;  /* 0x00c000ffcc005388 */ /* 0x0009e80000000c00 */
[----:B------:R4:W-:Y:S01]  /*25c0*/  @P5 STS.128 [R204+0xe000], RZ ;  /* 0x00e000ffcc005388 */ /* 0x0009e20000000c00 */
[----:B------:R-:W-:-:S03]  /*25d0*/  IMAD.X R3, R226, 0x1, R211, P1 ;  /* 0x00000001e2037824 */ /* 0x000fc600008e06d3 */
[----:B------:R-:W-:Y:S01]  /*25e0*/  @!PT LDS RZ, [RZ] ;  /* 0x00000000fffff984 */ /* 0x000fe20000000800 */
[----:B------:R-:W-:Y:S01]  /*25f0*/  @!PT LDS RZ, [RZ] ;  /* 0x00000000fffff984 */ /* 0x000fe20000000800 */
[----:B------:R-:W-:Y:S01]  /*2600*/  @!PT LDS RZ, [RZ] ;  /* 0x00000000fffff984 */ /* 0x000fe20000000800 */
[----:B------:R-:W-:Y:S04]  /*2610*/  @!P5 LDGSTS.E.BYPASS.LTC128B.128 [R204+0xc000], desc[UR16][R6.64] ;  /* 0x0c00000006ccdfae */ /* 0x000fe8000b901d50 */
[----:B------:R-:W-:Y:S04]  /*2620*/  @!P5 LDGSTS.E.BYPASS.LTC128B.128 [R204+0xe000], desc[UR16][R6.64+0x80] ;  /* 0x0e00008006ccdfae */ /* 0x000fe8000b901d50 */
[----:B------:R4:W-:Y:S04]  /*2630*/  @P4 STS.128 [R204+0xd000], RZ ;  /* 0x00d000ffcc004388 */ /* 0x0009e80000000c00 */
[----:B------:R4:W-:Y:S04]  /*2640*/  @P4 STS.128 [R204+0xf000], RZ ;  /* 0x00f000ffcc004388 */ /* 0x0009e80000000c00 */
[----:B------:R-:W-:Y:S01]  /*2650*/  @!PT LDS RZ, [RZ] ;  /* 0x00000000fffff984 */ /* 0x000fe20000000800 */
[----:B------:R-:W-:Y:S01]  /*2660*/  @!PT LDS RZ, [RZ] ;  /* 0x00000000fffff984 */ /* 0x000fe20000000800 */
[----:B------:R-:W-:Y:S01]  /*2670*/  @!PT LDS RZ, [RZ] ;  /* 0x00000000fffff984 */ /* 0x000fe20000000800 */
[----:B------:R-:W-:Y:S04]  /*2680*/  @!P4 LDGSTS.E.BYPASS.LTC128B.128 [R204+0xd000], desc[UR16][R4.64] ;  /* 0x0d00000004cccfae */ /* 0x000fe8000b901d50 */
[----:B------:R1:W-:Y:S04]  /*2690*/  @!P4 LDGSTS.E.BYPASS.LTC128B.128 [R204+0xf000], desc[UR16][R4.64+0x80] ;  /* 0x0f00008004cccfae */ /* 0x0003e8000b901d50 */
[----:B------:R-:W0:Y:S04]  /*26a0*/  LDGDEPBAR ;  /* 0x00000000000079af */ /* 0x000e280000000000 */
[----:B------:R-:W5:Y:S04]  /*26b0*/  @!P3 LDG.E R206, desc[UR16][R2.64] ;  /* 0x0000001002ceb981 */ /* 0x000f68000c1e1900 */
[----:B------:R2:W5:Y:S01]  /*26c0*/  @!P2 LDG.E R207, desc[UR16][R2.64+0x20] ;  /* 0x0000201002cfa981 */ /* 0x000562000c1e1900 */
[C---:B------:R-:W-:Y:S01]  /*26d0*/  IMAD.IADD R248, R205.reuse, 0x1, R239 ;  /* 0x00000001cdf87824 */ /* 0x040fe200078e02ef */
[C---:B------:R-:W-:Y:S01]  /*26e0*/  IADD3 R225, R205.reuse, R249, RZ ;  /* 0x000000f9cde17210 */ /* 0x040fe20007ffe0ff */
[C---:B------:R-:W-:Y:S01]  /*26f0*/  IMAD.IADD R219, R205.reuse, 0x1, R250 ;  /* 0x00000001cddb7824 */ /* 0x040fe200078e02fa */
[----:B------:R-:W-:Y:S01]  /*2700*/  CS2R R40, SRZ ;  /* 0x0000000000287805 */ /* 0x000fe2000001ff00 */
[C---:B------:R-:W-:Y:S01]  /*2710*/  IMAD.IADD R222, R205.reuse, 0x1, R248 ;  /* 0x00000001cdde7824 */ /* 0x040fe200078e02f8 */
[----:B------:R-:W-:Y:S01]  /*2720*/  CS2R R30, SRZ ;  /* 0x00000000001e7805 */ /* 0x000fe2000001ff00 */
[C---:B------:R-:W-:Y:S01]  /*2730*/  IMAD.IADD R218, R205.reuse, 0x1, R219 ;  /* 0x00000001cdda7824 */ /* 0x040fe200078e02db */
[----:B------:R-:W-:Y:S01]  /*2740*/  CS2R R34, SRZ ;  /* 0x0000000000227805 */ /* 0x000fe2000001ff00 */
[C---:B------:R-:W-:Y:S01]  /*2750*/  IMAD.IADD R224, R205.reuse, 0x1, R225 ;  /* 0x00000001cde07824 */ /* 0x040fe200078e02e1 */
[----:B------:R-:W-:Y:S01]  /*2760*/  CS2R R26, SRZ ;  /* 0x00000000001a7805 */ /* 0x000fe2000001ff00 */
[C---:B------:R-:W-:Y:S01]  /*2770*/  IMAD.IADD R221, R205.reuse, 0x1, R222 ;  /* 0x00000001cddd7824 */ /* 0x040fe200078e02de */
[C---:B------:R-:W-:Y:S01]  /*2780*/  IADD3 R217, R205.reuse, R218, RZ ;  /* 0x000000dacdd97210 */ /* 0x040fe20007ffe0ff */
[----:B------:R-:W-:Y:S01]  /*2790*/  IMAD.IADD R223, R205, 0x1, R224 ;  /* 0x00000001cddf7824 */ /* 0x000fe200078e02e0 */
[----:B------:R-:W-:Y:S01]  /*27a0*/  CS2R R24, SRZ ;  /* 0x0000000000187805 */ /* 0x000fe2000001ff00 */
[----:B-1----:R-:W-:Y:S01]  /*27b0*/  VIADD R4, R28, 0x40 ;  /* 0x000000401c047836 */ /* 0x002fe20000000000 */
[----:B------:R-:W-:-:S04]  /*27c0*/  DEPBAR.LE SB0, 0x1 ;  /* 0x000080400000791a */ /* 0x000fc80000000000 */
[----:B------:R-:W-:Y:S01]  /*27d0*/  BAR.SYNC.DEFER_BLOCKING 0x0 ;  /* 0x0000000000007b1d */ /* 0x000fe20000010000 */
[----:B------:R-:W-:Y:S01]  /*27e0*/  ISETP.GE.AND P3, PT, R4, R202, PT ;  /* 0x000000ca0400720c */ /* 0x000fe20003f66270 */
[----:B------:R-:W-:Y:S01]  /*27f0*/  IMAD.IADD R220, R205, 0x1, R221 ;  /* 0x00000001cddc7824 */ /* 0x000fe200078e02dd */
[----:B------:R-:W-:Y:S01]  /*2800*/  CS2R R28, SRZ ;  /* 0x00000000001c7805 */ /* 0x000fe2000001ff00 */
[----:B------:R-:W-:Y:S01]  /*2810*/  IMAD.MOV.U32 R209, RZ, RZ, R33 ;  /* 0x000000ffffd17224 */ /* 0x000fe200078e0021 */
[----:B--2---:R-:W-:Y:S01]  /*2820*/  LEA.HI R2, R42, R43, RZ, 0x3 ;  /* 0x0000002b2a027211 */ /* 0x004fe200078f18ff */
[C---:B------:R-:W-:Y:S01]  /*2830*/  IMAD R235, R231.reuse, 0x18, RZ ;  /* 0x00000018e7eb7824 */ /* 0x040fe200078e02ff */
[----:B------:R-:W-:Y:S01]  /*2840*/  SHF.R.S32.HI R3, RZ, 0x1f, R0 ;  /* 0x0000001fff037819 */ /* 0x000fe20000011400 */
[C---:B------:R-:W-:Y:S01]  /*2850*/  IMAD.SHL.U32 R234, R231.reuse, 0x20, RZ ;  /* 0x00000020e7ea7824 */ /* 0x040fe200078e00ff */
[----:B------:R-:W-:Y:S01]  /*2860*/  LOP3.LUT R2, R2, 0xfffffff8, RZ, 0xc0, !PT ;  /* 0xfffffff802027812 */ /* 0x000fe200078ec0ff */
[----:B------:R-:W-:Y:S01]  /*2870*/  IMAD R233, R231, 0x28, RZ ;  /* 0x00000028e7e97824 */ /* 0x000fe200078e02ff */
[----:B------:R-:W-:Y:S01]  /*2880*/  LEA.HI R3, R3, R0, RZ, 0x3 ;  /* 0x0000000003037211 */ /* 0x000fe200078f18ff */
[----:B------:R-:W-:Y:S01]  /*2890*/  IMAD R232, R231, 0x30, RZ ;  /* 0x00000030e7e87824 */ /* 0x000fe200078e02ff */
[----:B------:R-:W-:Y:S01]  /*28a0*/  CS2R R32, SRZ ;  /* 0x0000000000207805 */ /* 0x000fe2000001ff00 */
[----:B------:R-:W-:Y:S01]  /*28b0*/  IMAD.IADD R2, R43, 0x1, -R2 ;  /* 0x000000012b027824 */ /* 0x000fe200078e0a02 */
[----:B------:R-:W-:Y:S01]  /*28c0*/  LOP3.LUT R3, R3, 0xfffffff8, RZ, 0xc0, !PT ;  /* 0xfffffff803037812 */ /* 0x000fe200078ec0ff */
[----:B------:R-:W-:Y:S01]  /*28d0*/  IMAD R231, R231, 0x38, RZ ;  /* 0x00000038e7e77824 */ /* 0x000fe200078e02ff */
[----:B------:R-:W-:-:S02]  /*28e0*/  CS2R R42, SRZ ;  /* 0x00000000002a7805 */ /* 0x000fc4000001ff00 */
[----:B------:R-:W-:Y:S02]  /*28f0*/  CS2R R22, SRZ ;  /* 0x0000000000167805 */ /* 0x000fe4000001ff00 */
[----:B------:R-:W-:Y:S01]  /*2900*/  LOP3.LUT P4, RZ, R2, 0x2, RZ, 0xc0, !PT ;  /* 0x0000000202ff7812 */ /* 0x000fe2000788c0ff */
[----:B------:R-:W-:Y:S01]  /*2910*/  IMAD.IADD R0, R0, 0x1, -R3 ;  /* 0x0000000100007824 */ /* 0x000fe200078e0a03 */
[----:B------:R-:W-:Y:S01]  /*2920*/  CS2R R20, SRZ ;  /* 0x0000000000147805 */ /* 0x000fe2000001ff00 */
[----:B------:R-:W-:Y:S01]  /*2930*/  VIADD R2, R190, 0x2000 ;  /* 0x00002000be027836 */ /* 0x000fe20000000000 */
[----:B------:R-:W-:Y:S01]  /*2940*/  SEL R172, R172, 0xffffffe0, !P4 ;  /* 0xffffffe0acac7807 */ /* 0x000fe20006000000 */
[----:B------:R4:W1:Y:S01]  /*2950*/  LDSM.16.M88.4 R112, [R181+0x10000] ;  /* 0x01000000b570783b */ /* 0x0008620000000200 */
[----:B------:R-:W-:Y:S01]  /*2960*/  R2P PR, R0, 0x6 ;  /* 0x0000000600007804 */ /* 0x000fe20000000000 */
[----:B------:R-:W-:Y:S01]  /*2970*/  VIADD R0, R191, 0x2000 ;  /* 0x00002000bf007836 */ /* 0x000fe20000000000 */
[----:B------:R-:W-:Y:S01]  /*2980*/  SEL R2, R2, R190, !P0 ;  /* 0x000000be02027207 */ /* 0x000fe20004000000 */
[----:B------:R-:W-:Y:S01]  /*2990*/  IMAD.IADD R172, R172, 0x1, R180 ;  /* 0x00000001acac7824 */ /* 0x000fe200078e02b4 */
[----:B------:R4:W2:Y:S01]  /*29a0*/  LDSM.16.M88.4 R116, [R181+0x10800] ;  /* 0x01080000b574783b */ /* 0x0008a20000000200 */
[----:B------:R-:W-:Y:S01]  /*29b0*/  SEL R185, R185, 0xffffffe0, !P1 ;  /* 0xffffffe0b9b97807 */ /* 0x000fe20004800000 */
[C---:B------:R-:W-:Y:S01]  /*29c0*/  IMAD.IADD R230, R205.reuse, 0x1, R223 ;  /* 0x00000001cde67824 */ /* 0x040fe200078e02df */
[----:B------:R-:W-:Y:S01]  /*29d0*/  SEL R182, R182, 0xffffffc0, !P2 ;  /* 0xffffffc0b6b67807 */ /* 0x000fe20005000000 */
[----:B------:R4:W3:Y:S01]  /*29e0*/  LDSM.16.M88.4 R136, [R172] ;  /* 0x00000000ac88783b */ /* 0x0008e20000000200 */
[----:B------:R-:W-:Y:S01]  /*29f0*/  SEL R0, R0, R191, !P0 ;  /* 0x000000bf00007207 */ /* 0x000fe20004000000 */
[----:B------:R-:W-:Y:S01]  /*2a00*/  IMAD.IADD R187, R186, 0x1, R185 ;  /* 0x00000001babb7824 */ /* 0x000fe200078e02b9 */
[----:B------:R-:W-:Y:S01]  /*2a10*/  LEA R179, R2, UR5, 0x1 ;  /* 0x0000000502b37c11 */ /* 0x000fe2000f8e08ff */
[----:B------:R4:W1:Y:S01]  /*2a20*/  LDSM.16.M88.4 R140, [R172+0x800] ;  /* 0x00080000ac8c783b */ /* 0x0008620000000200 */
[----:B------:R-:W-:Y:S01]  /*2a30*/  LEA R176, R0, UR5, 0x1 ;  /* 0x0000000500b07c11 */ /* 0x000fe2000f8e08ff */
[----:B------:R-:W-:-:S02]  /*2a40*/  IMAD.IADD R229, R205, 0x1, R220 ;  /* 0x00000001cde57824 */ /* 0x000fc400078e02dc */
[----:B------:R4:W1:Y:S01]  /*2a50*/  LDSM.16.M88.4 R168, [R172+0x2000] ;  /* 0x00200000aca8783b */ /* 0x0008620000000200 */
[----:B------:R-:W-:Y:S02]  /*2a60*/  IMAD.IADD R228, R205, 0x1, R217 ;  /* 0x00000001cde47824 */ /* 0x000fe400078e02d9 */
[----:B------:R-:W-:Y:S01]  /*2a70*/  IMAD.IADD R188, R186, 0x1, R182 ;  /* 0x00000001babc7824 */ /* 0x000fe200078e02b6 */
[----:B------:R-:W1:Y:S01]  /*2a80*/  LDSM.16.M88.4 R172, [R172+0x2800] ;  /* 0x00280000acac783b */ /* 0x000e620000000200 */
[----:B------:R-:W-:-:S03]  /*2a90*/  IMAD.IADD R189, R182, 0x1, R187 ;  /* 0x00000001b6bd7824 */ /* 0x000fc600078e02bb */
[----:B------:R4:W1:Y:S04]  /*2aa0*/  LDSM.16.M88.4 R120, [R183] ;  /* 0x00000000b778783b */ /* 0x0008680000000200 */
[----:B------:R4:W1:Y:S04]  /*2ab0*/  LDSM.16.M88.4 R124, [R183+0x800] ;  /* 0x00080000b77c783b */ /* 0x0008680000000200 */
[----:B------:R4:W1:Y:S04]  /*2ac0*/  LDSM.16.M88.4 R128, [R180] ;  /* 0x00000000b480783b */ /* 0x0008680000000200 */
[----:B------:R4:W1:Y:S04]  /*2ad0*/  LDSM.16.M88.4 R132, [R180+0x800] ;  /* 0x00080000b484783b */ /* 0x0008680000000200 */
[----:B------:R4:W1:Y:S04]  /*2ae0*/  LDSM.16.M88.4 R144, [R181+0x12000] ;  /* 0x01200000b590783b */ /* 0x0008680000000200 */
[----:B------:R4:W1:Y:S04]  /*2af0*/  LDSM.16.M88.4 R148, [R181+0x12800] ;  /* 0x01280000b594783b */ /* 0x0008680000000200 */
[----:B------:R4:W1:Y:S04]  /*2b00*/  LDSM.16.M88.4 R152, [R183+0x2000] ;  /* 0x00200000b798783b */ /* 0x0008680000000200 */
[----:B------:R4:W1:Y:S04]  /*2b10*/  LDSM.16.M88.4 R156, [R183+0x2800] ;  /* 0x00280000b79c783b */ /* 0x0008680000000200 */
[----:B------:R4:W1:Y:S04]  /*2b20*/  LDSM.16.M88.4 R160, [R180+0x2000] ;  /* 0x00200000b4a0783b */ /* 0x0008680000000200 */
[----:B--23--:R4:W1:Y:S02]  /*2b30*/  LDSM.16.M88.4 R164, [R180+0x2800] ;  /* 0x00280000b4a4783b */ /* 0x00c8640000000200 */
.L_x_9:
[----:B------:R-:W0:Y:S01]  /*2b40*/  LDGDEPBAR ;  /* 0x00000000000079af */ /* 0x000e220000000000 */
[C---:B------:R-:W-:Y:S02]  /*2b50*/  IADD3 R0, R179.reuse, R185, RZ ;  /* 0x000000b9b3007210 */ /* 0x040fe40007ffe0ff */
[----:B------:R-:W-:Y:S02]  /*2b60*/  IADD3 R2, R179, R182, RZ ;  /* 0x000000b6b3027210 */ /* 0x000fe40007ffe0ff */
[----:B-----5:R-:W-:Y:S01]  /*2b70*/  FSETP.NEU.FTZ.AND P0, PT, R206, -INF , PT ;  /* 0xff800000ce00780b */ /* 0x020fe20003f1d000 */
[----:B------:R-:W-:Y:S01]  /*2b80*/  IMAD.IADD R3, R0, 0x1, R182 ;  /* 0x0000000100037824 */ /* 0x000fe200078e02b6 */
[----:B------:R-:W-:Y:S01]  /*2b90*/  ISETP.GE.AND P5, PT, R203, 0x1, PT ;  /* 0x00000001cb00780c */ /* 0x000fe20003fa6270 */
[----:B------:R-:W-:Y:S04]  /*2ba0*/  DEPBAR.LE SB0, 0x0 ;  /* 0x000080000000791a */ /* 0x000fe80000000000 */
[----:B------:R-:W-:Y:S06]  /*2bb0*/  BAR.SYNC.DEFER_BLOCKING 0x0 ;  /* 0x0000000000007b1d */ /* 0x000fec0000010000 */
[----:B------:R-:W-:Y:S06]  /*2bc0*/  LDSM.16.M88.4 R16, [R179] ;  /* 0x00000000b310783b */ /* 0x000fec0000000200 */
[----:B------:R-:W2:Y:S06]  /*2bd0*/  LDSM.16.M88.4 R8, [R181+0xc000] ;  /* 0x00c00000b508783b */ /* 0x000eac0000000200 */
[----:B------:R-:W3:Y:S06]  /*2be0*/  LDSM.16.M88.4 R52, [R181+0xc800] ;  /* 0x00c80000b534783b */ /* 0x000eec0000000200 */
[----:B------:R-:W-:Y:S06]  /*2bf0*/  LDSM.16.M88.4 R56, [R0] ;  /* 0x000000000038783b */ /* 0x000fec0000000200 */
[----:B------:R-:W4:Y:S06]  /*2c00*/  LDSM.16.M88.4 R60, [R183+-0x4000] ;  /* 0xffc00000b73c783b */ /* 0x000f2c0000000200 */
[----:B------:R-:W1:Y:S06]  /*2c10*/  LDSM.16.M88.4 R64, [R183+-0x3800] ;  /* 0xffc80000b740783b */ /* 0x000e6c0000000200 */
[----:B------:R-:W-:Y:S06]  /*2c20*/  LDSM.16.M88.4 R100, [R2] ;  /* 0x000000000264783b */ /* 0x000fec0000000200 */
[----:B------:R-:W1:Y:S01]  /*2c30*/  LDSM.16.M88.4 R104, [R180+-0x4000] ;  /* 0xffc00000b468783b */ /* 0x000e620000000200 */
[C---:B--2---:R-:W-:Y:S05]  /*2c40*/  HMMA.16816.F32 R4, R16.reuse, R8, RZ ;  /* 0x000000081004723c */ /* 0x044fea00000018ff */
[----:B------:R-:W-:Y:S01]  /*2c50*/  LDSM.16.M88.4 R108, [R184] ;  /* 0x00000000b86c783b */ /* 0x000fe20000000200 */
[C---:B------:R-:W-:Y:S06]  /*2c60*/  HMMA.16816.F32 R8, R16.reuse, R10, RZ ;  /* 0x0000000a1008723c */ /* 0x040fec00000018ff */
[C---:B---3--:R-:W-:Y:S06]  /*2c70*/  HMMA.16816.F32 R12, R16.reuse, R52, RZ ;  /* 0x00000034100c723c */ /* 0x048fec00000018ff */
[----:B------:R-:W-:Y:S01]  /*2c80*/  HMMA.16816.F32 R16, R16, R54, RZ ;  /* 0x000000361010723c */ /* 0x000fe200000018ff */
[----:B------:R-:W2:Y:S05]  /*2c90*/  LDSM.16.M88.4 R52, [R180+-0x3800] ;  /* 0xffc80000b434783b */ /* 0x000eaa0000000200 */
[C---:B----4-:R-:W-:Y:S06]  /*2ca0*/  HMMA.16816.F32 R4, R56.reuse, R60, R4 ;  /* 0x0000003c3804723c */ /* 0x050fec0000001804 */
[C---:B------:R-:W-:Y:S01]  /*2cb0*/  HMMA.16816.F32 R8, R56.reuse, R62, R8 ;  /* 0x0000003e3808723c */ /* 0x040fe20000001808 */
[----:B------:R-:W3:Y:S05]  /*2cc0*/  LDSM.16.M88.4 R60, [R3] ;  /* 0x00000000033c783b */ /* 0x000eea0000000200 */
[C---:B-1----:R-:W-:Y:S06]  /*2cd0*/  HMMA.16816.F32 R12, R56.reuse, R64, R12 ;  /* 0x00000040380c723c */ /* 0x042fec000000180c */
[----:B------:R-:W-:Y:S01]  /*2ce0*/  HMMA.16816.F32 R16, R56, R66, R16 ;  /* 0x000000423810723c */ /* 0x000fe20000001810 */
[----:B------:R-:W1:Y:S05]  /*2cf0*/  LDSM.16.M88.4 R56, [R184+0x800] ;  /* 0x00080000b838783b */ /* 0x000e6a0000000200 */
[C---:B------:R-:W-:Y:S01]  /*2d00*/  HMMA.16816.F32 R4, R100.reuse, R104, R4 ;  /* 0x000000686404723c */ /* 0x040fe20000001804 */
[----:B------:R-:W-:Y:S05]  /*2d10*/  LDSM.16.M88.4 R64, [R179+0x2000] ;  /* 0x00200000b340783b */ /* 0x000fea0000000200 */
[C---:B------:R-:W-:Y:S01]  /*2d20*/  HMMA.16816.F32 R8, R100.reuse, R106, R8 ;  /* 0x0000006a6408723c */ /* 0x040fe20000001808 */
[----:B------:R-:W4:Y:S05]  /*2d30*/  LDSM.16.M88.4 R104, [R181+0xe000] ;  /* 0x00e00000b568783b */ /* 0x000f2a0000000200 */
[C---:B--2---:R-:W-:Y:S06]  /*2d40*/  HMMA.16816.F32 R12, R100.reuse, R52, R12 ;  /* 0x00000034640c723c */ /* 0x044fec000000180c */
[----:B------:R-:W-:Y:S01]  /*2d50*/  HMMA.16816.F32 R16, R100, R54, R16 ;  /* 0x000000366410723c */ /* 0x000fe20000001810 */
[----:B------:R-:W2:Y:S05]  /*2d60*/  LDSM.16.M88.4 R52, [R181+0xe800] ;  /* 0x00e80000b534783b */ /* 0x000eaa0000000200 */
[C---:B---3--:R-:W-:Y:S01]  /*2d70*/  HMMA.16816.F32 R4, R60.reuse, R108, R4 ;  /* 0x0000006c3c04723c */ /* 0x048fe20000001804 */
[----:B------:R-:W-:Y:S05]  /*2d80*/  LDSM.16.M88.4 R100, [R0+0x2000] ;  /* 0x002000000064783b */ /* 0x000fea0000000200 */
[C---:B------:R-:W-:Y:S01]  /*2d90*/  HMMA.16816.F32 R8, R60.reuse, R110, R8 ;  /* 0x0000006e3c08723c */ /* 0x040fe20000001808 */
[----:B------:R-:W3:Y:S05]  /*2da0*/  LDSM.16.M88.4 R108, [R183+-0x2000] ;  /* 0xffe00000b76c783b */ /* 0x000eea0000000200 */
[C---:B-1----:R-:W-:Y:S06]  /*2db0*/  HMMA.16816.F32 R12, R60.reuse, R56, R12 ;  /* 0x000000383c0c723c */ /* 0x042fec000000180c */
[----:B------:R-:W-:Y:S01]  /*2dc0*/  HMMA.16816.F32 R16, R60, R58, R16 ;  /* 0x0000003a3c10723c */ /* 0x000fe20000001810 */
[----:B------:R-:W1:Y:S05]  /*2dd0*/  LDSM.16.M88.4 R56, [R183+-0x1800] ;  /* 0xffe80000b738783b */ /* 0x000e6a0000000200 */
[C---:B----4-:R-:W-:Y:S01]  /*2de0*/  HMMA.16816.F32 R4, R64.reuse, R104, R4 ;  /* 0x000000684004723c */ /* 0x050fe20000001804 */
[----:B------:R4:W-:Y:S05]  /*2df0*/  LDSM.16.M88.4 R60, [R2+0x2000] ;  /* 0x00200000023c783b */ /* 0x0009ea0000000200 */
[C---:B------:R-:W-:Y:S01]  /*2e00*/  HMMA.16816.F32 R8, R64.reuse, R106, R8 ;  /* 0x0000006a4008723c */ /* 0x040fe20000001808 */
[----:B------:R-:W1:Y:S05]  /*2e10*/  LDSM.16.M88.4 R104, [R180+-0x2000] ;  /* 0xffe00000b468783b */ /* 0x000e6a0000000200 */
[C---:B--2---:R-:W-:Y:S06]  /*2e20*/  HMMA.16816.F32 R12, R64.reuse, R52, R12 ;  /* 0x00000034400c723c */ /* 0x044fec000000180c */
[----:B------:R-:W-:Y:S01]  /*2e30*/  HMMA.16816.F32 R16, R64, R54, R16 ;  /* 0x000000364010723c */ /* 0x000fe20000001810 */
[----:B------:R-:W2:Y:S05]  /*2e40*/  LDSM.16.M88.4 R52, [R180+-0x1800] ;  /* 0xffe80000b434783b */ /* 0x000eaa0000000200 */
[C---:B---3--:R-:W-:Y:S01]  /*2e50*/  HMMA.16816.F32 R4, R100.reuse, R108, R4 ;  /* 0x0000006c6404723c */ /* 0x048fe20000001804 */
[----:B------:R3:W-:Y:S04]  /*2e60*/  LDSM.16.M88.4 R64, [R3+0x2000] ;  /* 0x002000000340783b */ /* 0x0007e80000000200 */
[----:B----4-:R-:W-:Y:S01]  /*2e70*/  FMUL.FTZ R2, R206, 1.4426950216293334961 ;  /* 0x3fb8aa3bce027820 */ /* 0x010fe20000410000 */
[C---:B------:R-:W-:Y:S01]  /*2e80*/  HMMA.16816.F32 R8, R100.reuse, R110, R8 ;  /* 0x0000006e6408723c */ /* 0x040fe20000001808 */
[----:B------:R-:W4:Y:S04]  /*2e90*/  LDSM.16.M88.4 R108, [R184+0x2000] ;  /* 0x00200000b86c783b */ /* 0x000f280000000200 */
[----:B------:R-:W-:Y:S01]  /*2ea0*/  FSEL R2, R2, RZ, P0 ;  /* 0x000000ff02027208 */ /* 0x000fe20000000000 */
[C---:B-1----:R-:W-:Y:S03]  /*2eb0*/  HMMA.16816.F32 R12, R100.reuse, R56, R12 ;  /* 0x00000038640c723c */ /* 0x042fe6000000180c */
[----:B------:R-:W-:Y:S03]  /*2ec0*/  FSETP.NEU.FTZ.AND P0, PT, R207, -INF , PT ;  /* 0xff800000cf00780b */ /* 0x000fe60003f1d000 */
[----:B------:R-:W-:Y:S06]  /*2ed0*/  HMMA.16816.F32 R16, R100, R58, R16 ;  /* 0x0000003a6410723c */ /* 0x000fec0000001810 */
[C---:B------:R-:W-:Y:S05]  /*2ee0*/  HMMA.16816.F32 R4, R60.reuse, R104, R4 ;  /* 0x000000683c04723c */ /* 0x040fea0000001804 */
[----:B---3--:R-:W-:Y:S01]  /*2ef0*/  @P3 LEA R3, R238, R244, 0x6 ;  /* 0x000000f4ee033211 */ /* 0x008fe200078e30ff */
[C---:B------:R-:W-:Y:S03]  /*2f00*/  HMMA.16816.F32 R8, R60.reuse, R106, R8 ;  /* 0x0000006a3c08723c */ /* 0x040fe60000001808 */
[CC--:B------:R-:W-:Y:S02]  /*2f10*/  @P3 ISETP.GE.AND P1, PT, R3.reuse, R202.reuse, PT ;  /* 0x000000ca0300320c */ /* 0x0c0fe40003f26270 */
[----:B------:R-:W-:Y:S01]  /*2f20*/  @P3 IADD3 R0, R3, 0x1, RZ ;  /* 0x0000000103003810 */ /* 0x000fe20007ffe0ff */
[C---:B--2---:R-:W-:Y:S03]  /*2f30*/  HMMA.16816.F32 R12, R60.reuse, R52, R12 ;  /* 0x000000343c0c723c */ /* 0x044fe6000000180c */
[-C--:B------:R-:W-:Y:S02]  /*2f40*/  @P3 ISETP.GE.AND P2, PT, R0, R202.reuse, PT ;  /* 0x000000ca0000320c */ /* 0x080fe40003f46270 */
[----:B------:R-:W-:Y:S01]  /*2f50*/  FMUL.FTZ R0, R207, 1.4426950216293334961 ;  /* 0x3fb8aa3bcf007820 */ /* 0x000fe20000410000 */
[----:B------:R-:W-:Y:S01]  /*2f60*/  HMMA.16816.F32 R16, R60, R54, R16 ;  /* 0x000000363c10723c */ /* 0x000fe20000001810 */
[----:B------:R-:W1:Y:S04]  /*2f70*/  LDSM.16.M88.4 R52, [R184+0x2800] ;  /* 0x00280000b834783b */ /* 0x000e680000000200 */
[----:B------:R-:W-:Y:S01]  /*2f80*/  FSEL R0, R0, RZ, P0 ;  /* 0x000000ff00007208 */ /* 0x000fe20000000000 */
[C---:B----4-:R-:W-:Y:S06]  /*2f90*/  HMMA.16816.F32 R4, R64.reuse, R108, R4 ;  /* 0x0000006c4004723c */ /* 0x050fec0000001804 */
[C---:B------:R-:W-:Y:S11]  /*2fa0*/  HMMA.16816.F32 R8, R64.reuse, R110, R8 ;  /* 0x0000006e4008723c */ /* 0x040ff60000001808 */
[----:B------:R-:W-:Y:S07]  /*2fb0*/  @!UPT UIADD3 URZ, URZ, URZ, URZ ;  /* 0x0000003f3f3ff290 */ /* 0x000fee000fffe03f */
[----:B------:R-:W-:Y:S02]  /*2fc0*/  @P3 FSEL R4, R4, -INF , !P1 ;  /* 0xff80000004043808 */ /* 0x000fe40004800000 */
[----:B------:R-:W-:Y:S02]  /*2fd0*/  @P3 FSEL R5, R5, -INF , !P2 ;  /* 0xff80000005053808 */ /* 0x000fe40005000000 */
[----:B------:R-:W-:Y:S01]  /*2fe0*/  @P3 FSEL R6, R6, -INF , !P1 ;  /* 0xff80000006063808 */ /* 0x000fe20004800000 */
[--C-:B------:R-:W-:Y:S01]  /*2ff0*/  FFMA.FTZ R4, R4, UR6, -R2.reuse ;  /* 0x0000000604047c23 */ /* 0x100fe20008010802 */
[----:B------:R-:W-:Y:S01]  /*3000*/  @P3 FSEL R7, R7, -INF , !P2 ;  /* 0xff80000007073808 */ /* 0x000fe20005000000 */
[----:B------:R-:W-:Y:S02]  /*3010*/  FFMA.FTZ R5, R5, UR6, -R2 ;  /* 0x0000000605057c23 */ /* 0x000fe40008010802 */
[----:B------:R2:W-:Y:S01]  /*3020*/  MUFU.EX2 R106, R4 ;  /* 0x00000004006a7308 */ /* 0x0005e20000000800 */
[--C-:B------:R-:W-:Y:S01]  /*3030*/  FFMA.FTZ R6, R6, UR6, -R0.reuse ;  /* 0x0000000606067c23 */ /* 0x100fe20008010800 */
[C---:B-1----:R-:W-:Y:S03]  /*3040*/  HMMA.16816.F32 R12, R64.reuse, R52, R12 ;  /* 0x00000034400c723c */ /* 0x042fe6000000180c */
[--C-:B------:R-:W-:Y:S03]  /*3050*/  FFMA.FTZ R7, R7, UR6, -R0.reuse ;  /* 0x0000000607077c23 */ /* 0x100fe60008010800 */
[----:B------:R-:W-:Y:S02]  /*3060*/  HMMA.16816.F32 R16, R64, R54, R16 ;  /* 0x000000364010723c */ /* 0x000fe40000001810 */
[----:B------:R1:W3:Y:S10]  /*3070*/  MUFU.EX2 R105, R5 ;  /* 0x0000000500697308 */ /* 0x0002f40000000800 */
[----:B------:R-:W-:Y:S01]  /*3080*/  MUFU.EX2 R109, R6 ;  /* 0x00000006006d7308 */ /* 0x000fe20000000800 */
[C---:B--2---:R-:W-:Y:S05]  /*3090*/  @P3 VIADD R4, R3.reuse, 0x8 ;  /* 0x0000000803043836 */ /* 0x044fea0000000000 */
[-C--:B------:R-:W-:Y:S04]  /*30a0*/  @P3 ISETP.GE.AND P0, PT, R4, R202.reuse, PT ;  /* 0x000000ca0400320c */ /* 0x080fe80003f06270 */
[----:B------:R-:W2:Y:S01]  /*30b0*/  MUFU.EX2 R108, R7 ;  /* 0x00000007006c7308 */ /* 0x000ea20000000800 */
[C---:B------:R-:W-:Y:S02]  /*30c0*/  @P3 IADD3 R4, R3.reuse, 0x10, RZ ;  /* 0x0000001003043810 */ /* 0x040fe40007ffe0ff */
[C---:B-1----:R-:W-:Y:S02]  /*30d0*/  @P3 IADD3 R5, R3.reuse, 0x9, RZ ;  /* 0x0000000903053810 */ /* 0x042fe40007ffe0ff */
[----:B------:R-:W-:Y:S02]  /*30e0*/  @P3 FSEL R8, R8, -INF , !P0 ;  /* 0xff80000008083808 */ /* 0x000fe40004000000 */
[----:B------:R-:W-:Y:S02]  /*30f0*/  @P3 FSEL R10, R10, -INF , !P0 ;  /* 0xff8000000a0a3808 */ /* 0x000fe40004000000 */
[-C--:B------:R-:W-:Y:S01]  /*3100*/  @P3 ISETP.GE.AND P0, PT, R4, R202.reuse, PT ;  /* 0x000000ca0400320c */ /* 0x080fe20003f06270 */
[----:B------:R-:W-:Y:S01]  /*3110*/  @P3 VIADD R4, R3, 0x11 ;  /* 0x0000001103043836 */ /* 0x000fe20000000000 */
[-C--:B------:R-:W-:Y:S01]  /*3120*/  @P3 ISETP.GE.AND P1, PT, R5, R202.reuse, PT ;  /* 0x000000ca0500320c */ /* 0x080fe20003f26270 */
[----:B------:R-:W-:Y:S01]  /*3130*/  FFMA.FTZ R10, R10, UR6, -R0 ;  /* 0x000000060a0a7c23 */ /* 0x000fe20008010800 */
[----:B------:R-:W-:Y:S01]  /*3140*/  @P3 FSEL R12, R12, -INF , !P0 ;  /* 0xff8000000c0c3808 */ /* 0x000fe20004000000 */
[--C-:B------:R-:W-:Y:S01]  /*3150*/  FFMA.FTZ R8, R8, UR6, -R2.reuse ;  /* 0x0000000608087c23 */ /* 0x100fe20008010802 */
[----:B------:R-:W-:Y:S01]  /*3160*/  @P3 FSEL R9, R9, -INF , !P1 ;  /* 0xff80000009093808 */ /* 0x000fe20004800000 */
[----:B------:R-:W-:Y:S01]  /*3170*/  MUFU.EX2 R107, R10 ;  /* 0x0000000a006b7308 */ /* 0x000fe20000000800 */
[----:B------:R-:W-:Y:S01]  /*3180*/  @P3 FSEL R11, R11, -INF , !P1 ;  /* 0xff8000000b0b3808 */ /* 0x000fe20004800000 */
[--C-:B------:R-:W-:Y:S01]  /*3190*/  FFMA.FTZ R12, R12, UR6, -R2.reuse ;  /* 0x000000060c0c7c23 */ /* 0x100fe20008010802 */
[-C--:B------:R-:W-:Y:S01]  /*31a0*/  @P3 ISETP.GE.AND P1, PT, R4, R202.reuse, PT ;  /* 0x000000ca0400320c */ /* 0x080fe20003f26270 */
[----:B------:R-:W-:Y:S01]  /*31b0*/  FFMA.FTZ R9, R9, UR6, -R2 ;  /* 0x0000000609097c23 */ /* 0x000fe20008010802 */
[----:B------:R-:W-:Y:S01]  /*31c0*/  @P3 IADD3 R4, R3, 0x18, RZ ;  /* 0x0000001803043810 */ /* 0x000fe20007ffe0ff */
[--C-:B------:R-:W-:Y:S01]  /*31d0*/  FFMA.FTZ R11, R11, UR6, -R0.reuse ;  /* 0x000000060b0b7c23 */ /* 0x100fe20008010800 */
[----:B------:R-:W-:Y:S03]  /*31e0*/  @P3 IADD3 R3, R3, 0x19, RZ ;  /* 0x0000001903033810 */ /* 0x000fe60007ffe0ff */
[----:B------:R-:W-:Y:S01]  /*31f0*/  MUFU.EX2 R102, R8 ;  /* 0x0000000800667308 */ /* 0x000fe20000000800 */
[----:B------:R-:W-:Y:S02]  /*3200*/  @P3 FSEL R14, R14, -INF , !P0 ;  /* 0xff8000000e0e3808 */ /* 0x000fe40004000000 */
[-C--:B------:R-:W-:Y:S02]  /*3210*/  @P3 ISETP.GE.AND P0, PT, R4, R202.reuse, PT ;  /* 0x000000ca0400320c */ /* 0x080fe40003f06270 */
[----:B------:R-:W-:Y:S01]  /*3220*/  @P3 FSEL R13, R13, -INF , !P1 ;  /* 0xff8000000d0d3808 */ /* 0x000fe20004800000 */
[----:B------:R-:W-:Y:S01]  /*3230*/  FFMA.FTZ R14, R14, UR6, -R0 ;  /* 0x000000060e0e7c23 */ /* 0x000fe20008010800 */
[----:B------:R-:W-:Y:S03]  /*3240*/  @P3 FSEL R15, R15, -INF , !P1 ;  /* 0xff8000000f0f3808 */ /* 0x000fe60004800000 */
[----:B------:R-:W1:Y:S01]  /*3250*/  MUFU.EX2 R104, R11 ;  /* 0x0000000b00687308 */ /* 0x000e620000000800 */
[----:B------:R-:W-:Y:S01]  /*3260*/  @P3 ISETP.GE.AND P1, PT, R3, R202, PT ;  /* 0x000000ca0300320c */ /* 0x000fe20003f26270 */
[----:B------:R-:W-:Y:S01]  /*3270*/  FFMA.FTZ R13, R13, UR6, -R2 ;  /* 0x000000060d0d7c23 */ /* 0x000fe20008010802 */
[----:B------:R-:W-:Y:S01]  /*3280*/  @P3 FSEL R18, R18, -INF , !P0 ;  /* 0xff80000012123808 */ /* 0x000fe20004000000 */
[--C-:B------:R-:W-:Y:S01]  /*3290*/  FFMA.FTZ R15, R15, UR6, -R0.reuse ;  /* 0x000000060f0f7c23 */ /* 0x100fe20008010800 */
[----:B------:R-:W-:Y:S02]  /*32a0*/  @P3 FSEL R19, R19, -INF , !P1 ;  /* 0xff80000013133808 */ /* 0x000fe40004800000 */
[----:B---3--:R-:W-:Y:S01]  /*32b0*/  F2FP.F16.F32.PACK_AB R4, R105, R106 ;  /* 0x0000006a6904723e */ /* 0x008fe200000000ff */
[--C-:B------:R-:W-:Y:S01]  /*32c0*/  FFMA.FTZ R18, R18, UR6, -R0.reuse ;  /* 0x0000000612127c23 */ /* 0x100fe20008010800 */
[----:B--2---:R-:W-:Y:S01]  /*32d0*/  F2FP.F16.F32.PACK_AB R3, R108, R109 ;  /* 0x0000006d6c03723e */ /* 0x004fe200000000ff */
[----:B------:R-:W-:Y:S01]  /*32e0*/  FFMA.FTZ R0, R19, UR6, -R0 ;  /* 0x0000000613007c23 */ /* 0x000fe20008010800 */
[----:B------:R-:W-:Y:S01]  /*32f0*/  @P3 FSEL R16, R16, -INF , !P0 ;  /* 0xff80000010103808 */ /* 0x000fe20004000000 */
[----:B------:R-:W-:Y:S01]  /*3300*/  STS [R214+0x12000], R4 ;  /* 0x01200004d6007388 */ /* 0x000fe20000000800 */
[----:B------:R-:W-:Y:S01]  /*3310*/  @P3 FSEL R17, R17, -INF , !P1 ;  /* 0xff80000011113808 */ /* 0x000fe20004800000 */
[----:B------:R1:W-:Y:S04]  /*3320*/  MUFU.EX2 R66, R0 ;  /* 0x0000000000427308 */ /* 0x0003e80000000800 */
[----:B------:R-:W-:Y:S01]  /*3330*/  STS [R214+0x12400], R3 ;  /* 0x01240003d6007388 */ /* 0x000fe20000000800 */
[--C-:B------:R-:W-:Y:S01]  /*3340*/  FFMA.FTZ R16, R16, UR6, -R2.reuse ;  /* 0x0000000610107c23 */ /* 0x100fe20008010802 */
[----:B------:R-:W-:Y:S04]  /*3350*/  FFMA.FTZ R2, R17, UR6, -R2 ;  /* 0x0000000611027c23 */ /* 0x000fe80008010802 */
[----:B------:R-:W2:Y:S10]  /*3360*/  MUFU.EX2 R101, R9 ;  /* 0x0000000900657308 */ /* 0x000eb40000000800 */
[----:B------:R2:W-:Y:S01]  /*3370*/  MUFU.EX2 R62, R2 ;  /* 0x00000002003e7308 */ /* 0x0005e20000000800 */
[----:B-1----:R-:W-:Y:S05]  /*3380*/  F2FP.F16.F32.PACK_AB R0, R104, R107 ;  /* 0x0000006b6800723e */ /* 0x002fea00000000ff */
[----:B------:R1:W-:Y:S04]  /*3390*/  STS [R216+0x12400], R0 ;  /* 0x01240000d8007388 */ /* 0x0003e80000000800 */
[----:B------:R-:W-:Y:S10]  /*33a0*/  MUFU.EX2 R103, R14 ;  /* 0x0000000e00677308 */ /* 0x000ff40000000800 */
[----:B------:R-:W1:Y:S01]  /*33b0*/  MUFU.EX2 R100, R15 ;  /* 0x0000000f00647308 */ /* 0x000e620000000800 */
[----:B--2---:R-:W-:Y:S05]  /*33c0*/  F2FP.F16.F32.PACK_AB R2, R101, R102 ;  /* 0x000000666502723e */ /* 0x004fea00000000ff */
[----:B------:R2:W-:Y:S04]  /*33d0*/  STS [R216+0x12000], R2 ;  /* 0x01200002d8007388 */ /* 0x0005e80000000800 */
[----:B------:R-:W-:Y:S10]  /*33e0*/  MUFU.EX2 R65, R12 ;  /* 0x0000000c00417308 */ /* 0x000ff40000000800 */
[----:B------:R-:W3:Y:S01]  /*33f0*/  MUFU.EX2 R64, R13 ;  /* 0x0000000d00407308 */ /* 0x000ee20000000800 */
[----:B-1----:R-:W-:Y:S05]  /*3400*/  F2FP.F16.F32.PACK_AB R0, R100, R103 ;  /* 0x000000676400723e */ /* 0x002fea00000000ff */
[----:B------:R1:W-:Y:S04]  /*3410*/  STS [R213+0x12400], R0 ;  /* 0x01240000d5007388 */ /* 0x0003e80000000800 */
[----:B------:R-:W4:Y:S01]  /*3420*/  MUFU.EX2 R63, R16 ;  /* 0x00000010003f7308 */ /* 0x000f220000000800 */
[----:B--2---:R-:W-:Y:S09]  /*3430*/  IADD3 R2, P0, R227, R210, RZ ;  /* 0x000000d2e3027210 */ /* 0x004ff20007f1e0ff */
[----:B------:R-:W2:Y:S01]  /*3440*/  MUFU.EX2 R67, R18 ;  /* 0x0000001200437308 */ /* 0x000ea20000000800 */
[----:B---3--:R-:W-:Y:S05]  /*3450*/  F2FP.F16.F32.PACK_AB R3, R64, R65 ;  /* 0x000000414003723e */ /* 0x008fea00000000ff */
[----:B------:R3:W-:Y:S01]  /*3460*/  STS [R213+0x12000], R3 ;  /* 0x01200003d5007388 */ /* 0x0007e20000000800 */
[----:B----4-:R-:W-:Y:S05]  /*3470*/  F2FP.F16.F32.PACK_AB R5, R62, R63 ;  /* 0x0000003f3e05723e */ /* 0x010fea00000000ff */
[----:B------:R-:W-:Y:S01]  /*3480*/  STS [R215+0x12000], R5 ;  /* 0x01200005d7007388 */ /* 0x000fe20000000800 */
[----:B-1----:R-:W-:Y:S02]  /*3490*/  LEA R0, R190, UR5, 0x1 ;  /* 0x00000005be007c11 */ /* 0x002fe4000f8e08ff */
[----:B--2---:R-:W-:Y:S02]  /*34a0*/  F2FP.F16.F32.PACK_AB R4, R66, R67 ;  /* 0x000000434204723e */ /* 0x004fe400000000ff */
[-C--:B------:R-:W-:Y:S03]  /*34b0*/  IADD3 R56, R185, R0.reuse, RZ ;  /* 0x00000000b9387210 */ /* 0x080fe60007ffe0ff */
[----:B------:R-:W-:Y:S06]  /*34c0*/  STS [R215+0x12400], R4 ;  /* 0x01240004d7007388 */ /* 0x000fec0000000800 */
[----:B------:R-:W1:Y:S01]  /*34d0*/  LDSM.16.M88.4 R16, [R0+0x8000] ;  /* 0x008000000010783b */ /* 0x000e620000000200 */
[----:B---3--:R-:W-:Y:S05]  /*34e0*/  IMAD.X R3, R226, 0x1, R209, P0 ;  /* 0x00000001e2037824 */ /* 0x008fea00000e06d1 */
[----:B------:R-:W2:Y:S06]  /*34f0*/  LDSM.16.M88.4 R52, [R56+0x8000] ;  /* 0x008000003834783b */ /* 0x000eac0000000200 */
[----:B------:R-:W3:Y:S06]  /*3500*/  LDG.E R61, desc[UR16][R2.64] ;  /* 0x00000010023d7981 */ /* 0x000eec000c1e1900 */
[----:B------:R4:W3:Y:S01]  /*3510*/  LDG.E R60, desc[UR16][R2.64+0x20] ;  /* 0x00002010023c7981 */ /* 0x0008e2000c1e1900 */
[C---:B-1----:R-:W-:Y:S03]  /*3520*/  HMMA.16816.F32 R4, R16.reuse, R112, RZ ;  /* 0x000000701004723c */ /* 0x042fe600000018ff */
[C---:B----4-:R-:W-:Y:S02]  /*3530*/  IADD3 R3, R182.reuse, R0, RZ ;  /* 0x00000000b6037210 */ /* 0x050fe40007ffe0ff */
[----:B------:R-:W-:Y:S01]  /*3540*/  IADD3 R2, R182, R56, RZ ;  /* 0x00000038b6027210 */ /* 0x000fe20007ffe0ff */
[C---:B------:R-:W-:Y:S01]  /*3550*/  HMMA.16816.F32 R8, R16.reuse, R114, RZ ;  /* 0x000000721008723c */ /* 0x040fe200000018ff */
[----:B------:R-:W-:Y:S05]  /*3560*/  LDSM.16.M88.4 R56, [R56+0xa000] ;  /* 0x00a000003838783b */ /* 0x000fea0000000200 */
[C---:B------:R-:W-:Y:S06]  /*3570*/  HMMA.16816.F32 R12, R16.reuse, R116, RZ ;  /* 0x00000074100c723c */ /* 0x040fec00000018ff */
[----:B------:R-:W-:Y:S06]  /*3580*/  HMMA.16816.F32 R16, R16, R118, RZ ;  /* 0x000000761010723c */ /* 0x000fec00000018ff */
[C---:B--2---:R-:W-:Y:S06]  /*3590*/  HMMA.16816.F32 R4, R52.reuse, R120, R4 ;  /* 0x000000783404723c */ /* 0x044fec0000001804 */
[C---:B------:R-:W-:Y:S06]  /*35a0*/  HMMA.16816.F32 R8, R52.reuse, R122, R8 ;  /* 0x0000007a3408723c */ /* 0x040fec0000001808 */
[C---:B------:R-:W-:Y:S06]  /*35b0*/  HMMA.16816.F32 R12, R52.reuse, R124, R12 ;  /* 0x0000007c340c723c */ /* 0x040fec000000180c */
[----:B------:R-:W-:Y:S01]  /*35c0*/  HMMA.16816.F32 R16, R52, R126, R16 ;  /* 0x0000007e3410723c */ /* 0x000fe20000001810 */
[----:B------:R-:W1:Y:S05]  /*35d0*/  LDSM.16.M88.4 R52, [R3+0x8000] ;  /* 0x008000000334783b */ /* 0x000e6a0000000200 */
[C---:B-1----:R-:W-:Y:S06]  /*35e0*/  HMMA.16816.F32 R4, R52.reuse, R128, R4 ;  /* 0x000000803404723c */ /* 0x042fec0000001804 */
        /* <DEDUP_REMOVED lines=14> */
[C---:B------:R-:W-:Y:S06]  /*36d0*/  HMMA.16816.F32 R4, R56.reuse, R152, R4 ;  /* 0x000000983804723c */ /* 0x040fec0000001804 */
[C---:B------:R-:W-:Y:S06]  /*36e0*/  HMMA.16816.F32 R8, R56.reuse, R154, R8 ;  /* 0x0000009a3808723c */ /* 0x040fec0000001808 */
[C---:B------:R-:W-:Y:S06]  /*36f0*/  HMMA.16816.F32 R12, R56.reuse, R156, R12 ;  /* 0x0000009c380c723c */ /* 0x040fec000000180c */
[----:B------:R-:W-:Y:S01]  /*3700*/  HMMA.16816.F32 R16, R56, R158, R16 ;  /* 0x0000009e3810723c */ /* 0x000fe20000001810 */
[----:B------:R-:W2:Y:S05]  /*3710*/  LDSM.16.M88.4 R56, [R2+0xa000] ;  /* 0x00a000000238783b */ /* 0x000eaa0000000200 */
[C---:B-1----:R-:W-:Y:S06]  /*3720*/  HMMA.16816.F32 R4, R52.reuse, R160, R4 ;  /* 0x000000a03404723c */ /* 0x042fec0000001804 */
[C---:B------:R-:W-:Y:S06]  /*3730*/  HMMA.16816.F32 R8, R52.reuse, R162, R8 ;  /* 0x000000a23408723c */ /* 0x040fec0000001808 */
[C---:B------:R-:W-:Y:S06]  /*3740*/  HMMA.16816.F32 R12, R52.reuse, R164, R12 ;  /* 0x000000a4340c723c */ /* 0x040fec000000180c */
[----:B------:R-:W-:Y:S06]  /*3750*/  HMMA.16816.F32 R16, R52, R166, R16 ;  /* 0x000000a63410723c */ /* 0x000fec0000001810 */
[C---:B--2---:R-:W-:Y:S06]  /*3760*/  HMMA.16816.F32 R4, R56.reuse, R168, R4 ;  /* 0x000000a83804723c */ /* 0x044fec0000001804 */
[C---:B------:R-:W-:Y:S06]  /*3770*/  HMMA.16816.F32 R8, R56.reuse, R170, R8 ;  /* 0x000000aa3808723c */ /* 0x040fec0000001808 */
[C---:B------:R-:W-:Y:S06]  /*3780*/  HMMA.16816.F32 R12, R56.reuse, R172, R12 ;  /* 0x000000ac380c723c */ /* 0x040fec000000180c */
[----:B------:R-:W-:Y:S06]  /*3790*/  HMMA.16816.F32 R16, R56, R174, R16 ;  /* 0x000000ae3810723c */ /* 0x000fec0000001810 */
[C---:B---3--:R-:W-:Y:S01]  /*37a0*/  FADD.FTZ R2, -R61.reuse, R4 ;  /* 0x000000043d027221 */ /* 0x048fe20000010100 */
[C---:B------:R-:W-:Y:S01]  /*37b0*/  FADD.FTZ R0, -R61.reuse, R5 ;  /* 0x000000053d007221 */ /* 0x040fe20000010100 */
[----:B------:R-:W-:Y:S03]  /*37c0*/  FADD.FTZ R5, -R60, R7 ;  /* 0x000000073c057221 */ /* 0x000fe60000010100 */
[----:B------:R-:W-:Y:S01]  /*37d0*/  FMUL.FTZ R2, R106, R2 ;  /* 0x000000026a027220 */ /* 0x000fe20000410000 */
[C---:B------:R-:W-:Y:S01]  /*37e0*/  FADD.FTZ R3, -R61.reuse, R8 ;  /* 0x000000083d037221 */ /* 0x040fe20000010100 */
[----:B------:R-:W-:Y:S01]  /*37f0*/  FADD.FTZ R8, -R61, R9 ;  /* 0x000000093d087221 */ /* 0x000fe20000010100 */
[----:B------:R-:W-:Y:S01]  /*3800*/  FMUL.FTZ R0, R105, R0 ;  /* 0x0000000069007220 */ /* 0x000fe20000410000 */
[----:B------:R-:W-:Y:S01]  /*3810*/  FADD.FTZ R10, -R60, R10 ;  /* 0x0000000a3c0a7221 */ /* 0x000fe20000010100 */
[----:B------:R-:W-:Y:S01]  /*3820*/  FMUL.FTZ R3, R102, R3 ;  /* 0x0000000366037220 */ /* 0x000fe20000410000 */
[----:B------:R-:W-:Y:S01]  /*3830*/  FMUL.FTZ R8, R101, R8 ;  /* 0x0000000865087220 */ /* 0x000fe20000410000 */
[C---:B------:R-:W-:Y:S01]  /*3840*/  FADD.FTZ R4, -R61.reuse, R13 ;  /* 0x0000000d3d047221 */ /* 0x040fe20000010100 */
[----:B------:R-:W-:Y:S01]  /*3850*/  F2FP.F16.F32.PACK_AB R9, R0, R2 ;  /* 0x000000020009723e */ /* 0x000fe200000000ff */
[C---:B------:R-:W-:Y:S01]  /*3860*/  FADD.FTZ R2, -R61.reuse, R12 ;  /* 0x0000000c3d027221 */ /* 0x040fe20000010100 */
[----:B------:R-:W-:Y:S01]  /*3870*/  FADD.FTZ R11, -R60, R11 ;  /* 0x0000000b3c0b7221 */ /* 0x000fe20000010100 */
[----:B------:R-:W-:Y:S01]  /*3880*/  F2FP.F16.F32.PACK_AB R8, R8, R3 ;  /* 0x000000030808723e */ /* 0x000fe200000000ff */
[----:B------:R-:W-:Y:S01]  /*3890*/  FADD.FTZ R3, -R60, R6 ;  /* 0x000000063c037221 */ /* 0x000fe20000010100 */
[C---:B------:R-:W-:Y:S01]  /*38a0*/  FADD.FTZ R0, -R61.reuse, R16 ;  /* 0x000000103d007221 */ /* 0x040fe20000010100 */
[----:B------:R-:W-:Y:S01]  /*38b0*/  FADD.FTZ R17, -R61, R17 ;  /* 0x000000113d117221 */ /* 0x000fe20000010100 */
[----:B------:R-:W-:Y:S01]  /*38c0*/  FMUL.FTZ R2, R65, R2 ;  /* 0x0000000241027220 */ /* 0x000fe20000410000 */
[----:B------:R-:W-:Y:S01]  /*38d0*/  FMUL.FTZ R4, R64, R4 ;  /* 0x0000000440047220 */ /* 0x000fe20000410000 */
[----:B------:R-:W-:Y:S01]  /*38e0*/  FMUL.FTZ R0, R63, R0 ;  /* 0x000000003f007220 */ /* 0x000fe20000410000 */
[----:B------:R-:W-:Y:S01]  /*38f0*/  FMUL.FTZ R6, R62, R17 ;  /* 0x000000113e067220 */ /* 0x000fe20000410000 */
[----:B------:R-:W-:Y:S01]  /*3900*/  FMUL.FTZ R3, R109, R3 ;  /* 0x000000036d037220 */ /* 0x000fe20000410000 */
[----:B------:R-:W-:Y:S01]  /*3910*/  FMUL.FTZ R5, R108, R5 ;  /* 0x000000056c057220 */ /* 0x000fe20000410000 */
[----:B------:R-:W-:Y:S01]  /*3920*/  FMUL.FTZ R16, R107, R10 ;  /* 0x0000000a6b107220 */ /* 0x000fe20000410000 */
[----:B------:R-:W-:Y:S01]  /*3930*/  FMUL.FTZ R13, R104, R11 ;  /* 0x0000000b680d7220 */ /* 0x000fe20000410000 */
[C---:B------:R-:W-:Y:S01]  /*3940*/  FADD.FTZ R10, -R60.reuse, R14 ;  /* 0x0000000e3c0a7221 */ /* 0x040fe20000010100 */
[C---:B------:R-:W-:Y:S01]  /*3950*/  FADD.FTZ R7, -R60.reuse, R15 ;  /* 0x0000000f3c077221 */ /* 0x040fe20000010100 */
[----:B------:R-:W-:Y:S01]  /*3960*/  FADD.FTZ R12, -R60, R18 ;  /* 0x000000123c0c7221 */ /* 0x000fe20000010100 */
[----:B------:R-:W-:Y:S01]  /*3970*/  F2FP.F16.F32.PACK_AB R4, R4, R2 ;  /* 0x000000020404723e */ /* 0x000fe200000000ff */
[----:B------:R-:W-:Y:S01]  /*3980*/  FADD.FTZ R11, -R60, R19 ;  /* 0x000000133c0b7221 */ /* 0x000fe20000010100 */
[----:B------:R-:W-:Y:S01]  /*3990*/  F2FP.F16.F32.PACK_AB R6, R6, R0 ;  /* 0x000000000606723e */ /* 0x000fe200000000ff */
[----:B------:R-:W-:Y:S01]  /*39a0*/  FMUL.FTZ R10, R103, R10 ;  /* 0x0000000a670a7220 */ /* 0x000fe20000410000 */
[----:B------:R-:W-:Y:S01]  /*39b0*/  F2FP.F16.F32.PACK_AB R5, R5, R3 ;  /* 0x000000030505723e */ /* 0x000fe200000000ff */
[----:B------:R-:W-:Y:S01]  /*39c0*/  FMUL.FTZ R7, R100, R7 ;  /* 0x0000000764077220 */ /* 0x000fe20000410000 */
[----:B------:R-:W-:Y:S01]  /*39d0*/  FMUL.FTZ R12, R67, R12 ;  /* 0x0000000c430c7220 */ /* 0x000fe20000410000 */
[----:B------:R-:W-:Y:S01]  /*39e0*/  FMUL.FTZ R11, R66, R11 ;  /* 0x0000000b420b7220 */ /* 0x000fe20000410000 */
[----:B------:R-:W-:Y:S06]  /*39f0*/  @!P5 BRA `(.L_x_7) ;  /* 0x00000000005cd947 */ /* 0x000fec0003800000 */
[----:B------:R-:W1:Y:S01]  /*3a00*/  LDC R14, c[0x0][0x240] ;  /* 0x00009000ff0e7b82 */ /* 0x000e620000000800 */
[----:B------:R-:W-:Y:S04]  /*3a10*/  LOP3.LUT R0, R203, 0x1, RZ, 0xc0, !PT ;  /* 0x00000001cb007812 */ /* 0x000fe800078ec0ff */
[----:B------:R-:W-:Y:S01]  /*3a20*/  ISETP.NE.U32.AND P1, PT, R0, 0x1, PT ;  /* 0x000000010000780c */ /* 0x000fe20003f25070 */
[----:B------:R-:W-:Y:S02]  /*3a30*/  IMAD.MOV.U32 R0, RZ, RZ, -0x4000 ;  /* 0xffffc000ff007424 */ /* 0x000fe400078e00ff */
[----:B------:R-:W2:Y:S03]  /*3a40*/  LDC R15, c[0x0][0x244] ;  /* 0x00009100ff0f7b82 */ /* 0x000ea60000000800 */
[----:B------:R-:W-:Y:S05]  /*3a50*/  SEL R0, R0, 0x4000, !P1 ;  /* 0x0000400000007807 */ /* 0x000fea0004800000 */
[--C-:B------:R-:W-:Y:S02]  /*3a60*/  IMAD.IADD R193, R193, 0x1, R0.reuse ;  /* 0x00000001c1c17824 */ /* 0x100fe400078e0200 */
[----:B------:R-:W-:Y:S02]  /*3a70*/  IMAD.IADD R179, R179, 0x1, R0 ;  /* 0x00000001b3b37824 */ /* 0x000fe400078e0200 */
[----:B-1----:R-:W-:Y:S05]  /*3a80*/  IMAD.U32 R2, R14, -0x40, RZ ;  /* 0xffffffc00e027824 */ /* 0x002fea00078e00ff */
[C---:B------:R-:W-:Y:S04]  /*3a90*/  LEA R3, P0, R2.reuse, R198, 0x1 ;  /* 0x000000c602037211 */ /* 0x040fe800078008ff */
[----:B------:R-:W-:Y:S01]  /*3aa0*/  LEA.HI.X.SX32 R2, R2, R199, 0x1, P0 ;  /* 0x000000c702027211 */ /* 0x000fe200000f0eff */
[----:B------:R-:W-:Y:S04]  /*3ab0*/  IMAD.MOV.U32 R198, RZ, RZ, R3 ;  /* 0x000000ffffc67224 */ /* 0x000fe800078e0003 */
[----:B------:R-:W-:Y:S01]  /*3ac0*/  IMAD.MOV.U32 R199, RZ, RZ, R2 ;  /* 0x000000ffffc77224 */ /* 0x000fe200078e0002 */
[C---:B------:R-:W-:Y:S04]  /*3ad0*/  LEA R2, P0, R14.reuse, R198, 0x6 ;  /* 0x000000c60e027211 */ /* 0x040fe800078030ff */
[----:B------:R-:W-:Y:S01]  /*3ae0*/  @!PT LDS RZ, [RZ] ;  /* 0x00000000fffff984 */ /* 0x000fe20000000800 */
[----:B------:R-:W-:Y:S01]  /*3af0*/  @!PT LDS RZ, [RZ] ;  /* 0x00000000fffff984 */ /* 0x000fe20000000800 */
[----:B------:R-:W-:Y:S01]  /*3b00*/  @!PT LDS RZ, [RZ] ;  /* 0x00000000fffff984 */ /* 0x000fe20000000800 */
[----:B------:R1:W-:Y:S01]  /*3b10*/  LDGSTS.E.BYPASS.LTC128B.128 [R193], desc[UR16][R198.64] ;  /* 0x00000000c6c17fae */ /* 0x0003e2000b901d50 */
[----:B--2---:R-:W-:Y:S03]  /*3b20*/  LEA.HI.X R3, R14, R199, R15, 0x6, P0 ;  /* 0x000000c70e037211 */ /* 0x004fe600000f340f */
[----:B------:R1:W-:Y:S04]  /*3b30*/  LDGSTS.E.BYPASS.LTC128B.128 [R193+0x2000], desc[UR16][R198.64+0x80] ;  /* 0x02000080c6c17fae */ /* 0x0003e8000b901d50 */
[----:B------:R1:W-:Y:S04]  /*3b40*/  LDGSTS.E.BYPASS.LTC128B.128 [R193+0x1000], desc[UR16][R2.64] ;  /* 0x0100000002c17fae */ /* 0x0003e8000b901d50 */
[----:B------:R1:W-:Y:S04]  /*3b50*/  LDGSTS.E.BYPASS.LTC128B.128 [R193+0x3000], desc[UR16][R2.64+0x80] ;  /* 0x0300008002c17fae */ /* 0x0003e8000b901d50 */
[----:B------:R-:W0:Y:S02]  /*3b60*/  LDGDEPBAR ;  /* 0x00000000000079af */ /* 0x000e240000000000 */
.L_x_7:
[----:B-1----:R-:W-:Y:S01]  /*3b70*/  F2FP.F16.F32.PACK_AB R2, R13, R16 ;  /* 0x000000100d02723e */ /* 0x002fe200000000ff */
[----:B------:R-:W-:Y:S01]  /*3b80*/  STS [R214+0x10000], R9 ;  /* 0x01000009d6007388 */ /* 0x000fe20000000800 */
[----:B------:R-:W-:Y:S02]  /*3b90*/  F2FP.F16.F32.PACK_AB R0, R7, R10 ;  /* 0x0000000a0700723e */ /* 0x000fe400000000ff */
[----:B------:R-:W-:Y:S01]  /*3ba0*/  F2FP.F16.F32.PACK_AB R3, R11, R12 ;  /* 0x0000000c0b03723e */ /* 0x000fe200000000ff */
[----:B------:R-:W-:Y:S04]  /*3bb0*/  STS [R214+0x10400], R5 ;  /* 0x01040005d6007388 */ /* 0x000fe80000000800 */
[----:B------:R-:W-:Y:S04]  /*3bc0*/  STS [R216+0x10000], R8 ;  /* 0x01000008d8007388 */ /* 0x000fe80000000800 */
[----:B------:R1:W-:Y:S04]  /*3bd0*/  STS [R216+0x10400], R2 ;  /* 0x01040002d8007388 */ /* 0x0003e80000000800 */
[----:B------:R-:W-:Y:S04]  /*3be0*/  STS [R213+0x10000], R4 ;  /* 0x01000004d5007388 */ /* 0x000fe80000000800 */
[----:B------:R2:W-:Y:S04]  /*3bf0*/  STS [R213+0x10400], R0 ;  /* 0x01040000d5007388 */ /* 0x0005e80000000800 */
[----:B------:R-:W-:Y:S04]  /*3c00*/  STS [R215+0x10000], R6 ;  /* 0x01000006d7007388 */ /* 0x000fe80000000800 */
[----:B------:R-:W-:Y:S01]  /*3c10*/  STS [R215+0x10400], R3 ;  /* 0x01040003d7007388 */ /* 0x000fe20000000800 */
[----:B------:R-:W-:Y:S01]  /*3c20*/  BAR.SYNC.DEFER_BLOCKING 0x0 ;  /* 0x0000000000007b1d */ /* 0x000fe20000010000 */
[----:B-1----:R-:W-:Y:S04]  /*3c30*/  IMAD R2, R251, UR4, RZ ;  /* 0x00000004fb027c24 */ /* 0x002fe8000f8e02ff */
[----:B------:R-:W-:Y:S01]  /*3c40*/  IMAD.U32 R2, R2, -0x40, RZ ;  /* 0xffffffc002027824 */ /* 0x000fe200078e00ff */
[----:B--2---:R-:W-:Y:S04]  /*3c50*/  LEA R0, R191, UR5, 0x1 ;  /* 0x00000005bf007c11 */ /* 0x004fe8000f8e08ff */
[C---:B------:R-:W-:Y:S04]  /*3c60*/  LEA R194, P0, R2.reuse, R194, 0x2 ;  /* 0x000000c202c27211 */ /* 0x040fe800078010ff */
[----:B------:R-:W-:Y:S01]  /*3c70*/  LEA.HI.X.SX32 R195, R2, R195, 0x2, P0 ;  /* 0x000000c302c37211 */ /* 0x000fe200000f16ff */
[----:B------:R-:W-:Y:S04]  /*3c80*/  LDSM.16.MT88.4 R4, [R178+0x12000] ;  /* 0x01200000b204783b */ /* 0x000fe80000004200 */
[----:B------:R-:W1:Y:S04]  /*3c90*/  LDSM.16.MT88.4 R8, [R0+0x8000] ;  /* 0x008000000008783b */ /* 0x000e680000004200 */
[----:B------:R-:W2:Y:S04]  /*3ca0*/  LDSM.16.MT88.4 R12, [R177+0x12000] ;  /* 0x01200000b10c783b */ /* 0x000ea80000004200 */
[----:B------:R-:W3:Y:S04]  /*3cb0*/  LDSM.16.MT88.4 R16, [R0+0xa000] ;  /* 0x00a000000010783b */ /* 0x000ee80000004200 */
[----:B------:R-:W-:Y:S04]  /*3cc0*/  LDSM.16.MT88.4 R52, [R178+0x12800] ;  /* 0x01280000b234783b */ /* 0x000fe80000004200 */
[----:B------:R-:W4:Y:S04]  /*3cd0*/  LDSM.16.MT88.4 R56, [R0+0x8800] ;  /* 0x008800000038783b */ /* 0x000f280000004200 */
[----:B------:R-:W5:Y:S04]  /*3ce0*/  LDSM.16.MT88.4 R60, [R177+0x12800] ;  /* 0x01280000b13c783b */ /* 0x000f680000004200 */
[----:B------:R-:W5:Y:S01]  /*3cf0*/  LDSM.16.MT88.4 R64, [R0+0xa800] ;  /* 0x00a800000040783b */ /* 0x000f620000004200 */
[-C--:B-1----:R-:W-:Y:S06]  /*3d00*/  HMMA.16816.F32 R20, R4, R8.reuse, R20 ;  /* 0x000000080414723c */ /* 0x082fec0000001814 */
[C---:B--2---:R-:W-:Y:S06]  /*3d10*/  HMMA.16816.F32 R24, R12.reuse, R8, R24 ;  /* 0x000000080c18723c */ /* 0x044fec0000001818 */
[-C--:B------:R-:W-:Y:S06]  /*3d20*/  HMMA.16816.F32 R28, R12, R10.reuse, R28 ;  /* 0x0000000a0c1c723c */ /* 0x080fec000000181c */
[C---:B------:R-:W-:Y:S01]  /*3d30*/  HMMA.16816.F32 R32, R4.reuse, R10, R32 ;  /* 0x0000000a0420723c */ /* 0x040fe20000001820 */
[----:B------:R-:W-:Y:S05]  /*3d40*/  LDSM.16.MT88.4 R8, [R0+0x9000] ;  /* 0x009000000008783b */ /* 0x000fea0000004200 */
[-C--:B---3--:R-:W-:Y:S06]  /*3d50*/  HMMA.16816.F32 R36, R4, R16.reuse, R36 ;  /* 0x000000100424723c */ /* 0x088fec0000001824 */
[C---:B------:R-:W-:Y:S06]  /*3d60*/  HMMA.16816.F32 R40, R12.reuse, R16, R40 ;  /* 0x000000100c28723c */ /* 0x040fec0000001828 */
[-C--:B------:R-:W-:Y:S01]  /*3d70*/  HMMA.16816.F32 R44, R12, R18.reuse, R44 ;  /* 0x000000120c2c723c */ /* 0x080fe2000000182c */
[----:B------:R-:W-:Y:S05]  /*3d80*/  LDSM.16.MT88.4 R12, [R177+0x13000] ;  /* 0x01300000b10c783b */ /* 0x000fea0000004200 */
[----:B------:R-:W-:Y:S01]  /*3d90*/  HMMA.16816.F32 R48, R4, R18, R48 ;  /* 0x000000120430723c */ /* 0x000fe20000001830 */
[----:B------:R-:W1:Y:S04]  /*3da0*/  LDSM.16.MT88.4 R4, [R178+0x13000] ;  /* 0x01300000b204783b */ /* 0x000e680000004200 */
[----:B------:R-:W2:Y:S01]  /*3db0*/  LDSM.16.MT88.4 R16, [R0+0xb000] ;  /* 0x00b000000010783b */ /* 0x000ea20000004200 */
[-C--:B----4-:R-:W-:Y:S06]  /*3dc0*/  HMMA.16816.F32 R20, R52, R56.reuse, R20 ;  /* 0x000000383414723c */ /* 0x090fec0000001814 */
[C---:B-----5:R-:W-:Y:S06]  /*3dd0*/  HMMA.16816.F32 R24, R60.reuse, R56, R24 ;  /* 0x000000383c18723c */ /* 0x060fec0000001818 */
[-C--:B------:R-:W-:Y:S06]  /*3de0*/  HMMA.16816.F32 R28, R60, R58.reuse, R28 ;  /* 0x0000003a3c1c723c */ /* 0x080fec000000181c */
[C---:B------:R-:W-:Y:S01]  /*3df0*/  HMMA.16816.F32 R32, R52.reuse, R58, R32 ;  /* 0x0000003a3420723c */ /* 0x040fe20000001820 */
[----:B------:R-:W-:Y:S05]  /*3e00*/  LDSM.16.MT88.4 R56, [R0+0x9800] ;  /* 0x009800000038783b */ /* 0x000fea0000004200 */
[-C--:B------:R-:W-:Y:S06]  /*3e10*/  HMMA.16816.F32 R36, R52, R64.reuse, R36 ;  /* 0x000000403424723c */ /* 0x080fec0000001824 */
[C---:B------:R-:W-:Y:S06]  /*3e20*/  HMMA.16816.F32 R40, R60.reuse, R64, R40 ;  /* 0x000000403c28723c */ /* 0x040fec0000001828 */
[-C--:B------:R-:W-:Y:S01]  /*3e30*/  HMMA.16816.F32 R44, R60, R66.reuse, R44 ;  /* 0x000000423c2c723c */ /* 0x080fe2000000182c */
[----:B------:R-:W-:Y:S05]  /*3e40*/  LDSM.16.MT88.4 R60, [R177+0x13800] ;  /* 0x01380000b13c783b */ /* 0x000fea0000004200 */
[----:B------:R-:W-:Y:S01]  /*3e50*/  HMMA.16816.F32 R48, R52, R66, R48 ;  /* 0x000000423430723c */ /* 0x000fe20000001830 */
[----:B------:R-:W3:Y:S04]  /*3e60*/  LDSM.16.MT88.4 R52, [R178+0x13800] ;  /* 0x01380000b234783b */ /* 0x000ee80000004200 */
[----:B------:R-:W4:Y:S01]  /*3e70*/  LDSM.16.MT88.4 R64, [R0+0xb800] ;  /* 0x00b800000040783b */ /* 0x000f220000004200 */
[-C--:B-1----:R-:W-:Y:S01]  /*3e80*/  HMMA.16816.F32 R20, R4, R8.reuse, R20 ;  /* 0x000000080414723c */ /* 0x082fe20000001814 */
[----:B------:R-:W-:Y:S05]  /*3e90*/  BAR.SYNC.DEFER_BLOCKING 0x0 ;  /* 0x0000000000007b1d */ /* 0x000fea0000010000 */
[C---:B------:R-:W-:Y:S06]  /*3ea0*/  HMMA.16816.F32 R24, R12.reuse, R8, R24 ;  /* 0x000000080c18723c */ /* 0x040fec0000001818 */
[-C--:B------:R-:W-:Y:S06]  /*3eb0*/  HMMA.16816.F32 R28, R12, R10.reuse, R28 ;  /* 0x0000000a0c1c723c */ /* 0x080fec000000181c */
[C---:B------:R-:W-:Y:S06]  /*3ec0*/  HMMA.16816.F32 R32, R4.reuse, R10, R32 ;  /* 0x0000000a0420723c */ /* 0x040fec0000001820 */
[-C--:B--2---:R-:W-:Y:S06]  /*3ed0*/  HMMA.16816.F32 R36, R4, R16.reuse, R36 ;  /* 0x000000100424723c */ /* 0x084fec0000001824 */
[C---:B------:R-:W-:Y:S06]  /*3ee0*/  HMMA.16816.F32 R40, R12.reuse, R16, R40 ;  /* 0x000000100c28723c */ /* 0x040fec0000001828 */
[-C--:B------:R-:W-:Y:S06]  /*3ef0*/  HMMA.16816.F32 R44, R12, R18.reuse, R44 ;  /* 0x000000120c2c723c */ /* 0x080fec000000182c */
[----:B------:R-:W-:Y:S06]  /*3f00*/  HMMA.16816.F32 R48, R4, R18, R48 ;  /* 0x000000120430723c */ /* 0x000fec0000001830 */
[-C--:B---3--:R-:W-:Y:S06]  /*3f10*/  HMMA.16816.F32 R20, R52, R56.reuse, R20 ;  /* 0x000000383414723c */ /* 0x088fec0000001814 */
[C---:B------:R-:W-:Y:S06]  /*3f20*/  HMMA.16816.F32 R24, R60.reuse, R56, R24 ;  /* 0x000000383c18723c */ /* 0x040fec0000001818 */
[-C--:B------:R-:W-:Y:S06]  /*3f30*/  HMMA.16816.F32 R28, R60, R58.reuse, R28 ;  /* 0x0000003a3c1c723c */ /* 0x080fec000000181c */
[C---:B------:R-:W-:Y:S06]  /*3f40*/  HMMA.16816.F32 R32, R52.reuse, R58, R32 ;  /* 0x0000003a3420723c */ /* 0x040fec0000001820 */
[-C--:B----4-:R-:W-:Y:S06]  /*3f50*/  HMMA.16816.F32 R36, R52, R64.reuse, R36 ;  /* 0x000000403424723c */ /* 0x090fec0000001824 */
[C---:B------:R-:W-:Y:S06]  /*3f60*/  HMMA.16816.F32 R40, R60.reuse, R64, R40 ;  /* 0x000000403c28723c */ /* 0x040fec0000001828 */
[-C--:B------:R-:W-:Y:S06]  /*3f70*/  HMMA.16816.F32 R44, R60, R66.reuse, R44 ;  /* 0x000000423c2c723c */ /* 0x080fec000000182c */
[----:B------:R-:W-:Y:S01]  /*3f80*/  HMMA.16816.F32 R48, R52, R66, R48 ;  /* 0x000000423430723c */ /* 0x000fe20000001830 */
[----:B------:R-:W-:Y:S11]  /*3f90*/  @!UPT UIADD3 URZ, URZ, URZ, URZ ;  /* 0x0000003f3f3ff290 */ /* 0x000ff6000fffe03f */
[----:B------:R-:W-:Y:S01]  /*3fa0*/  @!UPT UIADD3 URZ, URZ, URZ, URZ ;  /* 0x0000003f3f3ff290 */ /* 0x000fe2000fffe03f */
[----:B------:R-:W-:Y:S11]  /*3fb0*/  @!P5 BRA `(.L_x_8) ;  /* 0x000000000044d947 */ /* 0x000ff60003800000 */
[----:B------:R-:W1:Y:S08]  /*3fc0*/  LDC R4, c[0x0][0x420] ;  /* 0x00010800ff047b82 */ /* 0x000e700000000800 */
[----:B------:R-:W2:Y:S01]  /*3fd0*/  LDC R5, c[0x0][0x424] ;  /* 0x00010900ff057b82 */ /* 0x000ea20000000800 */
        /* <DEDUP_REMOVED lines=9> */
[----:B------:R1:W-:Y:S01]  /*4070*/  LDGSTS.E.BYPASS.LTC128B.128 [R204+0x8000], desc[UR16][R200.64] ;  /* 0x08000000c8cc7fae */ /* 0x0003e2000b901d50 */
[----:B--2---:R-:W-:Y:S03]  /*4080*/  LEA.HI.X R3, R4, R201, R5, 0x6, P0 ;  /* 0x000000c904037211 */ /* 0x004fe600000f3405 */
[----:B------:R1:W-:Y:S04]  /*4090*/  LDGSTS.E.BYPASS.LTC128B.128 [R204+0xa000], desc[UR16][R200.64+0x80] ;  /* 0x0a000080c8cc7fae */ /* 0x0003e8000b901d50 */
[----:B------:R1:W-:Y:S04]  /*40a0*/  LDGSTS.E.BYPASS.LTC128B.128 [R204+0x9000], desc[UR16][R2.64] ;  /* 0x0900000002cc7fae */ /* 0x0003e8000b901d50 */
[----:B------:R1:W-:Y:S04]  /*40b0*/  LDGSTS.E.BYPASS.LTC128B.128 [R204+0xb000], desc[UR16][R2.64+0x80] ;  /* 0x0b00008002cc7fae */ /* 0x0003e8000b901d50 */
[----:B------:R-:W0:Y:S02]  /*40c0*/  LDGDEPBAR ;  /* 0x00000000000079af */ /* 0x000e240000000000 */
.L_x_8:
[----:B------:R-:W-:Y:S01]  /*40d0*/  LDSM.16.M88.4 R64, [R186] ;  /* 0x00000000ba40783b */ /* 0x000fe20000000200 */
[----:B------:R-:W-:Y:S02]  /*40e0*/  @P5 IADD3 R196, P0, R227, R212, RZ ;  /* 0x000000d4e3c45210 */ /* 0x000fe40007f1e0ff */
[CC--:B-1----:R-:W-:Y:S01]  /*40f0*/  LEA R2, P1, R205.reuse, R194.reuse, 0x2 ;  /* 0x000000c2cd027211 */ /* 0x0c2fe200078210ff */
[----:B------:R-:W1:Y:S02]  /*4100*/  LDSM.16.MT88.4 R16, [R0+0xc000] ;  /* 0x00c000000010783b */ /* 0x000e640000004200 */
[----:B------:R-:W-:Y:S01]  /*4110*/  @P5 IMAD.X R197, R226, 0x1, R211, P0 ;  /* 0x00000001e2c55824 */ /* 0x000fe200000e06d3 */
[-C--:B------:R-:W-:Y:S01]  /*4120*/  LEA.HI.X.SX32 R3, R205, R195.reuse, 0x2, P1 ;  /* 0x000000c3cd037211 */ /* 0x080fe200008f16ff */
[----:B------:R-:W2:Y:S04]  /*4130*/  LDSM.16.M88.4 R60, [R186+0x1000] ;  /* 0x00100000ba3c783b */ /* 0x000ea80000000200 */
[----:B------:R-:W3:Y:S04]  /*4140*/  LDSM.16.MT88.4 R100, [R0+0xe000] ;  /* 0x00e000000064783b */ /* 0x000ee80000004200 */
[----:B------:R-:W-:Y:S04]  /*4150*/  LDSM.16.M88.4 R104, [R187] ;  /* 0x00000000bb68783b */ /* 0x000fe80000000200 */
[----:B------:R-:W4:Y:S04]  /*4160*/  LDSM.16.MT88.4 R108, [R0+0xc800] ;  /* 0x00c80000006c783b */ /* 0x000f280000004200 */
[----:B------:R2:W5:Y:S04]  /*4170*/  @P5 LDG.E R206, desc[UR16][R196.64+-0x100] ;  /* 0xffff0010c4ce5981 */ /* 0x000568000c1e1900 */
[----:B------:R3:W5:Y:S01]  /*4180*/  @P5 LDG.E R207, desc[UR16][R196.64+-0xe0] ;  /* 0xffff2010c4cf5981 */ /* 0x000762000c1e1900 */
[-C--:B-1----:R-:W-:Y:S06]  /*4190*/  HMMA.16816.F32 R4, R64, R16.reuse, RZ ;  /* 0x000000104004723c */ /* 0x082fec00000018ff */
[C---:B--2---:R-:W-:Y:S06]  /*41a0*/  HMMA.16816.F32 R8, R60.reuse, R16, RZ ;  /* 0x000000103c08723c */ /* 0x044fec00000018ff */
[-C--:B------:R-:W-:Y:S06]  /*41b0*/  HMMA.16816.F32 R12, R60, R18.reuse, RZ ;  /* 0x000000123c0c723c */ /* 0x080fec00000018ff */
[C---:B------:R-:W-:Y:S06]  /*41c0*/  HMMA.16816.F32 R16, R64.reuse, R18, RZ ;  /* 0x000000124010723c */ /* 0x040fec00000018ff */
[-C--:B---3--:R-:W-:Y:S06]  /*41d0*/  HMMA.16816.F32 R52, R64, R100.reuse, RZ ;  /* 0x000000644034723c */ /* 0x088fec00000018ff */
[C---:B------:R-:W-:Y:S06]  /*41e0*/  HMMA.16816.F32 R56, R60.reuse, R100, RZ ;  /* 0x000000643c38723c */ /* 0x040fec00000018ff */
[-C--:B------:R-:W-:Y:S06]  /*41f0*/  HMMA.16816.F32 R60, R60, R102.reuse, RZ ;  /* 0x000000663c3c723c */ /* 0x080fec00000018ff */
[----:B------:R-:W-:Y:S01]  /*4200*/  HMMA.16816.F32 R64, R64, R102, RZ ;  /* 0x000000664040723c */ /* 0x000fe200000018ff */
[----:B------:R-:W1:Y:S05]  /*4210*/  LDSM.16.M88.4 R100, [R187+0x1000] ;  /* 0x00100000bb64783b */ /* 0x000e6a0000000200 */
[-C--:B----4-:R-:W-:Y:S06]  /*4220*/  HMMA.16816.F32 R4, R104, R108.reuse, R4 ;  /* 0x0000006c6804723c */ /* 0x090fec0000001804 */
[C---:B-1----:R-:W-:Y:S06]  /*4230*/  HMMA.16816.F32 R8, R100.reuse, R108, R8 ;  /* 0x0000006c6408723c */ /* 0x042fec0000001808 */
[-C--:B------:R-:W-:Y:S06]  /*4240*/  HMMA.16816.F32 R12, R100, R110.reuse, R12 ;  /* 0x0000006e640c723c */ /* 0x080fec000000180c */
[C---:B------:R-:W-:Y:S01]  /*4250*/  HMMA.16816.F32 R16, R104.reuse, R110, R16 ;  /* 0x0000006e6810723c */ /* 0x040fe20000001810 */
[----:B------:R-:W1:Y:S05]  /*4260*/  LDSM.16.MT88.4 R108, [R0+0xe800] ;  /* 0x00e80000006c783b */ /* 0x000e6a0000004200 */
[-C--:B-1----:R-:W-:Y:S06]  /*4270*/  HMMA.16816.F32 R52, R104, R108.reuse, R52 ;  /* 0x0000006c6834723c */ /* 0x082fec0000001834 */
[C---:B------:R-:W-:Y:S06]  /*4280*/  HMMA.16816.F32 R56, R100.reuse, R108, R56 ;  /* 0x0000006c6438723c */ /* 0x040fec0000001838 */
[-C--:B------:R-:W-:Y:S01]  /*4290*/  HMMA.16816.F32 R60, R100, R110.reuse, R60 ;  /* 0x0000006e643c723c */ /* 0x080fe2000000183c */
[----:B------:R-:W-:Y:S05]  /*42a0*/  LDSM.16.M88.4 R100, [R188] ;  /* 0x00000000bc64783b */ /* 0x000fea0000000200 */
[----:B------:R-:W-:Y:S01]  /*42b0*/  HMMA.16816.F32 R64, R104, R110, R64 ;  /* 0x0000006e6840723c */ /* 0x000fe20000001840 */
[----:B------:R-:W1:Y:S04]  /*42c0*/  LDSM.16.MT88.4 R104, [R0+0xd000] ;  /* 0x00d000000068783b */ /* 0x000e680000004200 */
[----:B------:R-:W2:Y:S01]  /*42d0*/  LDSM.16.M88.4 R108, [R188+0x1000] ;  /* 0x00100000bc6c783b */ /* 0x000ea20000000200 */
[-C--:B-1----:R-:W-:Y:S06]  /*42e0*/  HMMA.16816.F32 R4, R100, R104.reuse, R4 ;  /* 0x000000686404723c */ /* 0x082fec0000001804 */
[C---:B--2---:R-:W-:Y:S06]  /*42f0*/  HMMA.16816.F32 R8, R108.reuse, R104, R8 ;  /* 0x000000686c08723c */ /* 0x044fec0000001808 */
        /* <DEDUP_REMOVED lines=14> */
[----:B------:R1:W2:Y:S04]  /*43e0*/  LDSM.16.MT88.4 R100, [R0+0xf800] ;  /* 0x00f800000064783b */ /* 0x0002a80000004200 */
[----:B------:R3:W-:Y:S04]  /*43f0*/  REDG.E.ADD.F32.FTZ.RN.STRONG.GPU desc[UR16][R194.64], R4 ;  /* 0x00000004c20079a6 */ /* 0x0007e8000c10f390 */
[----:B------:R4:W-:Y:S02]  /*4400*/  REDG.E.ADD.F32.FTZ.RN.STRONG.GPU desc[UR16][R2.64], R5 ;  /* 0x00000005020079a6 */ /* 0x0009e4000c10f390 */
[----:B-1----:R-:W-:Y:S01]  /*4410*/  LOP3.LUT R0, R203, 0x1, RZ, 0xc0, !PT ;  /* 0x00000001cb007812 */ /* 0x002fe200078ec0ff */
[-C--:B--2---:R-:W-:Y:S06]  /*4420*/  HMMA.16816.F32 R52, R108, R100.reuse, R52 ;  /* 0x000000646c34723c */ /* 0x084fec0000001834 */
[C---:B------:R-:W-:Y:S06]  /*4430*/  HMMA.16816.F32 R56, R104.reuse, R100, R56 ;  /* 0x000000646838723c */ /* 0x040fec0000001838 */
[-C--:B------:R-:W-:Y:S05]  /*4440*/  HMMA.16816.F32 R60, R104, R102.reuse, R60 ;  /* 0x00000066683c723c */ /* 0x080fea000000183c */
[CC--:B------:R-:W-:Y:S01]  /*4450*/  LEA R100, P0, R208.reuse, R194.reuse, 0x2 ;  /* 0x000000c2d0647211 */ /* 0x0c0fe200078010ff */
[----:B------:R-:W-:Y:S05]  /*4460*/  HMMA.16816.F32 R64, R108, R102, R64 ;  /* 0x000000666c40723c */ /* 0x000fea0000001840 */
[-C--:B------:R-:W-:Y:S02]  /*4470*/  LEA.HI.X.SX32 R101, R208, R195.reuse, 0x2, P0 ;  /* 0x000000c3d0657211 */ /* 0x080fe400000f16ff */
[CC--:B------:R-:W-:Y:S03]  /*4480*/  LEA R104, P1, R235.reuse, R194.reuse, 0x2 ;  /* 0x000000c2eb687211 */ /* 0x0c0fe600078210ff */
[----:B------:R1:W-:Y:S01]  /*4490*/  REDG.E.ADD.F32.FTZ.RN.STRONG.GPU desc[UR16][R100.64], R6 ;  /* 0x00000006640079a6 */ /* 0x0003e2000c10f390 */
[CC--:B------:R-:W-:Y:S02]  /*44a0*/  LEA R102, P0, R234.reuse, R194.reuse, 0x2 ;  /* 0x000000c2ea667211 */ /* 0x0c0fe400078010ff */
[-C--:B------:R-:W-:Y:S02]  /*44b0*/  LEA.HI.X.SX32 R105, R235, R195.reuse, 0x2, P1 ;  /* 0x000000c3eb697211 */ /* 0x080fe400008f16ff */
[-C--:B------:R-:W-:Y:S02]  /*44c0*/  LEA.HI.X.SX32 R103, R234, R195.reuse, 0x2, P0 ;  /* 0x000000c3ea677211 */ /* 0x080fe400000f16ff */
[CC--:B---3--:R-:W-:Y:S01]  /*44d0*/  LEA R4, P1, R232.reuse, R194.reuse, 0x2 ;  /* 0x000000c2e8047211 */ /* 0x0c8fe200078210ff */
[----:B------:R2:W-:Y:S03]  /*44e0*/  REDG.E.ADD.F32.FTZ.RN.STRONG.GPU desc[UR16][R104.64], R7 ;  /* 0x00000007680079a6 */ /* 0x0005e6000c10f390 */
[-C--:B----4-:R-:W-:Y:S01]  /*44f0*/  LEA.HI.X.SX32 R5, R232, R195.reuse, 0x2, P1 ;  /* 0x000000c3e8057211 */ /* 0x090fe200008f16ff */
[----:B------:R3:W-:Y:S01]  /*4500*/  REDG.E.ADD.F32.FTZ.RN.STRONG.GPU desc[UR16][R102.64], R8 ;  /* 0x00000008660079a6 */ /* 0x0007e2000c10f390 */
[-C--:B-1----:R-:W-:Y:S02]  /*4510*/  LEA R100, P2, R233, R194.reuse, 0x2 ;  /* 0x000000c2e9647211 */ /* 0x082fe400078410ff */
[-C--:B------:R-:W-:Y:S02]  /*4520*/  LEA R6, P0, R231, R194.reuse, 0x2 ;  /* 0x000000c2e7067211 */ /* 0x080fe400078010ff */
[-C--:B------:R-:W-:Y:S02]  /*4530*/  LEA.HI.X.SX32 R101, R233, R195.reuse, 0x2, P2 ;  /* 0x000000c3e9657211 */ /* 0x080fe400010f16ff */
[-C--:B--2---:R-:W-:Y:S03]  /*4540*/  LEA.HI.X.SX32 R7, R231, R195.reuse, 0x2, P0 ;  /* 0x000000c3e7077211 */ /* 0x084fe600000f16ff */
[----:B------:R1:W-:Y:S01]  /*4550*/  REDG.E.ADD.F32.FTZ.RN.STRONG.GPU desc[UR16][R100.64], R9 ;  /* 0x00000009640079a6 */ /* 0x0003e2000c10f390 */
[CC--:B---3--:R-:W-:Y:S03]  /*4560*/  LEA R8, P2, R221.reuse, R194.reuse, 0x2 ;  /* 0x000000c2dd087211 */ /* 0x0c8fe600078410ff */
[----:B------:R2:W-:Y:S04]  /*4570*/  REDG.E.ADD.F32.FTZ.RN.STRONG.GPU desc[UR16][R4.64], R10 ;  /* 0x0000000a040079a6 */ /* 0x0005e8000c10f390 */
[----:B------:R3:W-:Y:S04]  /*4580*/  REDG.E.ADD.F32.FTZ.RN.STRONG.GPU desc[UR16][R6.64], R11 ;  /* 0x0000000b060079a6 */ /* 0x0007e8000c10f390 */
[----:B------:R-:W-:Y:S04]  /*4590*/  REDG.E.ADD.F32.FTZ.RN.STRONG.GPU desc[UR16][R194.64+0x80], R16 ;  /* 0x00008010c20079a6 */ /* 0x000fe8000c10f390 */
[----:B------:R-:W-:Y:S04]  /*45a0*/  REDG.E.ADD.F32.FTZ.RN.STRONG.GPU desc[UR16][R2.64+0x80], R17 ;  /* 0x00008011020079a6 */ /* 0x000fe8000c10f390 */
[----:B------:R-:W-:Y:S01]  /*45b0*/  LDSM.16.MT88.4 R100, [R176+0x2800] ;  /* 0x00280000b064783b */ /* 0x000fe20000004200 */
[-C--:B-1----:R-:W-:Y:S02]  /*45c0*/  LEA.HI.X.SX32 R9, R221, R195.reuse, 0x2, P2 ;  /* 0x000000c3dd097211 */ /* 0x082fe400010f16ff */
[CC--:B--2---:R-:W-:Y:S04]  /*45d0*/  LEA R4, P0, R239.reuse, R194.reuse, 0x2 ;  /* 0x000000c2ef047211 */ /* 0x0c4fe800078010ff */
[-C--:B------:R-:W-:Y:S02]  /*45e0*/  LEA.HI.X.SX32 R5, R239, R195.reuse, 0x2, P0 ;  /* 0x000000c3ef057211 */ /* 0x080fe400000f16ff */
[-C--:B---3--:R-:W-:Y:S02]  /*45f0*/  LEA R6, P1, R248, R194.reuse, 0x2 ;  /* 0x000000c2f8067211 */ /* 0x088fe400078210ff */
[-C--:B------:R-:W-:Y:S01]  /*4600*/  LEA R10, P0, R222, R194.reuse, 0x2 ;  /* 0x000000c2de0a7211 */ /* 0x080fe200078010ff */
[----:B------:R1:W-:Y:S01]  /*4610*/  REDG.E.ADD.F32.FTZ.RN.STRONG.GPU desc[UR16][R4.64], R18 ;  /* 0x00000012040079a6 */ /* 0x0003e2000c10f390 */
[-C--:B------:R-:W-:Y:S02]  /*4620*/  LEA.HI.X.SX32 R7, R248, R195.reuse, 0x2, P1 ;  /* 0x000000c3f8077211 */ /* 0x080fe400008f16ff */
[-C--:B------:R-:W-:Y:S03]  /*4630*/  LEA.HI.X.SX32 R11, R222, R195.reuse, 0x2, P0 ;  /* 0x000000c3de0b7211 */ /* 0x080fe600000f16ff */
[----:B------:R2:W-:Y:S04]  /*4640*/  REDG.E.ADD.F32.FTZ.RN.STRONG.GPU desc[UR16][R6.64], R19 ;  /* 0x00000013060079a6 */ /* 0x0005e8000c10f390 */
[----:B------:R-:W-:Y:S04]  /*4650*/  REDG.E.ADD.F32.FTZ.RN.STRONG.GPU desc[UR16][R10.64], R12 ;  /* 0x0000000c0a0079a6 */ /* 0x000fe8000c10f390 */
[----:B------:R3:W-:Y:S04]  /*4660*/  REDG.E.ADD.F32.FTZ.RN.STRONG.GPU desc[UR16][R8.64], R13 ;  /* 0x0000000d080079a6 */ /* 0x0007e8000c10f390 */
[----:B------:R-:W-:Y:S01]  /*4670*/  LDSM.16.MT88.4 R16, [R176+0x2000] ;  /* 0x00200000b010783b */ /* 0x000fe20000004200 */
[CC--:B-1----:R-:W-:Y:S04]  /*4680*/  LEA R4, P1, R220.reuse, R194.reuse, 0x2 ;  /* 0x000000c2dc047211 */ /* 0x0c2fe800078210ff */
[-C--:B------:R-:W-:Y:S02]  /*4690*/  LEA.HI.X.SX32 R5, R220, R195.reuse, 0x2, P1 ;  /* 0x000000c3dc057211 */ /* 0x080fe400008f16ff */
[CC--:B--2---:R-:W-:Y:S03]  /*46a0*/  LEA R6, P0, R229.reuse, R194.reuse, 0x2 ;  /* 0x000000c2e5067211 */ /* 0x0c4fe600078010ff */
[----:B------:R1:W-:Y:S01]  /*46b0*/  REDG.E.ADD.F32.FTZ.RN.STRONG.GPU desc[UR16][R4.64], R14 ;  /* 0x0000000e040079a6 */ /* 0x0003e2000c10f390 */
[-C--:B------:R-:W-:Y:S02]  /*46c0*/  LEA.HI.X.SX32 R7, R229, R195.reuse, 0x2, P0 ;  /* 0x000000c3e5077211 */ /* 0x080fe400000f16ff */
[CC--:B---3--:R-:W-:Y:S03]  /*46d0*/  LEA R8, P2, R218.reuse, R194.reuse, 0x2 ;  /* 0x000000c2da087211 */ /* 0x0c8fe600078410ff */
[----:B------:R2:W-:Y:S01]  /*46e0*/  REDG.E.ADD.F32.FTZ.RN.STRONG.GPU desc[UR16][R6.64], R15 ;  /* 0x0000000f060079a6 */ /* 0x0005e2000c10f390 */
[-C--:B------:R-:W-:Y:S03]  /*46f0*/  LEA.HI.X.SX32 R9, R218, R195.reuse, 0x2, P2 ;  /* 0x000000c3da097211 */ /* 0x080fe600010f16ff */
[----:B------:R-:W-:Y:S04]  /*4700*/  REDG.E.ADD.F32.FTZ.RN.STRONG.GPU desc[UR16][R194.64+0x100], R52 ;  /* 0x00010034c20079a6 */ /* 0x000fe8000c10f390 */
[----:B------:R-:W-:Y:S04]  /*4710*/  REDG.E.ADD.F32.FTZ.RN.STRONG.GPU desc[UR16][R2.64+0x100], R53 ;  /* 0x00010035020079a6 */ /* 0x000fe8000c10f390 */
[----:B------:R-:W-:Y:S01]  /*4720*/  LDSM.16.MT88.4 R12, [R177+0x10000] ;  /* 0x01000000b10c783b */ /* 0x000fe20000004200 */
[CC--:B-1----:R-:W-:Y:S04]  /*4730*/  LEA R4, P0, R241.reuse, R194.reuse, 0x2 ;  /* 0x000000c2f1047211 */ /* 0x0c2fe800078010ff */
[-C--:B------:R-:W-:Y:S02]  /*4740*/  LEA.HI.X.SX32 R5, R241, R195.reuse, 0x2, P0 ;  /* 0x000000c3f1057211 */ /* 0x080fe400000f16ff */
[CC--:B--2---:R-:W-:Y:S02]  /*4750*/  LEA R6, P1, R250.reuse, R194.reuse, 0x2 ;  /* 0x000000c2fa067211 */ /* 0x0c4fe400078210ff */
[CC--:B------:R-:W-:Y:S01]  /*4760*/  LEA R10, P0, R219.reuse, R194.reuse, 0x2 ;  /* 0x000000c2db0a7211 */ /* 0x0c0fe200078010ff */
[----:B------:R1:W-:Y:S01]  /*4770*/  REDG.E.ADD.F32.FTZ.RN.STRONG.GPU desc[UR16][R4.64], R54 ;  /* 0x00000036040079a6 */ /* 0x0003e2000c10f390 */
[-C--:B------:R-:W-:Y:S02]  /*4780*/  LEA.HI.X.SX32 R7, R250, R195.reuse, 0x2, P1 ;  /* 0x000000c3fa077211 */ /* 0x080fe400008f16ff */
[-C--:B------:R-:W-:Y:S03]  /*4790*/  LEA.HI.X.SX32 R11, R219, R195.reuse, 0x2, P0 ;  /* 0x000000c3db0b7211 */ /* 0x080fe600000f16ff */
[----:B------:R2:W-:Y:S04]  /*47a0*/  REDG.E.ADD.F32.FTZ.RN.STRONG.GPU desc[UR16][R6.64], R55 ;  /* 0x00000037060079a6 */ /* 0x0005e8000c10f390 */
[----:B------:R3:W-:Y:S04]  /*47b0*/  REDG.E.ADD.F32.FTZ.RN.STRONG.GPU desc[UR16][R10.64], R56 ;  /* 0x000000380a0079a6 */ /* 0x0007e8000c10f390 */
[----:B------:R4:W-:Y:S04]  /*47c0*/  REDG.E.ADD.F32.FTZ.RN.STRONG.GPU desc[UR16][R8.64], R57 ;  /* 0x00000039080079a6 */ /* 0x0009e8000c10f390 */
[----:B------:R-:W-:Y:S01]  /*47d0*/  LDSM.16.MT88.4 R52, [R178+0x10800] ;  /* 0x01080000b234783b */ /* 0x000fe20000004200 */
[CC--:B-1----:R-:W-:Y:S04]  /*47e0*/  LEA R4, P1, R217.reuse, R194.reuse, 0x2 ;  /* 0x000000c2d9047211 */ /* 0x0c2fe800078210ff */
[-C--:B------:R-:W-:Y:S02]  /*47f0*/  LEA.HI.X.SX32 R5, R217, R195.reuse, 0x2, P1 ;  /* 0x000000c3d9057211 */ /* 0x080fe400008f16ff */
[CC--:B--2---:R-:W-:Y:S03]  /*4800*/  LEA R6, P0, R228.reuse, R194.reuse, 0x2 ;  /* 0x000000c2e4067211 */ /* 0x0c4fe600078010ff */
[----:B------:R1:W-:Y:S01]  /*4810*/  REDG.E.ADD.F32.FTZ.RN.STRONG.GPU desc[UR16][R4.64], R58 ;  /* 0x0000003a040079a6 */ /* 0x0003e2000c10f390 */
[-C--:B------:R-:W-:Y:S02]  /*4820*/  LEA.HI.X.SX32 R7, R228, R195.reuse, 0x2, P0 ;  /* 0x000000c3e4077211 */ /* 0x080fe400000f16ff */
[-C--:B---3--:R-:W-:Y:S02]  /*4830*/  LEA R10, P0, R249, R194.reuse, 0x2 ;  /* 0x000000c2f90a7211 */ /* 0x088fe400078010ff */
[-C--:B----4-:R-:W-:Y:S01]  /*4840*/  LEA R8, P4, R225, R194.reuse, 0x2 ;  /* 0x000000c2e1087211 */ /* 0x090fe200078810ff */
[----:B------:R2:W-:Y:S01]  /*4850*/  REDG.E.ADD.F32.FTZ.RN.STRONG.GPU desc[UR16][R6.64], R59 ;  /* 0x0000003b060079a6 */ /* 0x0005e2000c10f390 */
[-C--:B------:R-:W-:Y:S02]  /*4860*/  LEA.HI.X.SX32 R11, R249, R195.reuse, 0x2, P0 ;  /* 0x000000c3f90b7211 */ /* 0x080fe400000f16ff */
[-C--:B------:R-:W-:Y:S01]  /*4870*/  LEA.HI.X.SX32 R9, R225, R195.reuse, 0x2, P4 ;  /* 0x000000c3e1097211 */ /* 0x080fe200020f16ff */
[----:B------:R-:W-:Y:S04]  /*4880*/  REDG.E.ADD.F32.FTZ.RN.STRONG.GPU desc[UR16][R194.64+0x180], R64 ;  /* 0x00018040c20079a6 */ /* 0x000fe8000c10f390 */
[----:B------:R3:W-:Y:S04]  /*4890*/  REDG.E.ADD.F32.FTZ.RN.STRONG.GPU desc[UR16][R2.64+0x180], R65 ;  /* 0x00018041020079a6 */ /* 0x0007e8000c10f390 */
[----:B------:R-:W-:Y:S01]  /*48a0*/  LDSM.16.MT88.4 R56, [R176+0x800] ;  /* 0x00080000b038783b */ /* 0x000fe20000004200 */
[CC--:B-1----:R-:W-:Y:S04]  /*48b0*/  LEA R4, P1, R240.reuse, R194.reuse, 0x2 ;  /* 0x000000c2f0047211 */ /* 0x0c2fe800078210ff */
[-C--:B------:R-:W-:Y:S02]  /*48c0*/  LEA.HI.X.SX32 R5, R240, R195.reuse, 0x2, P1 ;  /* 0x000000c3f0057211 */ /* 0x080fe400008f16ff */
[CC--:B--2---:R-:W-:Y:S03]  /*48d0*/  LEA R6, P2, R224.reuse, R194.reuse, 0x2 ;  /* 0x000000c2e0067211 */ /* 0x0c4fe600078410ff */
[----:B------:R1:W-:Y:S01]  /*48e0*/  REDG.E.ADD.F32.FTZ.RN.STRONG.GPU desc[UR16][R4.64], R66 ;  /* 0x00000042040079a6 */ /* 0x0003e2000c10f390 */
[-C--:B------:R-:W-:Y:S03]  /*48f0*/  LEA.HI.X.SX32 R7, R224, R195.reuse, 0x2, P2 ;  /* 0x000000c3e0077211 */ /* 0x080fe600010f16ff */
[----:B------:R-:W-:Y:S01]  /*4900*/  REDG.E.ADD.F32.FTZ.RN.STRONG.GPU desc[UR16][R10.64], R67 ;  /* 0x000000430a0079a6 */ /* 0x000fe2000c10f390 */
[CC--:B---3--:R-:W-:Y:S03]  /*4910*/  LEA R2, P0, R230.reuse, R194.reuse, 0x2 ;  /* 0x000000c2e6027211 */ /* 0x0c8fe600078010ff */
[----:B------:R-:W-:Y:S01]  /*4920*/  REDG.E.ADD.F32.FTZ.RN.STRONG.GPU desc[UR16][R8.64], R60 ;  /* 0x0000003c080079a6 */ /* 0x000fe2000c10f390 */
[-C--:B------:R-:W-:Y:S02]  /*4930*/  LEA.HI.X.SX32 R3, R230, R195.reuse, 0x2, P0 ;  /* 0x000000c3e6037211 */ /* 0x080fe400000f16ff */
[----:B------:R-:W-:Y:S01]  /*4940*/  ISETP.NE.U32.AND P0, PT, R0, 0x1, PT ;  /* 0x000000010000780c */ /* 0x000fe20003f05070 */
[----:B------:R-:W-:Y:S01]  /*4950*/  REDG.E.ADD.F32.FTZ.RN.STRONG.GPU desc[UR16][R6.64], R61 ;  /* 0x0000003d060079a6 */ /* 0x000fe2000c10f390 */
[----:B------:R-:W-:Y:S03]  /*4960*/  @P5 IADD3 R0, P2, R212, -0x100, RZ ;  /* 0xffffff00d4005810 */ /* 0x000fe60007f5e0ff */
[----:B------:R-:W-:Y:S02]  /*4970*/  LDSM.16.MT88.4 R8, [R176] ;  /* 0x00000000b008783b */ /* 0x000fe40000004200 */
[----:B------:R-:W-:Y:S02]  /*4980*/  @P5 IMAD.MOV.U32 R212, RZ, RZ, R0 ;  /* 0x000000ffffd45224 */ /* 0x000fe400078e0000 */
[----:B------:R-:W-:Y:S01]  /*4990*/  LDSM.16.MT88.4 R64, [R177+0x10800] ;  /* 0x01080000b140783b */ /* 0x000fe20000004200 */
[C---:B------:R-:W-:Y:S03]  /*49a0*/  VIADD R0, R176.reuse, 0xffffc000 ;  /* 0xffffc000b0007836 */ /* 0x040fe60000000000 */
[----:B------:R-:W-:Y:S01]  /*49b0*/  @P0 VIADD R0, R176, 0x4000 ;  /* 0x00004000b0000836 */ /* 0x000fe20000000000 */
[C---:B-1----:R-:W-:Y:S04]  /*49c0*/  LEA R4, P1, R223.reuse, R194, 0x2 ;  /* 0x000000c2df047211 */ /* 0x042fe800078210ff */
[----:B------:R-:W-:Y:S02]  /*49d0*/  LEA.HI.X.SX32 R5, R223, R195, 0x2, P1 ;  /* 0x000000c3df057211 */ /* 0x000fe400008f16ff */
[----:B------:R-:W-:Y:S03]  /*49e0*/  @P5 IADD3 R210, P1, R210, -0x100, RZ ;  /* 0xffffff00d2d25810 */ /* 0x000fe60007f3e0ff */
[----:B------:R-:W-:Y:S01]  /*49f0*/  REDG.E.ADD.F32.FTZ.RN.STRONG.GPU desc[UR16][R4.64], R62 ;  /* 0x0000003e040079a6 */ /* 0x000fe2000c10f390 */
[----:B------:R-:W-:Y:S03]  /*4a00*/  @P5 IADD3.X R209, R209, -0x1, RZ, P1, !PT ;  /* 0xffffffffd1d15810 */ /* 0x000fe60000ffe4ff */
[----:B------:R1:W-:Y:S04]  /*4a10*/  REDG.E.ADD.F32.FTZ.RN.STRONG.GPU desc[UR16][R2.64], R63 ;  /* 0x0000003f020079a6 */ /* 0x0003e8000c10f390 */
[----:B------:R-:W2:Y:S04]  /*4a20*/  LDSM.16.MT88.4 R4, [R178+0x10000] ;  /* 0x01000000b204783b */ /* 0x000ea80000004200 */
[----:B------:R-:W-:Y:S01]  /*4a30*/  LDSM.16.MT88.4 R60, [R177+0x11000] ;  /* 0x01100000b13c783b */ /* 0x000fe20000004200 */
[----:B-1----:R-:W-:Y:S01]  /*4a40*/  @P5 IADD3.X R2, R211, -0x1, RZ, P2, !PT ;  /* 0xffffffffd3025810 */ /* 0x002fe200017fe4ff */
[C---:B------:R-:W-:Y:S01]  /*4a50*/  VIADD R3, R203.reuse, 0xffffffff ;  /* 0xffffffffcb037836 */ /* 0x040fe20000000000 */
[----:B------:R-:W-:Y:S03]  /*4a60*/  ISETP.GT.AND P2, PT, R203, RZ, PT ;  /* 0x000000ffcb00720c */ /* 0x000fe60003f44270 */
[----:B------:R-:W-:Y:S02]  /*4a70*/  @P5 IMAD.MOV.U32 R211, RZ, RZ, R2 ;  /* 0x000000ffffd35224 */ /* 0x000fe400078e0002 */
[----:B------:R-:W-:Y:S01]  /*4a80*/  IMAD.MOV.U32 R203, RZ, RZ, R3 ;  /* 0x000000ffffcb7224 */ /* 0x000fe200078e0003 */
[-C--:B--2---:R-:W-:Y:S06]  /*4a90*/  HMMA.16816.F32 R68, R4, R8.reuse, R68 ;  /* 0x000000080444723c */ /* 0x084fec0000001844 */
[C---:B------:R-:W-:Y:S06]  /*4aa0*/  HMMA.16816.F32 R72, R12.reuse, R8, R72 ;  /* 0x000000080c48723c */ /* 0x040fec0000001848 */
[-C--:B------:R-:W-:Y:S06]  /*4ab0*/  HMMA.16816.F32 R76, R12, R10.reuse, R76 ;  /* 0x0000000a0c4c723c */ /* 0x080fec000000184c */
[C---:B------:R-:W-:Y:S01]  /*4ac0*/  HMMA.16816.F32 R80, R4.reuse, R10, R80 ;  /* 0x0000000a0450723c */ /* 0x040fe20000001850 */
[----:B------:R-:W-:Y:S05]  /*4ad0*/  LDSM.16.MT88.4 R8, [R178+0x11000] ;  /* 0x01100000b208783b */ /* 0x000fea0000004200 */
[-C--:B------:R-:W-:Y:S06]  /*4ae0*/  HMMA.16816.F32 R84, R4, R16.reuse, R84 ;  /* 0x000000100454723c */ /* 0x080fec0000001854 */
[C---:B------:R-:W-:Y:S06]  /*4af0*/  HMMA.16816.F32 R88, R12.reuse, R16, R88 ;  /* 0x000000100c58723c */ /* 0x040fec0000001858 */
[-C--:B------:R-:W-:Y:S01]  /*4b00*/  HMMA.16816.F32 R92, R12, R18.reuse, R92 ;  /* 0x000000120c5c723c */ /* 0x080fe2000000185c */
[----:B------:R-:W1:Y:S05]  /*4b10*/  LDSM.16.MT88.4 R12, [R176+0x1000] ;  /* 0x00100000b00c783b */ /* 0x000e6a0000004200 */
[----:B------:R-:W-:Y:S01]  /*4b20*/  HMMA.16816.F32 R96, R4, R18, R96 ;  /* 0x000000120460723c */ /* 0x000fe20000001860 */
[----:B------:R-:W2:Y:S04]  /*4b30*/  LDSM.16.MT88.4 R4, [R176+0x3000] ;  /* 0x00300000b004783b */ /* 0x000ea80000004200 */
[----:B------:R-:W-:Y:S01]  /*4b40*/  LDSM.16.MT88.4 R16, [R178+0x11800] ;  /* 0x01180000b210783b */ /* 0x000fe20000004200 */
[-C--:B------:R-:W-:Y:S06]  /*4b50*/  HMMA.16816.F32 R68, R52, R56.reuse, R68 ;  /* 0x000000383444723c */ /* 0x080fec0000001844 */
[C---:B------:R-:W-:Y:S06]  /*4b60*/  HMMA.16816.F32 R72, R64.reuse, R56, R72 ;  /* 0x000000384048723c */ /* 0x040fec0000001848 */
[-C--:B------:R-:W-:Y:S06]  /*4b70*/  HMMA.16816.F32 R76, R64, R58.reuse, R76 ;  /* 0x0000003a404c723c */ /* 0x080fec000000184c */
[C---:B------:R-:W-:Y:S01]  /*4b80*/  HMMA.16816.F32 R80, R52.reuse, R58, R80 ;  /* 0x0000003a3450723c */ /* 0x040fe20000001850 */
[----:B------:R-:W3:Y:S05]  /*4b90*/  LDSM.16.MT88.4 R56, [R176+0x1800] ;  /* 0x00180000b038783b */ /* 0x000eea0000004200 */
[-C--:B------:R-:W-:Y:S06]  /*4ba0*/  HMMA.16816.F32 R84, R52, R100.reuse, R84 ;  /* 0x000000643454723c */ /* 0x080fec0000001854 */
[C---:B------:R-:W-:Y:S06]  /*4bb0*/  HMMA.16816.F32 R88, R64.reuse, R100, R88 ;  /* 0x000000644058723c */ /* 0x040fec0000001858 */
[-C--:B------:R-:W-:Y:S01]  /*4bc0*/  HMMA.16816.F32 R92, R64, R102.reuse, R92 ;  /* 0x00000066405c723c */ /* 0x080fe2000000185c */
[----:B------:R-:W4:Y:S05]  /*4bd0*/  LDSM.16.MT88.4 R64, [R177+0x11800] ;  /* 0x01180000b140783b */ /* 0x000f2a0000004200 */
[----:B------:R-:W-:Y:S01]  /*4be0*/  HMMA.16816.F32 R96, R52, R102, R96 ;  /* 0x000000663460723c */ /* 0x000fe20000001860 */
[----:B------:R2:W4:Y:S05]  /*4bf0*/  LDSM.16.MT88.4 R52, [R176+0x3800] ;  /* 0x00380000b034783b */ /* 0x00052a0000004200 */
[-C--:B-1----:R-:W-:Y:S06]  /*4c00*/  HMMA.16816.F32 R68, R8, R12.reuse, R68 ;  /* 0x0000000c0844723c */ /* 0x082fec0000001844 */
[C---:B------:R-:W-:Y:S06]  /*4c10*/  HMMA.16816.F32 R72, R60.reuse, R12, R72 ;  /* 0x0000000c3c48723c */ /* 0x040fec0000001848 */
[-C--:B------:R-:W-:Y:S06]  /*4c20*/  HMMA.16816.F32 R76, R60, R14.reuse, R76 ;  /* 0x0000000e3c4c723c */ /* 0x080fec000000184c */
[C---:B------:R-:W-:Y:S05]  /*4c30*/  HMMA.16816.F32 R80, R8.reuse, R14, R80 ;  /* 0x0000000e0850723c */ /* 0x040fea0000001850 */
[----:B--2---:R-:W-:Y:S01]  /*4c40*/  IMAD.MOV.U32 R176, RZ, RZ, R0 ;  /* 0x000000ffffb07224 */ /* 0x004fe200078e0000 */
[-C--:B------:R-:W-:Y:S06]  /*4c50*/  HMMA.16816.F32 R84, R8, R4.reuse, R84 ;  /* 0x000000040854723c */ /* 0x080fec0000001854 */
[C---:B------:R-:W-:Y:S06]  /*4c60*/  HMMA.16816.F32 R88, R60.reuse, R4, R88 ;  /* 0x000000043c58723c */ /* 0x040fec0000001858 */
[-C--:B------:R-:W-:Y:S06]  /*4c70*/  HMMA.16816.F32 R92, R60, R6.reuse, R92 ;  /* 0x000000063c5c723c */ /* 0x080fec000000185c */
[----:B------:R-:W-:Y:S06]  /*4c80*/  HMMA.16816.F32 R96, R8, R6, R96 ;  /* 0x000000060860723c */ /* 0x000fec0000001860 */
[-C--:B---3--:R-:W-:Y:S06]  /*4c90*/  HMMA.16816.F32 R68, R16, R56.reuse, R68 ;  /* 0x000000381044723c */ /* 0x088fec0000001844 */
[C---:B----4-:R-:W-:Y:S06]  /*4ca0*/  HMMA.16816.F32 R72, R64.reuse, R56, R72 ;  /* 0x000000384048723c */ /* 0x050fec0000001848 */
[-C--:B------:R-:W-:Y:S06]  /*4cb0*/  HMMA.16816.F32 R76, R64, R58.reuse, R76 ;  /* 0x0000003a404c723c */ /* 0x080fec000000184c */
[C---:B------:R-:W-:Y:S06]  /*4cc0*/  HMMA.16816.F32 R80, R16.reuse, R58, R80 ;  /* 0x0000003a1050723c */ /* 0x040fec0000001850 */
[-C--:B------:R-:W-:Y:S06]  /*4cd0*/  HMMA.16816.F32 R84, R16, R52.reuse, R84 ;  /* 0x000000341054723c */ /* 0x080fec0000001854 */
[C---:B------:R-:W-:Y:S06]  /*4ce0*/  HMMA.16816.F32 R88, R64.reuse, R52, R88 ;  /* 0x000000344058723c */ /* 0x040fec0000001858 */
[-C--:B------:R-:W-:Y:S06]  /*4cf0*/  HMMA.16816.F32 R92, R64, R54.reuse, R92 ;  /* 0x00000036405c723c */ /* 0x080fec000000185c */
[----:B------:R-:W-:Y:S01]  /*4d00*/  HMMA.16816.F32 R96, R16, R54, R96 ;  /* 0x000000361060723c */ /* 0x000fe20000001860 */
[----:B------:R-:W-:Y:S11]  /*4d10*/  @!UPT UIADD3 URZ, URZ, URZ, URZ ;  /* 0x0000003f3f3ff290 */ /* 0x000ff6000fffe03f */
[----:B------:R-:W-:Y:S01]  /*4d20*/  @!UPT UIADD3 URZ, URZ, URZ, URZ ;  /* 0x0000003f3f3ff290 */ /* 0x000fe2000fffe03f */
[----:B------:R-:W-:Y:S11]  /*4d30*/  @P2 BRA `(.L_x_9) ;  /* 0xffffffdc00802947 */ /* 0x000ff6000383ffff */
[----:B------:R-:W-:Y:S01]  /*4d40*/  BAR.SYNC.DEFER_BLOCKING 0x0 ;  /* 0x0000000000007b1d */ /* 0x000fe20000010000 */
[----:B------:R-:W-:Y:S02]  /*4d50*/  ISETP.NE.AND P0, PT, R245, -0x1, PT ;  /* 0xfffffffff500780c */ /* 0x000fe40003f05270 */
[----:B------:R-:W-:Y:S02]  /*4d60*/  F2FP.F16.F32.PACK_AB R20, R21, R20 ;  /* 0x000000141514723e */ /* 0x000fe400000000ff */
[----:B------:R-:W-:Y:S01]  /*4d70*/  F2FP.F16.F32.PACK_AB R22, R23, R22 ;  /* 0x000000161716723e */ /* 0x000fe200000000ff */
[----:B------:R-:W-:Y:S01]  /*4d80*/  ULDC UR4, c[0x0][0x390] ;  /* 0x0000e40000047ab9 */ /* 0x000fe20000000800 */
[----:B------:R-:W-:Y:S01]  /*4d90*/  F2FP.F16.F32.PACK_AB R32, R33, R32 ;  /* 0x000000202120723e */ /* 0x000fe200000000ff */
[----:B------:R-:W-:Y:S01]  /*4da0*/  FMUL.FTZ R68, R68, UR4 ;  /* 0x0000000444447c20 */ /* 0x000fe20008410000 */
        /* <DEDUP_REMOVED lines=23> */
[----:B------:R-:W-:Y:S01]  /*4f20*/  F2FP.F16.F32.PACK_AB R15, R15, R68 ;  /* 0x000000440f0f723e */ /* 0x000fe200000000ff */
[----:B------:R-:W-:Y:S01]  /*4f30*/  FMUL.FTZ R88, R88, UR4 ;  /* 0x0000000458587c20 */ /* 0x000fe20008410000 */
[----:B------:R-:W-:Y:S01]  /*4f40*/  F2FP.F16.F32.PACK_AB R14, R14, R70 ;  /* 0x000000460e0e723e */ /* 0x000fe200000000ff */
        /* <DEDUP_REMOVED lines=10> */
[----:B------:R-:W-:Y:S01]  /*4ff0*/  STS [R242], R15 ;  /* 0x0000000ff2007388 */ /* 0x000fe20000000800 */
[----:B------:R-:W-:-:S02]  /*5000*/  F2FP.F16.F32.PACK_AB R12, R12, R74 ;  /* 0x0000004a0c0c723e */ /* 0x000fc400000000ff */
[----:B------:R-:W-:Y:S01]  /*5010*/  F2FP.F16.F32.PACK_AB R9, R9, R76 ;  /* 0x0000004c0909723e */ /* 0x000fe200000000ff */
[----:B------:R1:W-:Y:S01]  /*5020*/  STS [R242+0x400], R14 ;  /* 0x0004000ef2007388 */ /* 0x0003e20000000800 */
[----:B------:R-:W-:Y:S02]  /*5030*/  F2FP.F16.F32.PACK_AB R8, R8, R78 ;  /* 0x0000004e0808723e */ /* 0x000fe400000000ff */
[----:B------:R-:W-:Y:S01]  /*5040*/  F2FP.F16.F32.PACK_AB R7, R7, R84 ;  /* 0x000000540707723e */ /* 0x000fe200000000ff */
[----:B------:R-:W-:Y:S01]  /*5050*/  STS [R243], R11 ;  /* 0x0000000bf3007388 */ /* 0x000fe20000000800 */
[----:B------:R-:W-:Y:S02]  /*5060*/  F2FP.F16.F32.PACK_AB R6, R6, R86 ;  /* 0x000000560606723e */ /* 0x000fe400000000ff */
[----:B------:R-:W-:Y:S01]  /*5070*/  F2FP.F16.F32.PACK_AB R3, R3, R96 ;  /* 0x000000600303723e */ /* 0x000fe200000000ff */
[----:B------:R2:W-:Y:S01]  /*5080*/  STS [R243+0x400], R10 ;  /* 0x0004000af3007388 */ /* 0x0005e20000000800 */
[----:B------:R-:W-:-:S02]  /*5090*/  F2FP.F16.F32.PACK_AB R2, R2, R98 ;  /* 0x000000620202723e */ /* 0x000fc400000000ff */
[----:B------:R-:W-:Y:S01]  /*50a0*/  F2FP.F16.F32.PACK_AB R5, R5, R88 ;  /* 0x000000580505723e */ /* 0x000fe200000000ff */
[----:B------:R-:W-:Y:S01]  /*50b0*/  STS [R242+0x1000], R13 ;  /* 0x0010000df2007388 */ /* 0x000fe20000000800 */
[----:B------:R-:W-:Y:S02]  /*50c0*/  F2FP.F16.F32.PACK_AB R4, R4, R90 ;  /* 0x0000005a0404723e */ /* 0x000fe400000000ff */
[----:B------:R-:W-:Y:S01]  /*50d0*/  F2FP.F16.F32.PACK_AB R0, R0, R92 ;  /* 0x0000005c0000723e */ /* 0x000fe200000000ff */
[----:B------:R-:W-:Y:S01]  /*50e0*/  STS [R242+0x1400], R12 ;  /* 0x0014000cf2007388 */ /* 0x000fe20000000800 */
[----:B------:R-:W-:Y:S02]  /*50f0*/  F2FP.F16.F32.PACK_AB R16, R16, R94 ;  /* 0x0000005e1010723e */ /* 0x000fe400000000ff */
[----:B------:R-:W-:Y:S01]  /*5100*/  F2FP.F16.F32.PACK_AB R34, R35, R34 ;  /* 0x000000222322723e */ /* 0x000fe200000000ff */
[----:B------:R-:W-:Y:S01]  /*5110*/  STS [R243+0x1000], R9 ;  /* 0x00100009f3007388 */ /* 0x000fe20000000800 */
[----:B------:R-:W-:-:S02]  /*5120*/  F2FP.F16.F32.PACK_AB R24, R25, R24 ;  /* 0x000000181918723e */ /* 0x000fc400000000ff */
[----:B------:R-:W-:Y:S01]  /*5130*/  F2FP.F16.F32.PACK_AB R26, R27, R26 ;  /* 0x0000001a1b1a723e */ /* 0x000fe200000000ff */
[----:B------:R-:W-:Y:S01]  /*5140*/  STS [R243+0x1400], R8 ;  /* 0x00140008f3007388 */ /* 0x000fe20000000800 */
[----:B-1----:R-:W1:Y:S01]  /*5150*/  @P0 LDC.64 R14, c[0x0][0x458] ;  /* 0x00011600ff0e0b82 */ /* 0x002e620000000a00 */
[----:B------:R-:W-:Y:S02]  /*5160*/  F2FP.F16.F32.PACK_AB R28, R29, R28 ;  /* 0x0000001c1d1c723e */ /* 0x000fe400000000ff */
[----:B------:R3:W-:Y:S01]  /*5170*/  STS [R242+0x2000], R7 ;  /* 0x00200007f2007388 */ /* 0x0007e20000000800 */
[----:B------:R-:W-:Y:S02]  /*5180*/  F2FP.F16.F32.PACK_AB R30, R31, R30 ;  /* 0x0000001e1f1e723e */ /* 0x000fe400000000ff */
[----:B------:R-:W-:Y:S01]  /*5190*/  F2FP.F16.F32.PACK_AB R36, R37, R36 ;  /* 0x000000242524723e */ /* 0x000fe200000000ff */
[----:B------:R-:W-:Y:S01]  /*51a0*/  STS [R242+0x2400], R6 ;  /* 0x00240006f2007388 */ /* 0x000fe20000000800 */
[----:B--2---:R-:W2:Y:S01]  /*51b0*/  @P0 LDC.64 R10, c[0x0][0x450] ;  /* 0x00011400ff0a0b82 */ /* 0x004ea20000000a00 */
[----:B------:R-:W-:-:S02]  /*51c0*/  F2FP.F16.F32.PACK_AB R38, R39, R38 ;  /* 0x000000262726723e */ /* 0x000fc400000000ff */
[----:B------:R-:W-:Y:S01]  /*51d0*/  STS [R243+0x2000], R3 ;  /* 0x00200003f3007388 */ /* 0x000fe20000000800 */
[----:B------:R-:W-:Y:S02]  /*51e0*/  F2FP.F16.F32.PACK_AB R48, R49, R48 ;  /* 0x000000303130723e */ /* 0x000fe400000000ff */
[----:B------:R-:W-:Y:S01]  /*51f0*/  F2FP.F16.F32.PACK_AB R50, R51, R50 ;  /* 0x000000323332723e */ /* 0x000fe200000000ff */
[----:B------:R4:W-:Y:S01]  /*5200*/  STS [R243+0x2400], R2 ;  /* 0x00240002f3007388 */ /* 0x0009e20000000800 */
[----:B------:R-:W-:Y:S02]  /*5210*/  F2FP.F16.F32.PACK_AB R40, R41, R40 ;  /* 0x000000282928723e */ /* 0x000fe400000000ff */
[----:B------:R-:W-:Y:S01]  /*5220*/  F2FP.F16.F32.PACK_AB R42, R43, R42 ;  /* 0x0000002a2b2a723e */ /* 0x000fe200000000ff */
[----:B------:R-:W-:Y:S01]  /*5230*/  STS [R242+0x3000], R5 ;  /* 0x00300005f2007388 */ /* 0x000fe20000000800 */
[----:B------:R-:W-:Y:S02]  /*5240*/  F2FP.F16.F32.PACK_AB R44, R45, R44 ;  /* 0x0000002c2d2c723e */ /* 0x000fe400000000ff */
[----:B------:R-:W-:Y:S01]  /*5250*/  F2FP.F16.F32.PACK_AB R46, R47, R46 ;  /* 0x0000002e2f2e723e */ /* 0x000fe200000000ff */
[----:B------:R-:W-:Y:S04]  /*5260*/  STS [R242+0x3400], R4 ;  /* 0x00340004f2007388 */ /* 0x000fe80000000800 */
[----:B------:R1:W-:Y:S01]  /*5270*/  STS [R243+0x3000], R0 ;  /* 0x00300000f3007388 */ /* 0x0003e20000000800 */
[----:B---3--:R-:W-:-:S03]  /*5280*/  SHF.R.S32.HI R7, RZ, 0x1f, R252 ;  /* 0x0000001fff077819 */ /* 0x008fc600000114fc */
[----:B------:R-:W-:Y:S04]  /*5290*/  STS [R243+0x3400], R16 ;  /* 0x00340010f3007388 */ /* 0x000fe80000000800 */
[----:B------:R-:W-:Y:S04]  /*52a0*/  STS [R242+0x4000], R20 ;  /* 0x00400014f2007388 */ /* 0x000fe80000000800 */
[----:B------:R-:W-:Y:S01]  /*52b0*/  STS [R242+0x4400], R22 ;  /* 0x00440016f2007388 */ /* 0x000fe20000000800 */
[----:B----4-:R-:W-:-:S03]  /*52c0*/  @P0 IADD3 R2, R237, R245, RZ ;  /* 0x000000f5ed020210 */ /* 0x010fc60007ffe0ff */
[----:B------:R3:W-:Y:S04]  /*52d0*/  STS [R243+0x4000], R32 ;  /* 0x00400020f3007388 */ /* 0x0007e80000000800 */
[----:B------:R4:W-:Y:S04]  /*52e0*/  STS [R243+0x4400], R34 ;  /* 0x00440022f3007388 */ /* 0x0009e80000000800 */
[----:B------:R4:W-:Y:S01]  /*52f0*/  STS [R242+0x5000], R24 ;  /* 0x00500018f2007388 */ /* 0x0009e20000000800 */
[----:B-1----:R-:W-:-:S03]  /*5300*/  @P0 IADD3 R0, R237, R245, RZ ;  /* 0x000000f5ed000210 */ /* 0x002fc60007ffe0ff */
[----:B------:R4:W-:Y:S02]  /*5310*/  STS [R242+0x5400], R26 ;  /* 0x0054001af2007388 */ /* 0x0009e40000000800 */
[C---:B--2---:R-:W-:Y:S02]  /*5320*/  @P0 IMAD R6, R0.reuse, R11, RZ ;  /* 0x0000000b00060224 */ /* 0x044fe400078e02ff */
[----:B------:R4:W-:Y:S01]  /*5330*/  STS [R243+0x5000], R28 ;  /* 0x0050001cf3007388 */ /* 0x0009e20000000800 */
[----:B------:R-:W-:-:S03]  /*5340*/  @P0 IMAD.WIDE.U32 R4, R0, R10, RZ ;  /* 0x0000000a00040225 */ /* 0x000fc600078e00ff */
[----:B------:R4:W-:Y:S01]  /*5350*/  STS [R243+0x5400], R30 ;  /* 0x0054001ef3007388 */ /* 0x0009e20000000800 */
[C---:B------:R-:W-:Y:S01]  /*5360*/  @P0 IMAD R0, R2.reuse, R15, RZ ;  /* 0x0000000f02000224 */ /* 0x040fe200078e02ff */
[----:B------:R-:W-:Y:S01]  /*5370*/  @P0 IADD3 R9, R5, R6, RZ ;  /* 0x0000000605090210 */ /* 0x000fe20007ffe0ff */
[----:B------:R-:W-:Y:S01]  /*5380*/  @P0 IMAD.WIDE.U32 R2, R2, R14, RZ ;  /* 0x0000000e02020225 */ /* 0x000fe200078e00ff */
[----:B------:R4:W-:Y:S03]  /*5390*/  STS [R242+0x6000], R36 ;  /* 0x00600024f2007388 */ /* 0x0009e60000000800 */
[----:B------:R-:W-:Y:S01]  /*53a0*/  @P0 IMAD.MOV.U32 R8, RZ, RZ, R4 ;  /* 0x000000ffff080224 */ /* 0x000fe200078e0004 */
[----:B------:R4:W-:Y:S01]  /*53b0*/  STS [R242+0x6400], R38 ;  /* 0x00640026f2007388 */ /* 0x0009e20000000800 */
[----:B------:R-:W-:Y:S01]  /*53c0*/  @P0 IADD3 R33, R3, R0, RZ ;  /* 0x0000000003210210 */ /* 0x000fe20007ffe0ff */
[----:B---3--:R-:W-:-:S02]  /*53d0*/  @P0 IMAD.MOV.U32 R32, RZ, RZ, R2 ;  /* 0x000000ffff200224 */ /* 0x008fc400078e0002 */
[----:B------:R4:W-:Y:S04]  /*53e0*/  STS [R243+0x6000], R48 ;  /* 0x00600030f3007388 */ /* 0x0009e80000000800 */
[----:B------:R4:W-:Y:S04]  /*53f0*/  STS [R243+0x6400], R50 ;  /* 0x00640032f3007388 */ /* 0x0009e80000000800 */
[----:B------:R4:W-:Y:S04]  /*5400*/  STS [R242+0x7000], R40 ;  /* 0x00700028f2007388 */ /* 0x0009e80000000800 */
[----:B------:R4:W-:Y:S01]  /*5410*/  STS [R242+0x7400], R42 ;  /* 0x0074002af2007388 */ /* 0x0009e20000000800 */
        /* <DEDUP_REMOVED lines=13> */
.L_x_10:
        /* <DEDUP_REMOVED lines=13> */
.L_x_11:
[----:B------:R1:W-:Y:S01]  /*55c0*/  STS [R243+0x7000], R44 ;  /* 0x0070002cf3007388 */ /* 0x0003e20000000800 */
[----:B------:R-:W-:Y:S01]  /*55d0*/  IMAD.SHL.U32 R0, R238, 0x40, RZ ;  /* 0x00000040ee007824 */ /* 0x000fe200078e00ff */
[--C-:B------:R-:W-:Y:S01]  /*55e0*/  SHF.R.S32.HI R3, RZ, 0x1f, R246.reuse ;  /* 0x0000001fff037819 */ /* 0x100fe200000114f6 */
[----:B------:R-:W-:Y:S01]  /*55f0*/  IMAD.MOV.U32 R2, RZ, RZ, R246 ;  /* 0x000000ffff027224 */ /* 0x000fe200078e00f6 */
[----:B------:R1:W-:Y:S01]  /*5600*/  STS [R243+0x7400], R46 ;  /* 0x0074002ef3007388 */ /* 0x0003e20000000800 */
[----:B------:R-:W-:Y:S01]  /*5610*/  ULDC.64 UR6, c[0x0][0x468] ;  /* 0x00011a0000067ab9 */ /* 0x000fe20000000a00 */
[----:B------:R-:W-:Y:S01]  /*5620*/  SHF.R.S32.HI R13, RZ, 0x1f, R0 ;  /* 0x0000001fff0d7819 */ /* 0x000fe20000011400 */
[-C--:B------:R-:W-:Y:S01]  /*5630*/  IMAD.WIDE.U32 R4, R0, R10.reuse, R2 ;  /* 0x0000000a00047225 */ /* 0x080fe200078e0002 */
[----:B------:R-:W-:Y:S01]  /*5640*/  BAR.SYNC.DEFER_BLOCKING 0x0 ;  /* 0x0000000000007b1d */ /* 0x000fe20000010000 */
[----:B----4-:R-:W-:Y:S02]  /*5650*/  SHF.R.S32.HI R34, RZ, 0x1f, R236 ;  /* 0x0000001fff227819 */ /* 0x010fe400000114ec */
[----:B------:R-:W-:Y:S01]  /*5660*/  IMAD R6, R13, R10, RZ ;  /* 0x0000000a0d067224 */ /* 0x000fe200078e02ff */
[----:B------:R-:W-:-:S02]  /*5670*/  IADD3 R4, P0, R8, R4, RZ ;  /* 0x0000000408047210 */ /* 0x000fc40007f1e0ff */
[----:B------:R-:W-:Y:S01]  /*5680*/  IADD3 R8, R236, 0x20, RZ ;  /* 0x00000020ec087810 */ /* 0x000fe20007ffe0ff */
[----:B------:R-:W-:Y:S01]  /*5690*/  IMAD R7, R0, R11, R6 ;  /* 0x0000000b00077224 */ /* 0x000fe200078e0206 */
[----:B------:R-:W2:Y:S01]  /*56a0*/  S2R R52, SR_CTAID.Z ;  /* 0x0000000000347919 */ /* 0x000ea20000002700 */
[----:B------:R-:W-:Y:S01]  /*56b0*/  IMAD R6, R238, -0x40, R202 ;  /* 0xffffffc0ee067824 */ /* 0x000fe200078e02ca */
[----:B------:R-:W-:Y:S02]  /*56c0*/  BSSY B0, `(.L_x_12) ;  /* 0x000001d000007945 */ /* 0x000fe40003800000 */
[----:B------:R-:W-:Y:S02]  /*56d0*/  IADD3.X R5, R9, R5, R7, P0, !PT ;  /* 0x0000000509057210 */ /* 0x000fe400007fe407 */
[-C--:B------:R-:W-:Y:S02]  /*56e0*/  ISETP.GE.AND P2, PT, R236, R6.reuse, PT ;  /* 0x00000006ec00720c */ /* 0x080fe40003f46270 */
[----:B------:R-:W-:Y:S01]  /*56f0*/  ISETP.GE.AND P1, PT, R8, R6, PT ;  /* 0x000000060800720c */ /* 0x000fe20003f26270 */
[----:B------:R1:W3:Y:S04]  /*5700*/  LDS.128 R28, [R204+0xd000] ;  /* 0x00d00000cc1c7984 */ /* 0x0002e80000000c00 */
[----:B------:R1:W4:Y:S04]  /*5710*/  LDS.128 R24, [R204+0xf000] ;  /* 0x00f00000cc187984 */ /* 0x0003280000000c00 */
[----:B------:R1:W1:Y:S04]  /*5720*/  LDS.128 R40, [R204+0x10000] ;  /* 0x01000000cc287984 */ /* 0x0002680000000c00 */
[----:B------:R1:W1:Y:S04]  /*5730*/  LDS.128 R48, [R204+0x11000] ;  /* 0x01100000cc307984 */ /* 0x0002680000000c00 */
[----:B------:R1:W1:Y:S01]  /*5740*/  LDS.128 R36, [R204+0x12000] ;  /* 0x01200000cc247984 */ /* 0x0002620000000c00 */
[----:B--2---:R-:W-:Y:S01]  /*5750*/  SHF.R.S32.HI R35, RZ, 0x1f, R52 ;  /* 0x0000001fff237819 */ /* 0x004fe20000011434 */
[----:B------:R-:W-:-:S02]  /*5760*/  IMAD.WIDE.U32 R4, R52, UR6, R4 ;  /* 0x0000000634047c25 */ /* 0x000fc4000f8e0004 */
[----:B------:R2:W1:Y:S02]  /*5770*/  LDS.128 R44, [R204+0x13000] ;  /* 0x01300000cc2c7984 */ /* 0x0004640000000c00 */
[----:B------:R-:W-:-:S04]  /*5780*/  IMAD R7, R35, UR6, RZ ;  /* 0x0000000623077c24 */ /* 0x000fc8000f8e02ff */
[----:B------:R-:W-:-:S05]  /*5790*/  IMAD R6, R52, UR7, R7 ;  /* 0x0000000734067c24 */ /* 0x000fca000f8e0207 */
[----:B------:R-:W-:Y:S01]  /*57a0*/  IADD3 R12, R5, R6, RZ ;  /* 0x00000006050c7210 */ /* 0x000fe20007ffe0ff */
[----:B------:R-:W-:Y:S06]  /*57b0*/  @P2 BRA `(.L_x_13) ;  /* 0x0000000000342947 */ /* 0x000fec0003800000 */
[----:B------:R-:W3:Y:S01]  /*57c0*/  LDS.128 R16, [R204+0xc000] ;  /* 0x00c00000cc107984 */ /* 0x000ee20000000c00 */
[----:B------:R-:W-:Y:S01]  /*57d0*/  MOV R6, R4 ;  /* 0x0000000400067202 */ /* 0x000fe20000000f00 */
[----:B------:R-:W-:Y:S01]  /*57e0*/  IMAD R8, R34, R10, RZ ;  /* 0x0000000a22087224 */ /* 0x000fe200078e02ff */
[----:B------:R-:W-:Y:S01]  /*57f0*/  MOV R7, R12 ;  /* 0x0000000c00077202 */ /* 0x000fe20000000f00 */
[----:B------:R-:W4:Y:S01]  /*5800*/  LDS.128 R20, [R204+0xe000] ;  /* 0x00e00000cc147984 */ /* 0x000f220000000c00 */
[----:B------:R-:W-:Y:S01]  /*5810*/  ULDC.64 UR6, c[0x0][0x3f0] ;  /* 0x0000fc0000067ab9 */ /* 0x000fe20000000a00 */
[C---:B------:R-:W-:Y:S02]  /*5820*/  IMAD R8, R236.reuse, R11, R8 ;  /* 0x0000000bec087224 */ /* 0x040fe400078e0208 */
[----:B------:R-:W-:-:S05]  /*5830*/  IMAD.WIDE.U32 R6, R236, R10, R6 ;  /* 0x0000000aec067225 */ /* 0x000fca00078e0006 */
[----:B------:R-:W-:Y:S02]  /*5840*/  IADD3 R7, R7, R8, RZ ;  /* 0x0000000807077210 */ /* 0x000fe40007ffe0ff */
[----:B------:R-:W-:-:S04]  /*5850*/  LEA R8, P0, R6, UR6, 0x1 ;  /* 0x0000000606087c11 */ /* 0x000fc8000f8008ff */
[----:B------:R-:W-:-:S05]  /*5860*/  LEA.HI.X R9, R6, UR7, R7, 0x1, P0 ;  /* 0x0000000706097c11 */ /* 0x000fca00080f0c07 */
[----:B---3--:R3:W-:Y:S04]  /*5870*/  STG.E.128 desc[UR16][R8.64], R16 ;  /* 0x0000001008007986 */ /* 0x0087e8000c101d10 */
[----:B----4-:R3:W-:Y:S02]  /*5880*/  STG.E.128 desc[UR16][R8.64+0x80], R20 ;  /* 0x0000801408007986 */ /* 0x0107e4000c101d10 */
.L_x_13:
[----:B------:R-:W-:Y:S05]  /*5890*/  BSYNC B0 ;  /* 0x0000000000007941 */ /* 0x000fea0003800000 */
.L_x_12:
[----:B------:R-:W-:Y:S04]  /*58a0*/  BSSY B0, `(.L_x_14) ;  /* 0x000000f000007945 */ /* 0x000fe80003800000 */
[----:B------:R-:W-:Y:S05]  /*58b0*/  @P1 BRA `(.L_x_15) ;  /* 0x0000000000341947 */ /* 0x000fea0003800000 */
[----:B------:R-:W-:Y:S01]  /*58c0*/  IADD3 R5, P0, R236, 0x20, RZ ;  /* 0x00000020ec057810 */ /* 0x000fe20007f1e0ff */
[----:B------:R-:W-:Y:S01]  /*58d0*/  ULDC.64 UR6, c[0x0][0x3f0] ;  /* 0x0000fc0000067ab9 */ /* 0x000fe20000000a00 */
[----:B------:R-:W-:-:S03]  /*58e0*/  MOV R7, R12 ;  /* 0x0000000c00077202 */ /* 0x000fc60000000f00 */
[----:B------:R-:W-:-:S04]  /*58f0*/  IMAD.X R6, RZ, RZ, R34, P0 ;  /* 0x000000ffff067224 */ /* 0x000fc800000e0622 */
[----:B---3--:R-:W-:Y:S02]  /*5900*/  IMAD R8, R6, R10, RZ ;  /* 0x0000000a06087224 */ /* 0x008fe400078e02ff */
[----:B------:R-:W-:-:S04]  /*5910*/  IMAD.MOV.U32 R6, RZ, RZ, R4 ;  /* 0x000000ffff067224 */ /* 0x000fc800078e0004 */
[----:B------:R-:W-:-:S04]  /*5920*/  IMAD.WIDE.U32 R6, R5, R10, R6 ;  /* 0x0000000a05067225 */ /* 0x000fc800078e0006 */
[----:B------:R-:W-:Y:S01]  /*5930*/  IMAD R5, R5, R11, R8 ;  /* 0x0000000b05057224 */ /* 0x000fe200078e0208 */
[----:B------:R-:W-:-:S04]  /*5940*/  LEA R4, P0, R6, UR6, 0x1 ;  /* 0x0000000606047c11 */ /* 0x000fc8000f8008ff */
[----:B------:R-:W-:-:S04]  /*5950*/  IADD3 R5, R7, R5, RZ ;  /* 0x0000000507057210 */ /* 0x000fc80007ffe0ff */
[----:B------:R-:W-:-:S05]  /*5960*/  LEA.HI.X R5, R6, UR7, R5, 0x1, P0 ;  /* 0x0000000706057c11 */ /* 0x000fca00080f0c05 */
[----:B------:R3:W-:Y:S04]  /*5970*/  STG.E.128 desc[UR16][R4.64], R28 ;  /* 0x0000001c04007986 */ /* 0x0007e8000c101d10 */
[----:B----4-:R3:W-:Y:S02]  /*5980*/  STG.E.128 desc[UR16][R4.64+0x80], R24 ;  /* 0x0000801804007986 */ /* 0x0107e4000c101d10 */
.L_x_15:
[----:B------:R-:W-:Y:S05]  /*5990*/  BSYNC B0 ;  /* 0x0000000000007941 */ /* 0x000fea0003800000 */
.L_x_14:
[-C--:B------:R-:W-:Y:S01]  /*59a0*/  IMAD.WIDE.U32 R2, R0, R14.reuse, R2 ;  /* 0x0000000e00027225 */ /* 0x080fe200078e0002 */
[----:B------:R-:W-:Y:S01]  /*59b0*/  ULDC.64 UR6, c[0x0][0x470] ;  /* 0x00011c0000067ab9 */ /* 0x000fe20000000a00 */
[----:B------:R-:W-:Y:S02]  /*59c0*/  BSSY B0, `(.L_x_16) ;  /* 0x0000015000007945 */ /* 0x000fe40003800000 */
[----:B---3--:R-:W-:Y:S01]  /*59d0*/  IMAD R4, R13, R14, RZ ;  /* 0x0000000e0d047224 */ /* 0x008fe200078e02ff */
[----:B------:R-:W-:-:S03]  /*59e0*/  IADD3 R2, P0, R32, R2, RZ ;  /* 0x0000000220027210 */ /* 0x000fc60007f1e0ff */
[----:B------:R-:W-:-:S05]  /*59f0*/  IMAD R0, R0, R15, R4 ;  /* 0x0000000f00007224 */ /* 0x000fca00078e0204 */
[----:B------:R-:W-:Y:S01]  /*5a00*/  IADD3.X R3, R33, R3, R0, P0, !PT ;  /* 0x0000000321037210 */ /* 0x000fe200007fe400 */
[----:B------:R-:W-:-:S04]  /*5a10*/  IMAD R0, R35, UR6, RZ ;  /* 0x0000000623007c24 */ /* 0x000fc8000f8e02ff */
[C---:B------:R-:W-:Y:S02]  /*5a20*/  IMAD R0, R52.reuse, UR7, R0 ;  /* 0x0000000734007c24 */ /* 0x040fe4000f8e0200 */
[----:B------:R-:W-:-:S05]  /*5a30*/  IMAD.WIDE.U32 R2, R52, UR6, R2 ;  /* 0x0000000634027c25 */ /* 0x000fca000f8e0002 */
[----:B------:R-:W-:Y:S01]  /*5a40*/  IADD3 R8, R3, R0, RZ ;  /* 0x0000000003087210 */ /* 0x000fe20007ffe0ff */
[----:B------:R-:W-:Y:S06]  /*5a50*/  @P2 BRA `(.L_x_17) ;  /* 0x00000000002c2947 */ /* 0x000fec0003800000 */
[----:B------:R-:W-:Y:S01]  /*5a60*/  MOV R4, R2 ;  /* 0x0000000200047202 */ /* 0x000fe20000000f00 */
[----:B------:R-:W-:Y:S01]  /*5a70*/  IMAD R0, R34, R14, RZ ;  /* 0x0000000e22007224 */ /* 0x000fe200078e02ff */
[----:B------:R-:W-:Y:S01]  /*5a80*/  MOV R5, R8 ;  /* 0x0000000800057202 */ /* 0x000fe20000000f00 */
[----:B------:R-:W-:Y:S02]  /*5a90*/  ULDC.64 UR6, c[0x0][0x3f8] ;  /* 0x0000fe0000067ab9 */ /* 0x000fe40000000a00 */
[C---:B------:R-:W-:Y:S02]  /*5aa0*/  IMAD R0, R236.reuse, R15, R0 ;  /* 0x0000000fec007224 */ /* 0x040fe400078e0200 */
[----:B------:R-:W-:-:S05]  /*5ab0*/  IMAD.WIDE.U32 R4, R236, R14, R4 ;  /* 0x0000000eec047225 */ /* 0x000fca00078e0004 */
[----:B------:R-:W-:Y:S02]  /*5ac0*/  IADD3 R0, R5, R0, RZ ;  /* 0x0000000005007210 */ /* 0x000fe40007ffe0ff */
[----:B------:R-:W-:-:S04]  /*5ad0*/  LEA R6, P0, R4, UR6, 0x1 ;  /* 0x0000000604067c11 */ /* 0x000fc8000f8008ff */
[----:B------:R-:W-:-:S05]  /*5ae0*/  LEA.HI.X R7, R4, UR7, R0, 0x1, P0 ;  /* 0x0000000704077c11 */ /* 0x000fca00080f0c00 */
[----:B-1----:R3:W-:Y:S04]  /*5af0*/  STG.E.128 desc[UR16][R6.64], R40 ;  /* 0x0000002806007986 */ /* 0x0027e8000c101d10 */
[----:B------:R3:W-:Y:S02]  /*5b00*/  STG.E.128 desc[UR16][R6.64+0x80], R36 ;  /* 0x0000802406007986 */ /* 0x0007e4000c101d10 */
.L_x_17:
[----:B------:R-:W-:Y:S05]  /*5b10*/  BSYNC B0 ;  /* 0x0000000000007941 */ /* 0x000fea0003800000 */
.L_x_16:
[----:B------:R-:W-:Y:S05]  /*5b20*/  @P1 BRA `(.L_x_18) ;  /* 0x0000000800301947 */ /* 0x000fea0003800000 */
[----:B------:R-:W-:Y:S01]  /*5b30*/  IADD3 R0, P0, R236, 0x20, RZ ;  /* 0x00000020ec007810 */ /* 0x000fe20007f1e0ff */
[----:B------:R-:W-:-:S03]  /*5b40*/  ULDC.64 UR6, c[0x0][0x3f8] ;  /* 0x0000fe0000067ab9 */ /* 0x000fc60000000a00 */
[----:B------:R-:W-:-:S05]  /*5b50*/  IADD3.X R3, RZ, R34, RZ, P0, !PT ;  /* 0x00000022ff037210 */ /* 0x000fca00007fe4ff */
[----:B---3--:R-:W-:Y:S01]  /*5b60*/  IMAD R6, R3, R14, RZ ;  /* 0x0000000e03067224 */ /* 0x008fe200078e02ff */
[----:B------:R-:W-:-:S03]  /*5b70*/  MOV R3, R8 ;  /* 0x0000000800037202 */ /* 0x000fc60000000f00 */
[----:B------:R-:W-:-:S04]  /*5b80*/  IMAD.WIDE.U32 R4, R0, R14, R2 ;  /* 0x0000000e00047225 */ /* 0x000fc800078e0002 */
[----:B------:R-:W-:Y:S01]  /*5b90*/  IMAD R0, R0, R15, R6 ;  /* 0x0000000f00007224 */ /* 0x000fe200078e0206 */
[----:B------:R-:W-:-:S04]  /*5ba0*/  LEA R2, P0, R4, UR6, 0x1 ;  /* 0x0000000604027c11 */ /* 0x000fc8000f8008ff */
[----:B------:R-:W-:-:S04]  /*5bb0*/  IADD3 R0, R5, R0, RZ ;  /* 0x0000000005007210 */ /* 0x000fc80007ffe0ff */
[----:B------:R-:W-:-:S05]  /*5bc0*/  LEA.HI.X R3, R4, UR7, R0, 0x1, P0 ;  /* 0x0000000704037c11 */ /* 0x000fca00080f0c00 */
[----:B-1----:R1:W-:Y:S04]  /*5bd0*/  STG.E.128 desc[UR16][R2.64], R48 ;  /* 0x0000003002007986 */ /* 0x0023e8000c101d10 */
[----:B------:R1:W-:Y:S01]  /*5be0*/  STG.E.128 desc[UR16][R2.64+0x80], R44 ;  /* 0x0000802c02007986 */ /* 0x0003e2000c101d10 */
[----:B------:R-:W-:Y:S05]  /*5bf0*/  BRA `(.L_x_18) ;  /* 0x0000000400fc7947 */ /* 0x000fea0003800000 */
.L_x_6:
[----:B------:R-:W-:Y:S01]  /*5c00*/  ISETP.NE.AND P0, PT, R245, -0x1, PT ;  /* 0xfffffffff500780c */ /* 0x000fe20003f05270 */
[----:B------:R-:W-:Y:S01]  /*5c10*/  IMAD.SHL.U32 R11, R238, 0x40, RZ ;  /* 0x00000040ee0b7824 */ /* 0x000fe200078e00ff */
[----:B------:R-:W-:-:S04]  /*5c20*/  SHF.R.S32.HI R10, RZ, 0x1f, R252 ;  /* 0x0000001fff0a7819 */ /* 0x000fc800000114fc */
[----:B------:R-:W-:-:S07]  /*5c30*/  SHF.R.S32.HI R16, RZ, 0x1f, R11 ;  /* 0x0000001fff107819 */ /* 0x000fce000001140b */
[----:B------:R-:W1:Y:S01]  /*5c40*/  @P0 LDC.64 R8, c[0x0][0x450] ;  /* 0x00011400ff080b82 */ /* 0x000e620000000a00 */
[CC--:B------:R-:W-:Y:S02]  /*5c50*/  @P0 IADD3 R0, R237.reuse, R245.reuse, RZ ;  /* 0x000000f5ed000210 */ /* 0x0c0fe40007ffe0ff */
[----:B------:R-:W-:-:S05]  /*5c60*/  @P0 IADD3 R2, R237, R245, RZ ;  /* 0x000000f5ed020210 */ /* 0x000fca0007ffe0ff */
[----:B------:R-:W2:Y:S01]  /*5c70*/  @P0 LDC.64 R12, c[0x0][0x458] ;  /* 0x00011600ff0c0b82 */ /* 0x000ea20000000a00 */
[C---:B-1----:R-:W-:Y:S02]  /*5c80*/  @P0 IMAD R6, R0.reuse, R9, RZ ;  /* 0x0000000900060224 */ /* 0x042fe400078e02ff */
[----:B------:R-:W-:-:S05]  /*5c90*/  @P0 IMAD.WIDE.U32 R4, R0, R8, RZ ;  /* 0x0000000800040225 */ /* 0x000fca00078e00ff */
[----:B------:R-:W-:Y:S01]  /*5ca0*/  @P0 IADD3 R7, R5, R6, RZ ;  /* 0x0000000605070210 */ /* 0x000fe20007ffe0ff */
[C---:B--2---:R-:W-:Y:S02]  /*5cb0*/  @P0 IMAD R0, R2.reuse, R13, RZ ;  /* 0x0000000d02000224 */ /* 0x044fe400078e02ff */
[----:B------:R-:W-:-:S04]  /*5cc0*/  @P0 IMAD.WIDE.U32 R2, R2, R12, RZ ;  /* 0x0000000c02020225 */ /* 0x000fc800078e00ff */
[----:B------:R-:W-:Y:S01]  /*5cd0*/  @P0 IMAD.MOV.U32 R6, RZ, RZ, R4 ;  /* 0x000000ffff060224 */ /* 0x000fe200078e0004 */
[----:B------:R-:W-:Y:S01]  /*5ce0*/  @P0 IADD3 R15, R3, R0, RZ ;  /* 0x00000000030f0210 */ /* 0x000fe20007ffe0ff */
[----:B------:R-:W-:Y:S01]  /*5cf0*/  @P0 IMAD.MOV.U32 R14, RZ, RZ, R2 ;  /* 0x000000ffff0e0224 */ /* 0x000fe200078e0002 */
[----:B------:R-:W-:Y:S06]  /*5d00*/  @P0 BRA `(.L_x_19) ;  /* 0x0000000000300947 */ /* 0x000fec0003800000 */
        /* <DEDUP_REMOVED lines=12> */
.L_x_19:
        /* <DEDUP_REMOVED lines=13> */
.L_x_20:
[----:B------:R-:W1:Y:S01]  /*5ea0*/  S2R R19, SR_CTAID.Z ;  /* 0x0000000000137919 */ /* 0x000e620000002700 */
[-C--:B------:R-:W-:Y:S01]  /*5eb0*/  IMAD R0, R16, R8.reuse, RZ ;  /* 0x0000000810007224 */ /* 0x080fe200078e02ff */
[----:B------:R-:W-:Y:S01]  /*5ec0*/  ULDC.64 UR6, c[0x0][0x468] ;  /* 0x00011a0000067ab9 */ /* 0x000fe20000000a00 */
[C---:B------:R-:W-:Y:S01]  /*5ed0*/  IMAD.WIDE.U32 R2, R11.reuse, R8, R246 ;  /* 0x000000080b027225 */ /* 0x040fe200078e00f6 */
[----:B------:R-:W-:Y:S01]  /*5ee0*/  IADD3 R5, R236, 0x20, RZ ;  /* 0x00000020ec057810 */ /* 0x000fe20007ffe0ff */
[----:B------:R-:W-:Y:S01]  /*5ef0*/  BSSY B0, `(.L_x_21) ;  /* 0x0000019000007945 */ /* 0x000fe20003800000 */
[----:B------:R-:W-:Y:S01]  /*5f00*/  SHF.R.S32.HI R17, RZ, 0x1f, R236 ;  /* 0x0000001fff117819 */ /* 0x000fe200000114ec */
[----:B------:R-:W-:Y:S01]  /*5f10*/  IMAD R4, R11, R9, R0 ;  /* 0x000000090b047224 */ /* 0x000fe200078e0200 */
[----:B------:R-:W-:Y:S01]  /*5f20*/  IADD3 R2, P0, R6, R2, RZ ;  /* 0x0000000206027210 */ /* 0x000fe20007f1e0ff */
[----:B------:R-:W-:-:S03]  /*5f30*/  IMAD R0, R238, -0x40, R202 ;  /* 0xffffffc0ee007824 */ /* 0x000fc600078e02ca */
[----:B------:R-:W-:Y:S02]  /*5f40*/  IADD3.X R3, R7, R3, R4, P0, !PT ;  /* 0x0000000307037210 */ /* 0x000fe400007fe404 */
[-C--:B------:R-:W-:Y:S02]  /*5f50*/  ISETP.GE.AND P2, PT, R236, R0.reuse, PT ;  /* 0x00000000ec00720c */ /* 0x080fe40003f46270 */
[----:B------:R-:W-:Y:S02]  /*5f60*/  ISETP.GE.AND P1, PT, R5, R0, PT ;  /* 0x000000000500720c */ /* 0x000fe40003f26270 */
[----:B-1----:R-:W-:Y:S01]  /*5f70*/  SHF.R.S32.HI R18, RZ, 0x1f, R19 ;  /* 0x0000001fff127819 */ /* 0x002fe20000011413 */
[----:B------:R-:W-:-:S04]  /*5f80*/  IMAD.WIDE.U32 R2, R19, UR6, R2 ;  /* 0x0000000613027c25 */ /* 0x000fc8000f8e0002 */
[----:B------:R-:W-:-:S04]  /*5f90*/  IMAD R10, R18, UR6, RZ ;  /* 0x00000006120a7c24 */ /* 0x000fc8000f8e02ff */
[----:B------:R-:W-:-:S05]  /*5fa0*/  IMAD R10, R19, UR7, R10 ;  /* 0x00000007130a7c24 */ /* 0x000fca000f8e020a */
        /* <DEDUP_REMOVED lines=11> */
[----:B------:R1:W-:Y:S04]  /*6060*/  STG.E.128 desc[UR16][R6.64], RZ ;  /* 0x000000ff06007986 */ /* 0x0003e8000c101d10 */
[----:B------:R1:W-:Y:S02]  /*6070*/  STG.E.128 desc[UR16][R6.64+0x80], RZ ;  /* 0x000080ff06007986 */ /* 0x0003e4000c101d10 */
.L_x_22:
[----:B------:R-:W-:Y:S05]  /*6080*/  BSYNC B0 ;  /* 0x0000000000007941 */ /* 0x000fea0003800000 */
.L_x_21:
[----:B------:R-:W-:Y:S04]  /*6090*/  BSSY B0, `(.L_x_23) ;  /* 0x000000f000007945 */ /* 0x000fe80003800000 */
[----:B------:R-:W-:Y:S05]  /*60a0*/  @P1 BRA `(.L_x_24) ;  /* 0x0000000000341947 */ /* 0x000fea0003800000 */
[----:B------:R-:W-:Y:S01]  /*60b0*/  IADD3 R0, P0, R236, 0x20, RZ ;  /* 0x00000020ec007810 */ /* 0x000fe20007f1e0ff */
[----:B------:R-:W-:Y:S01]  /*60c0*/  IMAD.MOV.U32 R4, RZ, RZ, R2 ;  /* 0x000000ffff047224 */ /* 0x000fe200078e0002 */
[----:B------:R-:W-:Y:S01]  /*60d0*/  MOV R5, R10 ;  /* 0x0000000a00057202 */ /* 0x000fe20000000f00 */
[----:B------:R-:W-:Y:S02]  /*60e0*/  ULDC.64 UR6, c[0x0][0x3f0] ;  /* 0x0000fc0000067ab9 */ /* 0x000fe40000000a00 */
[----:B------:R-:W-:Y:S02]  /*60f0*/  IMAD.X R3, RZ, RZ, R17, P0 ;  /* 0x000000ffff037224 */ /* 0x000fe400000e0611 */
[----:B------:R-:W-:-:S04]  /*6100*/  IMAD.WIDE.U32 R4, R0, R8, R4 ;  /* 0x0000000800047225 */ /* 0x000fc800078e0004 */
[----:B------:R-:W-:Y:S01]  /*6110*/  IMAD R3, R3, R8, RZ ;  /* 0x0000000803037224 */ /* 0x000fe200078e02ff */
[----:B------:R-:W-:-:S03]  /*6120*/  LEA R2, P0, R4, UR6, 0x1 ;  /* 0x0000000604027c11 */ /* 0x000fc6000f8008ff */
[----:B------:R-:W-:-:S05]  /*6130*/  IMAD R0, R0, R9, R3 ;  /* 0x0000000900007224 */ /* 0x000fca00078e0203 */
[----:B------:R-:W-:-:S04]  /*6140*/  IADD3 R0, R0, R5, RZ ;  /* 0x0000000500007210 */ /* 0x000fc80007ffe0ff */
[----:B------:R-:W-:-:S05]  /*6150*/  LEA.HI.X R3, R4, UR7, R0, 0x1, P0 ;  /* 0x0000000704037c11 */ /* 0x000fca00080f0c00 */
[----:B------:R2:W-:Y:S04]  /*6160*/  STG.E.128 desc[UR16][R2.64], RZ ;  /* 0x000000ff02007986 */ /* 0x0005e8000c101d10 */
[----:B------:R2:W-:Y:S02]  /*6170*/  STG.E.128 desc[UR16][R2.64+0x80], RZ ;  /* 0x000080ff02007986 */ /* 0x0005e4000c101d10 */
.L_x_24:
[----:B------:R-:W-:Y:S05]  /*6180*/  BSYNC B0 ;  /* 0x0000000000007941 */ /* 0x000fea0003800000 */
.L_x_23:
[CC--:B--2---:R-:W-:Y:S01]  /*6190*/  IMAD.WIDE.U32 R2, R11.reuse, R12.reuse, R246 ;  /* 0x0000000c0b027225 */ /* 0x0c4fe200078e00f6 */
[----:B------:R-:W-:Y:S01]  /*61a0*/  ULDC.64 UR6, c[0x0][0x470] ;  /* 0x00011c0000067ab9 */ /* 0x000fe20000000a00 */
[----:B------:R-:W-:Y:S02]  /*61b0*/  BSSY B0, `(.L_x_25) ;  /* 0x0000015000007945 */ /* 0x000fe40003800000 */
[----:B------:R-:W-:Y:S01]  /*61c0*/  IMAD R0, R16, R12, RZ ;  /* 0x0000000c10007224 */ /* 0x000fe200078e02ff */
[----:B------:R-:W-:Y:S01]  /*61d0*/  IADD3 R2, P0, R14, R2, RZ ;  /* 0x000000020e027210 */ /* 0x000fe20007f1e0ff */
[----:B------:R-:W-:Y:S02]  /*61e0*/  IMAD R8, R18, UR6, RZ ;  /* 0x0000000612087c24 */ /* 0x000fe4000f8e02ff */
[----:B------:R-:W-:Y:S02]  /*61f0*/  IMAD R0, R11, R13, R0 ;  /* 0x0000000d0b007224 */ /* 0x000fe400078e0200 */
[----:B------:R-:W-:-:S03]  /*6200*/  IMAD R8, R19, UR7, R8 ;  /* 0x0000000713087c24 */ /* 0x000fc6000f8e0208 */
[----:B------:R-:W-:-:S03]  /*6210*/  IADD3.X R3, R15, R3, R0, P0, !PT ;  /* 0x000000030f037210 */ /* 0x000fc600007fe400 */
        /* <DEDUP_REMOVED lines=10> */
[----:B-1----:R-:W-:-:S04]  /*62c0*/  LEA R6, P0, R4, UR6, 0x1 ;  /* 0x0000000604067c11 */ /* 0x002fc8000f8008ff */
[----:B------:R-:W-:-:S05]  /*62d0*/  LEA.HI.X R7, R4, UR7, R0, 0x1, P0 ;  /* 0x0000000704077c11 */ /* 0x000fca00080f0c00 */
[----:B------:R2:W-:Y:S04]  /*62e0*/  STG.E.128 desc[UR16][R6.64], RZ ;  /* 0x000000ff06007986 */ /* 0x0005e8000c101d10 */
[----:B------:R2:W-:Y:S02]  /*62f0*/  STG.E.128 desc[UR16][R6.64+0x80], RZ ;  /* 0x000080ff06007986 */ /* 0x0005e4000c101d10 */
.L_x_26:
[----:B------:R-:W-:Y:S05]  /*6300*/  BSYNC B0 ;  /* 0x0000000000007941 */ /* 0x000fea0003800000 */
.L_x_25:
        /* <DEDUP_REMOVED lines=14> */
.L_x_18:
[----:B------:R-:W-:Y:S05]  /*63f0*/  BSYNC B1 ;  /* 0x0000000000017941 */ /* 0x000fea0003800000 */
.L_x_1:
[----:B------:R-:W4:Y:S02]  /*6400*/  LDC R0, c[0x0][0xc] ;  /* 0x00000300ff007b82 */ /* 0x000f240000000800 */
[----:B----4-:R-:W-:-:S04]  /*6410*/  IADD3 R238, R0, R238, RZ ;  /* 0x000000ee00ee7210 */ /* 0x010fc80007ffe0ff */
[----:B------:R-:W-:-:S13]  /*6420*/  ISETP.GE.AND P0, PT, R238, UR14, PT ;  /* 0x0000000eee007c0c */ /* 0x000fda000bf06270 */
[----:B------:R-:W-:Y:S05]  /*6430*/  @P0 BRA `(.L_x_27) ;  /* 0x0000000000040947 */ /* 0x000fea0003800000 */
[----:B------:R-:W-:Y:S05]  /*6440*/  BRA `(.L_x_28) ;  /* 0xffffffa4000c7947 */ /* 0x000fea000383ffff */
.L_x_27:
[----:B------:R-:W-:Y:S05]  /*6450*/  EXIT ;  /* 0x000000000000794d */ /* 0x000fea0003800000 */
.L_x_29:
[----:B------:R-:W-:-:S00]  /*6460*/  BRA `(.L_x_29) ;  /* 0xfffffffc00fc7947 */ /* 0x000fc0000383ffff */
[----:B------:R-:W-:-:S00]  /*6470*/  NOP ;  /* 0x0000000000007918 */ /* 0x000fc00000000000 */
        /* <DEDUP_REMOVED lines=8> */
.L_x_2050:


//--------------------- .text._ZN5flash44flash_bwd_dq_dk_dv_loop_seqk_parallel_kernelI23Flash_bwd_kernel_traitsILi128ELi64ELi64ELi8ELi4ELi2ELi2ELb1ELb0EN7cutlass6half_tE19Flash_kernel_traitsILi128ELi64ELi64ELi8ES3_EELb0ELb0ELb0ELb0ELb0ELb0ELb0EEEvNS_16Flash_bwd_paramsE --------------------------
	.section	.text._ZN5flash44flash_bwd_dq_dk_dv_loop_seqk_parallel_kernelI23Flash_bwd_kernel_traitsILi128ELi64ELi64ELi8ELi4ELi2ELi2ELb1ELb0EN7cutlass6half_tE19Flash_kernel_traitsILi128ELi64ELi64ELi8ES3_EELb0ELb0ELb0ELb0ELb0ELb0ELb0EEEvNS_16Flash_bwd_paramsE,"ax",@progbits
	.align	128
        .global         _ZN5flash44flash_bwd_dq_dk_dv_loop_seqk_parallel_kernelI23Flash_bwd_kernel_traitsILi128ELi64ELi64ELi8ELi4ELi2ELi2ELb1ELb0EN7cutlass6half_tE19Flash_kernel_traitsILi128ELi64ELi64ELi8ES3_EELb0ELb0ELb0ELb0ELb0ELb0ELb0EEEvNS_16Flash_bwd_paramsE
        .type           _ZN5flash44flash_bwd_dq_dk_dv_loop_seqk_parallel_kernelI23Flash_bwd_kernel_traitsILi128ELi64ELi64ELi8ELi4ELi2ELi2ELb1ELb0EN7cutlass6half_tE19Flash_kernel_traitsILi128ELi64ELi64ELi8ES3_EELb0ELb0ELb0ELb0ELb0ELb0ELb0EEEvNS_16Flash_bwd_paramsE,@function
        .size           _ZN5flash44flash_bwd_dq_dk_dv_loop_seqk_parallel_kernelI23Flash_bwd_kernel_traitsILi128ELi64ELi64ELi8ELi4ELi2ELi2ELb1ELb0EN7cutlass6half_tE19Flash_kernel_traitsILi128ELi64ELi64ELi8ES3_EELb0ELb0ELb0ELb0ELb0ELb0ELb0EEEvNS_16Flash_bwd_paramsE,(.L_x_2051 - _ZN5flash44flash_bwd_dq_dk_dv_loop_seqk_parallel_kernelI23Flash_bwd_kernel_traitsILi128ELi64ELi64ELi8ELi4ELi2ELi2ELb1ELb0EN7cutlass6half_tE19Flash_kernel_traitsILi128ELi64ELi64ELi8ES3_EELb0ELb0ELb0ELb0ELb0ELb0ELb0EEEvNS_16Flash_bwd_paramsE)
        .other          _ZN5flash44flash_bwd_dq_dk_dv_loop_seqk_parallel_kernelI23Flash_bwd_kernel_traitsILi128ELi64ELi64ELi8ELi4ELi2ELi2ELb1ELb0EN7cutlass6half_tE19Flash_kernel_traitsILi128ELi64ELi64ELi8ES3_EELb0ELb0ELb0ELb0ELb0ELb0ELb0EEEvNS_16Flash_bwd_paramsE,@"STO_CUDA_ENTRY STV_DEFAULT"
_ZN5flash44flash_bwd_dq_dk_dv_loop_seqk_parallel_kernelI23Flash_bwd_kernel_traitsILi128ELi64ELi64ELi8ELi4ELi2ELi2ELb1ELb0EN7cutlass6half_tE19Flash_kernel_traitsILi128ELi64ELi64ELi8ES3_EELb0ELb0ELb0ELb0ELb0ELb0ELb0EEEvNS_16Flash_bwd_paramsE:
.text._ZN5flash44flash_bwd_dq_dk_dv_loop_seqk_parallel_kernelI23Flash_bwd_kernel_traitsILi128ELi64ELi64ELi8ELi4ELi2ELi2ELb1ELb0EN7cutlass6half_tE19Flash_kernel_traitsILi128ELi64ELi64ELi8ES3_EELb0ELb0ELb0ELb0ELb0ELb0ELb0EEEvNS_16Flash_bwd_paramsE:
        /* <DEDUP_REMOVED lines=14> */
[----:B------:R-:W-:Y:S01]  /*00e0*/  ULDC.64 UR16, c[0x0][0x208] ;  /* 0x0000820000107ab9 */ /* 0x000fe20000000a00 */
[----:B------:R-:W-:Y:S01]  /*00f0*/  IMAD.MOV.U32 R216, RZ, RZ, -0x10 ;  /* 0xfffffff0ffd87424 */ /* 0x000fe200078e00ff */
[----:B------:R-:W-:Y:S01]  /*0100*/  ULDC.64 UR12, c[0x0][0x300] ;  /* 0x0000c000000c7ab9 */ /* 0x000fe20000000a00 */
[----:B--2---:R-:W-:-:S04]  /*0110*/  ULEA UR5, UR5, UR4, 0x18 ;  /* 0x0000000405057291 */ /* 0x004fc8000f8ec03f */
[----:B------:R-:W-:Y:S02]  /*0120*/  UIADD3 UR4, UR5, 0x10000, URZ ;  /* 0x0001000005047890 */ /* 0x000fe4000fffe03f */
[----:B------:R-:W-:Y:S01]  /*0130*/  UIADD3 UR6, UR5, 0xc000, URZ ;  /* 0x0000c00005067890 */ /* 0x000fe2000fffe03f */
[----:B-1----:R-:W-:Y:S01]  /*0140*/  SHF.R.S32.HI R16, RZ, 0x1f, R15 ;  /* 0x0000001fff107819 */ /* 0x002fe2000001140f */
[----:B------:R-:W-:-:S03]  /*0150*/  IMAD.SHL.U32 R245, R15, 0x2, RZ ;  /* 0x000000020ff57824 */ /* 0x000fc600078e00ff */
[CC--:B------:R-:W-:Y:S02]  /*0160*/  LEA.HI R13, R16.reuse, R15.reuse, RZ, 0x3 ;  /* 0x0000000f100d7211 */ /* 0x0c0fe400078f18ff */
[-C--:B------:R-:W-:Y:S02]  /*0170*/  LEA.HI R6, R16, R15.reuse, RZ, 0x4 ;  /* 0x0000000f10067211 */ /* 0x080fe400078f20ff */
[----:B------:R-:W-:Y:S02]  /*0180*/  SHF.R.S32.HI R0, RZ, 0x3, R13 ;  /* 0x00000003ff007819 */ /* 0x000fe4000001140d */
[----:B------:R-:W-:Y:S02]  /*0190*/  SHF.R.S32.HI R7, RZ, 0x4, R6 ;  /* 0x00000004ff077819 */ /* 0x000fe40000011406 */
[----:B------:R-:W-:Y:S01]  /*01a0*/  LOP3.LUT R3, R13, 0xfffffff8, RZ, 0xc0, !PT ;  /* 0xfffffff80d037812 */ /* 0x000fe200078ec0ff */
[----:B------:R-:W-:Y:S01]  /*01b0*/  IMAD.SHL.U32 R2, R0, 0x40, RZ ;  /* 0x0000004000027824 */ /* 0x000fe200078e00ff */
[----:B------:R-:W-:-:S02]  /*01c0*/  LEA.HI R18, R16, R15, RZ, 0x2 ;  /* 0x0000000f10127211 */ /* 0x000fc400078f10ff */
[----:B------:R-:W-:Y:S01]  /*01d0*/  LEA.HI R4, R6, R7, RZ, 0x1 ;  /* 0x0000000706047211 */ /* 0x000fe200078f08ff */
[----:B------:R-:W-:Y:S01]  /*01e0*/  IMAD.IADD R0, R15, 0x1, -R3 ;  /* 0x000000010f007824 */ /* 0x000fe200078e0a03 */
[--C-:B------:R-:W-:Y:S02]  /*01f0*/  SHF.R.S32.HI R10, RZ, 0x2, R18.reuse ;  /* 0x00000002ff0a7819 */ /* 0x100fe40000011412 */
[----:B------:R-:W-:Y:S01]  /*0200*/  SHF.R.S32.HI R5, RZ, 0x1f, R18 ;  /* 0x0000001fff057819 */ /* 0x000fe20000011412 */
[----:B------:R-:W-:Y:S01]  /*0210*/  IMAD.SHL.U32 R206, R0, 0x8, RZ ;  /* 0x0000000800ce7824 */ /* 0x000fe200078e00ff */
[----:B------:R-:W-:Y:S02]  /*0220*/  LEA.HI R17, R16, R15, RZ, 0x5 ;  /* 0x0000000f10117211 */ /* 0x000fe400078f28ff */
[----:B------:R-:W-:Y:S01]  /*0230*/  LOP3.LUT R4, R4, 0xfffffffe, RZ, 0xc0, !PT ;  /* 0xfffffffe04047812 */ /* 0x000fe200078ec0ff */
[----:B------:R-:W-:Y:S01]  /*0240*/  VIADD R218, R206, 0x40 ;  /* 0x00000040ceda7836 */ /* 0x000fe20000000000 */
[----:B------:R-:W-:-:S02]  /*0250*/  LEA.HI R3, R5, R10, RZ, 0x3 ;  /* 0x0000000a05037211 */ /* 0x000fc400078f18ff */
[----:B------:R-:W-:Y:S01]  /*0260*/  LOP3.LUT R2, R2, 0x1c0, RZ, 0xc0, !PT ;  /* 0x000001c002027812 */ /* 0x000fe200078ec0ff */
[----:B------:R-:W-:Y:S01]  /*0270*/  IMAD.IADD R11, R7, 0x1, -R4 ;  /* 0x00000001070b7824 */ /* 0x000fe200078e0a04 */
[----:B------:R-:W-:Y:S02]  /*0280*/  SHF.R.S32.HI R20, RZ, 0x5, R17 ;  /* 0x00000005ff147819 */ /* 0x000fe40000011411 */
[----:B------:R-:W-:Y:S02]  /*0290*/  LOP3.LUT R4, R3, 0xfffffff8, RZ, 0xc0, !PT ;  /* 0xfffffff803047812 */ /* 0x000fe400078ec0ff */
[----:B------:R-:W-:Y:S02]  /*02a0*/  LOP3.LUT R5, R2, 0x38, R206, 0xf8, !PT ;  /* 0x0000003802057812 */ /* 0x000fe400078ef8ce */
[----:B------:R-:W-:Y:S01]  /*02b0*/  SHF.R.U32.HI R2, RZ, 0x3, R2 ;  /* 0x00000003ff027819 */ /* 0x000fe20000011602 */
[----:B------:R-:W-:Y:S01]  /*02c0*/  IMAD.IADD R10, R10, 0x1, -R4 ;  /* 0x000000010a0a7824 */ /* 0x000fe200078e0a04 */
[----:B------:R-:W-:-:S02]  /*02d0*/  LOP3.LUT R3, R6, 0xfffffff0, RZ, 0xc0, !PT ;  /* 0xfffffff006037812 */ /* 0x000fc400078ec0ff */
[----:B------:R-:W-:Y:S02]  /*02e0*/  LEA.HI R6, R17, R20, RZ, 0x1 ;  /* 0x0000001411067211 */ /* 0x000fe400078f08ff */
[----:B------:R-:W-:Y:S01]  /*02f0*/  LOP3.LUT R14, R5, R2, RZ, 0x3c, !PT ;  /* 0x00000002050e7212 */ /* 0x000fe200078e3cff */
[----:B------:R-:W-:Y:S01]  /*0300*/  IMAD.IADD R3, R15, 0x1, -R3 ;  /* 0x000000010f037824 */ /* 0x000fe200078e0a03 */
[----:B------:R-:W-:Y:S02]  /*0310*/  LOP3.LUT R2, R6, 0xfffffffe, RZ, 0xc0, !PT ;  /* 0xfffffffe06027812 */ /* 0x000fe400078ec0ff */
[C---:B------:R-:W-:Y:S02]  /*0320*/  LOP3.LUT P4, RZ, R0.reuse, 0x2, RZ, 0xc0, !PT ;  /* 0x0000000200ff7812 */ /* 0x040fe4000788c0ff */
[C---:B------:R-:W-:Y:S01]  /*0330*/  LOP3.LUT P3, RZ, R0.reuse, 0x4, RZ, 0xc0, !PT ;  /* 0x0000000400ff7812 */ /* 0x040fe2000786c0ff */
[----:B------:R-:W-:Y:S01]  /*0340*/  IMAD.SHL.U32 R0, R0, 0x40, RZ ;  /* 0x0000004000007824 */ /* 0x000fe200078e00ff */
[----:B------:R-:W-:Y:S01]  /*0350*/  SHF.R.S32.HI R5, RZ, 0x1f, R3 ;  /* 0x0000001fff057819 */ /* 0x000fe20000011403 */
[----:B------:R-:W-:Y:S01]  /*0360*/  IMAD.IADD R186, R20, 0x1, -R2 ;  /* 0x0000000114ba7824 */ /* 0x000fe200078e0a02 */
[----:B------:R-:W-:-:S02]  /*0370*/  LEA.HI R4, R16, R15, RZ, 0x7 ;  /* 0x0000000f10047211 */ /* 0x000fc400078f38ff */
[----:B------:R-:W-:Y:S01]  /*0380*/  LOP3.LUT R0, R0, 0x1c0, RZ, 0xc0, !PT ;  /* 0x000001c000007812 */ /* 0x000fe200078ec0ff */
[----:B------:R-:W-:Y:S01]  /*0390*/  IMAD.SHL.U32 R2, R186, 0x10, RZ ;  /* 0x00000010ba027824 */ /* 0x000fe200078e00ff */
[----:B------:R-:W-:Y:S02]  /*03a0*/  LEA.HI R12, R5, R3, RZ, 0x3 ;  /* 0x00000003050c7211 */ /* 0x000fe400078f18ff */
[----:B------:R-:W-:Y:S01]  /*03b0*/  SHF.R.S32.HI R9, RZ, 0x7, R4 ;  /* 0x00000007ff097819 */ /* 0x000fe20000011404 */
[----:B------:R-:W-:Y:S01]  /*03c0*/  IMAD.SHL.U32 R4, R11, 0x200, RZ ;  /* 0x000002000b047824 */ /* 0x000fe200078e00ff */
[C---:B------:R-:W-:Y:S02]  /*03d0*/  LOP3.LUT R5, R0.reuse, 0x8, R13, 0xf8, !PT ;  /* 0x0000000800057812 */ /* 0x040fe400078ef80d */
[----:B------:R-:W-:Y:S02]  /*03e0*/  SHF.R.U32.HI R178, RZ, 0x3, R0 ;  /* 0x00000003ffb27819 */ /* 0x000fe40000011600 */
[----:B------:R-:W-:Y:S01]  /*03f0*/  LOP3.LUT R6, R0, 0x10, R2, 0xf8, !PT ;  /* 0x0000001000067812 */ /* 0x000fe200078ef802 */
[----:B------:R-:W-:Y:S01]  /*0400*/  IMAD R2, R9, 0x800, R4 ;  /* 0x0000080009027824 */ /* 0x000fe200078e0204 */
[----:B------:R-:W-:-:S02]  /*0410*/  LOP3.LUT R0, R5, R178, RZ, 0x3c, !PT ;  /* 0x000000b205007212 */ /* 0x000fc400078e3cff */
[----:B------:R-:W-:Y:S01]  /*0420*/  LOP3.LUT R5, R6, 0x8, R13, 0xf8, !PT ;  /* 0x0000000806057812 */ /* 0x000fe200078ef80d */
[----:B------:R-:W-:Y:S01]  /*0430*/  IMAD.SHL.U32 R6, R11, 0x20, RZ ;  /* 0x000000200b067824 */ /* 0x000fe200078e00ff */
[----:B------:R-:W-:Y:S01]  /*0440*/  LOP3.LUT R8, R12, 0xfffffff8, RZ, 0xc0, !PT ;  /* 0xfffffff80c087812 */ /* 0x000fe200078ec0ff */
[----:B------:R-:W-:Y:S01]  /*0450*/  IMAD.IADD R191, R2, 0x1, R0 ;  /* 0x0000000102bf7824 */ /* 0x000fe200078e0200 */
[----:B------:R-:W-:Y:S02]  /*0460*/  LEA.HI R0, R16, R15, RZ, 0x6 ;  /* 0x0000000f10007211 */ /* 0x000fe400078f30ff */
[----:B------:R-:W-:Y:S01]  /*0470*/  LOP3.LUT R2, R18, 0x7ffffffc, RZ, 0xc0, !PT ;  /* 0x7ffffffc12027812 */ /* 0x000fe200078ec0ff */
[----:B------:R-:W-:Y:S01]  /*0480*/  IMAD.IADD R13, R3, 0x1, -R8 ;  /* 0x00000001030d7824 */ /* 0x000fe200078e0a08 */
[----:B------:R-:W-:Y:S02]  /*0490*/  SHF.R.S32.HI R0, RZ, 0x6, R0 ;  /* 0x00000006ff007819 */ /* 0x000fe40000011400 */
[----:B------:R-:W-:Y:S01]  /*04a0*/  LOP3.LUT R178, R4, R5, R178, 0xf6, !PT ;  /* 0x0000000504b27212 */ /* 0x000fe200078ef6b2 */
[----:B------:R-:W-:Y:S01]  /*04b0*/  IMAD.IADD R5, R15, 0x1, -R2 ;  /* 0x000000010f057824 */ /* 0x000fe200078e0a02 */
[----:B------:R-:W-:Y:S01]  /*04c0*/  LOP3.LUT R4, R17, 0xffffffe0, RZ, 0xc0, !PT ;  /* 0xffffffe011047812 */ /* 0x000fe200078ec0ff */
[C---:B------:R-:W-:Y:S01]  /*04d0*/  IMAD R251, R0.reuse, 0x200, R14 ;  /* 0x0000020000fb7824 */ /* 0x040fe200078e020e */
[----:B------:R-:W-:Y:S01]  /*04e0*/  SHF.R.S32.HI R3, RZ, 0x1f, R17 ;  /* 0x0000001fff037819 */ /* 0x000fe20000011411 */
[----:B------:R-:W-:Y:S01]  /*04f0*/  IMAD.SHL.U32 R2, R0, 0x8, RZ ;  /* 0x0000000800027824 */ /* 0x000fe200078e00ff */
[C---:B------:R-:W-:Y:S01]  /*0500*/  LOP3.LUT R7, R10.reuse, 0x1, RZ, 0xc0, !PT ;  /* 0x000000010a077812 */ /* 0x040fe200078ec0ff */
[----:B------:R-:W-:Y:S01]  /*0510*/  IMAD.SHL.U32 R0, R10, 0x40, RZ ;  /* 0x000000400a007824 */ /* 0x000fe200078e00ff */
[----:B------:R-:W-:Y:S01]  /*0520*/  SEL R177, R177, 0xffffffc0, !P3 ;  /* 0xffffffc0b1b17807 */ /* 0x000fe20005800000 */
[----:B------:R-:W-:Y:S01]  /*0530*/  IMAD.IADD R19, R15, 0x1, -R4 ;  /* 0x000000010f137824 */ /* 0x000fe200078e0a04 */
[----:B------:R-:W-:Y:S01]  /*0540*/  LEA.HI R4, R3, R20, RZ, 0x2 ;  /* 0x0000001403047211 */ /* 0x000fe200078f10ff */
[----:B------:R-:W-:Y:S01]  /*0550*/  IMAD.SHL.U32 R3, R9, 0x20, RZ ;  /* 0x0000002009037824 */ /* 0x000fe200078e00ff */
[----:B------:R-:W-:Y:S01]  /*0560*/  LOP3.LUT R0, R0, 0x1c0, RZ, 0xc0, !PT ;  /* 0x000001c000007812 */ /* 0x000fe200078ec0ff */
[----:B------:R-:W-:Y:S01]  /*0570*/  IMAD.SHL.U32 R9, R5, 0x2, RZ ;  /* 0x0000000205097824 */ /* 0x000fe200078e00ff */
[----:B------:R-:W-:Y:S01]  /*0580*/  LOP3.LUT R4, R4, 0xfffffffc, RZ, 0xc0, !PT ;  /* 0xfffffffc04047812 */ /* 0x000fe200078ec0ff */
[----:B------:R1:W-:Y:S01]  /*0590*/  STL [R1], R19 ;  /* 0x0000001301007387 */ /* 0x0003e20000100800 */
[----:B------:R-:W-:Y:S01]  /*05a0*/  ISETP.NE.U32.AND P0, PT, R7, 0x1, PT ;  /* 0x000000010700780c */ /* 0x000fe20003f05070 */
[----:B------:R-:W-:Y:S01]  /*05b0*/  IMAD.SHL.U32 R7, R13, 0x40, RZ ;  /* 0x000000400d077824 */ /* 0x000fe200078e00ff */
[----:B------:R-:W-:Y:S01]  /*05c0*/  LOP3.LUT R245, R3, 0x6, R245, 0xf8, !PT ;  /* 0x0000000603f57812 */ /* 0x000fe200078ef8f5 */
[----:B------:R-:W-:Y:S01]  /*05d0*/  IMAD.IADD R4, R20, 0x1, -R4 ;  /* 0x0000000114047824 */ /* 0x000fe200078e0a04 */
[----:B------:R-:W-:-:S02]  /*05e0*/  LOP3.LUT R5, R0, 0x20, R3, 0xf8, !PT ;  /* 0x0000002000057812 */ /* 0x000fc400078ef803 */
[----:B------:R-:W-:Y:S01]  /*05f0*/  LOP3.LUT R2, R2, 0x18, RZ, 0xc0, !PT ;  /* 0x0000001802027812 */ /* 0x000fe200078ec0ff */
[----:B------:R-:W-:Y:S01]  /*0600*/  IMAD R8, R4, 0x400, R9 ;  /* 0x0000040004087824 */ /* 0x000fe200078e0209 */
[----:B------:R-:W-:Y:S02]  /*0610*/  SHF.R.U32.HI R3, RZ, 0x3, R0 ;  /* 0x00000003ff037819 */ /* 0x000fe40000011600 */
[----:B------:R-:W-:Y:S02]  /*0620*/  R2P PR, R10, 0x6 ;  /* 0x000000060a007804 */ /* 0x000fe40000000000 */
[----:B------:R-:W-:Y:S02]  /*0630*/  LOP3.LUT R5, R5, R3, RZ, 0x3c, !PT ;  /* 0x0000000305057212 */ /* 0x000fe400078e3cff */
[----:B------:R-:W-:Y:S01]  /*0640*/  LOP3.LUT R10, R3, R0, R2, 0x1e, !PT ;  /* 0x00000000030a7212 */ /* 0x000fe200078e1e02 */
[----:B------:R-:W-:Y:S01]  /*0650*/  IMAD.SHL.U32 R0, R11, 0x8, RZ ;  /* 0x000000080b007824 */ /* 0x000fe200078e00ff */
[----:B------:R-:W-:Y:S01]  /*0660*/  LOP3.LUT R3, R7, 0x1c0, RZ, 0xc0, !PT ;  /* 0x000001c007037812 */ /* 0x000fe200078ec0ff */
[----:B------:R-:W-:Y:S01]  /*0670*/  IMAD.IADD R215, R8, 0x1, R5 ;  /* 0x0000000108d77824 */ /* 0x000fe200078e0205 */
[----:B------:R-:W-:-:S02]  /*0680*/  SHF.R.S32.HI R7, RZ, 0x1f, R19 ;  /* 0x0000001fff077819 */ /* 0x000fc40000011413 */
[----:B------:R-:W-:Y:S02]  /*0690*/  LOP3.LUT R6, R2, 0x20, R6, 0xf8, !PT ;  /* 0x0000002002067812 */ /* 0x000fe400078ef806 */
[--C-:B------:R-:W-:Y:S02]  /*06a0*/  SHF.R.U32.HI R2, RZ, 0x3, R3.reuse ;  /* 0x00000003ff027819 */ /* 0x100fe40000011603 */
[----:B------:R-:W-:Y:S01]  /*06b0*/  LEA.HI R5, R7, R19, RZ, 0x2 ;  /* 0x0000001307057211 */ /* 0x000fe200078f10ff */
[----:B------:R-:W-:Y:S01]  /*06c0*/  IMAD.SHL.U32 R7, R12, 0x40, RZ ;  /* 0x000000400c077824 */ /* 0x000fe200078e00ff */
[----:B------:R-:W-:Y:S02]  /*06d0*/  LOP3.LUT R8, R3, 0x8, R0, 0xf8, !PT ;  /* 0x0000000803087812 */ /* 0x000fe400078ef800 */
[----:B------:R-:W-:Y:S02]  /*06e0*/  LOP3.LUT R3, R2, R6, R3, 0x1e, !PT ;  /* 0x0000000602037212 */ /* 0x000fe400078e1e03 */
[----:B------:R-:W-:Y:S01]  /*06f0*/  SHF.R.S32.HI R6, RZ, 0x2, R5 ;  /* 0x00000002ff067819 */ /* 0x000fe20000011405 */
[----:B------:R-:W-:Y:S01]  /*0700*/  IMAD R5, R186, 0x400, R9 ;  /* 0x00000400ba057824 */ /* 0x000fe200078e0209 */
[----:B------:R-:W-:-:S02]  /*0710*/  LOP3.LUT R0, R7, 0xfffffe00, RZ, 0xc0, !PT ;  /* 0xfffffe0007007812 */ /* 0x000fc400078ec0ff */
[----:B------:R-:W-:Y:S01]  /*0720*/  LOP3.LUT R2, R8, R2, RZ, 0x3c, !PT ;  /* 0x0000000208027212 */ /* 0x000fe200078e3cff */
[C---:B------:R-:W-:Y:S01]  /*0730*/  IMAD R247, R4.reuse, 0x10, R6 ;  /* 0x0000001004f77824 */ /* 0x040fe200078e0206 */
[----:B------:R-:W-:Y:S01]  /*0740*/  LOP3.LUT R190, R3, R0, RZ, 0xfc, !PT ;  /* 0x0000000003be7212 */ /* 0x000fe200078efcff */
[--C-:B------:R-:W-:Y:S01]  /*0750*/  IMAD R4, R4, 0x400, R0.reuse ;  /* 0x0000040004047824 */ /* 0x100fe200078e0200 */
[----:B------:R-:W-:Y:S01]  /*0760*/  LEA R215, R215, UR5, 0x1 ;  /* 0x00000005d7d77c11 */ /* 0x000fe2000f8e08ff */
[----:B------:R-:W-:Y:S01]  /*0770*/  IMAD R186, R186, 0x400, R0 ;  /* 0x00000400baba7824 */ /* 0x000fe200078e0200 */
[----:B------:R-:W-:Y:S01]  /*0780*/  LEA R0, R191, UR4, 0x1 ;  /* 0x00000004bf007c11 */ /* 0x000fe2000f8e08ff */
[----:B------:R-:W-:Y:S01]  /*0790*/  IMAD.IADD R189, R4, 0x1, R2 ;  /* 0x0000000104bd7824 */ /* 0x000fe200078e0202 */
[----:B------:R-:W-:Y:S01]  /*07a0*/  SEL R216, R216, 0x10, !P0 ;  /* 0x00000010d8d87807 */ /* 0x000fe20004000000 */
[----:B------:R-:W-:Y:S01]  /*07b0*/  IMAD.IADD R186, R2, 0x1, R186 ;  /* 0x0000000102ba7824 */ /* 0x000fe200078e02ba */
[----:B------:R-:W-:Y:S01]  /*07c0*/  LEA R178, R178, UR5, 0x1 ;  /* 0x00000005b2b27c11 */ /* 0x000fe2000f8e08ff */
[----:B------:R-:W-:-:S02]  /*07d0*/  IMAD.MOV.U32 R2, RZ, RZ, 0x20 ;  /* 0x00000020ff027424 */ /* 0x000fc400078e00ff */
[----:B------:R-:W-:Y:S01]  /*07e0*/  IMAD.IADD R5, R5, 0x1, R10 ;  /* 0x0000000105057824 */ /* 0x000fe200078e020a */
[----:B------:R-:W-:Y:S01]  /*07f0*/  LEA R186, R186, UR4, 0x1 ;  /* 0x00000004baba7c11 */ /* 0x000fe2000f8e08ff */
[C---:B------:R-:W-:Y:S01]  /*0800*/  VIADD R214, R215.reuse, 0x20 ;  /* 0x00000020d7d67836 */ /* 0x040fe20000000000 */
[----:B------:R-:W-:Y:S01]  /*0810*/  SEL R2, R2, 0xffffffe0, !P4 ;  /* 0xffffffe002027807 */ /* 0x000fe20006000000 */
[----:B------:R-:W-:Y:S01]  /*0820*/  @P1 VIADD R214, R215, 0xffffffe0 ;  /* 0xffffffe0d7d61836 */ /* 0x000fe20000000000 */
[----:B------:R-:W-:Y:S01]  /*0830*/  LEA R243, R5, UR6, 0x1 ;  /* 0x0000000605f37c11 */ /* 0x000fe2000f8e08ff */
[----:B------:R-:W-:Y:S01]  /*0840*/  IMAD.IADD R180, R0, 0x1, R177 ;  /* 0x0000000100b47824 */ /* 0x000fe200078e02b1 */
[----:B------:R-:W-:Y:S01]  /*0850*/  IADD3 R183, R2, -0x4000, R0 ;  /* 0xffffc00002b77810 */ /* 0x000fe20007ffe000 */
[----:B------:R-:W-:Y:S02]  /*0860*/  IMAD.IADD R217, R215, 0x1, R216 ;  /* 0x00000001d7d97824 */ /* 0x000fe400078e02d8 */
[----:B------:R-:W-:-:S02]  /*0870*/  VIADD R244, R243, 0x40 ;  /* 0x00000040f3f47836 */ /* 0x000fc40000000000 */
[C---:B------:R-:W-:Y:S02]  /*0880*/  IMAD.IADD R183, R177.reuse, 0x1, R183 ;  /* 0x00000001b1b77824 */ /* 0x040fe400078e02b7 */
[----:B------:R-:W-:Y:S02]  /*0890*/  IMAD.IADD R182, R0, 0x1, R2 ;  /* 0x0000000100b67824 */ /* 0x000fe400078e0202 */
[----:B------:R-:W-:Y:S02]  /*08a0*/  IMAD.IADD R177, R177, 0x1, R178 ;  /* 0x00000001b1b17824 */ /* 0x000fe400078e02b2 */
[----:B------:R-:W-:Y:S02]  /*08b0*/  @P2 VIADD R244, R243, 0xffffffc0 ;  /* 0xffffffc0f3f42836 */ /* 0x000fe40000000000 */
[----:B-1----:R-:W-:-:S07]  /*08c0*/  IMAD.IADD R216, R216, 0x1, R214 ;  /* 0x00000001d8d87824 */ /* 0x002fce00078e02d6 */
.L_x_76:
[----:B-12---:R-:W1:Y:S01]  /*08d0*/  S2R R46, SR_CTAID.Y ;  /* 0x00000000002e7919 */ /* 0x006e620000002600 */
[----:B------:R-:W2:Y:S01]  /*08e0*/  LDC.64 R2, c[0x0][0x2f0] ;  /* 0x0000bc00ff027b82 */ /* 0x000ea20000000a00 */
[----:B------:R-:W-:Y:S01]  /*08f0*/  IMAD.MOV.U32 R0, RZ, RZ, -0x1 ;  /* 0xffffffffff007424 */ /* 0x000fe200078e00ff */
[----:B------:R-:W-:-:S04]  /*0900*/  ISETP.NE.U32.AND P3, PT, RZ, UR12, PT ;  /* 0x0000000cff007c0c */ /* 0x000fc8000bf65070 */
[----:B------:R-:W-:Y:S02]  /*0910*/  ISETP.NE.AND.EX P3, PT, RZ, UR13, PT, P3 ;  /* 0x0000000dff007c0c */ /* 0x000fe4000bf65330 */
[----:B------:R-:W3:Y:S08]  /*0920*/  LDC.64 R8, c[0x0][0x308] ;  /* 0x0000c200ff087b82 */ /* 0x000ef00000000a00 */
[----:B----4-:R-:W4:Y:S01]  /*0930*/  LDC.U8 R13, c[0x0][0x3c2] ;  /* 0x0000f080ff0d7b82 */ /* 0x010f220000000000 */
[----:B--2---:R-:W-:-:S07]  /*0940*/  ISETP.NE.U32.AND P5, PT, R2, RZ, PT ;  /* 0x000000ff0200720c */ /* 0x004fce0003fa5070 */
[----:B------:R-:W2:Y:S01]  /*0950*/  LDC.64 R4, c[0x0][0x2f8] ;  /* 0x0000be00ff047b82 */ /* 0x000ea20000000a00 */
[----:B------:R-:W-:Y:S01]  /*0960*/  ISETP.NE.AND.EX P5, PT, R3, RZ, PT, P5 ;  /* 0x000000ff0300720c */ /* 0x000fe20003fa5350 */
[----:B-1----:R-:W-:Y:S01]  /*0970*/  IMAD.SHL.U32 R12, R46, 0x4, RZ ;  /* 0x000000042e0c7824 */ /* 0x002fe200078e00ff */
[----:B------:R-:W-:Y:S02]  /*0980*/  SHF.R.S32.HI R30, RZ, 0x1f, R46 ;  /* 0x0000001fff1e7819 */ /* 0x000fe4000001142e */
[----:B---3--:R-:W-:Y:S02]  /*0990*/  ISETP.NE.U32.AND P2, PT, R8, RZ, PT ;  /* 0x000000ff0800720c */ /* 0x008fe40003f45070 */
[----:B------:R-:W-:Y:S02]  /*09a0*/  SHF.L.U64.HI R11, R46, 0x2, R30 ;  /* 0x000000022e0b7819 */ /* 0x000fe4000001021e */
[----:B------:R-:W-:Y:S02]  /*09b0*/  IADD3 R2, P0, R12, R2, RZ ;  /* 0x000000020c027210 */ /* 0x000fe40007f1e0ff */
[----:B------:R-:W-:-:S03]  /*09c0*/  ISETP.NE.AND.EX P2, PT, R9, RZ, PT, P2 ;  /* 0x000000ff0900720c */ /* 0x000fc60003f45320 */
[----:B------:R-:W-:-:S05]  /*09d0*/  IMAD.X R3, R11, 0x1, R3, P0 ;  /* 0x000000010b037824 */ /* 0x000fca00000e0603 */
[----:B------:R-:W3:Y:S04]  /*09e0*/  @P5 LDG.E R0, desc[UR16][R2.64] ;  /* 0x0000001002005981 */ /* 0x000ee8000c1e1900 */
[----:B------:R1:W3:Y:S01]  /*09f0*/  @P5 LDG.E R10, desc[UR16][R2.64+0x4] ;  /* 0x00000410020a5981 */ /* 0x0002e2000c1e1900 */
[----:B------:R-:W-:Y:S01]  /*0a00*/  @P3 IADD3 R6, P1, R12, UR12, RZ ;  /* 0x0000000c0c063c10 */ /* 0x000fe2000ff3e0ff */
[----:B------:R-:W-:-:S03]  /*0a10*/  IMAD.MOV.U32 R238, RZ, RZ, RZ ;  /* 0x000000ffffee7224 */ /* 0x000fc600078e00ff */
[----:B------:R-:W-:-:S05]  /*0a20*/  @P3 IADD3.X R7, R11, UR13, RZ, P1, !PT ;  /* 0x0000000d0b073c10 */ /* 0x000fca0008ffe4ff */
[----:B------:R2:W3:Y:S01]  /*0a30*/  @P3 LDG.E R238, desc[UR16][R6.64] ;  /* 0x0000001006ee3981 */ /* 0x0004e2000c1e1900 */
[----:B-1----:R-:W-:-:S05]  /*0a40*/  @P2 IADD3 R2, P0, R12, R8, RZ ;  /* 0x000000080c022210 */ /* 0x002fca0007f1e0ff */
[----:B------:R-:W-:Y:S01]  /*0a50*/  @P2 IMAD.X R3, R11, 0x1, R9, P0 ;  /* 0x000000010b032824 */ /* 0x000fe200000e0609 */
[----:B----4-:R-:W-:Y:S01]  /*0a60*/  ISETP.NE.AND P3, PT, R13, RZ, PT ;  /* 0x000000ff0d00720c */ /* 0x010fe20003f65270 */
[----:B------:R-:W-:Y:S01]  /*0a70*/  IMAD.MOV.U32 R246, RZ, RZ, -0x1 ;  /* 0xfffffffffff67424 */ /* 0x000fe200078e00ff */
[----:B--2---:R-:W-:Y:S01]  /*0a80*/  ISETP.EQ.U32.AND P1, PT, R4, RZ, PT ;  /* 0x000000ff0400720c */ /* 0x004fe20003f22070 */
[----:B------:R-:W1:Y:S01]  /*0a90*/  @!P2 LDC R9, c[0x0][0x2cc] ;  /* 0x0000b300ff09ab82 */ /* 0x000e620000000800 */
[----:B------:R2:W4:Y:S02]  /*0aa0*/  @P2 LDG.E R8, desc[UR16][R2.64] ;  /* 0x0000001002082981 */ /* 0x000524000c1e1900 */
[----:B------:R-:W-:-:S05]  /*0ab0*/  ISETP.EQ.OR.EX P1, PT, R5, RZ, !P3, P1 ;  /* 0x000000ff0500720c */ /* 0x000fca0005f22710 */
[----:B------:R-:W1:Y:S01]  /*0ac0*/  @!P2 LDC.64 R6, c[0x0][0x318] ;  /* 0x0000c600ff06ab82 */ /* 0x000e620000000a00 */
[----:B--2---:R-:W-:-:S05]  /*0ad0*/  IADD3 R2, P0, R12, R4, RZ ;  /* 0x000000040c027210 */ /* 0x004fca0007f1e0ff */
        /* <DEDUP_REMOVED lines=8> */
[----:B---3--:R-:W-:-:S06]  /*0b60*/  @P5 IMAD.IADD R31, R10, 0x1, -R0 ;  /* 0x000000010a1f5824 */ /* 0x008fcc00078e0a00 */
[----:B------:R-:W1:Y:S01]  /*0b70*/  @!P5 LDC R31, c[0x0][0x2c4] ;  /* 0x0000b100ff1fdb82 */ /* 0x000e620000000800 */
[----:B----4-:R-:W-:Y:S01]  /*0b80*/  @P2 IMAD.IADD R196, R8, 0x1, -R238 ;  /* 0x0000000108c42824 */ /* 0x010fe200078e0aee */
[----:B--2---:R-:W-:Y:S06]  /*0b90*/  @!P1 BRA `(.L_x_30) ;  /* 0x00000000000c9947 */ /* 0x004fec0003800000 */
[----:B------:R-:W2:Y:S02]  /*0ba0*/  @P3 LDG.E R4, desc[UR16][R2.64+0x4] ;  /* 0x0000041002043981 */ /* 0x000ea4000c1e1900 */
[----:B--2--5:R-:W-:-:S06]  /*0bb0*/  @P3 IADD3 R4, R4, -R246, RZ ;  /* 0x800000f604043210 */ /* 0x024fcc0007ffe0ff */
[----:B------:R2:W5:Y:S02]  /*0bc0*/  @!P3 LDG.E R4, desc[UR16][R2.64] ;  /* 0x000000100204b981 */ /* 0x000564000c1e1900 */
.L_x_30:
        /* <DEDUP_REMOVED lines=76> */
[----:B------:R-:W-:Y:S01]  /*1090*/  IMAD.SHL.U32 R10, R46, 0x80, RZ ;  /* 0x000000802e0a7824 */ /* 0x000fe200078e00ff */
[----:B------:R-:W-:Y:S01]  /*10a0*/  SEL R25, R2, R6, !P1 ;  /* 0x0000000602197207 */ /* 0x000fe20004800000 */
[C---:B-----5:R-:W-:Y:S01]  /*10b0*/  @P0 IMAD R8, R4.reuse, R27, RZ ;  /* 0x0000001b04080224 */ /* 0x060fe200078e02ff */
[----:B------:R-:W-:Y:S01]  /*10c0*/  IADD3 R18, R3, R9, RZ ;  /* 0x0000000903127210 */ /* 0x000fe20007ffe0ff */
[----:B------:R-:W-:Y:S01]  /*10d0*/  @P0 IMAD.WIDE.U32 R2, R4, R26, RZ ;  /* 0x0000001a04020225 */ /* 0x000fe200078e00ff */
[----:B------:R-:W-:Y:S02]  /*10e0*/  @!P4 LOP3.LUT R24, RZ, R14, RZ, 0x33, !PT ;  /* 0x0000000eff18c212 */ /* 0x000fe400078e33ff */
[----:B------:R-:W-:Y:S01]  /*10f0*/  SHF.L.U64.HI R14, R46, 0x7, R30 ;  /* 0x000000072e0e7819 */ /* 0x000fe2000001021e */
[----:B------:R-:W-:Y:S01]  /*1100*/  @P0 IMAD.IADD R41, R3, 0x1, R8 ;  /* 0x0000000103290824 */ /* 0x000fe200078e0208 */
[----:B------:R-:W-:-:S02]  /*1110*/  LOP3.LUT R6, R39, 0xffffffc0, RZ, 0xc0, !PT ;  /* 0xffffffc027067812 */ /* 0x000fc400078ec0ff */
[----:B------:R-:W-:Y:S02]  /*1120*/  @P1 IADD3 R18, R7, R5, RZ ;  /* 0x0000000507121210 */ /* 0x000fe40007ffe0ff */
        /* <DEDUP_REMOVED lines=17> */
.L_x_32:
        /* <DEDUP_REMOVED lines=13> */
.L_x_33:
[----:B----4-:R-:W-:Y:S01]  /*1310*/  @!P1 IMAD R3, R30, R12, RZ ;  /* 0x0000000c1e039224 */ /* 0x010fe200078e02ff */
[----:B------:R-:W-:Y:S01]  /*1320*/  IADD3 R2, P0, R6, R10, RZ ;  /* 0x0000000a06027210 */ /* 0x000fe20007f1e0ff */
[----:B------:R-:W-:Y:S01]  /*1330*/  @!P1 IMAD.WIDE.U32 R4, R46, R12, RZ ;  /* 0x0000000c2e049225 */ /* 0x000fe200078e00ff */
[----:B------:R-:W-:-:S03]  /*1340*/  SHF.R.S32.HI R10, RZ, 0x1f, R6 ;  /* 0x0000001fff0a7819 */ /* 0x000fc60000011406 */
[C---:B------:R-:W-:Y:S02]  /*1350*/  @!P1 IMAD R11, R46.reuse, R13, R3 ;  /* 0x0000000d2e0b9224 */ /* 0x040fe400078e0203 */
[----:B------:R-:W-:Y:S02]  /*1360*/  @P2 IMAD R3, R46, R43, RZ ;  /* 0x0000002b2e032224 */ /* 0x000fe400078e02ff */
[C---:B------:R-:W-:Y:S01]  /*1370*/  @P1 IMAD.WIDE.U32 R8, R0.reuse, R16, RZ ;  /* 0x0000001000081225 */ /* 0x040fe200078e00ff */
[----:B------:R-:W-:Y:S02]  /*1380*/  @!P1 MOV R8, R4 ;  /* 0x0000000400089202 */ /* 0x000fe40000000f00 */
[----:B------:R-:W-:Y:S01]  /*1390*/  @P2 SEL R12, R3, R0, !P1 ;  /* 0x00000000030c2207 */ /* 0x000fe20004800000 */
[----:B------:R-:W-:Y:S01]  /*13a0*/  @P1 IMAD R7, R0, R17, R9 ;  /* 0x0000001100071224 */ /* 0x000fe200078e0209 */
[----:B------:R-:W-:Y:S01]  /*13b0*/  IADD3.X R9, R10, R14, RZ, P0, !PT ;  /* 0x0000000e0a097210 */ /* 0x000fe200007fe4ff */
[----:B------:R-:W-:Y:S01]  /*13c0*/  IMAD R13, R21, R2, RZ ;  /* 0x00000002150d7224 */ /* 0x000fe200078e02ff */
[----:B------:R-:W-:Y:S01]  /*13d0*/  @!P1 IADD3 R7, R5, R11, RZ ;  /* 0x0000000b05079210 */ /* 0x000fe20007ffe0ff */
[----:B------:R-:W-:Y:S01]  /*13e0*/  @P2 IMAD R12, R48, R15, R12 ;  /* 0x0000000f300c2224 */ /* 0x000fe200078e020c */
[----:B------:R-:W-:Y:S01]  /*13f0*/  ISETP.NE.AND P0, PT, R45, RZ, PT ;  /* 0x000000ff2d00720c */ /* 0x000fe20003f05270 */
[----:B------:R-:W-:-:S04]  /*1400*/  IMAD.WIDE.U32 R14, R38, R34, RZ ;  /* 0x00000022260e7225 */ /* 0x000fc800078e00ff */
[----:B------:R-:W-:Y:S02]  /*1410*/  IMAD R9, R20, R9, R13 ;  /* 0x0000000914097224 */ /* 0x000fe400078e020d */
[--C-:B------:R-:W-:Y:S02]  /*1420*/  @!P2 IMAD R5, R46, R233, R48.reuse ;  /* 0x000000e92e05a224 */ /* 0x100fe400078e0230 */
[----:B------:R-:W-:Y:S01]  /*1430*/  IMAD R4, R38, R35, R15 ;  /* 0x0000002326047224 */ /* 0x000fe200078e020f */
[----:B------:R-:W-:Y:S01]  /*1440*/  SHF.R.S32.HI R35, RZ, 0x1f, R29 ;  /* 0x0000001fff237819 */ /* 0x000fe2000001141d */
[----:B------:R-:W-:Y:S01]  /*1450*/  IMAD.WIDE.U32 R2, R20, R2, RZ ;  /* 0x0000000214027225 */ /* 0x000fe200078e00ff */
[----:B------:R-:W-:Y:S02]  /*1460*/  SHF.R.S32.HI R15, RZ, 0x1f, R48 ;  /* 0x0000001fff0f7819 */ /* 0x000fe40000011430 */
[----:B------:R-:W-:Y:S01]  /*1470*/  SEL R11, R4, RZ, P0 ;  /* 0x000000ff040b7207 */ /* 0x000fe20000000000 */
[----:B------:R-:W-:Y:S01]  /*1480*/  IMAD R13, R48, R42, RZ ;  /* 0x0000002a300d7224 */ /* 0x000fe200078e02ff */
[----:B------:R-:W-:Y:S01]  /*1490*/  IADD3 R4, R3, R9, RZ ;  /* 0x0000000903047210 */ /* 0x000fe20007ffe0ff */
[----:B------:R-:W-:Y:S01]  /*14a0*/  @!P2 IMAD R12, R5, R43, RZ ;  /* 0x0000002b050ca224 */ /* 0x000fe200078e02ff */
[----:B------:R-:W-:-:S02]  /*14b0*/  SEL R5, R14, RZ, P0 ;  /* 0x000000ff0e057207 */ /* 0x000fc40000000000 */
[----:B------:R-:W-:Y:S02]  /*14c0*/  SHF.R.S32.HI R14, RZ, 0x1f, R13 ;  /* 0x0000001fff0e7819 */ /* 0x000fe4000001140d */
        /* <DEDUP_REMOVED lines=9> */
.L_x_34:
[----:B------:R-:W-:-:S04]  /*1560*/  IMAD R0, R46, R233, R48 ;  /* 0x000000e92e007224 */ /* 0x000fc800078e0230 */
[----:B------:R-:W-:-:S07]  /*1570*/  IMAD R0, R0, R44, RZ ;  /* 0x0000002c00007224 */ /* 0x000fce00078e02ff */
.L_x_35:
[----:B------:R-:W2:Y:S01]  /*1580*/  LDL R30, [R1] ;  /* 0x00000000011e7983 */ /* 0x000ea20000100800 */
[----:B------:R-:W1:Y:S01]  /*1590*/  LDC.64 R16, c[0x0][0x420] ;  /* 0x00010800ff107b82 */ /* 0x000e620000000a00 */
[----:B------:R-:W-:Y:S01]  /*15a0*/  IMAD R233, R42, R233, RZ ;  /* 0x000000e92ae97224 */ /* 0x000fe200078e02ff */
[----:B------:R-:W-:Y:S01]  /*15b0*/  SHF.R.S32.HI R207, RZ, 0x1f, R206 ;  /* 0x0000001fffcf7819 */ /* 0x000fe200000114ce */
[----:B------:R-:W3:Y:S01]  /*15c0*/  S2R R44, SR_TID.X ;  /* 0x00000000002c7919 */ /* 0x000ee20000002100 */
[----:B------:R-:W-:Y:S01]  /*15d0*/  ULDC.64 UR6, c[0x0][0x428] ;  /* 0x00010a0000067ab9 */ /* 0x000fe20000000a00 */
[----:B------:R-:W-:Y:S01]  /*15e0*/  IMAD.SHL.U32 R3, R233, 0x40, RZ ;  /* 0x00000040e9037824 */ /* 0x000fe200078e00ff */
[----:B------:R-:W-:Y:S01]  /*15f0*/  IADD3 R12, R6, R12, RZ ;  /* 0x0000000c060c7210 */ /* 0x000fe20007ffe0ff */
[----:B------:R-:W4:Y:S01]  /*1600*/  S2R R20, SR_TID.X ;  /* 0x0000000000147919 */ /* 0x000f220000002100 */
[----:B------:R-:W5:Y:S01]  /*1610*/  LDC.64 R46, c[0x0][0x478] ;  /* 0x00011e00ff2e7b82 */ /* 0x000f620000000a00 */
[----:B------:R-:W-:Y:S01]  /*1620*/  ULDC.64 UR8, c[0x0][0x258] ;  /* 0x0000960000087ab9 */ /* 0x000fe20000000a00 */
[----:B------:R-:W-:Y:S01]  /*1630*/  IADD3 R2, P2, P1, R2, R3, R13 ;  /* 0x0000000302027210 */ /* 0x000fe2000795e00d */
[----:B------:R-:W4:Y:S01]  /*1640*/  S2R R21, SR_TID.X ;  /* 0x0000000000157919 */ /* 0x000f220000002100 */
[----:B------:R-:W-:Y:S01]  /*1650*/  SHF.R.S32.HI R3, RZ, 0x1f, R3 ;  /* 0x0000001fff037819 */ /* 0x000fe20000011403 */
[----:B------:R-:W-:Y:S01]  /*1660*/  ULDC.64 UR10, c[0x0][0x210] ;  /* 0x00008400000a7ab9 */ /* 0x000fe20000000a00 */
[----:B------:R-:W-:Y:S02]  /*1670*/  BSSY B1, `(.L_x_31) ;  /* 0x00005b7000017945 */ /* 0x000fe40003800000 */
[----:B------:R-:W-:-:S02]  /*1680*/  IADD3.X R3, R4, R3, R14, P2, P1 ;  /* 0x0000000304037210 */ /* 0x000fc400017e240e */
[----:B------:R-:W-:Y:S02]  /*1690*/  IADD3 R9, P2, P1, R5, R2, R25 ;  /* 0x0000000205097210 */ /* 0x000fe4000795e019 */
[----:B------:R-:W-:Y:S01]  /*16a0*/  IADD3 R2, P3, R206, R8, RZ ;  /* 0x00000008ce027210 */ /* 0x000fe20007f7e0ff */
[----:B------:R-:W-:Y:S01]  /*16b0*/  IMAD R8, R15, UR6, RZ ;  /* 0x000000060f087c24 */ /* 0x000fe2000f8e02ff */
[----:B------:R-:W-:Y:S01]  /*16c0*/  IADD3.X R11, R11, R3, R18, P2, P1 ;  /* 0x000000030b0b7210 */ /* 0x000fe200017e2412 */
[----:B------:R-:W-:Y:S02]  /*16d0*/  IMAD.IADD R18, R6, 0x1, R0 ;  /* 0x0000000106127824 */ /* 0x000fe400078e0200 */
[----:B------:R-:W-:Y:S01]  /*16e0*/  IMAD.X R3, R207, 0x1, R7, P3 ;  /* 0x00000001cf037824 */ /* 0x000fe200018e0607 */
[----:B------:R-:W-:Y:S01]  /*16f0*/  ISETP.GE.AND P3, PT, R31, 0x1, PT ;  /* 0x000000011f00780c */ /* 0x000fe20003f66270 */
[-C--:B-1----:R-:W-:Y:S02]  /*1700*/  IMAD R4, R10, R16.reuse, RZ ;  /* 0x000000100a047224 */ /* 0x082fe400078e02ff */
[----:B------:R-:W-:-:S04]  /*1710*/  IMAD.WIDE.U32 R2, R6, R16, R2 ;  /* 0x0000001006027225 */ /* 0x000fc800078e0002 */
[----:B------:R-:W-:Y:S01]  /*1720*/  IMAD R5, R6, R17, R4 ;  /* 0x0000001106057224 */ /* 0x000fe200078e0204 */
[----:B---3--:R-:W-:-:S03]  /*1730*/  SHF.R.S32.HI R43, RZ, 0x1f, R44 ;  /* 0x0000001fff2b7819 */ /* 0x008fc6000001142c */
[----:B------:R-:W-:Y:S01]  /*1740*/  IMAD.IADD R3, R3, 0x1, R5 ;  /* 0x0000000103037824 */ /* 0x000fe200078e0205 */
[----:B----4-:R-:W-:Y:S02]  /*1750*/  SHF.R.S32.HI R20, RZ, 0x1f, R20 ;  /* 0x0000001fff147819 */ /* 0x010fe40000011414 */
[----:B------:R-:W-:Y:S01]  /*1760*/  LEA.HI R34, R43, R44, RZ, 0x3 ;  /* 0x0000002c2b227211 */ /* 0x000fe200078f18ff */
[----:B------:R-:W-:Y:S01]  /*1770*/  IMAD.WIDE.U32 R2, R48, UR6, R2 ;  /* 0x0000000630027c25 */ /* 0x000fe2000f8e0002 */
[----:B------:R-:W-:Y:S02]  /*1780*/  LEA.HI R20, R20, R21, RZ, 0x5 ;  /* 0x0000001514147211 */ /* 0x000fe400078f28ff */
[----:B------:R-:W-:Y:S02]  /*1790*/  SHF.R.S32.HI R25, RZ, 0x3, R34 ;  /* 0x00000003ff197819 */ /* 0x000fe40000011422 */
[----:B------:R-:W-:Y:S02]  /*17a0*/  SHF.R.S32.HI R20, RZ, 0x5, R20 ;  /* 0x00000005ff147819 */ /* 0x000fe40000011414 */
[----:B------:R-:W-:-:S02]  /*17b0*/  IADD3 R7, P2, R25, R6, RZ ;  /* 0x0000000619077210 */ /* 0x000fc40007f5e0ff */
[----:B------:R-:W-:-:S05]  /*17c0*/  SHF.R.S32.HI R42, RZ, 0x1f, R25 ;  /* 0x0000001fff2a7819 */ /* 0x000fca0000011419 */
[----:B------:R-:W-:-:S04]  /*17d0*/  IMAD.X R5, R42, 0x1, R10, P2 ;  /* 0x000000012a057824 */ /* 0x000fc800010e060a */
[----:B------:R-:W-:Y:S02]  /*17e0*/  IMAD R5, R5, R32, RZ ;  /* 0x0000002005057224 */ /* 0x000fe400078e02ff */
[----:B--2---:R-:W-:Y:S02]  /*17f0*/  IMAD R0, R20, R233, R30 ;  /* 0x000000e914007224 */ /* 0x004fe400078e021e */
[----:B------:R-:W1:Y:S03]  /*1800*/  LDC.64 R20, c[0x0][0x2b0] ;  /* 0x0000ac00ff147b82 */ /* 0x000e660000000a00 */
[----:B------:R-:W-:-:S04]  /*1810*/  IADD3 R4, P1, R0, R9, RZ ;  /* 0x0000000900047210 */ /* 0x000fc80007f3e0ff */
[----:B------:R-:W-:Y:S01]  /*1820*/  LEA.HI.X.SX32 R11, R0, R11, 0x1, P1 ;  /* 0x0000000b000b7211 */ /* 0x000fe200008f0eff */
[----:B------:R-:W-:Y:S01]  /*1830*/  IMAD R0, R48, UR7, R8 ;  /* 0x0000000730007c24 */ /* 0x000fe2000f8e0208 */
[----:B------:R-:W-:Y:S01]  /*1840*/  ULDC.64 UR6, c[0x0][0x400] ;  /* 0x0001000000067ab9 */ /* 0x000fe20000000a00 */
[C---:B------:R-:W-:Y:S01]  /*1850*/  IMAD R8, R7.reuse, R33, R5 ;  /* 0x0000002107087224 */ /* 0x040fe200078e0205 */
[----:B------:R-:W-:Y:S01]  /*1860*/  LEA R192, P1, R4, UR6, 0x2 ;  /* 0x0000000604c07c11 */ /* 0x000fe2000f8210ff */
[----:B------:R-:W-:-:S03]  /*1870*/  IMAD.WIDE.U32 R6, R7, R32, R206 ;  /* 0x0000002007067225 */ /* 0x000fc600078e00ce */
[----:B------:R-:W-:Y:S01]  /*1880*/  LEA.HI.X R193, R4, UR7, R11, 0x2, P1 ;  /* 0x0000000704c17c11 */ /* 0x000fe200088f140b */
[----:B------:R-:W-:Y:S01]  /*1890*/  IMAD.IADD R5, R3, 0x1, R0 ;  /* 0x0000000103057824 */ /* 0x000fe200078e0200 */
[----:B------:R-:W-:Y:S01]  /*18a0*/  IADD3 R6, P2, R28, R6, RZ ;  /* 0x000000061c067210 */ /* 0x000fe20007f5e0ff */
[----:B------:R-:W-:Y:S02]  /*18b0*/  IMAD R3, R15, UR8, RZ ;  /* 0x000000080f037c24 */ /* 0x000fe4000f8e02ff */
[----:B------:R-:W-:Y:S01]  /*18c0*/  IMAD R0, R42, R16, RZ ;  /* 0x000000102a007224 */ /* 0x000fe200078e02ff */
[----:B------:R-:W-:Y:S01]  /*18d0*/  IADD3.X R7, R19, R7, R8, P2, !PT ;  /* 0x0000000713077210 */ /* 0x000fe200017fe408 */
[----:B------:R-:W-:Y:S02]  /*18e0*/  IMAD.MOV.U32 R4, RZ, RZ, R2 ;  /* 0x000000ffff047224 */ /* 0x000fe400078e0002 */
[----:B------:R-:W-:Y:S02]  /*18f0*/  IMAD R2, R48, UR9, R3 ;  /* 0x0000000930027c24 */ /* 0x000fe4000f8e0203 */
[----:B------:R-:W-:-:S02]  /*1900*/  IMAD R0, R25, R17, R0 ;  /* 0x0000001119007224 */ /* 0x000fc400078e0200 */
[----:B------:R-:W-:-:S04]  /*1910*/  IMAD.WIDE.U32 R4, R25, R16, R4 ;  /* 0x0000001019047225 */ /* 0x000fc800078e0004 */
[----:B------:R-:W-:Y:S01]  /*1920*/  IMAD.WIDE.U32 R10, R48, UR8, R6 ;  /* 0x00000008300a7c25 */ /* 0x000fe2000f8e0006 */
[----:B------:R-:W-:Y:S01]  /*1930*/  ULDC.64 UR8, c[0x0][0x3e0] ;  /* 0x0000f80000087ab9 */ /* 0x000fe20000000a00 */
[----:B------:R-:W-:Y:S02]  /*1940*/  IADD3 R28, R5, R0, RZ ;  /* 0x00000000051c7210 */ /* 0x000fe40007ffe0ff */
[----:B------:R-:W-:Y:S01]  /*1950*/  IMAD.IADD R30, R11, 0x1, R2 ;  /* 0x000000010b1e7824 */ /* 0x000fe200078e0202 */
[----:B------:R-:W-:Y:S01]  /*1960*/  LEA R14, P1, R4, UR8, 0x1 ;  /* 0x00000008040e7c11 */ /* 0x000fe2000f8208ff */
[----:B-1----:R-:W-:Y:S01]  /*1970*/  IMAD.WIDE R20, R12, 0x4, R20 ;  /* 0x000000040c147825 */ /* 0x002fe200078e0214 */
[----:B------:R-:W-:Y:S02]  /*1980*/  LEA R200, P2, R10, UR10, 0x1 ;  /* 0x0000000a0ac87c11 */ /* 0x000fe4000f8408ff */
[----:B------:R-:W-:Y:S01]  /*1990*/  LEA.HI.X R15, R4, UR9, R28, 0x1, P1 ;  /* 0x00000009040f7c11 */ /* 0x000fe200088f0c1c */
[----:B-----5:R-:W-:Y:S01]  /*19a0*/  IMAD.WIDE R18, R18, 0x4, R46 ;  /* 0x0000000412127825 */ /* 0x020fe200078e022e */
[----:B------:R-:W-:-:S02]  /*19b0*/  LEA.HI.X R201, R10, UR11, R30, 0x1, P2 ;  /* 0x0000000b0ac97c11 */ /* 0x000fc400090f0c1e */
[----:B------:R-:W-:Y:S01]  /*19c0*/  LEA.HI.SX32 R6, R39, 0xffffffff, 0x1a ;  /* 0xffffffff27067811 */ /* 0x000fe200078fd2ff */
[----:B------:R-:W-:Y:S06]  /*19d0*/  @!P3 BRA `(.L_x_36) ;  /* 0x0000004c00c0b947 */ /* 0x000fec0003800000 */
[----:B------:R-:W-:Y:S01]  /*19e0*/  @P0 BAR.SYNC.DEFER_BLOCKING 0x0 ;  /* 0x0000000000000b1d */ /* 0x000fe20000010000 */
[----:B------:R-:W-:Y:S01]  /*19f0*/  IMAD R0, R239, -0x40, R196 ;  /* 0xffffffc0ef007824 */ /* 0x000fe200078e02c4 */
[----:B------:R-:W-:Y:S01]  /*1a00*/  LEA R195, R251, UR5, 0x1 ;  /* 0x00000005fbc37c11 */ /* 0x000fe2000f8e08ff */
[----:B------:R-:W-:Y:S01]  /*1a10*/  IMAD.WIDE.U32 R2, R29, R22, R206 ;  /* 0x000000161d027225 */ /* 0x000fe200078e00ce */
[C---:B------:R-:W-:Y:S02]  /*1a20*/  IADD3 R8, R25.reuse, 0x20, RZ ;  /* 0x0000002019087810 */ /* 0x040fe40007ffe0ff */
[----:B------:R-:W-:Y:S01]  /*1a30*/  ISETP.GE.AND P6, PT, R25, R0, PT ;  /* 0x000000001900720c */ /* 0x000fe20003fc6270 */
[----:B------:R-:W-:Y:S01]  /*1a40*/  IMAD R7, R35, R22, RZ ;  /* 0x0000001623077224 */ /* 0x000fe200078e02ff */
[----:B------:R-:W-:Y:S01]  /*1a50*/  ULDC.64 UR6, c[0x0][0x268] ;  /* 0x00009a0000067ab9 */ /* 0x000fe20000000a00 */
[----:B------:R-:W-:Y:S01]  /*1a60*/  IMAD.MOV.U32 R198, RZ, RZ, R6 ;  /* 0x000000ffffc67224 */ /* 0x000fe200078e0006 */
[----:B------:R-:W-:Y:S01]  /*1a70*/  IADD3 R6, P1, R36, R2, RZ ;  /* 0x0000000224067210 */ /* 0x000fe20007f3e0ff */
[----:B------:R-:W-:Y:S01]  /*1a80*/  IMAD R2, R29, R23, R7 ;  /* 0x000000171d027224 */ /* 0x000fe200078e0207 */
[----:B------:R-:W-:Y:S01]  /*1a90*/  ISETP.GE.AND P5, PT, R8, R0, PT ;  /* 0x000000000800720c */ /* 0x000fe20003fa6270 */
[----:B------:R-:W-:Y:S01]  /*1aa0*/  IMAD R0, R38, UR6, RZ ;  /* 0x0000000626007c24 */ /* 0x000fe2000f8e02ff */
[----:B------:R-:W-:Y:S01]  /*1ab0*/  BSSY B0, `(.L_x_37) ;  /* 0x0000027000007945 */ /* 0x000fe20003800000 */
[----:B------:R-:W-:Y:S01]  /*1ac0*/  IMAD R13, R198, -0x40, R31 ;  /* 0xffffffc0c60d7824 */ /* 0x000fe200078e021f */
[----:B------:R-:W-:Y:S01]  /*1ad0*/  IADD3.X R7, R37, R3, R2, P1, !PT ;  /* 0x0000000325077210 */ /* 0x000fe20000ffe402 */
[----:B------:R-:W-:Y:S01]  /*1ae0*/  IMAD R0, R24, UR7, R0 ;  /* 0x0000000718007c24 */ /* 0x000fe2000f8e0200 */
[----:B------:R-:W-:-:S02]  /*1af0*/  LEA.HI R2, R198, R198, RZ, 0x1 ;  /* 0x000000c6c6027211 */ /* 0x000fc400078f08ff */
[-C--:B------:R-:W-:Y:S01]  /*1b00*/  ISETP.GE.AND P3, PT, R8, R13.reuse, PT ;  /* 0x0000000d0800720c */ /* 0x080fe20003f66270 */
[----:B------:R-:W-:Y:S01]  /*1b10*/  IMAD.WIDE.U32 R6, R24, UR6, R6 ;  /* 0x0000000618067c25 */ /* 0x000fe2000f8e0006 */
[----:B------:R-:W-:Y:S01]  /*1b20*/  ISETP.GE.AND P4, PT, R25, R13, PT ;  /* 0x0000000d1900720c */ /* 0x000fe20003f86270 */
[----:B------:R1:W-:Y:S01]  /*1b30*/  @P6 STS.128 [R195+0x10000], RZ ;  /* 0x010000ffc3006388 */ /* 0x0003e20000000c00 */
[----:B------:R-:W-:Y:S01]  /*1b40*/  LOP3.LUT R31, R2, 0xfffffffe, RZ, 0xc0, !PT ;  /* 0xfffffffe021f7812 */ /* 0x000fe200078ec0ff */
[----:B------:R-:W-:Y:S02]  /*1b50*/  IMAD.IADD R12, R7, 0x1, R0 ;  /* 0x00000001070c7824 */ /* 0x000fe400078e0200 */
[----:B------:R1:W-:Y:S01]  /*1b60*/  @P6 STS.128 [R195+0x12000], RZ ;  /* 0x012000ffc3006388 */ /* 0x0003e20000000c00 */
[----:B------:R-:W-:Y:S07]  /*1b70*/  @P6 BRA `(.L_x_38) ;  /* 0x0000000000686947 */ /* 0x000fee0003800000 */
[----:B------:R-:W-:Y:S01]  /*1b80*/  ULDC UR4, c[0x0][0x2d0] ;  /* 0x0000b40000047ab9 */ /* 0x000fe20000000800 */
[----:B------:R-:W-:Y:S01]  /*1b90*/  MOV R3, R12 ;  /* 0x0000000c00037202 */ /* 0x000fe20000000f00 */
[-C--:B------:R-:W-:Y:S01]  /*1ba0*/  IMAD R0, R42, R22.reuse, RZ ;  /* 0x000000162a007224 */ /* 0x080fe200078e02ff */
[----:B------:R-:W-:Y:S01]  /*1bb0*/  ISETP.GE.AND P2, PT, R206, UR4, PT ;  /* 0x00000004ce007c0c */ /* 0x000fe2000bf46270 */
[----:B------:R-:W-:Y:S01]  /*1bc0*/  IMAD.MOV.U32 R2, RZ, RZ, R6 ;  /* 0x000000ffff027224 */ /* 0x000fe200078e0006 */
[----:B------:R-:W-:Y:S01]  /*1bd0*/  ISETP.GE.AND P1, PT, R218, UR4, PT ;  /* 0x00000004da007c0c */ /* 0x000fe2000bf26270 */
[C---:B------:R-:W-:Y:S02]  /*1be0*/  IMAD R0, R25.reuse, R23, R0 ;  /* 0x0000001719007224 */ /* 0x040fe400078e0200 */
[----:B------:R-:W-:-:S04]  /*1bf0*/  IMAD.WIDE.U32 R2, R25, R22, R2 ;  /* 0x0000001619027225 */ /* 0x000fc800078e0002 */
[----:B------:R-:W-:-:S04]  /*1c00*/  IMAD.IADD R0, R3, 0x1, R0 ;  /* 0x0000000103007824 */ /* 0x000fc800078e0200 */
[----:B------:R-:W2:Y:S01]  /*1c10*/  @!P2 LDC.64 R8, c[0x0][0x220] ;  /* 0x00008800ff08ab82 */ /* 0x000ea20000000a00 */
[----:B------:R3:W-:Y:S01]  /*1c20*/  @P2 STS.128 [R195+0x10000], RZ ;  /* 0x010000ffc3002388 */ /* 0x0007e20000000c00 */
[----:B--2---:R-:W-:-:S04]  /*1c30*/  @!P2 LEA R8, P0, R2, R8, 0x1 ;  /* 0x000000080208a211 */ /* 0x004fc800078008ff */
[----:B------:R-:W-:-:S05]  /*1c40*/  @!P2 LEA.HI.X R9, R2, R9, R0, 0x1, P0 ;  /* 0x000000090209a211 */ /* 0x000fca00000f0c00 */
[----:B------:R-:W-:Y:S01]  /*1c50*/  @!PT LDS RZ, [RZ] ;  /* 0x00000000fffff984 */ /* 0x000fe20000000800 */
[----:B------:R-:W-:Y:S01]  /*1c60*/  @!PT LDS RZ, [RZ] ;  /* 0x00000000fffff984 */ /* 0x000fe20000000800 */
[----:B------:R-:W-:Y:S01]  /*1c70*/  @!PT LDS RZ, [RZ] ;  /* 0x00000000fffff984 */ /* 0x000fe20000000800 */
[----:B------:R3:W-:Y:S04]  /*1c80*/  @!P2 LDGSTS.E.BYPASS.LTC128B.128 [R195+0x10000], desc[UR16][R8.64] ;  /* 0x1000000008c3afae */ /* 0x0007e8000b901d50 */
[----:B------:R3:W-:Y:S01]  /*1c90*/  @P1 STS.128 [R195+0x12000], RZ ;  /* 0x012000ffc3001388 */ /* 0x0007e20000000c00 */
[----:B------:R-:W-:Y:S05]  /*1ca0*/  @P1 BRA `(.L_x_38) ;  /* 0x00000000001c1947 */ /* 0x000fea0003800000 */
[----:B------:R-:W-:Y:S02]  /*1cb0*/  ULDC.64 UR6, c[0x0][0x220] ;  /* 0x0000880000067ab9 */ /* 0x000fe40000000a00 */
[----:B---3--:R-:W-:-:S04]  /*1cc0*/  LEA R8, P0, R2, UR6, 0x1 ;  /* 0x0000000602087c11 */ /* 0x008fc8000f8008ff */
[----:B------:R-:W-:-:S05]  /*1cd0*/  LEA.HI.X R9, R2, UR7, R0, 0x1, P0 ;  /* 0x0000000702097c11 */ /* 0x000fca00080f0c00 */
[----:B------:R-:W-:Y:S01]  /*1ce0*/  @!PT LDS RZ, [RZ] ;  /* 0x00000000fffff984 */ /* 0x000fe20000000800 */
[----:B------:R-:W-:Y:S01]  /*1cf0*/  @!PT LDS RZ, [RZ] ;  /* 0x00000000fffff984 */ /* 0x000fe20000000800 */
[----:B------:R-:W-:Y:S01]  /*1d00*/  @!PT LDS RZ, [RZ] ;  /* 0x00000000fffff984 */ /* 0x000fe20000000800 */
[----:B------:R2:W-:Y:S04]  /*1d10*/  LDGSTS.E.BYPASS.LTC128B.128 [R195+0x12000], desc[UR16][R8.64+0x80] ;  /* 0x1200008008c37fae */ /* 0x0005e8000b901d50 */
.L_x_38:
[----:B------:R-:W-:Y:S05]  /*1d20*/  BSYNC B0 ;  /* 0x0000000000007941 */ /* 0x000fea0003800000 */
.L_x_37:
[----:B------:R4:W-:Y:S01]  /*1d30*/  @P5 STS.128 [R195+0x11000], RZ ;  /* 0x011000ffc3005388 */ /* 0x0009e20000000c00 */
[----:B------:R-:W-:Y:S03]  /*1d40*/  BSSY B0, `(.L_x_39) ;  /* 0x000001e000007945 */ /* 0x000fe60003800000 */
[----:B------:R4:W-:Y:S01]  /*1d50*/  @P5 STS.128 [R195+0x13000], RZ ;  /* 0x013000ffc3005388 */ /* 0x0009e20000000c00 */
[----:B------:R-:W-:Y:S05]  /*1d60*/  @P5 BRA `(.L_x_40) ;  /* 0x00000000006c5947 */ /* 0x000fea0003800000 */
[----:B------:R-:W-:Y:S01]  /*1d70*/  ULDC UR4, c[0x0][0x2d0] ;  /* 0x0000b40000047ab9 */ /* 0x000fe20000000800 */
[----:B------:R-:W-:Y:S02]  /*1d80*/  IADD3 R0, P0, R25, 0x20, RZ ;  /* 0x0000002019007810 */ /* 0x000fe40007f1e0ff */
[----:B------:R-:W-:Y:S02]  /*1d90*/  ISETP.GE.AND P1, PT, R206, UR4, PT ;  /* 0x00000004ce007c0c */ /* 0x000fe4000bf26270 */
[----:B------:R-:W-:Y:S01]  /*1da0*/  MOV R7, R12 ;  /* 0x0000000c00077202 */ /* 0x000fe20000000f00 */
[----:B------:R-:W-:Y:S01]  /*1db0*/  IMAD.X R2, RZ, RZ, R42, P0 ;  /* 0x000000ffff027224 */ /* 0x000fe200000e062a */
[----:B------:R-:W-:-:S03]  /*1dc0*/  ISETP.GE.AND P0, PT, R218, UR4, PT ;  /* 0x00000004da007c0c */ /* 0x000fc6000bf06270 */
[-C--:B------:R-:W-:Y:S02]  /*1dd0*/  IMAD R2, R2, R22.reuse, RZ ;  /* 0x0000001602027224 */ /* 0x080fe400078e02ff */
[----:B------:R-:W-:-:S04]  /*1de0*/  IMAD.WIDE.U32 R6, R0, R22, R6 ;  /* 0x0000001600067225 */ /* 0x000fc800078e0006 */
[----:B--23--:R-:W2:Y:S01]  /*1df0*/  @!P1 LDC.64 R8, c[0x0][0x220] ;  /* 0x00008800ff089b82 */ /* 0x00cea20000000a00 */
[----:B------:R-:W-:Y:S01]  /*1e00*/  IMAD R0, R0, R23, R2 ;  /* 0x0000001700007224 */ /* 0x000fe200078e0202 */
[----:B------:R3:W-:Y:S03]  /*1e10*/  @P1 STS.128 [R195+0x11000], RZ ;  /* 0x011000ffc3001388 */ /* 0x0007e60000000c00 */
[----:B------:R-:W-:Y:S01]  /*1e20*/  IMAD.IADD R0, R7, 0x1, R0 ;  /* 0x0000000107007824 */ /* 0x000fe200078e0200 */
        /* <DEDUP_REMOVED lines=15> */
.L_x_40:
[----:B------:R-:W-:Y:S05]  /*1f20*/  BSYNC B0 ;  /* 0x0000000000007941 */ /* 0x000fea0003800000 */
.L_x_39:
[----:B------:R-:W0:Y:S01]  /*1f30*/  LDGDEPBAR ;  /* 0x00000000000079af */ /* 0x000e220000000000 */
[----:B------:R-:W-:Y:S01]  /*1f40*/  BSSY B0, `(.L_x_41) ;  /* 0x0000015000007945 */ /* 0x000fe20003800000 */
[----:B------:R-:W-:Y:S02]  /*1f50*/  MOV R202, R14 ;  /* 0x0000000e00ca7202 */ /* 0x000fe40000000f00 */
[----:B------:R1:W-:Y:S01]  /*1f60*/  @P4 STS.128 [R195+0x8000], RZ ;  /* 0x008000ffc3004388 */ /* 0x0003e20000000c00 */
[----:B------:R-:W-:Y:S02]  /*1f70*/  MOV R203, R15 ;  /* 0x0000000f00cb7202 */ /* 0x000fe40000000f00 */
[----:B------:R-:W-:Y:S01]  /*1f80*/  IADD3 R0, R198, -R31, RZ ;  /* 0x8000001fc6007210 */ /* 0x000fe20007ffe0ff */
[----:B------:R1:W-:Y:S01]  /*1f90*/  @P4 STS.128 [R195+0xa000], RZ ;  /* 0x00a000ffc3004388 */ /* 0x0003e20000000c00 */
[----:B------:R-:W-:Y:S05]  /*1fa0*/  @P4 BRA `(.L_x_42) ;  /* 0x0000000000384947 */ /* 0x000fea0003800000 */
[----:B------:R-:W-:Y:S02]  /*1fb0*/  ULDC UR4, c[0x0][0x2d0] ;  /* 0x0000b40000047ab9 */ /* 0x000fe40000000800 */
[----:B------:R-:W-:Y:S02]  /*1fc0*/  ISETP.GE.AND P1, PT, R206, UR4, PT ;  /* 0x00000004ce007c0c */ /* 0x000fe4000bf26270 */
[----:B------:R-:W-:-:S11]  /*1fd0*/  ISETP.GE.AND P0, PT, R218, UR4, PT ;  /* 0x00000004da007c0c */ /* 0x000fd6000bf06270 */
[----:B------:R1:W-:Y:S04]  /*1fe0*/  @P1 STS.128 [R195+0x8000], RZ ;  /* 0x008000ffc3001388 */ /* 0x0003e80000000c00 */
[----:B------:R-:W-:Y:S01]  /*1ff0*/  @!PT LDS RZ, [RZ] ;  /* 0x00000000fffff984 */ /* 0x000fe20000000800 */
[----:B------:R-:W-:Y:S01]  /*2000*/  @!PT LDS RZ, [RZ] ;  /* 0x00000000fffff984 */ /* 0x000fe20000000800 */
[----:B------:R-:W-:Y:S01]  /*2010*/  @!PT LDS RZ, [RZ] ;  /* 0x00000000fffff984 */ /* 0x000fe20000000800 */
[----:B------:R1:W-:Y:S04]  /*2020*/  @!P1 LDGSTS.E.BYPASS.LTC128B.128 [R195+0x8000], desc[UR16][R202.64] ;  /* 0x08000000cac39fae */ /* 0x0003e8000b901d50 */
[----:B------:R1:W-:Y:S01]  /*2030*/  @P0 STS.128 [R195+0xa000], RZ ;  /* 0x00a000ffc3000388 */ /* 0x0003e20000000c00 */
[----:B------:R-:W-:Y:S05]  /*2040*/  @P0 BRA `(.L_x_42) ;  /* 0x0000000000100947 */ /* 0x000fea0003800000 */
[----:B------:R-:W-:Y:S01]  /*2050*/  @!PT LDS RZ, [RZ] ;  /* 0x00000000fffff984 */ /* 0x000fe20000000800 */
[----:B------:R-:W-:Y:S01]  /*2060*/  @!PT LDS RZ, [RZ] ;  /* 0x00000000fffff984 */ /* 0x000fe20000000800 */
[----:B------:R-:W-:Y:S01]  /*2070*/  @!PT LDS RZ, [RZ] ;  /* 0x00000000fffff984 */ /* 0x000fe20000000800 */
[----:B------:R1:W-:Y:S02]  /*2080*/  LDGSTS.E.BYPASS.LTC128B.128 [R195+0xa000], desc[UR16][R202.64+0x80] ;  /* 0x0a000080cac37fae */ /* 0x0003e4000b901d50 */
.L_x_42:
[----:B------:R-:W-:Y:S05]  /*2090*/  BSYNC B0 ;  /* 0x0000000000007941 */ /* 0x000fea0003800000 */
.L_x_41:
[----:B------:R1:W-:Y:S01]  /*20a0*/  @P3 STS.128 [R195+0x9000], RZ ;  /* 0x009000ffc3003388 */ /* 0x0003e20000000c00 */
[----:B------:R-:W-:Y:S01]  /*20b0*/  ISETP.NE.AND P0, PT, R0, 0x1, PT ;  /* 0x000000010000780c */ /* 0x000fe20003f05270 */
[----:B------:R-:W-:Y:S01]  /*20c0*/  BSSY B0, `(.L_x_43) ;  /* 0x000001d000007945 */ /* 0x000fe20003800000 */
[----:B------:R-:W-:Y:S01]  /*20d0*/  IADD3 R0, R251, 0x2000, RZ ;  /* 0x00002000fb007810 */ /* 0x000fe20007ffe0ff */
[----:B------:R1:W-:Y:S01]  /*20e0*/  @P3 STS.128 [R195+0xb000], RZ ;  /* 0x00b000ffc3003388 */ /* 0x0003e20000000c00 */
[----:B------:R-:W-:Y:S01]  /*20f0*/  IMAD.MOV.U32 R211, RZ, RZ, R20 ;  /* 0x000000ffffd37224 */ /* 0x000fe200078e0014 */
[----:B------:R-:W-:Y:S01]  /*2100*/  MOV R213, R18 ;  /* 0x0000001200d57202 */ /* 0x000fe20000000f00 */
[----:B------:R-:W-:Y:S01]  /*2110*/  IMAD.MOV.U32 R210, RZ, RZ, R21 ;  /* 0x000000ffffd27224 */ /* 0x000fe200078e0015 */
[----:B------:R-:W-:Y:S01]  /*2120*/  SEL R194, R0, R251, !P0 ;  /* 0x000000fb00c27207 */ /* 0x000fe20004000000 */
[----:B------:R-:W-:Y:S01]  /*2130*/  IMAD.MOV.U32 R212, RZ, RZ, R19 ;  /* 0x000000ffffd47224 */ /* 0x000fe200078e0013 */
[----:B------:R-:W-:Y:S05]  /*2140*/  @P3 BRA `(.L_x_44) ;  /* 0x0000000000503947 */ /* 0x000fea0003800000 */
[----:B------:R-:W-:Y:S02]  /*2150*/  ULDC UR4, c[0x0][0x2d0] ;  /* 0x0000b40000047ab9 */ /* 0x000fe40000000800 */
[----:B------:R-:W-:-:S13]  /*2160*/  ISETP.GE.AND P2, PT, R206, UR4, PT ;  /* 0x00000004ce007c0c */ /* 0x000fda000bf46270 */
[C---:B--23--:R-:W-:Y:S01]  /*2170*/  @!P2 LEA R2, P1, R16.reuse, R202, 0x6 ;  /* 0x000000ca1002a211 */ /* 0x04cfe200078230ff */
[----:B------:R2:W-:Y:S03]  /*2180*/  @P2 STS.128 [R195+0x9000], RZ ;  /* 0x009000ffc3002388 */ /* 0x0005e60000000c00 */
[----:B------:R-:W-:Y:S02]  /*2190*/  @!P2 LEA.HI.X R3, R16, R203, R17, 0x6, P1 ;  /* 0x000000cb1003a211 */ /* 0x000fe400008f3411 */
[----:B------:R-:W-:-:S03]  /*21a0*/  ISETP.GE.AND P1, PT, R218, UR4, PT ;  /* 0x00000004da007c0c */ /* 0x000fc6000bf26270 */
[----:B------:R-:W-:Y:S01]  /*21b0*/  @!PT LDS RZ, [RZ] ;  /* 0x00000000fffff984 */ /* 0x000fe20000000800 */
[----:B------:R-:W-:Y:S01]  /*21c0*/  @!PT LDS RZ, [RZ] ;  /* 0x00000000fffff984 */ /* 0x000fe20000000800 */
[----:B------:R-:W-:Y:S01]  /*21d0*/  @!PT LDS RZ, [RZ] ;  /* 0x00000000fffff984 */ /* 0x000fe20000000800 */
[----:B------:R2:W-:Y:S10]  /*21e0*/  @!P2 LDGSTS.E.BYPASS.LTC128B.128 [R195+0x9000], desc[UR16][R2.64] ;  /* 0x0900000002c3afae */ /* 0x0005f4000b901d50 */
[----:B------:R2:W-:Y:S01]  /*21f0*/  @P1 STS.128 [R195+0xb000], RZ ;  /* 0x00b000ffc3001388 */ /* 0x0005e20000000c00 */
[----:B------:R-:W-:Y:S05]  /*2200*/  @P1 BRA `(.L_x_44) ;  /* 0x0000000000201947 */ /* 0x000fea0003800000 */
[----:B------:R-:W-:-:S04]  /*2210*/  LEA R4, P1, R16, R4, 0x5 ;  /* 0x0000000410047211 */ /* 0x000fc800078228ff */
[----:B------:R-:W-:Y:S02]  /*2220*/  LEA.HI.X R0, R16, R28, R17, 0x5, P1 ;  /* 0x0000001c10007211 */ /* 0x000fe400008f2c11 */
[----:B--2---:R-:W-:-:S04]  /*2230*/  LEA R2, P1, R4, UR8, 0x1 ;  /* 0x0000000804027c11 */ /* 0x004fc8000f8208ff */
[----:B------:R-:W-:-:S05]  /*2240*/  LEA.HI.X R3, R4, UR9, R0, 0x1, P1 ;  /* 0x0000000904037c11 */ /* 0x000fca00088f0c00 */
[----:B------:R-:W-:Y:S01]  /*2250*/  @!PT LDS RZ, [RZ] ;  /* 0x00000000fffff984 */ /* 0x000fe20000000800 */
[----:B------:R-:W-:Y:S01]  /*2260*/  @!PT LDS RZ, [RZ] ;  /* 0x00000000fffff984 */ /* 0x000fe20000000800 */
[----:B------:R-:W-:Y:S01]  /*2270*/  @!PT LDS RZ, [RZ] ;  /* 0x00000000fffff984 */ /* 0x000fe20000000800 */
[----:B------:R2:W-:Y:S04]  /*2280*/  LDGSTS.E.BYPASS.LTC128B.128 [R195+0xb000], desc[UR16][R2.64+0x80] ;  /* 0x0b00008002c37fae */ /* 0x0005e8000b901d50 */
.L_x_44:
[----:B------:R-:W-:Y:S05]  /*2290*/  BSYNC B0 ;  /* 0x0000000000007941 */ /* 0x000fea0003800000 */
.L_x_43:
[----:B------:R-:W-:Y:S01]  /*22a0*/  BSSY B0, `(.L_x_45) ;  /* 0x0000020000007945 */ /* 0x000fe20003800000 */
[----:B------:R-:W-:-:S03]  /*22b0*/  LEA R194, R194, UR5, 0x1 ;  /* 0x00000005c2c27c11 */ /* 0x000fc6000f8e08ff */
[----:B------:R-:W-:Y:S05]  /*22c0*/  @!P4 BRA `(.L_x_46) ;  /* 0x000000000024c947 */ /* 0x000fea0003800000 */
[----:B------:R1:W-:Y:S04]  /*22d0*/  STS [R194], RZ ;  /* 0x000000ffc2007388 */ /* 0x0003e80000000800 */
[----:B------:R1:W-:Y:S04]  /*22e0*/  STS [R194+0x4], RZ ;  /* 0x000004ffc2007388 */ /* 0x0003e80000000800 */
[----:B------:R1:W-:Y:S04]  /*22f0*/  STS [R194+0x8], RZ ;  /* 0x000008ffc2007388 */ /* 0x0003e80000000800 */
[----:B------:R1:W-:Y:S04]  /*2300*/  STS [R194+0xc], RZ ;  /* 0x00000cffc2007388 */ /* 0x0003e80000000800 */
[----:B------:R1:W-:Y:S04]  /*2310*/  STS [R194+0x2000], RZ ;  /* 0x002000ffc2007388 */ /* 0x0003e80000000800 */
[----:B------:R1:W-:Y:S04]  /*2320*/  STS [R194+0x2004], RZ ;  /* 0x002004ffc2007388 */ /* 0x0003e80000000800 */
[----:B------:R1:W-:Y:S04]  /*2330*/  STS [R194+0x2008], RZ ;  /* 0x002008ffc2007388 */ /* 0x0003e80000000800 */
[----:B------:R1:W-:Y:S01]  /*2340*/  STS [R194+0x200c], RZ ;  /* 0x00200cffc2007388 */ /* 0x0003e20000000800 */
[----:B------:R-:W-:Y:S05]  /*2350*/  BRA `(.L_x_47) ;  /* 0x0000000000507947 */ /* 0x000fea0003800000 */
.L_x_46:
[----:B------:R-:W-:Y:S02]  /*2360*/  ULDC UR4, c[0x0][0x2d0] ;  /* 0x0000b40000047ab9 */ /* 0x000fe40000000800 */
[----:B------:R-:W-:Y:S02]  /*2370*/  ISETP.GE.AND P2, PT, R206, UR4, PT ;  /* 0x00000004ce007c0c */ /* 0x000fe4000bf46270 */
[----:B------:R-:W-:-:S11]  /*2380*/  ISETP.GE.AND P1, PT, R218, UR4, PT ;  /* 0x00000004da007c0c */ /* 0x000fd6000bf26270 */
[----:B------:R1:W-:Y:S04]  /*2390*/  @P2 STS [R194], RZ ;  /* 0x000000ffc2002388 */ /* 0x0003e80000000800 */
[----:B------:R1:W-:Y:S04]  /*23a0*/  @P2 STS [R194+0x4], RZ ;  /* 0x000004ffc2002388 */ /* 0x0003e80000000800 */
[----:B------:R1:W-:Y:S04]  /*23b0*/  @P2 STS [R194+0x8], RZ ;  /* 0x000008ffc2002388 */ /* 0x0003e80000000800 */
[----:B------:R1:W-:Y:S04]  /*23c0*/  @P2 STS [R194+0xc], RZ ;  /* 0x00000cffc2002388 */ /* 0x0003e80000000800 */
[----:B------:R-:W-:Y:S01]  /*23d0*/  @!PT LDS RZ, [RZ] ;  /* 0x00000000fffff984 */ /* 0x000fe20000000800 */
[----:B------:R-:W-:Y:S01]  /*23e0*/  @!PT LDS RZ, [RZ] ;  /* 0x00000000fffff984 */ /* 0x000fe20000000800 */
[----:B------:R-:W-:Y:S01]  /*23f0*/  @!PT LDS RZ, [RZ] ;  /* 0x00000000fffff984 */ /* 0x000fe20000000800 */
[----:B------:R1:W-:Y:S04]  /*2400*/  @!P2 LDGSTS.E.BYPASS.LTC128B.128 [R194], desc[UR16][R200.64] ;  /* 0x00000000c8c2afae */ /* 0x0003e8000b901d50 */
[----:B------:R1:W-:Y:S04]  /*2410*/  @P1 STS [R194+0x2000], RZ ;  /* 0x002000ffc2001388 */ /* 0x0003e80000000800 */
[----:B------:R1:W-:Y:S04]  /*2420*/  @P1 STS [R194+0x2004], RZ ;  /* 0x002004ffc2001388 */ /* 0x0003e80000000800 */
[----:B------:R1:W-:Y:S04]  /*2430*/  @P1 STS [R194+0x2008], RZ ;  /* 0x002008ffc2001388 */ /* 0x0003e80000000800 */
[----:B------:R1:W-:Y:S01]  /*2440*/  @P1 STS [R194+0x200c], RZ ;  /* 0x00200cffc2001388 */ /* 0x0003e20000000800 */
[----:B------:R-:W-:Y:S05]  /*2450*/  @P1 BRA `(.L_x_47) ;  /* 0x0000000000101947 */ /* 0x000fea0003800000 */
[----:B------:R-:W-:Y:S01]  /*2460*/  @!PT LDS RZ, [RZ] ;  /* 0x00000000fffff984 */ /* 0x000fe20000000800 */
[----:B------:R-:W-:Y:S01]  /*2470*/  @!PT LDS RZ, [RZ] ;  /* 0x00000000fffff984 */ /* 0x000fe20000000800 */
[----:B------:R-:W-:Y:S01]  /*2480*/  @!PT LDS RZ, [RZ] ;  /* 0x00000000fffff984 */ /* 0x000fe20000000800 */
[----:B------:R1:W-:Y:S02]  /*2490*/  LDGSTS.E.BYPASS.LTC128B.128 [R194+0x2000], desc[UR16][R200.64+0x80] ;  /* 0x02000080c8c27fae */ /* 0x0003e4000b901d50 */
.L_x_47:
[----:B------:R-:W-:Y:S05]  /*24a0*/  BSYNC B0 ;  /* 0x0000000000007941 */ /* 0x000fea0003800000 */
.L_x_45:
[----:B------:R-:W-:Y:S01]  /*24b0*/  BSSY B0, `(.L_x_48) ;  /* 0x0000027000007945 */ /* 0x000fe20003800000 */
[----:B------:R-:W-:Y:S01]  /*24c0*/  SHF.L.U32 R6, R33, 0x5, RZ ;  /* 0x0000000521067819 */ /* 0x000fe200000006ff */
[----:B------:R-:W-:Y:S02]  /*24d0*/  IMAD.WIDE.U32 R4, R32, 0x20, RZ ;  /* 0x0000002020047825 */ /* 0x000fe400078e00ff */
[----:B------:R-:W-:Y:S05]  /*24e0*/  @!P3 BRA `(.L_x_49) ;  /* 0x000000000024b947 */ /* 0x000fea0003800000 */
[----:B------:R1:W-:Y:S04]  /*24f0*/  STS [R194+0x1000], RZ ;  /* 0x001000ffc2007388 */ /* 0x0003e80000000800 */
        /* <DEDUP_REMOVED lines=8> */
.L_x_49:
[----:B------:R-:W-:Y:S02]  /*2580*/  ULDC UR4, c[0x0][0x2d0] ;  /* 0x0000b40000047ab9 */ /* 0x000fe40000000800 */
[----:B------:R-:W-:Y:S02]  /*2590*/  ISETP.GE.AND P2, PT, R206, UR4, PT ;  /* 0x00000004ce007c0c */ /* 0x000fe4000bf46270 */
[----:B------:R-:W-:-:S11]  /*25a0*/  ISETP.GE.AND P1, PT, R218, UR4, PT ;  /* 0x00000004da007c0c */ /* 0x000fd6000bf26270 */
[C---:B--23--:R-:W-:Y:S01]  /*25b0*/  @!P2 LEA R2, P3, R32.reuse, R200, 0x6 ;  /* 0x000000c82002a211 */ /* 0x04cfe200078630ff */
[----:B------:R2:W-:Y:S03]  /*25c0*/  @P2 STS [R194+0x1000], RZ ;  /* 0x001000ffc2002388 */ /* 0x0005e60000000800 */
[----:B------:R-:W-:Y:S01]  /*25d0*/  @!P2 LEA.HI.X R3, R32, R201, R33, 0x6, P3 ;  /* 0x000000c92003a211 */ /* 0x000fe200018f3421 */
[----:B------:R2:W-:Y:S04]  /*25e0*/  @P2 STS [R194+0x1004], RZ ;  /* 0x001004ffc2002388 */ /* 0x0005e80000000800 */
[----:B------:R2:W-:Y:S04]  /*25f0*/  @P2 STS [R194+0x1008], RZ ;  /* 0x001008ffc2002388 */ /* 0x0005e80000000800 */
[----:B------:R2:W-:Y:S04]  /*2600*/  @P2 STS [R194+0x100c], RZ ;  /* 0x00100cffc2002388 */ /* 0x0005e80000000800 */
[----:B------:R-:W-:Y:S01]  /*2610*/  @!PT LDS RZ, [RZ] ;  /* 0x00000000fffff984 */ /* 0x000fe20000000800 */
[----:B------:R-:W-:Y:S01]  /*2620*/  @!PT LDS RZ, [RZ] ;  /* 0x00000000fffff984 */ /* 0x000fe20000000800 */
[----:B------:R-:W-:Y:S01]  /*2630*/  @!PT LDS RZ, [RZ] ;  /* 0x00000000fffff984 */ /* 0x000fe20000000800 */
[----:B------:R3:W-:Y:S01]  /*2640*/  @!P2 LDGSTS.E.BYPASS.LTC128B.128 [R194+0x1000], desc[UR16][R2.64] ;  /* 0x0100000002c2afae */ /* 0x0007e2000b901d50 */
[----:B------:R-:W-:-:S03]  /*2650*/  IADD3 R0, P2, R10, R4, RZ ;  /* 0x000000040a007210 */ /* 0x000fc60007f5e0ff */
[----:B------:R2:W-:Y:S04]  /*2660*/  @P1 STS [R194+0x3000], RZ ;  /* 0x003000ffc2001388 */ /* 0x0005e80000000800 */
[----:B------:R2:W-:Y:S04]  /*2670*/  @P1 STS [R194+0x3004], RZ ;  /* 0x003004ffc2001388 */ /* 0x0005e80000000800 */
[----:B------:R2:W-:Y:S04]  /*2680*/  @P1 STS [R194+0x3008], RZ ;  /* 0x003008ffc2001388 */ /* 0x0005e80000000800 */
[----:B------:R2:W-:Y:S01]  /*2690*/  @P1 STS [R194+0x300c], RZ ;  /* 0x00300cffc2001388 */ /* 0x0005e20000000800 */
[----:B---3--:R-:W-:Y:S01]  /*26a0*/  IADD3.X R3, R30, R5, R6, P2, !PT ;  /* 0x000000051e037210 */ /* 0x008fe200017fe406 */
[----:B------:R-:W-:Y:S06]  /*26b0*/  @P1 BRA `(.L_x_50) ;  /* 0x0000000000181947 */ /* 0x000fec0003800000 */
[----:B------:R-:W-:-:S04]  /*26c0*/  LEA R2, P1, R0, UR10, 0x1 ;  /* 0x0000000a00027c11 */ /* 0x000fc8000f8208ff */
[----:B------:R-:W-:-:S05]  /*26d0*/  LEA.HI.X R3, R0, UR11, R3, 0x1, P1 ;  /* 0x0000000b00037c11 */ /* 0x000fca00088f0c03 */
[----:B------:R-:W-:Y:S01]  /*26e0*/  @!PT LDS RZ, [RZ] ;  /* 0x00000000fffff984 */ /* 0x000fe20000000800 */
[----:B------:R-:W-:Y:S01]  /*26f0*/  @!PT LDS RZ, [RZ] ;  /* 0x00000000fffff984 */ /* 0x000fe20000000800 */
[----:B------:R-:W-:Y:S01]  /*2700*/  @!PT LDS RZ, [RZ] ;  /* 0x00000000fffff984 */ /* 0x000fe20000000800 */
[----:B------:R3:W-:Y:S04]  /*2710*/  LDGSTS.E.BYPASS.LTC128B.128 [R194+0x3000], desc[UR16][R2.64+0x80] ;  /* 0x0300008002c27fae */ /* 0x0007e8000b901d50 */
.L_x_50:
[----:B------:R-:W-:Y:S05]  /*2720*/  BSYNC B0 ;  /* 0x0000000000007941 */ /* 0x000fea0003800000 */
.L_x_48:
[----:B------:R1:W-:Y:S01]  /*2730*/  @P6 STS.128 [R195+0xc000], RZ ;  /* 0x00c000ffc3006388 */ /* 0x0003e20000000c00 */
[-C--:B--23--:R-:W-:Y:S01]  /*2740*/  IMAD.WIDE.U32 R2, R29, R26.reuse, R206 ;  /* 0x0000001a1d027225 */ /* 0x08cfe200078e00ce */
[----:B------:R-:W-:Y:S01]  /*2750*/  ULDC.64 UR6, c[0x0][0x260] ;  /* 0x0000980000067ab9 */ /* 0x000fe20000000a00 */
[----:B------:R-:W-:Y:S01]  /*2760*/  SHF.R.S32.HI R231, RZ, 0x1f, R247 ;  /* 0x0000001fffe77819 */ /* 0x000fe200000114f7 */
[----:B------:R1:W-:Y:S01]  /*2770*/  @P6 STS.128 [R195+0xe000], RZ ;  /* 0x00e000ffc3006388 */ /* 0x0003e20000000c00 */
[----:B------:R-:W-:Y:S01]  /*2780*/  IMAD R0, R35, R26, RZ ;  /* 0x0000001a23007224 */ /* 0x000fe200078e02ff */
[----:B------:R-:W-:Y:S01]  /*2790*/  IADD3 R4, P1, R40, R2, RZ ;  /* 0x0000000228047210 */ /* 0x000fe20007f3e0ff */
[----:B------:R-:W-:Y:S01]  /*27a0*/  IMAD.SHL.U32 R6, R247, 0x4, RZ ;  /* 0x00000004f7067824 */ /* 0x000fe200078e00ff */
[----:B------:R-:W-:Y:S01]  /*27b0*/  BSSY B0, `(.L_x_51) ;  /* 0x000002a000007945 */ /* 0x000fe20003800000 */
[----:B------:R-:W-:Y:S01]  /*27c0*/  IMAD R0, R29, R27, R0 ;  /* 0x0000001b1d007224 */ /* 0x000fe200078e0200 */
[C---:B------:R-:W-:Y:S01]  /*27d0*/  ISETP.GE.AND P2, PT, R247.reuse, R13, PT ;  /* 0x0000000df700720c */ /* 0x040fe20003f46270 */
[----:B------:R-:W-:Y:S01]  /*27e0*/  VIADD R2, R247, 0x8 ;  /* 0x00000008f7027836 */ /* 0x000fe20000000000 */
[----:B------:R-:W-:Y:S01]  /*27f0*/  IADD3 R6, P3, R6, R211, RZ ;  /* 0x000000d306067210 */ /* 0x000fe20007f7e0ff */
[----:B------:R-:W-:Y:S01]  /*2800*/  IMAD.MOV.U32 R208, RZ, RZ, 0x7f800000 ;  /* 0x7f800000ffd07424 */ /* 0x000fe200078e00ff */
[----:B------:R-:W-:Y:S01]  /*2810*/  IADD3.X R5, R41, R3, R0, P1, !PT ;  /* 0x0000000329057210 */ /* 0x000fe20000ffe400 */
[----:B------:R-:W-:Y:S01]  /*2820*/  IMAD R0, R38, UR6, RZ ;  /* 0x0000000626007c24 */ /* 0x000fe2000f8e02ff */
[----:B------:R-:W-:-:S02]  /*2830*/  ISETP.GE.AND P1, PT, R2, R13, PT ;  /* 0x0000000d0200720c */ /* 0x000fc40003f26270 */
[----:B------:R-:W-:Y:S01]  /*2840*/  MOV R205, 0x7f800000 ;  /* 0x7f80000000cd7802 */ /* 0x000fe20000000f00 */
[C---:B------:R-:W-:Y:S01]  /*2850*/  IMAD R10, R24.reuse, UR7, R0 ;  /* 0x00000007180a7c24 */ /* 0x040fe2000f8e0200 */
[----:B------:R-:W-:Y:S01]  /*2860*/  SHF.L.U64.HI R0, R247, 0x2, R231 ;  /* 0x00000002f7007819 */ /* 0x000fe200000102e7 */
[----:B------:R-:W-:-:S03]  /*2870*/  IMAD.WIDE.U32 R4, R24, UR6, R4 ;  /* 0x0000000618047c25 */ /* 0x000fc6000f8e0004 */
[----:B------:R-:W-:Y:S02]  /*2880*/  IADD3.X R7, R0, R210, RZ, P3, !PT ;  /* 0x000000d200077210 */ /* 0x000fe40001ffe4ff */
[----:B------:R-:W-:Y:S01]  /*2890*/  IADD3 R10, R5, R10, RZ ;  /* 0x0000000a050a7210 */ /* 0x000fe20007ffe0ff */
[----:B-1----:R-:W-:Y:S06]  /*28a0*/  @P6 BRA `(.L_x_52) ;  /* 0x0000000000686947 */ /* 0x002fec0003800000 */
        /* <DEDUP_REMOVED lines=9> */
[----:B------:R-:W1:Y:S01]  /*2940*/  @!P4 LDC.64 R8, c[0x0][0x218] ;  /* 0x00008600ff08cb82 */ /* 0x000e620000000a00 */
[----:B------:R2:W-:Y:S01]  /*2950*/  @P4 STS.128 [R195+0xc000], RZ ;  /* 0x00c000ffc3004388 */ /* 0x0005e20000000c00 */
[----:B-1----:R-:W-:-:S04]  /*2960*/  @!P4 LEA R8, P6, R2, R8, 0x1 ;  /* 0x000000080208c211 */ /* 0x002fc800078c08ff */
        /* <DEDUP_REMOVED lines=8> */
[----:B--2---:R-:W-:-:S04]  /*29f0*/  LEA R8, P3, R2, UR6, 0x1 ;  /* 0x0000000602087c11 */ /* 0x004fc8000f8608ff */
[----:B------:R-:W-:-:S05]  /*2a00*/  LEA.HI.X R9, R2, UR7, R0, 0x1, P3 ;  /* 0x0000000702097c11 */ /* 0x000fca00098f0c00 */
[----:B------:R-:W-:Y:S01]  /*2a10*/  @!PT LDS RZ, [RZ] ;  /* 0x00000000fffff984 */ /* 0x000fe20000000800 */
[----:B------:R-:W-:Y:S01]  /*2a20*/  @!PT LDS RZ, [RZ] ;  /* 0x00000000fffff984 */ /* 0x000fe20000000800 */
[----:B------:R-:W-:Y:S01]  /*2a30*/  @!PT LDS RZ, [RZ] ;  /* 0x00000000fffff984 */ /* 0x000fe20000000800 */
[----:B------:R1:W-:Y:S04]  /*2a40*/  LDGSTS.E.BYPASS.LTC128B.128 [R195+0xe000], desc[UR16][R8.64+0x80] ;  /* 0x0e00008008c37fae */ /* 0x0003e8000b901d50 */
.L_x_52:
[----:B------:R-:W-:Y:S05]  /*2a50*/  BSYNC B0 ;  /* 0x0000000000007941 */ /* 0x000fea0003800000 */
.L_x_51:
        /* <DEDUP_REMOVED lines=12> */
[----:B-12---:R-:W1:Y:S01]  /*2b20*/  @!P4 LDC.64 R8, c[0x0][0x218] ;  /* 0x00008600ff08cb82 */ /* 0x006e620000000a00 */
[----:B------:R-:W-:Y:S01]  /*2b30*/  IMAD R0, R0, R27, R2 ;  /* 0x0000001b00007224 */ /* 0x000fe200078e0202 */
[----:B------:R2:W-:Y:S03]  /*2b40*/  @P4 STS.128 [R195+0xd000], RZ ;  /* 0x00d000ffc3004388 */ /* 0x0005e60000000c00 */
[----:B------:R-:W-:Y:S01]  /*2b50*/  IMAD.IADD R0, R5, 0x1, R0 ;  /* 0x0000000105007824 */ /* 0x000fe200078e0200 */
        /* <DEDUP_REMOVED lines=15> */
.L_x_54:
[----:B------:R-:W-:Y:S05]  /*2c50*/  BSYNC B0 ;  /* 0x0000000000007941 */ /* 0x000fea0003800000 */
.L_x_53:
[----:B-12---:R-:W-:Y:S01]  /*2c60*/  LOP3.LUT R3, R34, 0xfffffff8, RZ, 0xc0, !PT ;  /* 0xfffffff822037812 */ /* 0x006fe200078ec0ff */
[----:B------:R-:W-:Y:S01]  /*2c70*/  IMAD.MOV.U32 R172, RZ, RZ, 0x20 ;  /* 0x00000020ffac7424 */ /* 0x000fe200078e00ff */
[----:B------:R-:W-:Y:S01]  /*2c80*/  LEA.HI R0, R43, R44, RZ, 0x4 ;  /* 0x0000002c2b007211 */ /* 0x000fe200078f20ff */
[----:B------:R-:W-:Y:S01]  /*2c90*/  IMAD.SHL.U32 R209, R233, 0x10, RZ ;  /* 0x00000010e9d17824 */ /* 0x000fe200078e00ff */
[----:B------:R-:W-:Y:S01]  /*2ca0*/  LEA R148, R191, UR5, 0x1 ;  /* 0x00000005bf947c11 */ /* 0x000fe2000f8e08ff */
[----:B------:R-:W-:Y:S01]  /*2cb0*/  IMAD.IADD R3, R44, 0x1, -R3 ;  /* 0x000000012c037824 */ /* 0x000fe200078e0a03 */
[----:B------:R-:W1:Y:S01]  /*2cc0*/  LDC R252, c[0x0][0x270] ;  /* 0x00009c00fffc7b82 */ /* 0x000e620000000800 */
[----:B------:R-:W-:Y:S01]  /*2cd0*/  VIADD R4, R29, 0x40 ;  /* 0x000000401d047836 */ /* 0x000fe20000000000 */
[----:B------:R-:W-:Y:S01]  /*2ce0*/  ULDC UR4, c[0x0][0x2d0] ;  /* 0x0000b40000047ab9 */ /* 0x000fe20000000800 */
[----:B------:R-:W-:Y:S01]  /*2cf0*/  IMAD.SHL.U32 R199, R233, 0x8, RZ ;  /* 0x00000008e9c77824 */ /* 0x000fe200078e00ff */
[----:B------:R-:W-:Y:S01]  /*2d00*/  LOP3.LUT P4, RZ, R3, 0x2, RZ, 0xc0, !PT ;  /* 0x0000000203ff7812 */ /* 0x000fe2000788c0ff */
[----:B------:R-:W-:Y:S01]  /*2d10*/  IMAD.MOV.U32 R184, RZ, RZ, 0x20 ;  /* 0x00000020ffb87424 */ /* 0x000fe200078e00ff */
[----:B------:R-:W0:Y:S04]  /*2d20*/  LDGDEPBAR ;  /* 0x00000000000079af */ /* 0x000e280000000000 */
[----:B------:R2:W5:Y:S04]  /*2d30*/  @!P2 LDG.E R205, desc[UR16][R6.64] ;  /* 0x0000001006cda981 */ /* 0x000568000c1e1900 */
[----:B------:R2:W5:Y:S01]  /*2d40*/  @!P1 LDG.E R208, desc[UR16][R6.64+0x20] ;  /* 0x0000201006d09981 */ /* 0x000562000c1e1900 */
[----:B------:R-:W-:Y:S01]  /*2d50*/  SEL R172, R172, 0xffffffe0, !P4 ;  /* 0xffffffe0acac7807 */ /* 0x000fe20006000000 */
[C---:B------:R-:W-:Y:S01]  /*2d60*/  VIADD R241, R209.reuse, 0x60 ;  /* 0x00000060d1f17836 */ /* 0x040fe20000000000 */
[----:B------:R-:W-:Y:S01]  /*2d70*/  LOP3.LUT R0, R0, 0xfffffff0, RZ, 0xc0, !PT ;  /* 0xfffffff000007812 */ /* 0x000fe200078ec0ff */
[C---:B------:R-:W-:Y:S01]  /*2d80*/  VIADD R240, R209.reuse, 0x20 ;  /* 0x00000020d1f07836 */ /* 0x040fe20000000000 */
[----:B------:R-:W-:Y:S01]  /*2d90*/  ISETP.GE.AND P3, PT, R4, R196, PT ;  /* 0x000000c40400720c */ /* 0x000fe20003f66270 */
[----:B------:R-:W-:Y:S01]  /*2da0*/  IMAD.IADD R172, R172, 0x1, R180 ;  /* 0x00000001acac7824 */ /* 0x000fe200078e02b4 */
[----:B------:R-:W-:Y:S01]  /*2db0*/  CS2R R94, SRZ ;  /* 0x00000000005e7805 */ /* 0x000fe2000001ff00 */
[----:B------:R-:W-:Y:S01]  /*2dc0*/  IMAD.IADD R0, R44, 0x1, -R0 ;  /* 0x000000012c007824 */ /* 0x000fe200078e0a00 */
[----:B------:R-:W-:Y:S01]  /*2dd0*/  CS2R R92, SRZ ;  /* 0x00000000005c7805 */ /* 0x000fe2000001ff00 */
[----:B------:R-:W-:Y:S01]  /*2de0*/  VIADD R242, R209, 0x40 ;  /* 0x00000040d1f27836 */ /* 0x000fe20000000000 */
[----:B------:R-:W-:Y:S01]  /*2df0*/  CS2R R98, SRZ ;  /* 0x0000000000627805 */ /* 0x000fe2000001ff00 */
[C---:B------:R-:W-:Y:S01]  /*2e00*/  IMAD.IADD R250, R199.reuse, 0x1, R241 ;  /* 0x00000001c7fa7824 */ /* 0x040fe200078e02f1 */
[----:B------:R-:W-:Y:S01]  /*2e10*/  SHF.R.S32.HI R2, RZ, 0x1f, R0 ;  /* 0x0000001fff027819 */ /* 0x000fe20000011400 */
[----:B------:R-:W-:Y:S01]  /*2e20*/  IMAD.IADD R249, R199, 0x1, R240 ;  /* 0x00000001c7f97824 */ /* 0x000fe200078e02f0 */
[----:B------:R-:W-:Y:S01]  /*2e30*/  CS2R R96, SRZ ;  /* 0x0000000000607805 */ /* 0x000fe2000001ff00 */
[----:B------:R-:W-:-:S04]  /*2e40*/  DEPBAR.LE SB0, 0x1 ;  /* 0x000080400000791a */ /* 0x000fc80000000000 */
[----:B------:R-:W-:Y:S01]  /*2e50*/  BAR.SYNC.DEFER_BLOCKING 0x0 ;  /* 0x0000000000007b1d */ /* 0x000fe20000010000 */
[----:B------:R-:W-:Y:S01]  /*2e60*/  LEA.HI R2, R2, R0, RZ, 0x3 ;  /* 0x0000000002027211 */ /* 0x000fe200078f18ff */
[C---:B------:R-:W-:Y:S01]  /*2e70*/  IMAD.IADD R248, R199.reuse, 0x1, R242 ;  /* 0x00000001c7f87824 */ /* 0x040fe200078e02f2 */
[----:B------:R-:W-:Y:S01]  /*2e80*/  CS2R R90, SRZ ;  /* 0x00000000005a7805 */ /* 0x000fe2000001ff00 */
[C---:B------:R-:W-:Y:S01]  /*2e90*/  IMAD.IADD R227, R199.reuse, 0x1, R250 ;  /* 0x00000001c7e37824 */ /* 0x040fe200078e02fa */
[----:B------:R-:W-:Y:S01]  /*2ea0*/  LOP3.LUT R2, R2, 0xfffffff8, RZ, 0xc0, !PT ;  /* 0xfffffff802027812 */ /* 0x000fe200078ec0ff */
[C---:B------:R-:W-:Y:S01]  /*2eb0*/  IMAD.IADD R224, R199.reuse, 0x1, R249 ;  /* 0x00000001c7e07824 */ /* 0x040fe200078e02f9 */
[----:B------:R-:W-:Y:S01]  /*2ec0*/  CS2R R88, SRZ ;  /* 0x0000000000587805 */ /* 0x000fe2000001ff00 */
[----:B------:R-:W-:Y:S01]  /*2ed0*/  IMAD.IADD R221, R199, 0x1, R248 ;  /* 0x00000001c7dd7824 */ /* 0x000fe200078e02f8 */
[----:B------:R-:W-:Y:S01]  /*2ee0*/  CS2R R86, SRZ ;  /* 0x0000000000567805 */ /* 0x000fe2000001ff00 */
[----:B------:R-:W-:Y:S01]  /*2ef0*/  IMAD.IADD R0, R0, 0x1, -R2 ;  /* 0x0000000100007824 */ /* 0x000fe200078e0a02 */
[----:B------:R-:W-:Y:S01]  /*2f00*/  CS2R R84, SRZ ;  /* 0x0000000000547805 */ /* 0x000fe2000001ff00 */
[----:B------:R-:W-:Y:S01]  /*2f10*/  IMAD.MOV.U32 R181, RZ, RZ, 0x40 ;  /* 0x00000040ffb57424 */ /* 0x000fe200078e00ff */
[----:B------:R-:W-:Y:S01]  /*2f20*/  CS2R R78, SRZ ;  /* 0x00000000004e7805 */ /* 0x000fe2000001ff00 */
[----:B------:R-:W-:Y:S01]  /*2f30*/  VIADD R2, R189, 0x2000 ;  /* 0x00002000bd027836 */ /* 0x000fe20000000000 */
[----:B------:R-:W-:Y:S01]  /*2f40*/  R2P PR, R0, 0x6 ;  /* 0x0000000600007804 */ /* 0x000fe20000000000 */
[----:B------:R-:W-:Y:S01]  /*2f50*/  VIADD R0, R190, 0x2000 ;  /* 0x00002000be007836 */ /* 0x000fe20000000000 */
[----:B------:R-:W-:Y:S01]  /*2f60*/  CS2R R76, SRZ ;  /* 0x00000000004c7805 */ /* 0x000fe2000001ff00 */
[C---:B------:R-:W-:Y:S01]  /*2f70*/  IMAD.IADD R226, R199.reuse, 0x1, R227 ;  /* 0x00000001c7e27824 */ /* 0x040fe200078e02e3 */
[----:B------:R-:W-:Y:S01]  /*2f80*/  SEL R2, R2, R189, !P0 ;  /* 0x000000bd02027207 */ /* 0x000fe20004000000 */
[C---:B------:R-:W-:Y:S01]  /*2f90*/  IMAD.IADD R223, R199.reuse, 0x1, R224 ;  /* 0x00000001c7df7824 */ /* 0x040fe200078e02e0 */
[----:B------:R-:W-:Y:S01]  /*2fa0*/  SEL R184, R184, 0xffffffe0, !P1 ;  /* 0xffffffe0b8b87807 */ /* 0x000fe20004800000 */
[----:B------:R-:W-:Y:S01]  /*2fb0*/  IMAD.IADD R220, R199, 0x1, R221 ;  /* 0x00000001c7dc7824 */ /* 0x000fe200078e02dd */
[----:B------:R-:W-:Y:S01]  /*2fc0*/  SEL R181, R181, 0xffffffc0, !P2 ;  /* 0xffffffc0b5b57807 */ /* 0x000fe20005000000 */
[----:B------:R2:W1:Y:S01]  /*2fd0*/  LDSM.16.M88.4 R112, [R148+0x10000] ;  /* 0x010000009470783b */ /* 0x0004620000000200 */
[----:B------:R-:W-:Y:S01]  /*2fe0*/  SEL R0, R0, R190, !P0 ;  /* 0x000000be00007207 */ /* 0x000fe20004000000 */
[C---:B------:R-:W-:Y:S01]  /*2ff0*/  IMAD.IADD R225, R199.reuse, 0x1, R226 ;  /* 0x00000001c7e17824 */ /* 0x040fe200078e02e2 */
[----:B------:R-:W-:Y:S01]  /*3000*/  CS2R R82, SRZ ;  /* 0x0000000000527805 */ /* 0x000fe2000001ff00 */
[----:B------:R2:W1:Y:S01]  /*3010*/  LDSM.16.M88.4 R116, [R148+0x10800] ;  /* 0x010800009474783b */ /* 0x0004620000000200 */
[C---:B------:R-:W-:Y:S01]  /*3020*/  IMAD.IADD R222, R199.reuse, 0x1, R223 ;  /* 0x00000001c7de7824 */ /* 0x040fe200078e02df */
[----:B------:R-:W-:Y:S01]  /*3030*/  CS2R R80, SRZ ;  /* 0x0000000000507805 */ /* 0x000fe2000001ff00 */
[----:B------:R-:W-:Y:S01]  /*3040*/  IMAD.IADD R219, R199, 0x1, R220 ;  /* 0x00000001c7db7824 */ /* 0x000fe200078e02dc */
[----:B------:R2:W1:Y:S01]  /*3050*/  LDSM.16.M88.4 R144, [R148+0x12000] ;  /* 0x012000009490783b */ /* 0x0004620000000200 */
[----:B------:R-:W-:Y:S01]  /*3060*/  IMAD.IADD R185, R186, 0x1, R184 ;  /* 0x00000001bab97824 */ /* 0x000fe200078e02b8 */
[----:B------:R-:W-:Y:S01]  /*3070*/  CS2R R74, SRZ ;  /* 0x00000000004a7805 */ /* 0x000fe2000001ff00 */
[C---:B------:R-:W-:Y:S01]  /*3080*/  IMAD R237, R233.reuse, 0x18, RZ ;  /* 0x00000018e9ed7824 */ /* 0x040fe200078e02ff */
[----:B------:R2:W1:Y:S01]  /*3090*/  LDSM.16.M88.4 R136, [R172] ;  /* 0x00000000ac88783b */ /* 0x0004620000000200 */
[C---:B------:R-:W-:Y:S01]  /*30a0*/  IMAD.SHL.U32 R236, R233.reuse, 0x20, RZ ;  /* 0x00000020e9ec7824 */ /* 0x040fe200078e00ff */
[----:B------:R-:W-:Y:S01]  /*30b0*/  CS2R R72, SRZ ;  /* 0x0000000000487805 */ /* 0x000fe2000001ff00 */
[C---:B------:R-:W-:Y:S01]  /*30c0*/  IMAD R235, R233.reuse, 0x28, RZ ;  /* 0x00000028e9eb7824 */ /* 0x040fe200078e02ff */
[----:B------:R2:W1:Y:S01]  /*30d0*/  LDSM.16.M88.4 R140, [R172+0x800] ;  /* 0x00080000ac8c783b */ /* 0x0004620000000200 */
[C---:B------:R-:W-:Y:S01]  /*30e0*/  IMAD R234, R233.reuse, 0x30, RZ ;  /* 0x00000030e9ea7824 */ /* 0x040fe200078e02ff */
[----:B------:R-:W-:Y:S01]  /*30f0*/  CS2R R70, SRZ ;  /* 0x0000000000467805 */ /* 0x000fe2000001ff00 */
[----:B------:R-:W-:Y:S01]  /*3100*/  IMAD R233, R233, 0x38, RZ ;  /* 0x00000038e9e97824 */ /* 0x000fe200078e02ff */
[----:B------:R2:W1:Y:S01]  /*3110*/  LDSM.16.M88.4 R168, [R172+0x2000] ;  /* 0x00200000aca8783b */ /* 0x0004620000000200 */
[----:B------:R-:W-:Y:S01]  /*3120*/  IMAD.MOV.U32 R197, RZ, RZ, R194 ;  /* 0x000000ffffc57224 */ /* 0x000fe200078e00c2 */
[----:B------:R-:W-:Y:S01]  /*3130*/  CS2R R68, SRZ ;  /* 0x0000000000447805 */ /* 0x000fe2000001ff00 */
[----:B------:R-:W-:Y:S01]  /*3140*/  IMAD.SHL.U32 R232, R247, 0x4, RZ ;  /* 0x00000004f7e87824 */ /* 0x000fe200078e00ff */
[----:B------:R-:W1:Y:S01]  /*3150*/  LDSM.16.M88.4 R148, [R148+0x12800] ;  /* 0x012800009494783b */ /* 0x000e620000000200 */
[----:B------:R-:W-:-:S02]  /*3160*/  CS2R R46, SRZ ;  /* 0x00000000002e7805 */ /* 0x000fc4000001ff00 */
[----:B------:R-:W-:Y:S02]  /*3170*/  CS2R R44, SRZ ;  /* 0x00000000002c7805 */ /* 0x000fe4000001ff00 */
[----:B------:R-:W-:Y:S01]  /*3180*/  CS2R R50, SRZ ;  /* 0x0000000000327805 */ /* 0x000fe2000001ff00 */
[----:B------:R-:W1:Y:S01]  /*3190*/  LDSM.16.M88.4 R172, [R172+0x2800] ;  /* 0x00280000acac783b */ /* 0x000e620000000200 */
[----:B------:R-:W-:Y:S02]  /*31a0*/  CS2R R48, SRZ ;  /* 0x0000000000307805 */ /* 0x000fe4000001ff00 */
[----:B------:R-:W-:Y:S02]  /*31b0*/  CS2R R42, SRZ ;  /* 0x00000000002a7805 */ /* 0x000fe4000001ff00 */
[----:B------:R-:W-:Y:S01]  /*31c0*/  CS2R R40, SRZ ;  /* 0x0000000000287805 */ /* 0x000fe2000001ff00 */
[----:B------:R2:W1:Y:S01]  /*31d0*/  LDSM.16.M88.4 R120, [R182] ;  /* 0x00000000b678783b */ /* 0x0004620000000200 */
[----:B------:R-:W-:-:S02]  /*31e0*/  CS2R R38, SRZ ;  /* 0x0000000000267805 */ /* 0x000fc4000001ff00 */
[----:B------:R-:W-:Y:S02]  /*31f0*/  CS2R R36, SRZ ;  /* 0x0000000000247805 */ /* 0x000fe4000001ff00 */
[----:B------:R-:W-:Y:S01]  /*3200*/  CS2R R30, SRZ ;  /* 0x00000000001e7805 */ /* 0x000fe2000001ff00 */
[----:B------:R2:W1:Y:S01]  /*3210*/  LDSM.16.M88.4 R124, [R182+0x800] ;  /* 0x00080000b67c783b */ /* 0x0004620000000200 */
        /* <DEDUP_REMOVED lines=9> */
[----:B------:R-:W-:Y:S01]  /*32b0*/  SHF.L.U64.HI R231, R247, 0x2, R231 ;  /* 0x00000002f7e77819 */ /* 0x000fe200000102e7 */
[C---:B------:R-:W-:Y:S01]  /*32c0*/  IMAD.IADD R230, R199.reuse, 0x1, R225 ;  /* 0x00000001c7e67824 */ /* 0x040fe200078e02e1 */
[----:B------:R2:W1:Y:S01]  /*32d0*/  LDSM.16.M88.4 R152, [R182+0x2000] ;  /* 0x00200000b698783b */ /* 0x0004620000000200 */
[----:B------:R-:W-:Y:S01]  /*32e0*/  LEA R179, R2, UR5, 0x1 ;  /* 0x0000000502b37c11 */ /* 0x000fe2000f8e08ff */
[C---:B------:R-:W-:Y:S01]  /*32f0*/  IMAD.IADD R229, R199.reuse, 0x1, R222 ;  /* 0x00000001c7e57824 */ /* 0x040fe200078e02de */
[----:B------:R-:W-:Y:S01]  /*3300*/  LEA R176, R0, UR5, 0x1 ;  /* 0x0000000500b07c11 */ /* 0x000fe2000f8e08ff */
[----:B------:R2:W1:Y:S01]  /*3310*/  LDSM.16.M88.4 R156, [R182+0x2800] ;  /* 0x00280000b69c783b */ /* 0x0004620000000200 */
[----:B------:R-:W-:Y:S01]  /*3320*/  IMAD.IADD R228, R199, 0x1, R219 ;  /* 0x00000001c7e47824 */ /* 0x000fe200078e02db */
[----:B------:R-:W-:Y:S01]  /*3330*/  ULDC UR6, c[0x0][0x2dc] ;  /* 0x0000b70000067ab9 */ /* 0x000fe20000000800 */
[----:B------:R-:W-:Y:S01]  /*3340*/  IMAD.IADD R187, R186, 0x1, R181 ;  /* 0x00000001babb7824 */ /* 0x000fe200078e02b5 */
[----:B------:R2:W1:Y:S01]  /*3350*/  LDSM.16.M88.4 R160, [R180+0x2000] ;  /* 0x00200000b4a0783b */ /* 0x0004620000000200 */
[----:B------:R-:W-:Y:S01]  /*3360*/  IMAD.IADD R188, R181, 0x1, R185 ;  /* 0x00000001b5bc7824 */ /* 0x000fe200078e02b9 */
[----:B------:R-:W-:-:S02]  /*3370*/  ULDC UR7, c[0x0][0x2ec] ;  /* 0x0000bb0000077ab9 */ /* 0x000fc40000000800 */
[----:B------:R2:W1:Y:S04]  /*3380*/  LDSM.16.M88.4 R164, [R180+0x2800] ;  /* 0x00280000b4a4783b */ /* 0x0004680000000200 */
.L_x_57:
[----:B------:R-:W0:Y:S01]  /*3390*/  LDGDEPBAR ;  /* 0x00000000000079af */ /* 0x000e220000000000 */
[----:B------:R-:W-:Y:S02]  /*33a0*/  LEA R0, R191, UR5, 0x1 ;  /* 0x00000005bf007c11 */ /* 0x000fe4000f8e08ff */
[C---:B------:R-:W-:Y:S02]  /*33b0*/  IADD3 R2, R179.reuse, R184, RZ ;  /* 0x000000b8b3027210 */ /* 0x040fe40007ffe0ff */
[----:B------:R-:W-:Y:S02]  /*33c0*/  IADD3 R108, R179, R181, RZ ;  /* 0x000000b5b36c7210 */ /* 0x000fe40007ffe0ff */
[C---:B-----5:R-:W-:Y:S01]  /*33d0*/  FSETP.NEU.FTZ.AND P0, PT, R205.reuse, -INF , PT ;  /* 0xff800000cd00780b */ /* 0x060fe20003f1d000 */
        /* <DEDUP_REMOVED lines=10> */
[----:B------:R-:W-:Y:S06]  /*3480*/  LDSM.16.M88.4 R100, [R180+-0x4000] ;  /* 0xffc00000b464783b */ /* 0x000fec0000000200 */
[----:B------:R-:W-:Y:S01]  /*3490*/  LDSM.16.M88.4 R104, [R180+-0x3800] ;  /* 0xffc80000b468783b */ /* 0x000fe20000000200 */
[C---:B--2---:R-:W-:Y:S06]  /*34a0*/  HMMA.16816.F32 R4, R16.reuse, R8, RZ ;  /* 0x000000081004723c */ /* 0x044fec00000018ff */
[C---:B------:R-:W-:Y:S06]  /*34b0*/  HMMA.16816.F32 R8, R16.reuse, R10, RZ ;  /* 0x0000000a1008723c */ /* 0x040fec00000018ff */
[C---:B---3--:R-:W-:Y:S06]  /*34c0*/  HMMA.16816.F32 R12, R16.reuse, R52, RZ ;  /* 0x00000034100c723c */ /* 0x048fec00000018ff */
[----:B------:R-:W-:Y:S01]  /*34d0*/  HMMA.16816.F32 R16, R16, R54, RZ ;  /* 0x000000361010723c */ /* 0x000fe200000018ff */
[----:B------:R-:W2:Y:S05]  /*34e0*/  LDSM.16.M88.4 R52, [R108] ;  /* 0x000000006c34783b */ /* 0x000eaa0000000200 */
[C---:B----4-:R-:W-:Y:S06]  /*34f0*/  HMMA.16816.F32 R4, R56.reuse, R60, R4 ;  /* 0x0000003c3804723c */ /* 0x050fec0000001804 */
[C---:B------:R-:W-:Y:S01]  /*3500*/  HMMA.16816.F32 R8, R56.reuse, R62, R8 ;  /* 0x0000003e3808723c */ /* 0x040fe20000001808 */
[----:B------:R-:W-:Y:S05]  /*3510*/  LDSM.16.M88.4 R60, [R183] ;  /* 0x00000000b73c783b */ /* 0x000fea0000000200 */
[C---:B-1----:R-:W-:Y:S06]  /*3520*/  HMMA.16816.F32 R12, R56.reuse, R64, R12 ;  /* 0x00000040380c723c */ /* 0x042fec000000180c */
[----:B------:R-:W-:Y:S01]  /*3530*/  HMMA.16816.F32 R16, R56, R66, R16 ;  /* 0x000000423810723c */ /* 0x000fe20000001810 */
[----:B------:R-:W1:Y:S06]  /*3540*/  LDSM.16.M88.4 R56, [R3] ;  /* 0x000000000338783b */ /* 0x000e6c0000000200 */
[----:B------:R-:W3:Y:S01]  /*3550*/  LDSM.16.M88.4 R64, [R183+0x800] ;  /* 0x00080000b740783b */ /* 0x000ee20000000200 */
[C---:B--2---:R-:W-:Y:S06]  /*3560*/  HMMA.16816.F32 R4, R52.reuse, R100, R4 ;  /* 0x000000643404723c */ /* 0x044fec0000001804 */
[C---:B------:R-:W-:Y:S01]  /*3570*/  HMMA.16816.F32 R8, R52.reuse, R102, R8 ;  /* 0x000000663408723c */ /* 0x040fe20000001808 */
[----:B------:R-:W-:Y:S05]  /*3580*/  LDSM.16.M88.4 R100, [R0+0xe000] ;  /* 0x00e000000064783b */ /* 0x000fea0000000200 */
[C---:B------:R-:W-:Y:S06]  /*3590*/  HMMA.16816.F32 R12, R52.reuse, R104, R12 ;  /* 0x00000068340c723c */ /* 0x040fec000000180c */
[----:B------:R-:W-:Y:S01]  /*35a0*/  HMMA.16816.F32 R16, R52, R106, R16 ;  /* 0x0000006a3410723c */ /* 0x000fe20000001810 */
[----:B------:R-:W2:Y:S05]  /*35b0*/  LDSM.16.M88.4 R52, [R179+0x2000] ;  /* 0x00200000b334783b */ /* 0x000eaa0000000200 */
[C---:B-1----:R-:W-:Y:S01]  /*35c0*/  HMMA.16816.F32 R4, R56.reuse, R60, R4 ;  /* 0x0000003c3804723c */ /* 0x042fe20000001804 */
[----:B------:R-:W1:Y:S05]  /*35d0*/  LDSM.16.M88.4 R104, [R0+0xe800] ;  /* 0x00e800000068783b */ /* 0x000e6a0000000200 */
[C---:B------:R-:W-:Y:S01]  /*35e0*/  HMMA.16816.F32 R8, R56.reuse, R62, R8 ;  /* 0x0000003e3808723c */ /* 0x040fe20000001808 */
[----:B------:R-:W-:Y:S05]  /*35f0*/  LDSM.16.M88.4 R60, [R182+-0x2000] ;  /* 0xffe00000b63c783b */ /* 0x000fea0000000200 */
[C---:B---3--:R-:W-:Y:S06]  /*3600*/  HMMA.16816.F32 R12, R56.reuse, R64, R12 ;  /* 0x00000040380c723c */ /* 0x048fec000000180c */
[----:B------:R-:W-:Y:S01]  /*3610*/  HMMA.16816.F32 R16, R56, R66, R16 ;  /* 0x000000423810723c */ /* 0x000fe20000001810 */
[----:B------:R3:W4:Y:S06]  /*3620*/  LDSM.16.M88.4 R56, [R2+0x2000] ;  /* 0x002000000238783b */ /* 0x00072c0000000200 */
[----:B------:R-:W4:Y:S01]  /*3630*/  LDSM.16.M88.4 R64, [R182+-0x1800] ;  /* 0xffe80000b640783b */ /* 0x000f220000000200 */
[C---:B--2---:R-:W-:Y:S06]  /*3640*/  HMMA.16816.F32 R4, R52.reuse, R100, R4 ;  /* 0x000000643404723c */ /* 0x044fec0000001804 */
[C---:B------:R-:W-:Y:S01]  /*3650*/  HMMA.16816.F32 R8, R52.reuse, R102, R8 ;  /* 0x000000663408723c */ /* 0x040fe20000001808 */
[----:B------:R-:W-:Y:S04]  /*3660*/  LDSM.16.M88.4 R100, [R180+-0x2000] ;  /* 0xffe00000b464783b */ /* 0x000fe80000000200 */
[----:B---3--:R-:W-:Y:S01]  /*3670*/  FMUL.FTZ R2, R205, 1.4426950216293334961 ;  /* 0x3fb8aa3bcd027820 */ /* 0x008fe20000410000 */
[C---:B-1----:R-:W-:Y:S05]  /*3680*/  HMMA.16816.F32 R12, R52.reuse, R104, R12 ;  /* 0x00000068340c723c */ /* 0x042fea000000180c */
[----:B------:R-:W-:Y:S01]  /*3690*/  FSEL R2, R2, RZ, P0 ;  /* 0x000000ff02027208 */ /* 0x000fe20000000000 */
[----:B------:R-:W-:Y:S01]  /*36a0*/  HMMA.16816.F32 R16, R52, R106, R16 ;  /* 0x0000006a3410723c */ /* 0x000fe20000001810 */
[----:B------:R-:W1:Y:S02]  /*36b0*/  LDSM.16.M88.4 R52, [R108+0x2000] ;  /* 0x002000006c34783b */ /* 0x000e640000000200 */
[----:B------:R-:W-:Y:S03]  /*36c0*/  FSETP.NEU.FTZ.AND P0, PT, R208, -INF , PT ;  /* 0xff800000d000780b */ /* 0x000fe60003f1d000 */
[C---:B----4-:R-:W-:Y:S01]  /*36d0*/  HMMA.16816.F32 R4, R56.reuse, R60, R4 ;  /* 0x0000003c3804723c */ /* 0x050fe20000001804 */
[----:B------:R2:W-:Y:S05]  /*36e0*/  LDSM.16.M88.4 R104, [R3+0x2000] ;  /* 0x002000000368783b */ /* 0x0005ea0000000200 */
[C---:B------:R-:W-:Y:S01]  /*36f0*/  HMMA.16816.F32 R8, R56.reuse, R62, R8 ;  /* 0x0000003e3808723c */ /* 0x040fe20000001808 */
[----:B------:R-:W3:Y:S05]  /*3700*/  LDSM.16.M88.4 R60, [R180+-0x1800] ;  /* 0xffe80000b43c783b */ /* 0x000eea0000000200 */
[C---:B------:R-:W-:Y:S01]  /*3710*/  HMMA.16816.F32 R12, R56.reuse, R64, R12 ;  /* 0x00000040380c723c */ /* 0x040fe2000000180c */
[----:B------:R-:W4:Y:S05]  /*3720*/  LDSM.16.M88.4 R108, [R183+0x2000] ;  /* 0x00200000b76c783b */ /* 0x000f2a0000000200 */
[----:B------:R-:W-:Y:S05]  /*3730*/  HMMA.16816.F32 R16, R56, R66, R16 ;  /* 0x000000423810723c */ /* 0x000fea0000001810 */
[----:B--2---:R-:W-:Y:S04]  /*3740*/  @P3 LEA R3, R239, R245, 0x6 ;  /* 0x000000f5ef033211 */ /* 0x004fe800078e30ff */
[CC--:B------:R-:W-:Y:S02]  /*3750*/  @P3 ISETP.GE.AND P1, PT, R3.reuse, R196.reuse, PT ;  /* 0x000000c40300320c */ /* 0x0c0fe40003f26270 */
[----:B------:R-:W-:Y:S05]  /*3760*/  @P3 VIADD R0, R3, 0x1 ;  /* 0x0000000103003836 */ /* 0x000fea0000000000 */
[-C--:B------:R-:W-:Y:S01]  /*3770*/  @P3 ISETP.GE.AND P2, PT, R0, R196.reuse, PT ;  /* 0x000000c40000320c */ /* 0x080fe20003f46270 */
[C---:B-1----:R-:W-:Y:S05]  /*3780*/  HMMA.16816.F32 R4, R52.reuse, R100, R4 ;  /* 0x000000643404723c */ /* 0x042fea0000001804 */
[----:B------:R-:W-:Y:S01]  /*3790*/  FMUL.FTZ R0, R208, 1.4426950216293334961 ;  /* 0x3fb8aa3bd0007820 */ /* 0x000fe20000410000 */
[C---:B------:R-:W-:Y:S05]  /*37a0*/  HMMA.16816.F32 R8, R52.reuse, R102, R8 ;  /* 0x000000663408723c */ /* 0x040fea0000001808 */
[----:B------:R-:W-:Y:S01]  /*37b0*/  FSEL R0, R0, RZ, P0 ;  /* 0x000000ff00007208 */ /* 0x000fe20000000000 */
[C---:B---3--:R-:W-:Y:S06]  /*37c0*/  HMMA.16816.F32 R12, R52.reuse, R60, R12 ;  /* 0x0000003c340c723c */ /* 0x048fec000000180c */
[----:B------:R-:W-:Y:S01]  /*37d0*/  HMMA.16816.F32 R16, R52, R62, R16 ;  /* 0x0000003e3410723c */ /* 0x000fe20000001810 */
[----:B------:R-:W1:Y:S05]  /*37e0*/  LDSM.16.M88.4 R52, [R183+0x2800] ;  /* 0x00280000b734783b */ /* 0x000e6a0000000200 */
        /* <DEDUP_REMOVED lines=12> */
[----:B------:R-:W-:Y:S03]  /*38b0*/  FFMA.FTZ R7, R7, UR7, -R0 ;  /* 0x0000000707077c23 */ /* 0x000fe60008010800 */
[----:B------:R-:W-:Y:S02]  /*38c0*/  HMMA.16816.F32 R16, R104, R54, R16 ;  /* 0x000000366810723c */ /* 0x000fe40000001810 */
[----:B------:R1:W3:Y:S10]  /*38d0*/  MUFU.EX2 R108, R5 ;  /* 0x00000005006c7308 */ /* 0x0002f40000000800 */
[----:B------:R-:W-:Y:S01]  /*38e0*/  MUFU.EX2 R204, R6 ;  /* 0x0000000600cc7308 */ /* 0x000fe20000000800 */
[C---:B--2---:R-:W-:Y:S04]  /*38f0*/  @P3 IADD3 R4, R3.reuse, 0x8, RZ ;  /* 0x0000000803043810 */ /* 0x044fe80007ffe0ff */
[-C--:B------:R-:W-:Y:S02]  /*3900*/  @P3 ISETP.GE.AND P0, PT, R4, R196.reuse, PT ;  /* 0x000000c40400320c */ /* 0x080fe40003f06270 */
[C---:B------:R-:W-:Y:S01]  /*3910*/  @P3 IADD3 R4, R3.reuse, 0x10, RZ ;  /* 0x0000001003043810 */ /* 0x040fe20007ffe0ff */
[----:B-1----:R-:W-:Y:S01]  /*3920*/  @P3 VIADD R5, R3, 0x9 ;  /* 0x0000000903053836 */ /* 0x002fe20000000000 */
[----:B------:R-:W-:Y:S01]  /*3930*/  @P3 FSEL R8, R8, -INF , !P0 ;  /* 0xff80000008083808 */ /* 0x000fe20004000000 */
[----:B------:R-:W1:Y:S01]  /*3940*/  MUFU.EX2 R111, R7 ;  /* 0x00000007006f7308 */ /* 0x000e620000000800 */
[----:B------:R-:W-:Y:S02]  /*3950*/  @P3 FSEL R10, R10, -INF , !P0 ;  /* 0xff8000000a0a3808 */ /* 0x000fe40004000000 */
[-C--:B------:R-:W-:Y:S01]  /*3960*/  @P3 ISETP.GE.AND P1, PT, R5, R196.reuse, PT ;  /* 0x000000c40500320c */ /* 0x080fe20003f26270 */
[----:B------:R-:W-:Y:S01]  /*3970*/  FFMA.FTZ R8, R8, UR7, -R2 ;  /* 0x0000000708087c23 */ /* 0x000fe20008010802 */
[-C--:B------:R-:W-:Y:S01]  /*3980*/  @P3 ISETP.GE.AND P0, PT, R4, R196.reuse, PT ;  /* 0x000000c40400320c */ /* 0x080fe20003f06270 */
[----:B------:R-:W-:Y:S01]  /*3990*/  FFMA.FTZ R10, R10, UR7, -R0 ;  /* 0x000000070a0a7c23 */ /* 0x000fe20008010800 */
[----:B------:R-:W-:Y:S03]  /*39a0*/  @P3 IADD3 R4, R3, 0x11, RZ ;  /* 0x0000001103043810 */ /* 0x000fe60007ffe0ff */
[----:B------:R-:W-:Y:S01]  /*39b0*/  MUFU.EX2 R102, R8 ;  /* 0x0000000800667308 */ /* 0x000fe20000000800 */
[----:B------:R-:W-:Y:S02]  /*39c0*/  @P3 FSEL R9, R9, -INF , !P1 ;  /* 0xff80000009093808 */ /* 0x000fe40004800000 */
[----:B------:R-:W-:Y:S02]  /*39d0*/  @P3 FSEL R11, R11, -INF , !P1 ;  /* 0xff8000000b0b3808 */ /* 0x000fe40004800000 */
[-C--:B------:R-:W-:Y:S01]  /*39e0*/  @P3 ISETP.GE.AND P1, PT, R4, R196.reuse, PT ;  /* 0x000000c40400320c */ /* 0x080fe20003f26270 */
[C---:B------:R-:W-:Y:S01]  /*39f0*/  @P3 VIADD R4, R3.reuse, 0x18 ;  /* 0x0000001803043836 */ /* 0x040fe20000000000 */
[----:B------:R-:W-:Y:S01]  /*3a00*/  @P3 IADD3 R3, R3, 0x19, RZ ;  /* 0x0000001903033810 */ /* 0x000fe20007ffe0ff */
[----:B------:R-:W-:Y:S01]  /*3a10*/  FFMA.FTZ R9, R9, UR7, -R2 ;  /* 0x0000000709097c23 */ /* 0x000fe20008010802 */
[----:B------:R-:W-:Y:S01]  /*3a20*/  @P3 FSEL R12, R12, -INF , !P0 ;  /* 0xff8000000c0c3808 */ /* 0x000fe20004000000 */
[----:B------:R-:W-:Y:S01]  /*3a30*/  FFMA.FTZ R11, R11, UR7, -R0 ;  /* 0x000000070b0b7c23 */ /* 0x000fe20008010800 */
[----:B------:R-:W-:Y:S01]  /*3a40*/  @P3 FSEL R14, R14, -INF , !P0 ;  /* 0xff8000000e0e3808 */ /* 0x000fe20004000000 */
[----:B------:R-:W2:Y:S01]  /*3a50*/  MUFU.EX2 R101, R9 ;  /* 0x0000000900657308 */ /* 0x000ea20000000800 */
[-C--:B------:R-:W-:Y:S01]  /*3a60*/  @P3 ISETP.GE.AND P0, PT, R4, R196.reuse, PT ;  /* 0x000000c40400320c */ /* 0x080fe20003f06270 */
[----:B------:R-:W-:Y:S01]  /*3a70*/  FFMA.FTZ R12, R12, UR7, -R2 ;  /* 0x000000070c0c7c23 */ /* 0x000fe20008010802 */
[----:B------:R-:W-:Y:S01]  /*3a80*/  @P3 FSEL R13, R13, -INF , !P1 ;  /* 0xff8000000d0d3808 */ /* 0x000fe20004800000 */
[----:B------:R-:W-:Y:S01]  /*3a90*/  FFMA.FTZ R14, R14, UR7, -R0 ;  /* 0x000000070e0e7c23 */ /* 0x000fe20008010800 */
[----:B------:R-:W-:Y:S02]  /*3aa0*/  @P3 FSEL R15, R15, -INF , !P1 ;  /* 0xff8000000f0f3808 */ /* 0x000fe40004800000 */
[----:B------:R-:W-:Y:S01]  /*3ab0*/  @P3 ISETP.GE.AND P1, PT, R3, R196, PT ;  /* 0x000000c40300320c */ /* 0x000fe20003f26270 */
[----:B------:R-:W-:Y:S01]  /*3ac0*/  FFMA.FTZ R13, R13, UR7, -R2 ;  /* 0x000000070d0d7c23 */ /* 0x000fe20008010802 */
[----:B------:R-:W-:Y:S01]  /*3ad0*/  @P3 FSEL R16, R16, -INF , !P0 ;  /* 0xff80000010103808 */ /* 0x000fe20004000000 */
[----:B------:R-:W-:Y:S01]  /*3ae0*/  FFMA.FTZ R15, R15, UR7, -R0 ;  /* 0x000000070f0f7c23 */ /* 0x000fe20008010800 */
[----:B------:R-:W-:Y:S01]  /*3af0*/  @P3 FSEL R17, R17, -INF , !P1 ;  /* 0xff80000011113808 */ /* 0x000fe20004800000 */
[----:B------:R-:W-:Y:S01]  /*3b00*/  MUFU.EX2 R110, R10 ;  /* 0x0000000a006e7308 */ /* 0x000fe20000000800 */
[----:B------:R-:W-:Y:S01]  /*3b10*/  @P3 FSEL R18, R18, -INF , !P0 ;  /* 0xff80000012123808 */ /* 0x000fe20004000000 */
[--C-:B------:R-:W-:Y:S01]  /*3b20*/  FFMA.FTZ R16, R16, UR7, -R2.reuse ;  /* 0x0000000710107c23 */ /* 0x100fe20008010802 */
[----:B------:R-:W-:Y:S01]  /*3b30*/  @P3 FSEL R19, R19, -INF , !P1 ;  /* 0xff80000013133808 */ /* 0x000fe20004800000 */
[----:B------:R-:W-:Y:S01]  /*3b40*/  FFMA.FTZ R2, R17, UR7, -R2 ;  /* 0x0000000711027c23 */ /* 0x000fe20008010802 */
[----:B---3--:R-:W-:Y:S01]  /*3b50*/  F2FP.F16.F32.PACK_AB R4, R108, R109 ;  /* 0x0000006d6c04723e */ /* 0x008fe200000000ff */
[--C-:B------:R-:W-:Y:S01]  /*3b60*/  FFMA.FTZ R18, R18, UR7, -R0.reuse ;  /* 0x0000000712127c23 */ /* 0x100fe20008010800 */
[----:B-1----:R-:W-:Y:S03]  /*3b70*/  F2FP.F16.F32.PACK_AB R3, R111, R204 ;  /* 0x000000cc6f03723e */ /* 0x002fe600000000ff */
[----:B------:R2:W-:Y:S01]  /*3b80*/  MUFU.EX2 R62, R2 ;  /* 0x00000002003e7308 */ /* 0x0005e20000000800 */
[----:B------:R-:W-:Y:S01]  /*3b90*/  FFMA.FTZ R0, R19, UR7, -R0 ;  /* 0x0000000713007c23 */ /* 0x000fe20008010800 */
[----:B------:R-:W-:Y:S01]  /*3ba0*/  STS [R215+0x12000], R4 ;  /* 0x01200004d7007388 */ /* 0x000fe20000000800 */
[----:B------:R-:W-:Y:S05]  /*3bb0*/  IADD3 R58, P0, R232, R213, RZ ;  /* 0x000000d5e83a7210 */ /* 0x000fea0007f1e0ff */
[----:B------:R-:W-:Y:S01]  /*3bc0*/  STS [R215+0x12400], R3 ;  /* 0x01240003d7007388 */ /* 0x000fe20000000800 */
[----:B------:R-:W-:Y:S01]  /*3bd0*/  IADD3.X R59, R231, R212, RZ, P0, !PT ;  /* 0x000000d4e73b7210 */ /* 0x000fe200007fe4ff */
[----:B------:R-:W1:Y:S04]  /*3be0*/  MUFU.EX2 R104, R11 ;  /* 0x0000000b00687308 */ /* 0x000e680000000800 */
[----:B------:R-:W3:Y:S06]  /*3bf0*/  LDG.E R61, desc[UR16][R58.64] ;  /* 0x000000103a3d7981 */ /* 0x000eec000c1e1900 */
[----:B------:R1:W-:Y:S01]  /*3c00*/  MUFU.EX2 R66, R0 ;  /* 0x0000000000427308 */ /* 0x0003e20000000800 */
[----:B--2---:R-:W-:Y:S01]  /*3c10*/  F2FP.F16.F32.PACK_AB R2, R101, R102 ;  /* 0x000000666502723e */ /* 0x004fe200000000ff */
[----:B------:R2:W4:Y:S06]  /*3c20*/  LDG.E R60, desc[UR16][R58.64+0x20] ;  /* 0x000020103a3c7981 */ /* 0x00052c000c1e1900 */
[----:B------:R-:W-:Y:S02]  /*3c30*/  STS [R217+0x12000], R2 ;  /* 0x01200002d9007388 */ /* 0x000fe40000000800 */
[----:B------:R-:W-:Y:S10]  /*3c40*/  MUFU.EX2 R65, R12 ;  /* 0x0000000c00417308 */ /* 0x000ff40000000800 */
[----:B------:R-:W2:Y:S01]  /*3c50*/  MUFU.EX2 R64, R13 ;  /* 0x0000000d00407308 */ /* 0x000ea20000000800 */
[----:B-1----:R-:W-:Y:S05]  /*3c60*/  F2FP.F16.F32.PACK_AB R0, R104, R110 ;  /* 0x0000006e6800723e */ /* 0x002fea00000000ff */
[----:B------:R1:W-:Y:S04]  /*3c70*/  STS [R217+0x12400], R0 ;  /* 0x01240000d9007388 */ /* 0x0003e80000000800 */
[----:B------:R-:W-:Y:S10]  /*3c80*/  MUFU.EX2 R103, R14 ;  /* 0x0000000e00677308 */ /* 0x000ff40000000800 */
[----:B------:R-:W1:Y:S01]  /*3c90*/  MUFU.EX2 R100, R15 ;  /* 0x0000000f00647308 */ /* 0x000e620000000800 */
[----:B--2---:R-:W-:Y:S05]  /*3ca0*/  F2FP.F16.F32.PACK_AB R5, R64, R65 ;  /* 0x000000414005723e */ /* 0x004fea00000000ff */
[----:B------:R-:W-:Y:S04]  /*3cb0*/  STS [R214+0x12000], R5 ;  /* 0x01200005d6007388 */ /* 0x000fe80000000800 */
[----:B------:R-:W2:Y:S01]  /*3cc0*/  MUFU.EX2 R67, R18 ;  /* 0x0000001200437308 */ /* 0x000ea20000000800 */
[----:B-1----:R-:W-:Y:S09]  /*3cd0*/  LEA R0, R189, UR5, 0x1 ;  /* 0x00000005bd007c11 */ /* 0x002ff2000f8e08ff */
[----:B------:R-:W1:Y:S01]  /*3ce0*/  MUFU.EX2 R63, R16 ;  /* 0x00000010003f7308 */ /* 0x000e620000000800 */
[----:B------:R-:W-:Y:S05]  /*3cf0*/  F2FP.F16.F32.PACK_AB R4, R100, R103 ;  /* 0x000000676404723e */ /* 0x000fea00000000ff */
[----:B------:R-:W-:Y:S01]  /*3d00*/  STS [R214+0x12400], R4 ;  /* 0x01240004d6007388 */ /* 0x000fe20000000800 */
[----:B--2---:R-:W-:Y:S05]  /*3d10*/  F2FP.F16.F32.PACK_AB R2, R66, R67 ;  /* 0x000000434202723e */ /* 0x004fea00000000ff */
[----:B------:R2:W-:Y:S01]  /*3d20*/  STS [R216+0x12400], R2 ;  /* 0x01240002d8007388 */ /* 0x0005e20000000800 */
[----:B-1----:R-:W-:Y:S05]  /*3d30*/  F2FP.F16.F32.PACK_AB R3, R62, R63 ;  /* 0x0000003f3e03723e */ /* 0x002fea00000000ff */
[----:B------:R1:W-:Y:S06]  /*3d40*/  STS [R216+0x12000], R3 ;  /* 0x01200003d8007388 */ /* 0x0003ec0000000800 */
[----:B------:R-:W1:Y:S01]  /*3d50*/  LDSM.16.M88.4 R16, [R0+0x8000] ;  /* 0x008000000010783b */ /* 0x000e620000000200 */
[----:B--2---:R-:W-:Y:S04]  /*3d60*/  IADD3 R2, R184, R0, RZ ;  /* 0x00000000b8027210 */ /* 0x004fe80007ffe0ff */
[C---:B------:R-:W-:Y:S01]  /*3d70*/  IADD3 R56, R181.reuse, R2, RZ ;  /* 0x00000002b5387210 */ /* 0x040fe20007ffe0ff */
[----:B------:R-:W2:Y:S01]  /*3d80*/  LDSM.16.M88.4 R52, [R2+0x8000] ;  /* 0x008000000234783b */ /* 0x000ea20000000200 */
[----:B-1----:R-:W-:Y:S01]  /*3d90*/  IMAD.IADD R3, R181, 0x1, R0 ;  /* 0x00000001b5037824 */ /* 0x002fe200078e0200 */
[C---:B------:R-:W-:Y:S06]  /*3da0*/  HMMA.16816.F32 R4, R16.reuse, R112, RZ ;  /* 0x000000701004723c */ /* 0x040fec00000018ff */
[C---:B------:R-:W-:Y:S06]  /*3db0*/  HMMA.16816.F32 R8, R16.reuse, R114, RZ ;  /* 0x000000721008723c */ /* 0x040fec00000018ff */
        /* <DEDUP_REMOVED lines=11> */
[----:B------:R-:W1:Y:S06]  /*3e70*/  LDSM.16.M88.4 R52, [R56+0x8000] ;  /* 0x008000003834783b */ /* 0x000e6c0000000200 */
[----:B------:R-:W-:Y:S01]  /*3e80*/  LDSM.16.M88.4 R56, [R56+0xa000] ;  /* 0x00a000003838783b */ /* 0x000fe20000000200 */
        /* <DEDUP_REMOVED lines=18> */
[----:B------:R-:W-:Y:S06]  /*3fb0*/  HMMA.16816.F32 R16, R52, R166, R16 ;  /* 0x000000a63410723c */ /* 0x000fec0000001810 */
[C---:B------:R-:W-:Y:S06]  /*3fc0*/  HMMA.16816.F32 R4, R56.reuse, R168, R4 ;  /* 0x000000a83804723c */ /* 0x040fec0000001804 */
[C---:B------:R-:W-:Y:S06]  /*3fd0*/  HMMA.16816.F32 R8, R56.reuse, R170, R8 ;  /* 0x000000aa3808723c */ /* 0x040fec0000001808 */
[C---:B------:R-:W-:Y:S06]  /*3fe0*/  HMMA.16816.F32 R12, R56.reuse, R172, R12 ;  /* 0x000000ac380c723c */ /* 0x040fec000000180c */
[----:B------:R-:W-:Y:S06]  /*3ff0*/  HMMA.16816.F32 R16, R56, R174, R16 ;  /* 0x000000ae3810723c */ /* 0x000fec0000001810 */
[C---:B---3--:R-:W-:Y:S01]  /*4000*/  FADD.FTZ R0, -R61.reuse, R4 ;  /* 0x000000043d007221 */ /* 0x048fe20000010100 */
[----:B------:R-:W-:Y:S01]  /*4010*/  FADD.FTZ R5, -R61, R5 ;  /* 0x000000053d057221 */ /* 0x000fe20000010100 */
[----:B----4-:R-:W-:Y:S03]  /*4020*/  FADD.FTZ R7, -R60, R7 ;  /* 0x000000073c077221 */ /* 0x010fe60000010100 */
        /* <DEDUP_REMOVED lines=9> */
[----:B------:R-:W-:Y:S01]  /*40c0*/  FADD.FTZ R8, -R61, R13 ;  /* 0x0000000d3d087221 */ /* 0x000fe20000010100 */
[----:B------:R-:W-:Y:S01]  /*40d0*/  FMUL.FTZ R9, R111, R7 ;  /* 0x000000076f097220 */ /* 0x000fe20000410000 */
        /* <DEDUP_REMOVED lines=12> */
[C---:B------:R-:W-:Y:S01]  /*41a0*/  FADD.FTZ R17, -R60.reuse, R10 ;  /* 0x0000000a3c117221 */ /* 0x040fe20000010100 */
[C---:B------:R-:W-:Y:S01]  /*41b0*/  FADD.FTZ R15, -R60.reuse, R18 ;  /* 0x000000123c0f7221 */ /* 0x040fe20000010100 */
[----:B------:R-:W-:Y:S01]  /*41c0*/  FADD.FTZ R14, -R60, R19 ;  /* 0x000000133c0e7221 */ /* 0x000fe20000010100 */
[----:B------:R-:W-:Y:S01]  /*41d0*/  F2FP.F16.F32.PACK_AB R8, R8, R3 ;  /* 0x000000030808723e */ /* 0x000fe200000000ff */
[----:B------:R-:W-:Y:S01]  /*41e0*/  FMUL.FTZ R17, R110, R17 ;  /* 0x000000116e117220 */ /* 0x000fe20000410000 */
        /* <DEDUP_REMOVED lines=8> */
[----:B------:R-:W-:Y:S02]  /*4270*/  ISETP.GE.AND P2, PT, R206, UR4, PT ;  /* 0x00000004ce007c0c */ /* 0x000fe4000bf46270 */
[----:B------:R-:W-:Y:S02]  /*4280*/  ISETP.GE.AND P1, PT, R218, UR4, PT ;  /* 0x00000004da007c0c */ /* 0x000fe4000bf26270 */
[----:B------:R-:W-:Y:S03]  /*4290*/  LOP3.LUT R0, R198, 0x1, RZ, 0xc0, !PT ;  /* 0x00000001c6007812 */ /* 0x000fe600078ec0ff */
[----:B------:R-:W2:Y:S01]  /*42a0*/  LDC R18, c[0x0][0x244] ;  /* 0x00009100ff127b82 */ /* 0x000ea20000000800 */
[----:B------:R-:W-:Y:S01]  /*42b0*/  ISETP.NE.U32.AND P0, PT, R0, 0x1, PT ;  /* 0x000000010000780c */ /* 0x000fe20003f05070 */
[----:B------:R-:W-:Y:S05]  /*42c0*/  IMAD.MOV.U32 R0, RZ, RZ, -0x4000 ;  /* 0xffffc000ff007424 */ /* 0x000fea00078e00ff */
[----:B------:R-:W-:Y:S05]  /*42d0*/  SEL R0, R0, 0x4000, !P0 ;  /* 0x0000400000007807 */ /* 0x000fea0004000000 */
[--C-:B------:R-:W-:Y:S02]  /*42e0*/  IMAD.IADD R194, R194, 0x1, R0.reuse ;  /* 0x00000001c2c27824 */ /* 0x100fe400078e0200 */
[--C-:B------:R-:W-:Y:S02]  /*42f0*/  IMAD.IADD R197, R197, 0x1, R0.reuse ;  /* 0x00000001c5c57824 */ /* 0x100fe400078e0200 */
[----:B------:R-:W-:Y:S01]  /*4300*/  IMAD.IADD R179, R179, 0x1, R0 ;  /* 0x00000001b3b37824 */ /* 0x000fe200078e0200 */
[----:B------:R3:W-:Y:S04]  /*4310*/  @P2 STS [R194], RZ ;  /* 0x000000ffc2002388 */ /* 0x0007e80000000800 */
[----:B------:R3:W-:Y:S04]  /*4320*/  @P2 STS [R194+0x4], RZ ;  /* 0x000004ffc2002388 */ /* 0x0007e80000000800 */
[----:B------:R3:W-:Y:S01]  /*4330*/  @P2 STS [R194+0x8], RZ ;  /* 0x000008ffc2002388 */ /* 0x0007e20000000800 */
[----:B-1----:R-:W-:Y:S03]  /*4340*/  IMAD.U32 R3, R7, -0x40, RZ ;  /* 0xffffffc007037824 */ /* 0x002fe600078e00ff */
[----:B------:R3:W-:Y:S02]  /*4350*/  @P2 STS [R194+0xc], RZ ;  /* 0x00000cffc2002388 */ /* 0x0007e40000000800 */
[-C--:B------:R-:W-:Y:S02]  /*4360*/  LEA R2, P0, R3, R200.reuse, 0x1 ;  /* 0x000000c803027211 */ /* 0x080fe400078008ff */
[----:B------:R-:W-:Y:S02]  /*4370*/  LEA R5, P5, R7, R3, 0x5 ;  /* 0x0000000307057211 */ /* 0x000fe400078a28ff */
[----:B------:R-:W-:Y:S02]  /*4380*/  SHF.R.S32.HI R6, RZ, 0x1f, R3 ;  /* 0x0000001fff067819 */ /* 0x000fe40000011403 */
[-C--:B------:R-:W-:Y:S02]  /*4390*/  LEA.HI.X.SX32 R3, R3, R201.reuse, 0x1, P0 ;  /* 0x000000c903037211 */ /* 0x080fe400000f0eff */
[----:B------:R-:W-:Y:S01]  /*43a0*/  @!P1 LEA R4, P4, R5, R200, 0x1 ;  /* 0x000000c805049211 */ /* 0x000fe200078808ff */
[----:B------:R-:W-:Y:S01]  /*43b0*/  IMAD.MOV.U32 R200, RZ, RZ, R2 ;  /* 0x000000ffffc87224 */ /* 0x000fe200078e0002 */
[----:B--2---:R-:W-:Y:S01]  /*43c0*/  LEA.HI.X R6, R7, R6, R18, 0x5, P5 ;  /* 0x0000000607067211 */ /* 0x004fe200028f2c12 */
[----:B------:R-:W-:Y:S01]  /*43d0*/  @!PT LDS RZ, [RZ] ;  /* 0x00000000fffff984 */ /* 0x000fe20000000800 */
[----:B------:R-:W-:Y:S01]  /*43e0*/  @!PT LDS RZ, [RZ] ;  /* 0x00000000fffff984 */ /* 0x000fe20000000800 */
[----:B------:R-:W-:Y:S01]  /*43f0*/  @!PT LDS RZ, [RZ] ;  /* 0x00000000fffff984 */ /* 0x000fe20000000800 */
[----:B------:R3:W-:Y:S03]  /*4400*/  @!P2 LDGSTS.E.BYPASS.LTC128B.128 [R197], desc[UR16][R2.64] ;  /* 0x0000000002c5afae */ /* 0x0007e6000b901d50 */
[----:B------:R-:W-:Y:S01]  /*4410*/  @!P1 LEA.HI.X R5, R5, R201, R6, 0x1, P4 ;  /* 0x000000c905059211 */ /* 0x000fe200020f0c06 */
[----:B------:R3:W-:Y:S01]  /*4420*/  @P1 STS [R194+0x2000], RZ ;  /* 0x002000ffc2001388 */ /* 0x0007e20000000800 */
[C---:B------:R-:W-:Y:S01]  /*4430*/  @!P2 LEA R6, P0, R7.reuse, R2, 0x6 ;  /* 0x000000020706a211 */ /* 0x040fe200078030ff */
[----:B------:R-:W-:Y:S02]  /*4440*/  IMAD.MOV.U32 R201, RZ, RZ, R3 ;  /* 0x000000ffffc97224 */ /* 0x000fe400078e0003 */
[----:B------:R3:W-:Y:S01]  /*4450*/  @P1 STS [R194+0x2004], RZ ;  /* 0x002004ffc2001388 */ /* 0x0007e20000000800 */
[----:B------:R-:W-:Y:S03]  /*4460*/  @!P2 LEA.HI.X R7, R7, R3, R18, 0x6, P0 ;  /* 0x000000030707a211 */ /* 0x000fe600000f3412 */
[----:B------:R3:W-:Y:S04]  /*4470*/  @P1 STS [R194+0x2008], RZ ;  /* 0x002008ffc2001388 */ /* 0x0007e80000000800 */
[----:B------:R3:W-:Y:S04]  /*4480*/  @P1 STS [R194+0x200c], RZ ;  /* 0x00200cffc2001388 */ /* 0x0007e80000000800 */
[----:B------:R-:W-:Y:S01]  /*4490*/  @!PT LDS RZ, [RZ] ;  /* 0x00000000fffff984 */ /* 0x000fe20000000800 */
[----:B------:R-:W-:Y:S01]  /*44a0*/  @!PT LDS RZ, [RZ] ;  /* 0x00000000fffff984 */ /* 0x000fe20000000800 */
[----:B------:R-:W-:Y:S01]  /*44b0*/  @!PT LDS RZ, [RZ] ;  /* 0x00000000fffff984 */ /* 0x000fe20000000800 */
[----:B------:R3:W-:Y:S04]  /*44c0*/  @!P1 LDGSTS.E.BYPASS.LTC128B.128 [R197+0x2000], desc[UR16][R2.64+0x80] ;  /* 0x0200008002c59fae */ /* 0x0007e8000b901d50 */
[----:B------:R3:W-:Y:S04]  /*44d0*/  @P2 STS [R194+0x1000], RZ ;  /* 0x001000ffc2002388 */ /* 0x0007e80000000800 */
[----:B------:R3:W-:Y:S04]  /*44e0*/  @P2 STS [R194+0x1004], RZ ;  /* 0x001004ffc2002388 */ /* 0x0007e80000000800 */
        /* <DEDUP_REMOVED lines=14> */
[----:B------:R-:W0:Y:S02]  /*45d0*/  LDGDEPBAR ;  /* 0x00000000000079af */ /* 0x000e240000000000 */
.L_x_55:
[----:B---3--:R-:W-:Y:S01]  /*45e0*/  F2FP.F16.F32.PACK_AB R2, R16, R17 ;  /* 0x000000111002723e */ /* 0x008fe200000000ff */
        /* <DEDUP_REMOVED lines=68> */
[----:B------:R-:W1:Y:S01]  /*4a30*/  LDC R9, c[0x0][0x420] ;  /* 0x00010800ff097b82 */ /* 0x000e620000000800 */
[----:B------:R-:W-:Y:S02]  /*4a40*/  ISETP.GE.AND P1, PT, R218, UR4, PT ;  /* 0x00000004da007c0c */ /* 0x000fe4000bf26270 */
[----:B------:R-:W-:Y:S11]  /*4a50*/  ISETP.GE.AND P2, PT, R206, UR4, PT ;  /* 0x00000004ce007c0c */ /* 0x000ff6000bf46270 */
[----:B------:R-:W2:Y:S02]  /*4a60*/  @!P1 LDC R7, c[0x0][0x424] ;  /* 0x00010900ff079b82 */ /* 0x000ea40000000800 */
[----:B------:R3:W-:Y:S06]  /*4a70*/  @P2 STS.128 [R195+0x8000], RZ ;  /* 0x008000ffc3002388 */ /* 0x0007ec0000000c00 */
[----:B------:R-:W4:Y:S01]  /*4a80*/  @!P2 LDC R8, c[0x0][0x424] ;  /* 0x00010900ff08ab82 */ /* 0x000f220000000800 */
[----:B-1----:R-:W-:Y:S05]  /*4a90*/  IMAD.U32 R3, R9, -0x40, RZ ;  /* 0xffffffc009037824 */ /* 0x002fea00078e00ff */
[----:B------:R-:W-:Y:S02]  /*4aa0*/  LEA R2, P0, R3, R202, 0x1 ;  /* 0x000000ca03027211 */ /* 0x000fe400078008ff */
[----:B------:R-:W-:Y:S02]  /*4ab0*/  SHF.R.S32.HI R4, RZ, 0x1f, R3 ;  /* 0x0000001fff047819 */ /* 0x000fe40000011403 */
[----:B------:R-:W-:Y:S02]  /*4ac0*/  @!P1 LEA R5, P4, R9, R3, 0x5 ;  /* 0x0000000309059211 */ /* 0x000fe400078828ff */
[-C--:B------:R-:W-:Y:S02]  /*4ad0*/  LEA.HI.X.SX32 R3, R3, R203.reuse, 0x1, P0 ;  /* 0x000000cb03037211 */ /* 0x080fe400000f0eff */
[----:B--2---:R-:W-:Y:S03]  /*4ae0*/  @!P1 LEA.HI.X R7, R9, R4, R7, 0x5, P4 ;  /* 0x0000000409079211 */ /* 0x004fe600020f2c07 */
[----:B------:R-:W-:Y:S01]  /*4af0*/  @!PT LDS RZ, [RZ] ;  /* 0x00000000fffff984 */ /* 0x000fe20000000800 */
[----:B------:R-:W-:Y:S01]  /*4b00*/  @!PT LDS RZ, [RZ] ;  /* 0x00000000fffff984 */ /* 0x000fe20000000800 */
[----:B------:R-:W-:Y:S01]  /*4b10*/  @!PT LDS RZ, [RZ] ;  /* 0x00000000fffff984 */ /* 0x000fe20000000800 */
[----:B------:R3:W-:Y:S01]  /*4b20*/  @!P2 LDGSTS.E.BYPASS.LTC128B.128 [R195+0x8000], desc[UR16][R2.64] ;  /* 0x0800000002c3afae */ /* 0x0007e2000b901d50 */
[----:B------:R-:W-:Y:S01]  /*4b30*/  @!P1 LEA R4, P0, R5, R202, 0x1 ;  /* 0x000000ca05049211 */ /* 0x000fe200078008ff */
[----:B------:R-:W-:Y:S01]  /*4b40*/  IMAD.MOV.U32 R202, RZ, RZ, R2 ;  /* 0x000000ffffca7224 */ /* 0x000fe200078e0002 */
[----:B------:R-:W-:Y:S01]  /*4b50*/  @!P2 LEA R6, P4, R9, R2, 0x6 ;  /* 0x000000020906a211 */ /* 0x000fe200078830ff */
[----:B------:R3:W-:Y:S01]  /*4b60*/  @P1 STS.128 [R195+0xa000], RZ ;  /* 0x00a000ffc3001388 */ /* 0x0007e20000000c00 */
[----:B------:R-:W-:Y:S01]  /*4b70*/  @!P1 LEA.HI.X R5, R5, R203, R7, 0x1, P0 ;  /* 0x000000cb05059211 */ /* 0x000fe200000f0c07 */
[----:B------:R-:W-:Y:S01]  /*4b80*/  IMAD.MOV.U32 R203, RZ, RZ, R3 ;  /* 0x000000ffffcb7224 */ /* 0x000fe200078e0003 */
[----:B----4-:R-:W-:Y:S01]  /*4b90*/  @!P2 LEA.HI.X R7, R9, R3, R8, 0x6, P4 ;  /* 0x000000030907a211 */ /* 0x010fe200020f3408 */
[----:B------:R-:W-:Y:S01]  /*4ba0*/  @!PT LDS RZ, [RZ] ;  /* 0x00000000fffff984 */ /* 0x000fe20000000800 */
[----:B------:R-:W-:Y:S01]  /*4bb0*/  @!PT LDS RZ, [RZ] ;  /* 0x00000000fffff984 */ /* 0x000fe20000000800 */
[----:B------:R-:W-:Y:S01]  /*4bc0*/  @!PT LDS RZ, [RZ] ;  /* 0x00000000fffff984 */ /* 0x000fe20000000800 */
[----:B------:R3:W-:Y:S04]  /*4bd0*/  @!P1 LDGSTS.E.BYPASS.LTC128B.128 [R195+0xa000], desc[UR16][R2.64+0x80] ;  /* 0x0a00008002c39fae */ /* 0x0007e8000b901d50 */
[----:B------:R3:W-:Y:S04]  /*4be0*/  @P2 STS.128 [R195+0x9000], RZ ;  /* 0x009000ffc3002388 */ /* 0x0007e80000000c00 */
        /* <DEDUP_REMOVED lines=9> */
[----:B------:R-:W0:Y:S02]  /*4c80*/  LDGDEPBAR ;  /* 0x00000000000079af */ /* 0x000e240000000000 */
.L_x_56:
[----:B------:R-:W-:Y:S01]  /*4c90*/  LDSM.16.M88.4 R64, [R186] ;  /* 0x00000000ba40783b */ /* 0x000fe20000000200 */
[CC--:B---3--:R-:W-:Y:S03]  /*4ca0*/  LEA R2, P1, R199.reuse, R192.reuse, 0x2 ;  /* 0x000000c0c7027211 */ /* 0x0c8fe600078210ff */
[----:B------:R-:W1:Y:S01]  /*4cb0*/  LDSM.16.MT88.4 R16, [R0+0xc000] ;  /* 0x00c000000010783b */ /* 0x000e620000004200 */
[----:B------:R-:W-:Y:S03]  /*4cc0*/  LEA.HI.X.SX32 R3, R199, R193, 0x2, P1 ;  /* 0x000000c1c7037211 */ /* 0x000fe600008f16ff */
[----:B------:R-:W2:Y:S04]  /*4cd0*/  LDSM.16.M88.4 R60, [R186+0x1000] ;  /* 0x00100000ba3c783b */ /* 0x000ea80000000200 */
[----:B------:R-:W3:Y:S04]  /*4ce0*/  LDSM.16.MT88.4 R100, [R0+0xe000] ;  /* 0x00e000000064783b */ /* 0x000ee80000004200 */
[----:B------:R-:W-:Y:S04]  /*4cf0*/  LDSM.16.M88.4 R104, [R185] ;  /* 0x00000000b968783b */ /* 0x000fe80000000200 */
[----:B------:R-:W-:Y:S01]  /*4d00*/  LDSM.16.M88.4 R108, [R185+0x1000] ;  /* 0x00100000b96c783b */ /* 0x000fe20000000200 */
        /* <DEDUP_REMOVED lines=8> */
[----:B------:R-:W1:Y:S05]  /*4d90*/  LDSM.16.MT88.4 R100, [R0+0xc800] ;  /* 0x00c800000064783b */ /* 0x000e6a0000004200 */
[-C--:B-1----:R-:W-:Y:S06]  /*4da0*/  HMMA.16816.F32 R4, R104, R100.reuse, R4 ;  /* 0x000000646804723c */ /* 0x082fec0000001804 */
[C---:B------:R-:W-:Y:S06]  /*4db0*/  HMMA.16816.F32 R8, R108.reuse, R100, R8 ;  /* 0x000000646c08723c */ /* 0x040fec0000001808 */
[-C--:B------:R-:W-:Y:S06]  /*4dc0*/  HMMA.16816.F32 R12, R108, R102.reuse, R12 ;  /* 0x000000666c0c723c */ /* 0x080fec000000180c */
[C---:B------:R-:W-:Y:S01]  /*4dd0*/  HMMA.16816.F32 R16, R104.reuse, R102, R16 ;  /* 0x000000666810723c */ /* 0x040fe20000001810 */
[----:B------:R-:W1:Y:S05]  /*4de0*/  LDSM.16.MT88.4 R100, [R0+0xe800] ;  /* 0x00e800000064783b */ /* 0x000e6a0000004200 */
[-C--:B-1----:R-:W-:Y:S06]  /*4df0*/  HMMA.16816.F32 R52, R104, R100.reuse, R52 ;  /* 0x000000646834723c */ /* 0x082fec0000001834 */
[C---:B------:R-:W-:Y:S06]  /*4e00*/  HMMA.16816.F32 R56, R108.reuse, R100, R56 ;  /* 0x000000646c38723c */ /* 0x040fec0000001838 */
[-C--:B------:R-:W-:Y:S01]  /*4e10*/  HMMA.16816.F32 R60, R108, R102.reuse, R60 ;  /* 0x000000666c3c723c */ /* 0x080fe2000000183c */
[----:B------:R-:W-:Y:S05]  /*4e20*/  LDSM.16.M88.4 R108, [R187+0x1000] ;  /* 0x00100000bb6c783b */ /* 0x000fea0000000200 */
[----:B------:R-:W-:Y:S01]  /*4e30*/  HMMA.16816.F32 R64, R104, R102, R64 ;  /* 0x000000666840723c */ /* 0x000fe20000001840 */
[----:B------:R-:W-:Y:S04]  /*4e40*/  LDSM.16.M88.4 R100, [R187] ;  /* 0x00000000bb64783b */ /* 0x000fe80000000200 */
[----:B------:R-:W1:Y:S02]  /*4e50*/  LDSM.16.MT88.4 R104, [R0+0xd000] ;  /* 0x00d000000068783b */ /* 0x000e640000004200 */
        /* <DEDUP_REMOVED lines=16> */
[----:B------:R1:W2:Y:S04]  /*4f60*/  LDSM.16.MT88.4 R104, [R0+0xf800] ;  /* 0x00f800000068783b */ /* 0x0002a80000004200 */
[----:B-1----:R-:W-:Y:S01]  /*4f70*/  LOP3.LUT R0, R198, 0x1, RZ, 0xc0, !PT ;  /* 0x00000001c6007812 */ /* 0x002fe200078ec0ff */
[-C--:B--2---:R-:W-:Y:S06]  /*4f80*/  HMMA.16816.F32 R52, R100, R104.reuse, R52 ;  /* 0x000000686434723c */ /* 0x084fec0000001834 */
[C---:B------:R-:W-:Y:S06]  /*4f90*/  HMMA.16816.F32 R56, R108.reuse, R104, R56 ;  /* 0x000000686c38723c */ /* 0x040fec0000001838 */
[-C--:B------:R-:W-:Y:S05]  /*4fa0*/  HMMA.16816.F32 R60, R108, R106.reuse, R60 ;  /* 0x0000006a6c3c723c */ /* 0x080fea000000183c */
[----:B------:R-:W-:Y:S01]  /*4fb0*/  @P6 IADD3 R104, P0, R232, R211, RZ ;  /* 0x000000d3e8686210 */ /* 0x000fe20007f1e0ff */
[----:B------:R-:W-:Y:S05]  /*4fc0*/  HMMA.16816.F32 R64, R100, R106, R64 ;  /* 0x0000006a6440723c */ /* 0x000fea0000001840 */
[----:B------:R-:W-:Y:S01]  /*4fd0*/  @P6 IMAD.X R105, R231, 0x1, R210, P0 ;  /* 0x00000001e7696824 */ /* 0x000fe200000e06d2 */
[-C--:B------:R-:W-:Y:S02]  /*4fe0*/  LEA R108, P0, R209, R192.reuse, 0x2 ;  /* 0x000000c0d16c7211 */ /* 0x080fe400078010ff */
[-C--:B------:R-:W-:Y:S02]  /*4ff0*/  LEA R100, P2, R235, R192.reuse, 0x2 ;  /* 0x000000c0eb647211 */ /* 0x080fe400078410ff */
[----:B------:R-:W5:Y:S01]  /*5000*/  @P6 LDG.E R205, desc[UR16][R104.64+-0x100] ;  /* 0xffff001068cd6981 */ /* 0x000f62000c1e1900 */
[-C--:B------:R-:W-:Y:S02]  /*5010*/  LEA.HI.X.SX32 R109, R209, R193.reuse, 0x2, P0 ;  /* 0x000000c1d16d7211 */ /* 0x080fe400000f16ff */
[CC--:B------:R-:W-:Y:S01]  /*5020*/  LEA R102, P0, R236.reuse, R192.reuse, 0x2 ;  /* 0x000000c0ec667211 */ /* 0x0c0fe200078010ff */
[----:B------:R1:W5:Y:S01]  /*5030*/  @P6 LDG.E R208, desc[UR16][R104.64+-0xe0] ;  /* 0xffff201068d06981 */ /* 0x000362000c1e1900 */
[-C--:B------:R-:W-:Y:S02]  /*5040*/  LEA.HI.X.SX32 R101, R235, R193.reuse, 0x2, P2 ;  /* 0x000000c1eb657211 */ /* 0x080fe400010f16ff */
[-C--:B------:R-:W-:Y:S01]  /*5050*/  LEA.HI.X.SX32 R103, R236, R193.reuse, 0x2, P0 ;  /* 0x000000c1ec677211 */ /* 0x080fe200000f16ff */
[----:B------:R2:W-:Y:S04]  /*5060*/  REDG.E.ADD.F32.FTZ.RN.STRONG.GPU desc[UR16][R192.64], R4 ;  /* 0x00000004c00079a6 */ /* 0x0005e8000c10f390 */
[----:B------:R3:W-:Y:S04]  /*5070*/  REDG.E.ADD.F32.FTZ.RN.STRONG.GPU desc[UR16][R2.64], R5 ;  /* 0x00000005020079a6 */ /* 0x0007e8000c10f390 */
[----:B------:R4:W-:Y:S01]  /*5080*/  REDG.E.ADD.F32.FTZ.RN.STRONG.GPU desc[UR16][R108.64], R6 ;  /* 0x000000066c0079a6 */ /* 0x0009e2000c10f390 */
[CC--:B-1----:R-:W-:Y:S04]  /*5090*/  LEA R104, P1, R237.reuse, R192.reuse, 0x2 ;  /* 0x000000c0ed687211 */ /* 0x0c2fe800078210ff */
[-C--:B------:R-:W-:Y:S02]  /*50a0*/  LEA.HI.X.SX32 R105, R237, R193.reuse, 0x2, P1 ;  /* 0x000000c1ed697211 */ /* 0x080fe400008f16ff */
[CC--:B--2---:R-:W-:Y:S03]  /*50b0*/  LEA R4, P1, R234.reuse, R192.reuse, 0x2 ;  /* 0x000000c0ea047211 */ /* 0x0c4fe600078210ff */
[----:B------:R1:W-:Y:S01]  /*50c0*/  REDG.E.ADD.F32.FTZ.RN.STRONG.GPU desc[UR16][R104.64], R7 ;  /* 0x00000007680079a6 */ /* 0x0003e2000c10f390 */
[-C--:B---3--:R-:W-:Y:S03]  /*50d0*/  LEA.HI.X.SX32 R5, R234, R193.reuse, 0x2, P1 ;  /* 0x000000c1ea057211 */ /* 0x088fe600008f16ff */
[----:B------:R2:W-:Y:S01]  /*50e0*/  REDG.E.ADD.F32.FTZ.RN.STRONG.GPU desc[UR16][R102.64], R8 ;  /* 0x00000008660079a6 */ /* 0x0005e2000c10f390 */
[CC--:B----4-:R-:W-:Y:S03]  /*50f0*/  LEA R6, P0, R233.reuse, R192.reuse, 0x2 ;  /* 0x000000c0e9067211 */ /* 0x0d0fe600078010ff */
[----:B------:R3:W-:Y:S04]  /*5100*/  REDG.E.ADD.F32.FTZ.RN.STRONG.GPU desc[UR16][R100.64], R9 ;  /* 0x00000009640079a6 */ /* 0x0007e8000c10f390 */
[----:B------:R4:W-:Y:S04]  /*5110*/  REDG.E.ADD.F32.FTZ.RN.STRONG.GPU desc[UR16][R4.64], R10 ;  /* 0x0000000a040079a6 */ /* 0x0009e8000c10f390 */
[----:B------:R-:W-:Y:S01]  /*5120*/  LDSM.16.MT88.4 R100, [R176+0x2800] ;  /* 0x00280000b064783b */ /* 0x000fe20000004200 */
[-C--:B-1----:R-:W-:Y:S02]  /*5130*/  LEA.HI.X.SX32 R7, R233, R193.reuse, 0x2, P0 ;  /* 0x000000c1e9077211 */ /* 0x082fe400000f16ff */
[CC--:B--2---:R-:W-:Y:S03]  /*5140*/  LEA R8, P2, R223.reuse, R192.reuse, 0x2 ;  /* 0x000000c0df087211 */ /* 0x0c4fe600078410ff */
[----:B------:R1:W-:Y:S01]  /*5150*/  REDG.E.ADD.F32.FTZ.RN.STRONG.GPU desc[UR16][R6.64], R11 ;  /* 0x0000000b060079a6 */ /* 0x0003e2000c10f390 */
[-C--:B---3--:R-:W-:Y:S03]  /*5160*/  LEA.HI.X.SX32 R9, R223, R193.reuse, 0x2, P2 ;  /* 0x000000c1df097211 */ /* 0x088fe600010f16ff */
[----:B------:R-:W-:Y:S01]  /*5170*/  REDG.E.ADD.F32.FTZ.RN.STRONG.GPU desc[UR16][R192.64+0x80], R16 ;  /* 0x00008010c00079a6 */ /* 0x000fe2000c10f390 */
[CC--:B----4-:R-:W-:Y:S03]  /*5180*/  LEA R4, P0, R240.reuse, R192.reuse, 0x2 ;  /* 0x000000c0f0047211 */ /* 0x0d0fe600078010ff */
[----:B------:R-:W-:Y:S01]  /*5190*/  REDG.E.ADD.F32.FTZ.RN.STRONG.GPU desc[UR16][R2.64+0x80], R17 ;  /* 0x00008011020079a6 */ /* 0x000fe2000c10f390 */
[-C--:B------:R-:W-:Y:S02]  /*51a0*/  LEA.HI.X.SX32 R5, R240, R193.reuse, 0x2, P0 ;  /* 0x000000c1f0057211 */ /* 0x080fe400000f16ff */
[CC--:B------:R-:W-:Y:S03]  /*51b0*/  LEA R10, P0, R224.reuse, R192.reuse, 0x2 ;  /* 0x000000c0e00a7211 */ /* 0x0c0fe600078010ff */
[----:B------:R2:W-:Y:S01]  /*51c0*/  REDG.E.ADD.F32.FTZ.RN.STRONG.GPU desc[UR16][R4.64], R18 ;  /* 0x00000012040079a6 */ /* 0x0005e2000c10f390 */
[CC--:B-1----:R-:W-:Y:S02]  /*51d0*/  LEA R6, P1, R249.reuse, R192.reuse, 0x2 ;  /* 0x000000c0f9067211 */ /* 0x0c2fe400078210ff */
[-C--:B------:R-:W-:Y:S02]  /*51e0*/  LEA.HI.X.SX32 R11, R224, R193.reuse, 0x2, P0 ;  /* 0x000000c1e00b7211 */ /* 0x080fe400000f16ff */
[-C--:B------:R-:W-:Y:S05]  /*51f0*/  LEA.HI.X.SX32 R7, R249, R193.reuse, 0x2, P1 ;  /* 0x000000c1f9077211 */ /* 0x080fea00008f16ff */
[----:B------:R1:W-:Y:S04]  /*5200*/  REDG.E.ADD.F32.FTZ.RN.STRONG.GPU desc[UR16][R6.64], R19 ;  /* 0x00000013060079a6 */ /* 0x0003e8000c10f390 */
[----:B------:R-:W-:Y:S01]  /*5210*/  REDG.E.ADD.F32.FTZ.RN.STRONG.GPU desc[UR16][R10.64], R12 ;  /* 0x0000000c0a0079a6 */ /* 0x000fe2000c10f390 */
[CC--:B--2---:R-:W-:Y:S03]  /*5220*/  LEA R4, P1, R222.reuse, R192.reuse, 0x2 ;  /* 0x000000c0de047211 */ /* 0x0c4fe600078210ff */
[----:B------:R2:W-:Y:S01]  /*5230*/  REDG.E.ADD.F32.FTZ.RN.STRONG.GPU desc[UR16][R8.64], R13 ;  /* 0x0000000d080079a6 */ /* 0x0005e2000c10f390 */
[-C--:B------:R-:W-:Y:S03]  /*5240*/  LEA.HI.X.SX32 R5, R222, R193.reuse, 0x2, P1 ;  /* 0x000000c1de057211 */ /* 0x080fe600008f16ff */
[----:B------:R-:W-:Y:S04]  /*5250*/  LDSM.16.MT88.4 R16, [R176+0x2000] ;  /* 0x00200000b010783b */ /* 0x000fe80000004200 */
[----:B------:R3:W-:Y:S01]  /*5260*/  REDG.E.ADD.F32.FTZ.RN.STRONG.GPU desc[UR16][R4.64], R14 ;  /* 0x0000000e040079a6 */ /* 0x0007e2000c10f390 */
        /* <DEDUP_REMOVED lines=8> */
[-C--:B------:R-:W-:Y:S03]  /*52f0*/  LEA.HI.X.SX32 R5, R242, R193.reuse, 0x2, P0 ;  /* 0x000000c1f2057211 */ /* 0x080fe600000f16ff */
[----:B------:R-:W-:Y:S01]  /*5300*/  LDSM.16.MT88.4 R12, [R177+0x10000] ;  /* 0x01000000b10c783b */ /* 0x000fe20000004200 */
[CC--:B------:R-:W-:Y:S03]  /*5310*/  LEA R10, P0, R221.reuse, R192.reuse, 0x2 ;  /* 0x000000c0dd0a7211 */ /* 0x0c0fe600078010ff */
[----:B------:R2:W-:Y:S01]  /*5320*/  REDG.E.ADD.F32.FTZ.RN.STRONG.GPU desc[UR16][R4.64], R54 ;  /* 0x00000036040079a6 */ /* 0x0005e2000c10f390 */
[-C--:B------:R-:W-:Y:S02]  /*5330*/  LEA.HI.X.SX32 R11, R221, R193.reuse, 0x2, P0 ;  /* 0x000000c1dd0b7211 */ /* 0x080fe400000f16ff */
[CC--:B-1----:R-:W-:Y:S04]  /*5340*/  LEA R6, P1, R248.reuse, R192.reuse, 0x2 ;  /* 0x000000c0f8067211 */ /* 0x0c2fe800078210ff */
[-C--:B------:R-:W-:Y:S05]  /*5350*/  LEA.HI.X.SX32 R7, R248, R193.reuse, 0x2, P1 ;  /* 0x000000c1f8077211 */ /* 0x080fea00008f16ff */
[----:B------:R1:W-:Y:S04]  /*5360*/  REDG.E.ADD.F32.FTZ.RN.STRONG.GPU desc[UR16][R6.64], R55 ;  /* 0x00000037060079a6 */ /* 0x0003e8000c10f390 */
[----:B------:R3:W-:Y:S01]  /*5370*/  REDG.E.ADD.F32.FTZ.RN.STRONG.GPU desc[UR16][R10.64], R56 ;  /* 0x000000380a0079a6 */ /* 0x0007e2000c10f390 */
[CC--:B--2---:R-:W-:Y:S03]  /*5380*/  LEA R4, P1, R219.reuse, R192.reuse, 0x2 ;  /* 0x000000c0db047211 */ /* 0x0c4fe600078210ff */
[----:B------:R2:W-:Y:S01]  /*5390*/  REDG.E.ADD.F32.FTZ.RN.STRONG.GPU desc[UR16][R8.64], R57 ;  /* 0x00000039080079a6 */ /* 0x0005e2000c10f390 */
[-C--:B------:R-:W-:Y:S03]  /*53a0*/  LEA.HI.X.SX32 R5, R219, R193.reuse, 0x2, P1 ;  /* 0x000000c1db057211 */ /* 0x080fe600008f16ff */
[----:B------:R-:W-:Y:S04]  /*53b0*/  LDSM.16.MT88.4 R52, [R178+0x10800] ;  /* 0x01080000b234783b */ /* 0x000fe80000004200 */
[----:B------:R4:W-:Y:S01]  /*53c0*/  REDG.E.ADD.F32.FTZ.RN.STRONG.GPU desc[UR16][R4.64], R58 ;  /* 0x0000003a040079a6 */ /* 0x0009e2000c10f390 */
[CC--:B-1----:R-:W-:Y:S04]  /*53d0*/  LEA R6, P0, R228.reuse, R192.reuse, 0x2 ;  /* 0x000000c0e4067211 */ /* 0x0c2fe800078010ff */
[-C--:B------:R-:W-:Y:S02]  /*53e0*/  LEA.HI.X.SX32 R7, R228, R193.reuse, 0x2, P0 ;  /* 0x000000c1e4077211 */ /* 0x080fe400000f16ff */
[CC--:B---3--:R-:W-:Y:S02]  /*53f0*/  LEA R10, P0, R250.reuse, R192.reuse, 0x2 ;  /* 0x000000c0fa0a7211 */ /* 0x0c8fe400078010ff */
[CC--:B--2---:R-:W-:Y:S01]  /*5400*/  LEA R8, P4, R227.reuse, R192.reuse, 0x2 ;  /* 0x000000c0e3087211 */ /* 0x0c4fe200078810ff */
[----:B------:R1:W-:Y:S01]  /*5410*/  REDG.E.ADD.F32.FTZ.RN.STRONG.GPU desc[UR16][R6.64], R59 ;  /* 0x0000003b060079a6 */ /* 0x0003e2000c10f390 */
[-C--:B------:R-:W-:Y:S02]  /*5420*/  LEA.HI.X.SX32 R11, R250, R193.reuse, 0x2, P0 ;  /* 0x000000c1fa0b7211 */ /* 0x080fe400000f16ff */
[-C--:B------:R-:W-:Y:S01]  /*5430*/  LEA.HI.X.SX32 R9, R227, R193.reuse, 0x2, P4 ;  /* 0x000000c1e3097211 */ /* 0x080fe200020f16ff */
[----:B------:R-:W-:Y:S01]  /*5440*/  REDG.E.ADD.F32.FTZ.RN.STRONG.GPU desc[UR16][R192.64+0x180], R64 ;  /* 0x00018040c00079a6 */ /* 0x000fe2000c10f390 */
[CC--:B----4-:R-:W-:Y:S03]  /*5450*/  LEA R4, P1, R241.reuse, R192.reuse, 0x2 ;  /* 0x000000c0f1047211 */ /* 0x0d0fe600078210ff */
[----:B------:R2:W-:Y:S01]  /*5460*/  REDG.E.ADD.F32.FTZ.RN.STRONG.GPU desc[UR16][R2.64+0x180], R65 ;  /* 0x00018041020079a6 */ /* 0x0005e2000c10f390 */
[-C--:B------:R-:W-:Y:S03]  /*5470*/  LEA.HI.X.SX32 R5, R241, R193.reuse, 0x2, P1 ;  /* 0x000000c1f1057211 */ /* 0x080fe600008f16ff */
[----:B------:R-:W-:Y:S04]  /*5480*/  LDSM.16.MT88.4 R56, [R176+0x800] ;  /* 0x00080000b038783b */ /* 0x000fe80000004200 */
[----:B------:R3:W-:Y:S04]  /*5490*/  REDG.E.ADD.F32.FTZ.RN.STRONG.GPU desc[UR16][R4.64], R66 ;  /* 0x00000042040079a6 */ /* 0x0007e8000c10f390 */
[----:B------:R-:W-:Y:S04]  /*54a0*/  REDG.E.ADD.F32.FTZ.RN.STRONG.GPU desc[UR16][R10.64], R67 ;  /* 0x000000430a0079a6 */ /* 0x000fe8000c10f390 */
[----:B------:R-:W-:Y:S01]  /*54b0*/  REDG.E.ADD.F32.FTZ.RN.STRONG.GPU desc[UR16][R8.64], R60 ;  /* 0x0000003c080079a6 */ /* 0x000fe2000c10f390 */
[CC--:B-1----:R-:W-:Y:S03]  /*54c0*/  LEA R6, P2, R226.reuse, R192.reuse, 0x2 ;  /* 0x000000c0e2067211 */ /* 0x0c2fe600078410ff */
[----:B------:R-:W-:Y:S01]  /*54d0*/  LDSM.16.MT88.4 R8, [R176] ;  /* 0x00000000b008783b */ /* 0x000fe20000004200 */
[-C--:B------:R-:W-:Y:S03]  /*54e0*/  LEA.HI.X.SX32 R7, R226, R193.reuse, 0x2, P2 ;  /* 0x000000c1e2077211 */ /* 0x080fe600010f16ff */
[----:B------:R-:W-:Y:S01]  /*54f0*/  LDSM.16.MT88.4 R64, [R177+0x10800] ;  /* 0x01080000b140783b */ /* 0x000fe20000004200 */
[CC--:B--2---:R-:W-:Y:S03]  /*5500*/  LEA R2, P0, R230.reuse, R192.reuse, 0x2 ;  /* 0x000000c0e6027211 */ /* 0x0c4fe600078010ff */
[----:B------:R-:W-:Y:S01]  /*5510*/  REDG.E.ADD.F32.FTZ.RN.STRONG.GPU desc[UR16][R6.64], R61 ;  /* 0x0000003d060079a6 */ /* 0x000fe2000c10f390 */
[-C--:B------:R-:W-:Y:S02]  /*5520*/  LEA.HI.X.SX32 R3, R230, R193.reuse, 0x2, P0 ;  /* 0x000000c1e6037211 */ /* 0x080fe400000f16ff */
[----:B------:R-:W-:Y:S02]  /*5530*/  ISETP.NE.U32.AND P0, PT, R0, 0x1, PT ;  /* 0x000000010000780c */ /* 0x000fe40003f05070 */
[----:B---3--:R-:W-:Y:S02]  /*5540*/  LEA R4, P1, R225, R192, 0x2 ;  /* 0x000000c0e1047211 */ /* 0x008fe400078210ff */
[----:B------:R-:W-:Y:S02]  /*5550*/  @P6 IADD3 R0, P2, R211, -0x100, RZ ;  /* 0xffffff00d3006810 */ /* 0x000fe40007f5e0ff */
[----:B------:R-:W-:Y:S02]  /*5560*/  LEA.HI.X.SX32 R5, R225, R193, 0x2, P1 ;  /* 0x000000c1e1057211 */ /* 0x000fe400008f16ff */
[----:B------:R-:W-:Y:S01]  /*5570*/  @P6 IADD3 R213, P1, R213, -0x100, RZ ;  /* 0xffffff00d5d56810 */ /* 0x000fe20007f3e0ff */
[----:B------:R-:W-:Y:S02]  /*5580*/  @P6 IMAD.MOV.U32 R211, RZ, RZ, R0 ;  /* 0x000000ffffd36224 */ /* 0x000fe400078e0000 */
[----:B------:R-:W-:Y:S01]  /*5590*/  REDG.E.ADD.F32.FTZ.RN.STRONG.GPU desc[UR16][R4.64], R62 ;  /* 0x0000003e040079a6 */ /* 0x000fe2000c10f390 */
[----:B------:R-:W-:Y:S01]  /*55a0*/  VIADD R0, R176, 0xffffc000 ;  /* 0xffffc000b0007836 */ /* 0x000fe20000000000 */
[----:B------:R-:W-:Y:S01]  /*55b0*/  @P6 IADD3.X R212, R212, -0x1, RZ, P1, !PT ;  /* 0xffffffffd4d46810 */ /* 0x000fe20000ffe4ff */
[----:B------:R-:W-:Y:S01]  /*55c0*/  @P0 VIADD R0, R176, 0x4000 ;  /* 0x00004000b0000836 */ /* 0x000fe20000000000 */
        /* <DEDUP_REMOVED lines=91> */
[----:B------:R-:W-:Y:S01]  /*5b80*/  F2FP.F16.F32.PACK_AB R14, R14, R72 ;  /* 0x000000480e0e723e */ /* 0x000fe200000000ff */
[----:B------:R1:W-:Y:S01]  /*5b90*/  STS [R243], R16 ;  /* 0x00000010f3007388 */ /* 0x0003e20000000800 */
[----:B------:R-:W-:Y:S01]  /*5ba0*/  F2FP.F16.F32.PACK_AB R13, R13, R74 ;  /* 0x0000004a0d0d723e */ /* 0x000fe200000000ff */
[----:B------:R-:W-:Y:S01]  /*5bb0*/  FMUL.FTZ R94, R94, UR4 ;  /* 0x000000045e5e7c20 */ /* 0x000fe20008410000 */
[----:B------:R-:W-:Y:S01]  /*5bc0*/  F2FP.F16.F32.PACK_AB R10, R10, R76 ;  /* 0x0000004c0a0a723e */ /* 0x000fe200000000ff */
[----:B------:R-:W-:Y:S01]  /*5bd0*/  STS [R243+0x400], R15 ;  /* 0x0004000ff3007388 */ /* 0x000fe20000000800 */
[----:B------:R-:W-:Y:S01]  /*5be0*/  F2FP.F16.F32.PACK_AB R9, R9, R78 ;  /* 0x0000004e0909723e */ /* 0x000fe200000000ff */
[----:B------:R-:W-:Y:S01]  /*5bf0*/  FMUL.FTZ R0, R95, UR4 ;  /* 0x000000045f007c20 */ /* 0x000fe20008410000 */
[----:B------:R-:W-:Y:S01]  /*5c00*/  F2FP.F16.F32.PACK_AB R8, R8, R84 ;  /* 0x000000540808723e */ /* 0x000fe200000000ff */
[----:B------:R-:W-:Y:S01]  /*5c10*/  STS [R244], R12 ;  /* 0x0000000cf4007388 */ /* 0x000fe20000000800 */
        /* <DEDUP_REMOVED lines=12> */
[----:B------:R-:W-:Y:S01]  /*5ce0*/  F2FP.F16.F32.PACK_AB R24, R25, R24 ;  /* 0x000000181918723e */ /* 0x000fe200000000ff */
[----:B-1----:R-:W1:Y:S01]  /*5cf0*/  @P0 LDC.64 R16, c[0x0][0x458] ;  /* 0x00011600ff100b82 */ /* 0x002e620000000a00 */
        /* <DEDUP_REMOVED lines=8> */
[----:B------:R-:W-:Y:S02]  /*5d80*/  F2FP.F16.F32.PACK_AB R48, R49, R48 ;  /* 0x000000303130723e */ /* 0x000fe400000000ff */
[----:B------:R-:W-:Y:S01]  /*5d90*/  F2FP.F16.F32.PACK_AB R50, R51, R50 ;  /* 0x000000323332723e */ /* 0x000fe200000000ff */
[----:B------:R2:W-:Y:S01]  /*5da0*/  STS [R244+0x2000], R4 ;  /* 0x00200004f4007388 */ /* 0x0005e20000000800 */
[----:B------:R-:W-:Y:S02]  /*5db0*/  F2FP.F16.F32.PACK_AB R40, R41, R40 ;  /* 0x000000282928723e */ /* 0x000fe400000000ff */
[----:B------:R-:W-:Y:S01]  /*5dc0*/  F2FP.F16.F32.PACK_AB R42, R43, R42 ;  /* 0x0000002a2b2a723e */ /* 0x000fe200000000ff */
[----:B------:R-:W-:Y:S01]  /*5dd0*/  STS [R244+0x2400], R3 ;  /* 0x00240003f4007388 */ /* 0x000fe20000000800 */
[----:B------:R-:W-:-:S02]  /*5de0*/  F2FP.F16.F32.PACK_AB R44, R45, R44 ;  /* 0x0000002c2d2c723e */ /* 0x000fc400000000ff */
[----:B------:R-:W-:Y:S01]  /*5df0*/  F2FP.F16.F32.PACK_AB R46, R47, R46 ;  /* 0x0000002e2f2e723e */ /* 0x000fe200000000ff */
[----:B------:R-:W-:Y:S04]  /*5e00*/  STS [R243+0x3000], R6 ;  /* 0x00300006f3007388 */ /* 0x000fe80000000800 */
[----:B------:R-:W-:Y:S04]  /*5e10*/  STS [R243+0x3400], R5 ;  /* 0x00340005f3007388 */ /* 0x000fe80000000800 */
[----:B------:R3:W-:Y:S01]  /*5e20*/  STS [R244+0x3000], R2 ;  /* 0x00300002f4007388 */ /* 0x0007e20000000800 */
[----:B------:R-:W4:Y:S03]  /*5e30*/  S2R R204, SR_CTAID.Y ;  /* 0x0000000000cc7919 */ /* 0x000f260000002600 */
[----:B------:R1:W-:Y:S01]  /*5e40*/  STS [R244+0x3400], R0 ;  /* 0x00340000f4007388 */ /* 0x0003e20000000800 */
[----:B--2---:R-:W-:-:S03]  /*5e50*/  @P0 IADD3 R4, R238, R246, RZ ;  /* 0x000000f6ee040210 */ /* 0x004fc60007ffe0ff */
[----:B------:R-:W-:Y:S04]  /*5e60*/  STS [R243+0x4000], R20 ;  /* 0x00400014f3007388 */ /* 0x000fe80000000800 */
[----:B------:R-:W-:Y:S04]  /*5e70*/  STS [R243+0x4400], R22 ;  /* 0x00440016f3007388 */ /* 0x000fe80000000800 */
[----:B------:R2:W-:Y:S04]  /*5e80*/  STS [R244+0x4000], R32 ;  /* 0x00400020f4007388 */ /* 0x0005e80000000800 */
[----:B------:R2:W-:Y:S01]  /*5e90*/  STS [R244+0x4400], R34 ;  /* 0x00440022f4007388 */ /* 0x0005e20000000800 */
[----:B---3--:R-:W3:Y:S03]  /*5ea0*/  @P0 LDC.64 R2, c[0x0][0x450] ;  /* 0x00011400ff020b82 */ /* 0x008ee60000000a00 */
[----:B------:R2:W-:Y:S04]  /*5eb0*/  STS [R243+0x5000], R24 ;  /* 0x00500018f3007388 */ /* 0x0005e80000000800 */
[----:B------:R2:W-:Y:S01]  /*5ec0*/  STS [R243+0x5400], R26 ;  /* 0x0054001af3007388 */ /* 0x0005e20000000800 */
[----:B-1----:R-:W-:-:S03]  /*5ed0*/  @P0 IADD3 R0, R238, R246, RZ ;  /* 0x000000f6ee000210 */ /* 0x002fc60007ffe0ff */
[----:B------:R1:W-:Y:S01]  /*5ee0*/  STS [R244+0x5000], R28 ;  /* 0x0050001cf4007388 */ /* 0x0003e20000000800 */
[----:B----4-:R-:W-:-:S03]  /*5ef0*/  SHF.R.S32.HI R10, RZ, 0x1f, R204 ;  /* 0x0000001fff0a7819 */ /* 0x010fc600000114cc */
[----:B------:R1:W-:Y:S04]  /*5f00*/  STS [R244+0x5400], R30 ;  /* 0x0054001ef4007388 */ /* 0x0003e80000000800 */
[----:B------:R1:W-:Y:S04]  /*5f10*/  STS [R243+0x6000], R36 ;  /* 0x00600024f3007388 */ /* 0x0003e80000000800 */
[----:B------:R1:W-:Y:S01]  /*5f20*/  STS [R243+0x6400], R38 ;  /* 0x00640026f3007388 */ /* 0x0003e20000000800 */
[C---:B---3--:R-:W-:Y:S02]  /*5f30*/  @P0 IMAD R8, R0.reuse, R3, RZ ;  /* 0x0000000300080224 */ /* 0x048fe400078e02ff */
[----:B------:R-:W-:Y:S01]  /*5f40*/  @P0 IMAD.WIDE.U32 R6, R0, R2, RZ ;  /* 0x0000000200060225 */ /* 0x000fe200078e00ff */
[----:B------:R1:W-:Y:S03]  /*5f50*/  STS [R244+0x6000], R48 ;  /* 0x00600030f4007388 */ /* 0x0003e60000000800 */
[C---:B------:R-:W-:Y:S01]  /*5f60*/  @P0 IMAD R0, R4.reuse, R17, RZ ;  /* 0x0000001104000224 */ /* 0x040fe200078e02ff */
[----:B------:R1:W-:Y:S01]  /*5f70*/  STS [R244+0x6400], R50 ;  /* 0x00640032f4007388 */ /* 0x0003e20000000800 */
[----:B------:R-:W-:Y:S01]  /*5f80*/  @P0 IMAD.WIDE.U32 R4, R4, R16, RZ ;  /* 0x0000001004040225 */ /* 0x000fe200078e00ff */
[----:B------:R-:W-:-:S02]  /*5f90*/  @P0 IADD3 R12, R7, R8, RZ ;  /* 0x00000008070c0210 */ /* 0x000fc40007ffe0ff */
[----:B------:R1:W-:Y:S01]  /*5fa0*/  STS [R243+0x7000], R40 ;  /* 0x00700028f3007388 */ /* 0x0003e20000000800 */
[----:B------:R-:W-:Y:S01]  /*5fb0*/  @P0 IMAD.MOV.U32 R19, RZ, RZ, R4 ;  /* 0x000000ffff130224 */ /* 0x000fe200078e0004 */
[----:B--2---:R-:W-:Y:S01]  /*5fc0*/  @P0 IADD3 R32, R5, R0, RZ ;  /* 0x0000000005200210 */ /* 0x004fe20007ffe0ff */
[----:B------:R-:W-:Y:S01]  /*5fd0*/  @P0 IMAD.MOV.U32 R11, RZ, RZ, R6 ;  /* 0x000000ffff0b0224 */ /* 0x000fe200078e0006 */
[----:B------:R1:W-:Y:S01]  /*5fe0*/  STS [R243+0x7400], R42 ;  /* 0x0074002af3007388 */ /* 0x0003e20000000800 */
[----:B------:R-:W-:Y:S01]  /*5ff0*/  LEA R4, R251, UR5, 0x1 ;  /* 0x00000005fb047c11 */ /* 0x000fe2000f8e08ff */
[----:B------:R-:W2:Y:S02]  /*6000*/  S2R R13, SR_TID.X ;  /* 0x00000000000d7919 */ /* 0x000ea40000002100 */
[----:B------:R1:W-:Y:S04]  /*6010*/  STS [R244+0x7000], R44 ;  /* 0x0070002cf4007388 */ /* 0x0003e80000000800 */
[----:B------:R1:W-:Y:S01]  /*6020*/  STS [R244+0x7400], R46 ;  /* 0x0074002ef4007388 */ /* 0x0003e20000000800 */
[----:B------:R-:W-:Y:S05]  /*6030*/  @P0 BRA `(.L_x_58) ;  /* 0x0000000000300947 */ /* 0x000fea0003800000 */
[----:B------:R-:W3:Y:S01]  /*6040*/  LDC.64 R2, c[0x0][0x450] ;  /* 0x00011400ff027b82 */ /* 0x000ee20000000a00 */
[----:B------:R-:W-:-:S07]  /*6050*/  SHF.R.S32.HI R0, RZ, 0x1f, R238 ;  /* 0x0000001fff007819 */ /* 0x000fce00000114ee */
[----:B------:R-:W4:Y:S01]  /*6060*/  LDC.64 R8, c[0x0][0x438] ;  /* 0x00010e00ff087b82 */ /* 0x000f220000000a00 */
[-C--:B---3--:R-:W-:Y:S02]  /*6070*/  IMAD R0, R0, R2.reuse, RZ ;  /* 0x0000000200007224 */ /* 0x088fe400078e02ff */
[----:B------:R-:W-:-:S04]  /*6080*/  IMAD.WIDE.U32 R6, R238, R2, RZ ;  /* 0x00000002ee067225 */ /* 0x000fc800078e00ff */
[----:B------:R-:W-:Y:S02]  /*6090*/  IMAD R0, R238, R3, R0 ;  /* 0x00000003ee007224 */ /* 0x000fe400078e0200 */
[----:B----4-:R-:W-:-:S03]  /*60a0*/  IMAD R5, R10, R8, RZ ;  /* 0x000000080a057224 */ /* 0x010fc600078e02ff */
[----:B------:R-:W-:Y:S01]  /*60b0*/  IADD3 R7, R7, R0, RZ ;  /* 0x0000000007077210 */ /* 0x000fe20007ffe0ff */
[C---:B------:R-:W-:Y:S02]  /*60c0*/  IMAD R9, R204.reuse, R9, R5 ;  /* 0x00000009cc097224 */ /* 0x040fe400078e0205 */
[----:B------:R-:W-:-:S05]  /*60d0*/  IMAD.WIDE.U32 R6, R204, R8, R6 ;  /* 0x00000008cc067225 */ /* 0x000fca00078e0006 */
[----:B------:R-:W-:Y:S02]  /*60e0*/  IADD3 R12, R7, R9, RZ ;  /* 0x00000009070c7210 */ /* 0x000fe40007ffe0ff */
[----:B------:R-:W-:Y:S02]  /*60f0*/  MOV R11, R6 ;  /* 0x00000006000b7202 */ /* 0x000fe40000000f00 */
.L_x_58:
        /* <DEDUP_REMOVED lines=12> */
[----:B------:R-:W-:-:S07]  /*61c0*/  MOV R19, R6 ;  /* 0x0000000600137202 */ /* 0x000fce0000000f00 */
.L_x_59:
[----:B------:R-:W-:Y:S01]  /*61d0*/  BAR.SYNC.DEFER_BLOCKING 0x0 ;  /* 0x0000000000007b1d */ /* 0x000fe20000010000 */
[----:B------:R-:W-:Y:S01]  /*61e0*/  IMAD.SHL.U32 R5, R239, 0x40, RZ ;  /* 0x00000040ef057824 */ /* 0x000fe200078e00ff */
[--C-:B------:R-:W-:Y:S01]  /*61f0*/  SHF.R.S32.HI R7, RZ, 0x1f, R206.reuse ;  /* 0x0000001fff077819 */ /* 0x100fe200000114ce */
[----:B------:R-:W-:Y:S01]  /*6200*/  IMAD.MOV.U32 R6, RZ, RZ, R206 ;  /* 0x000000ffff067224 */ /* 0x000fe200078e00ce */
[----:B--2---:R-:W-:Y:S02]  /*6210*/  SHF.R.S32.HI R10, RZ, 0x1f, R13 ;  /* 0x0000001fff0a7819 */ /* 0x004fe4000001140d */
[----:B------:R-:W-:Y:S01]  /*6220*/  SHF.R.S32.HI R18, RZ, 0x1f, R5 ;  /* 0x0000001fff127819 */ /* 0x000fe20000011405 */
[-C--:B------:R-:W-:Y:S01]  /*6230*/  IMAD.WIDE.U32 R8, R5, R2.reuse, R6 ;  /* 0x0000000205087225 */ /* 0x080fe200078e0006 */
[----:B------:R-:W2:Y:S01]  /*6240*/  S2R R35, SR_CTAID.Z ;  /* 0x0000000000237919 */ /* 0x000ea20000002700 */
[----:B------:R-:W-:Y:S01]  /*6250*/  LEA.HI R13, R10, R13, RZ, 0x3 ;  /* 0x0000000d0a0d7211 */ /* 0x000fe200078f18ff */
[----:B------:R-:W-:Y:S01]  /*6260*/  ULDC.64 UR6, c[0x0][0x468] ;  /* 0x00011a0000067ab9 */ /* 0x000fe20000000a00 */
[----:B------:R-:W-:Y:S01]  /*6270*/  IMAD R0, R18, R2, RZ ;  /* 0x0000000212007224 */ /* 0x000fe200078e02ff */
[----:B------:R-:W-:Y:S01]  /*6280*/  IADD3 R8, P0, R11, R8, RZ ;  /* 0x000000080b087210 */ /* 0x000fe20007f1e0ff */
[----:B------:R-:W-:Y:S02]  /*6290*/  BSSY B0, `(.L_x_60) ;  /* 0x0000024000007945 */ /* 0x000fe40003800000 */
[----:B------:R-:W-:Y:S01]  /*62a0*/  IMAD R10, R5, R3, R0 ;  /* 0x00000003050a7224 */ /* 0x000fe200078e0200 */
[----:B------:R-:W-:-:S04]  /*62b0*/  SHF.R.S32.HI R0, RZ, 0x3, R13 ;  /* 0x00000003ff007819 */ /* 0x000fc8000001140d */
[----:B------:R-:W-:Y:S01]  /*62c0*/  IADD3.X R9, R12, R9, R10, P0, !PT ;  /* 0x000000090c097210 */ /* 0x000fe200007fe40a */
[----:B------:R-:W-:Y:S01]  /*62d0*/  IMAD R10, R239, -0x40, R196 ;  /* 0xffffffc0ef0a7824 */ /* 0x000fe200078e02c4 */
[----:B------:R-:W-:Y:S01]  /*62e0*/  SHF.R.S32.HI R33, RZ, 0x1f, R0 ;  /* 0x0000001fff217819 */ /* 0x000fe20000011400 */
[C---:B------:R-:W-:Y:S01]  /*62f0*/  VIADD R12, R0.reuse, 0x20 ;  /* 0x00000020000c7836 */ /* 0x040fe20000000000 */
[----:B-1----:R1:W3:Y:S02]  /*6300*/  LDS.128 R28, [R4+0xd000] ;  /* 0x00d00000041c7984 */ /* 0x0022e40000000c00 */
[-C--:B------:R-:W-:Y:S02]  /*6310*/  ISETP.GE.AND P3, PT, R0, R10.reuse, PT ;  /* 0x0000000a0000720c */ /* 0x080fe40003f66270 */
[----:B------:R1:W4:Y:S01]  /*6320*/  LDS.128 R40, [R4+0x10000] ;  /* 0x0100000004287984 */ /* 0x0003220000000c00 */
[----:B------:R-:W-:-:S03]  /*6330*/  ISETP.GE.AND P2, PT, R12, R10, PT ;  /* 0x0000000a0c00720c */ /* 0x000fc60003f46270 */
[----:B------:R1:W1:Y:S04]  /*6340*/  LDS.128 R48, [R4+0x11000] ;  /* 0x0110000004307984 */ /* 0x0002680000000c00 */
[----:B------:R1:W1:Y:S04]  /*6350*/  LDS.128 R36, [R4+0x12000] ;  /* 0x0120000004247984 */ /* 0x0002680000000c00 */
[----:B------:R1:W1:Y:S01]  /*6360*/  LDS.128 R44, [R4+0x13000] ;  /* 0x01300000042c7984 */ /* 0x0002620000000c00 */
[----:B--2---:R-:W-:Y:S01]  /*6370*/  SHF.R.S32.HI R34, RZ, 0x1f, R35 ;  /* 0x0000001fff227819 */ /* 0x004fe20000011423 */
[----:B------:R-:W-:-:S04]  /*6380*/  IMAD.WIDE.U32 R8, R35, UR6, R8 ;  /* 0x0000000623087c25 */ /* 0x000fc8000f8e0008 */
[----:B------:R-:W-:-:S04]  /*6390*/  IMAD R11, R34, UR6, RZ ;  /* 0x00000006220b7c24 */ /* 0x000fc8000f8e02ff */
[----:B------:R-:W-:-:S04]  /*63a0*/  IMAD R10, R35, UR7, R11 ;  /* 0x00000007230a7c24 */ /* 0x000fc8000f8e020b */
[----:B------:R-:W-:Y:S01]  /*63b0*/  IMAD.IADD R14, R9, 0x1, R10 ;  /* 0x00000001090e7824 */ /* 0x000fe200078e020a */
[----:B------:R-:W-:Y:S06]  /*63c0*/  @P3 BRA `(.L_x_61) ;  /* 0x0000000000403947 */ /* 0x000fec0003800000 */
[----:B------:R-:W-:Y:S01]  /*63d0*/  ULDC UR4, c[0x0][0x2d0] ;  /* 0x0000b40000047ab9 */ /* 0x000fe20000000800 */
[----:B------:R-:W2:Y:S01]  /*63e0*/  LDS.128 R24, [R4+0xe000] ;  /* 0x00e0000004187984 */ /* 0x000ea20000000c00 */
[----:B------:R-:W-:Y:S01]  /*63f0*/  ISETP.GE.AND P4, PT, R206, UR4, PT ;  /* 0x00000004ce007c0c */ /* 0x000fe2000bf86270 */
[----:B------:R-:W-:Y:S01]  /*6400*/  IMAD.MOV.U32 R10, RZ, RZ, R8 ;  /* 0x000000ffff0a7224 */ /* 0x000fe200078e0008 */
[----:B------:R-:W-:Y:S01]  /*6410*/  MOV R11, R14 ;  /* 0x0000000e000b7202 */ /* 0x000fe20000000f00 */
[-C--:B------:R-:W-:Y:S01]  /*6420*/  IMAD R15, R33, R2.reuse, RZ ;  /* 0x00000002210f7224 */ /* 0x080fe200078e02ff */
[----:B------:R-:W-:Y:S01]  /*6430*/  ISETP.GE.AND P1, PT, R218, UR4, PT ;  /* 0x00000004da007c0c */ /* 0x000fe2000bf26270 */
[----:B------:R-:W-:Y:S01]  /*6440*/  ULDC.64 UR6, c[0x0][0x3f0] ;  /* 0x0000fc0000067ab9 */ /* 0x000fe20000000a00 */
[----:B------:R-:W-:-:S04]  /*6450*/  IMAD.WIDE.U32 R12, R0, R2, R10 ;  /* 0x00000002000c7225 */ /* 0x000fc800078e000a */
[----:B------:R-:W-:-:S03]  /*6460*/  IMAD R10, R0, R3, R15 ;  /* 0x00000003000a7224 */ /* 0x000fc600078e020f */
[----:B------:R-:W3:Y:S01]  /*6470*/  @!P4 LDS.128 R20, [R4+0xc000] ;  /* 0x00c000000414c984 */ /* 0x000ee20000000c00 */
[----:B------:R-:W-:Y:S01]  /*6480*/  IMAD.IADD R11, R13, 0x1, R10 ;  /* 0x000000010d0b7824 */ /* 0x000fe200078e020a */
[----:B------:R-:W-:-:S04]  /*6490*/  LEA R10, P0, R12, UR6, 0x1 ;  /* 0x000000060c0a7c11 */ /* 0x000fc8000f8008ff */
[----:B------:R-:W-:-:S05]  /*64a0*/  LEA.HI.X R11, R12, UR7, R11, 0x1, P0 ;  /* 0x000000070c0b7c11 */ /* 0x000fca00080f0c0b */
[----:B--2---:R2:W-:Y:S04]  /*64b0*/  @!P1 STG.E.128 desc[UR16][R10.64+0x80], R24 ;  /* 0x000080180a009986 */ /* 0x0045e8000c101d10 */
[----:B---3--:R2:W-:Y:S02]  /*64c0*/  @!P4 STG.E.128 desc[UR16][R10.64], R20 ;  /* 0x000000140a00c986 */ /* 0x0085e4000c101d10 */
.L_x_61:
[----:B------:R-:W-:Y:S05]  /*64d0*/  BSYNC B0 ;  /* 0x0000000000007941 */ /* 0x000fea0003800000 */
.L_x_60:
[----:B--2---:R2:W1:Y:S01]  /*64e0*/  LDS.128 R20, [R4+0xf000] ;  /* 0x00f0000004147984 */ /* 0x0044620000000c00 */
[----:B------:R-:W-:Y:S04]  /*64f0*/  BSSY B0, `(.L_x_62) ;  /* 0x0000011000007945 */ /* 0x000fe80003800000 */
[----:B------:R-:W-:Y:S05]  /*6500*/  @P2 BRA `(.L_x_63) ;  /* 0x00000000003c2947 */ /* 0x000fea0003800000 */
[----:B-12---:R-:W-:Y:S01]  /*6510*/  IADD3 R4, P0, R0, 0x20, RZ ;  /* 0x0000002000047810 */ /* 0x006fe20007f1e0ff */
[----:B------:R-:W-:Y:S01]  /*6520*/  ULDC UR4, c[0x0][0x2d0] ;  /* 0x0000b40000047ab9 */ /* 0x000fe20000000800 */
[----:B------:R-:W-:Y:S01]  /*6530*/  ULDC.64 UR6, c[0x0][0x3f0] ;  /* 0x0000fc0000067ab9 */ /* 0x000fe20000000a00 */
[----:B------:R-:W-:Y:S02]  /*6540*/  ISETP.GE.AND P1, PT, R206, UR4, PT ;  /* 0x00000004ce007c0c */ /* 0x000fe4000bf26270 */
[----:B------:R-:W-:Y:S01]  /*6550*/  IMAD.X R9, RZ, RZ, R33, P0 ;  /* 0x000000ffff097224 */ /* 0x000fe200000e0621 */
[----:B------:R-:W-:-:S03]  /*6560*/  ISETP.GE.AND P0, PT, R218, UR4, PT ;  /* 0x00000004da007c0c */ /* 0x000fc6000bf06270 */
[----:B------:R-:W-:Y:S01]  /*6570*/  IMAD R10, R9, R2, RZ ;  /* 0x00000002090a7224 */ /* 0x000fe200078e02ff */
[----:B------:R-:W-:-:S03]  /*6580*/  MOV R9, R14 ;  /* 0x0000000e00097202 */ /* 0x000fc60000000f00 */
[C---:B------:R-:W-:Y:S02]  /*6590*/  IMAD R3, R4.reuse, R3, R10 ;  /* 0x0000000304037224 */ /* 0x040fe400078e020a */
[----:B------:R-:W-:-:S04]  /*65a0*/  IMAD.WIDE.U32 R8, R4, R2, R8 ;  /* 0x0000000204087225 */ /* 0x000fc800078e0008 */
[----:B------:R-:W-:Y:S01]  /*65b0*/  IMAD.IADD R3, R9, 0x1, R3 ;  /* 0x0000000109037824 */ /* 0x000fe200078e0203 */
[----:B------:R-:W-:-:S04]  /*65c0*/  LEA R2, P4, R8, UR6, 0x1 ;  /* 0x0000000608027c11 */ /* 0x000fc8000f8808ff */
[----:B------:R-:W-:-:S05]  /*65d0*/  LEA.HI.X R3, R8, UR7, R3, 0x1, P4 ;  /* 0x0000000708037c11 */ /* 0x000fca000a0f0c03 */
[----:B---3--:R1:W-:Y:S04]  /*65e0*/  @!P1 STG.E.128 desc[UR16][R2.64], R28 ;  /* 0x0000001c02009986 */ /* 0x0083e8000c101d10 */
[----:B------:R1:W-:Y:S02]  /*65f0*/  @!P0 STG.E.128 desc[UR16][R2.64+0x80], R20 ;  /* 0x0000801402008986 */ /* 0x0003e4000c101d10 */
.L_x_63:
[----:B------:R-:W-:Y:S05]  /*6600*/  BSYNC B0 ;  /* 0x0000000000007941 */ /* 0x000fea0003800000 */
.L_x_62:
[-C--:B-1----:R-:W-:Y:S01]  /*6610*/  IMAD.WIDE.U32 R2, R5, R16.reuse, R6 ;  /* 0x0000001005027225 */ /* 0x082fe200078e0006 */
[----:B------:R-:W-:Y:S01]  /*6620*/  ULDC.64 UR6, c[0x0][0x470] ;  /* 0x00011c0000067ab9 */ /* 0x000fe20000000a00 */
[----:B------:R-:W-:Y:S02]  /*6630*/  BSSY B0, `(.L_x_64) ;  /* 0x0000018000007945 */ /* 0x000fe40003800000 */
[----:B--2---:R-:W-:Y:S01]  /*6640*/  IMAD R4, R18, R16, RZ ;  /* 0x0000001012047224 */ /* 0x004fe200078e02ff */
        /* <DEDUP_REMOVED lines=9> */
[----:B------:R-:W-:Y:S01]  /*66e0*/  IMAD.MOV.U32 R4, RZ, RZ, R2 ;  /* 0x000000ffff047224 */ /* 0x000fe200078e0002 */
[----:B------:R-:W-:Y:S01]  /*66f0*/  ULDC UR4, c[0x0][0x2d0] ;  /* 0x0000b40000047ab9 */ /* 0x000fe20000000800 */
[-C--:B------:R-:W-:Y:S01]  /*6700*/  IMAD R9, R33, R16.reuse, RZ ;  /* 0x0000001021097224 */ /* 0x080fe200078e02ff */
[----:B------:R-:W-:Y:S01]  /*6710*/  ISETP.GE.AND P1, PT, R206, UR4, PT ;  /* 0x00000004ce007c0c */ /* 0x000fe2000bf26270 */
[----:B------:R-:W-:Y:S01]  /*6720*/  IMAD.WIDE.U32 R6, R0, R16, R4 ;  /* 0x0000001000067225 */ /* 0x000fe200078e0004 */
[----:B------:R-:W-:Y:S01]  /*6730*/  ISETP.GE.AND P0, PT, R218, UR4, PT ;  /* 0x00000004da007c0c */ /* 0x000fe2000bf06270 */
[----:B------:R-:W-:Y:S02]  /*6740*/  ULDC.64 UR6, c[0x0][0x3f8] ;  /* 0x0000fe0000067ab9 */ /* 0x000fe40000000a00 */
[----:B------:R-:W-:-:S04]  /*6750*/  IMAD R4, R0, R17, R9 ;  /* 0x0000001100047224 */ /* 0x000fc800078e0209 */
[----:B------:R-:W-:Y:S01]  /*6760*/  IMAD.IADD R5, R7, 0x1, R4 ;  /* 0x0000000107057824 */ /* 0x000fe200078e0204 */
[----:B------:R-:W-:-:S04]  /*6770*/  LEA R4, P3, R6, UR6, 0x1 ;  /* 0x0000000606047c11 */ /* 0x000fc8000f8608ff */
[----:B------:R-:W-:-:S05]  /*6780*/  LEA.HI.X R5, R6, UR7, R5, 0x1, P3 ;  /* 0x0000000706057c11 */ /* 0x000fca00098f0c05 */
[----:B----4-:R1:W-:Y:S04]  /*6790*/  @!P1 STG.E.128 desc[UR16][R4.64], R40 ;  /* 0x0000002804009986 */ /* 0x0103e8000c101d10 */
[----:B------:R1:W-:Y:S02]  /*67a0*/  @!P0 STG.E.128 desc[UR16][R4.64+0x80], R36 ;  /* 0x0000802404008986 */ /* 0x0003e4000c101d10 */
.L_x_65:
[----:B------:R-:W-:Y:S05]  /*67b0*/  BSYNC B0 ;  /* 0x0000000000007941 */ /* 0x000fea0003800000 */
.L_x_64:
[----:B------:R-:W-:Y:S05]  /*67c0*/  @P2 BRA `(.L_x_66) ;  /* 0x0000000800842947 */ /* 0x000fea0003800000 */
[----:B------:R-:W-:Y:S01]  /*67d0*/  IADD3 R0, P0, R0, 0x20, RZ ;  /* 0x0000002000007810 */ /* 0x000fe20007f1e0ff */
[----:B------:R-:W-:Y:S01]  /*67e0*/  ULDC UR4, c[0x0][0x2d0] ;  /* 0x0000b40000047ab9 */ /* 0x000fe20000000800 */
[----:B------:R-:W-:-:S03]  /*67f0*/  ULDC.64 UR6, c[0x0][0x3f8] ;  /* 0x0000fe0000067ab9 */ /* 0x000fc60000000a00 */
[----:B------:R-:W-:Y:S01]  /*6800*/  IMAD.X R3, RZ, RZ, R33, P0 ;  /* 0x000000ffff037224 */ /* 0x000fe200000e0621 */
[----:B------:R-:W-:-:S03]  /*6810*/  ISETP.GE.AND P0, PT, R206, UR4, PT ;  /* 0x00000004ce007c0c */ /* 0x000fc6000bf06270 */
[----:B------:R-:W-:Y:S01]  /*6820*/  IMAD R6, R3, R16, RZ ;  /* 0x0000001003067224 */ /* 0x000fe200078e02ff */
[----:B------:R-:W-:-:S03]  /*6830*/  MOV R3, R8 ;  /* 0x0000000800037202 */ /* 0x000fc60000000f00 */
[----:B-1----:R-:W-:-:S04]  /*6840*/  IMAD.WIDE.U32 R4, R0, R16, R2 ;  /* 0x0000001000047225 */ /* 0x002fc800078e0002 */
[----:B------:R-:W-:Y:S01]  /*6850*/  IMAD R0, R0, R17, R6 ;  /* 0x0000001100007224 */ /* 0x000fe200078e0206 */
[----:B------:R-:W-:-:S03]  /*6860*/  LEA R2, P1, R4, UR6, 0x1 ;  /* 0x0000000604027c11 */ /* 0x000fc6000f8208ff */
[----:B------:R-:W-:-:S05]  /*6870*/  IMAD.IADD R0, R5, 0x1, R0 ;  /* 0x0000000105007824 */ /* 0x000fca00078e0200 */
[----:B------:R-:W-:-:S05]  /*6880*/  LEA.HI.X R3, R4, UR7, R0, 0x1, P1 ;  /* 0x0000000704037c11 */ /* 0x000fca00088f0c00 */
[----:B------:R1:W-:Y:S01]  /*6890*/  @!P0 STG.E.128 desc[UR16][R2.64], R48 ;  /* 0x0000003002008986 */ /* 0x0003e2000c101d10 */
[----:B------:R-:W-:-:S13]  /*68a0*/  ISETP.GE.AND P0, PT, R218, UR4, PT ;  /* 0x00000004da007c0c */ /* 0x000fda000bf06270 */
[----:B------:R-:W-:Y:S05]  /*68b0*/  @P0 BRA `(.L_x_66) ;  /* 0x0000000800480947 */ /* 0x000fea0003800000 */
[----:B------:R2:W-:Y:S01]  /*68c0*/  STG.E.128 desc[UR16][R2.64+0x80], R44 ;  /* 0x0000802c02007986 */ /* 0x0005e2000c101d10 */
[----:B------:R-:W-:Y:S05]  /*68d0*/  BRA `(.L_x_66) ;  /* 0x0000000800407947 */ /* 0x000fea0003800000 */
.L_x_36:
[----:B------:R-:W-:Y:S01]  /*68e0*/  ISETP.NE.AND P0, PT, R246, -0x1, PT ;  /* 0xfffffffff600780c */ /* 0x000fe20003f05270 */
[----:B------:R-:W1:Y:S01]  /*68f0*/  S2R R18, SR_TID.X ;  /* 0x0000000000127919 */ /* 0x000e620000002100 */
[----:B------:R-:W-:Y:S01]  /*6900*/  IMAD.SHL.U32 R14, R239, 0x40, RZ ;  /* 0x00000040ef0e7824 */ /* 0x000fe200078e00ff */
[----:B------:R-:W2:Y:S04]  /*6910*/  S2R R19, SR_CTAID.Y ;  /* 0x0000000000137919 */ /* 0x000ea80000002600 */
[----:B------:R-:W-:-:S06]  /*6920*/  SHF.R.S32.HI R17, RZ, 0x1f, R14 ;  /* 0x0000001fff117819 */ /* 0x000fcc000001140e */
[----:B------:R-:W3:Y:S01]  /*6930*/  @P0 LDC.64 R8, c[0x0][0x450] ;  /* 0x00011400ff080b82 */ /* 0x000ee20000000a00 */
[CC--:B------:R-:W-:Y:S02]  /*6940*/  @P0 IADD3 R0, R238.reuse, R246.reuse, RZ ;  /* 0x000000f6ee000210 */ /* 0x0c0fe40007ffe0ff */
[----:B------:R-:W-:-:S05]  /*6950*/  @P0 IADD3 R2, R238, R246, RZ ;  /* 0x000000f6ee020210 */ /* 0x000fca0007ffe0ff */
[----:B------:R-:W4:Y:S01]  /*6960*/  @P0 LDC.64 R12, c[0x0][0x458] ;  /* 0x00011600ff0c0b82 */ /* 0x000f220000000a00 */
[----:B-1----:R-:W-:Y:S01]  /*6970*/  SHF.R.S32.HI R11, RZ, 0x1f, R18 ;  /* 0x0000001fff0b7819 */ /* 0x002fe20000011412 */
[C---:B---3--:R-:W-:Y:S01]  /*6980*/  @P0 IMAD R6, R0.reuse, R9, RZ ;  /* 0x0000000900060224 */ /* 0x048fe200078e02ff */
[----:B--2---:R-:W-:Y:S01]  /*6990*/  SHF.R.S32.HI R10, RZ, 0x1f, R19 ;  /* 0x0000001fff0a7819 */ /* 0x004fe20000011413 */
[----:B------:R-:W-:-:S05]  /*69a0*/  @P0 IMAD.WIDE.U32 R4, R0, R8, RZ ;  /* 0x0000000800040225 */ /* 0x000fca00078e00ff */
[----:B------:R-:W-:Y:S01]  /*69b0*/  @P0 IADD3 R7, R5, R6, RZ ;  /* 0x0000000605070210 */ /* 0x000fe20007ffe0ff */
[C---:B----4-:R-:W-:Y:S02]  /*69c0*/  @P0 IMAD R0, R2.reuse, R13, RZ ;  /* 0x0000000d02000224 */ /* 0x050fe400078e02ff */
        /* <DEDUP_REMOVED lines=17> */
.L_x_67:
        /* <DEDUP_REMOVED lines=13> */
.L_x_68:
[----:B------:R-:W1:Y:S01]  /*6bb0*/  S2R R20, SR_CTAID.Z ;  /* 0x0000000000147919 */ /* 0x000e620000002700 */
[----:B------:R-:W-:Y:S01]  /*6bc0*/  IMAD R0, R17, R8, RZ ;  /* 0x0000000811007224 */ /* 0x000fe200078e02ff */
[----:B------:R-:W-:Y:S01]  /*6bd0*/  LEA.HI R5, R11, R18, RZ, 0x3 ;  /* 0x000000120b057211 */ /* 0x000fe200078f18ff */
[C---:B------:R-:W-:Y:S01]  /*6be0*/  IMAD.WIDE.U32 R2, R14.reuse, R8, R206 ;  /* 0x000000080e027225 */ /* 0x040fe200078e00ce */
[----:B------:R-:W-:Y:S01]  /*6bf0*/  ULDC.64 UR6, c[0x0][0x468] ;  /* 0x00011a0000067ab9 */ /* 0x000fe20000000a00 */
[----:B------:R-:W-:Y:S02]  /*6c00*/  BSSY B0, `(.L_x_69) ;  /* 0x000001e000007945 */ /* 0x000fe40003800000 */
[----:B------:R-:W-:Y:S01]  /*6c10*/  IMAD R4, R14, R9, R0 ;  /* 0x000000090e047224 */ /* 0x000fe200078e0200 */
[----:B------:R-:W-:Y:S02]  /*6c20*/  IADD3 R2, P0, R6, R2, RZ ;  /* 0x0000000206027210 */ /* 0x000fe40007f1e0ff */
[----:B------:R-:W-:-:S02]  /*6c30*/  SHF.R.S32.HI R0, RZ, 0x3, R5 ;  /* 0x00000003ff007819 */ /* 0x000fc40000011405 */
[----:B------:R-:W-:Y:S01]  /*6c40*/  IADD3.X R3, R7, R3, R4, P0, !PT ;  /* 0x0000000307037210 */ /* 0x000fe200007fe404 */
[----:B------:R-:W-:Y:S01]  /*6c50*/  IMAD R4, R239, -0x40, R196 ;  /* 0xffffffc0ef047824 */ /* 0x000fe200078e02c4 */
[----:B------:R-:W-:Y:S01]  /*6c60*/  SHF.R.S32.HI R18, RZ, 0x1f, R0 ;  /* 0x0000001fff127819 */ /* 0x000fe20000011400 */
[----:B------:R-:W-:-:S03]  /*6c70*/  VIADD R5, R0, 0x20 ;  /* 0x0000002000057836 */ /* 0x000fc60000000000 */
        /* <DEDUP_REMOVED lines=20> */
[----:B------:R1:W-:Y:S04]  /*6dc0*/  @!P1 STG.E.128 desc[UR16][R4.64], RZ ;  /* 0x000000ff04009986 */ /* 0x0003e8000c101d10 */
[----:B------:R1:W-:Y:S02]  /*6dd0*/  @!P0 STG.E.128 desc[UR16][R4.64+0x80], RZ ;  /* 0x000080ff04008986 */ /* 0x0003e4000c101d10 */
.L_x_70:
[----:B------:R-:W-:Y:S05]  /*6de0*/  BSYNC B0 ;  /* 0x0000000000007941 */ /* 0x000fea0003800000 */
.L_x_69:
[----:B------:R-:W-:Y:S04]  /*6df0*/  BSSY B0, `(.L_x_71) ;  /* 0x0000012000007945 */ /* 0x000fe80003800000 */
[----:B------:R-:W-:Y:S05]  /*6e00*/  @P2 BRA `(.L_x_72) ;  /* 0x0000000000402947 */ /* 0x000fea0003800000 */
[----:B------:R-:W-:Y:S01]  /*6e10*/  IADD3 R3, P0, R0, 0x20, RZ ;  /* 0x0000002000037810 */ /* 0x000fe20007f1e0ff */
[----:B------:R-:W-:Y:S01]  /*6e20*/  ULDC UR4, c[0x0][0x2d0] ;  /* 0x0000b40000047ab9 */ /* 0x000fe20000000800 */
[----:B-1----:R-:W-:Y:S01]  /*6e30*/  MOV R5, R10 ;  /* 0x0000000a00057202 */ /* 0x002fe20000000f00 */
[----:B------:R-:W-:Y:S01]  /*6e40*/  ULDC.64 UR6, c[0x0][0x3f0] ;  /* 0x0000fc0000067ab9 */ /* 0x000fe20000000a00 */
[----:B------:R-:W-:Y:S01]  /*6e50*/  ISETP.GE.AND P1, PT, R206, UR4, PT ;  /* 0x00000004ce007c0c */ /* 0x000fe2000bf26270 */
[----:B------:R-:W-:Y:S01]  /*6e60*/  IMAD.X R4, RZ, RZ, R18, P0 ;  /* 0x000000ffff047224 */ /* 0x000fe200000e0612 */
[----:B------:R-:W-:-:S03]  /*6e70*/  ISETP.GE.AND P0, PT, R218, UR4, PT ;  /* 0x00000004da007c0c */ /* 0x000fc6000bf06270 */
[----:B------:R-:W-:Y:S02]  /*6e80*/  IMAD R6, R4, R8, RZ ;  /* 0x0000000804067224 */ /* 0x000fe400078e02ff */
[----:B------:R-:W-:-:S04]  /*6e90*/  IMAD.MOV.U32 R4, RZ, RZ, R2 ;  /* 0x000000ffff047224 */ /* 0x000fc800078e0002 */
[----:B------:R-:W-:-:S04]  /*6ea0*/  IMAD.WIDE.U32 R4, R3, R8, R4 ;  /* 0x0000000803047225 */ /* 0x000fc800078e0004 */
[----:B------:R-:W-:Y:S01]  /*6eb0*/  IMAD R3, R3, R9, R6 ;  /* 0x0000000903037224 */ /* 0x000fe200078e0206 */
[----:B------:R-:W-:-:S03]  /*6ec0*/  LEA R2, P4, R4, UR6, 0x1 ;  /* 0x0000000604027c11 */ /* 0x000fc6000f8808ff */
[----:B------:R-:W-:-:S05]  /*6ed0*/  IMAD.IADD R3, R3, 0x1, R5 ;  /* 0x0000000103037824 */ /* 0x000fca00078e0205 */
[----:B------:R-:W-:-:S05]  /*6ee0*/  LEA.HI.X R3, R4, UR7, R3, 0x1, P4 ;  /* 0x0000000704037c11 */ /* 0x000fca000a0f0c03 */
[----:B------:R2:W-:Y:S04]  /*6ef0*/  @!P1 STG.E.128 desc[UR16][R2.64], RZ ;  /* 0x000000ff02009986 */ /* 0x0005e8000c101d10 */
[----:B------:R2:W-:Y:S02]  /*6f00*/  @!P0 STG.E.128 desc[UR16][R2.64+0x80], RZ ;  /* 0x000080ff02008986 */ /* 0x0005e4000c101d10 */
.L_x_72:
[----:B------:R-:W-:Y:S05]  /*6f10*/  BSYNC B0 ;  /* 0x0000000000007941 */ /* 0x000fea0003800000 */
.L_x_71:
[CC--:B--2---:R-:W-:Y:S01]  /*6f20*/  IMAD.WIDE.U32 R2, R14.reuse, R12.reuse, R206 ;  /* 0x0000000c0e027225 */ /* 0x0c4fe200078e00ce */
[----:B------:R-:W-:Y:S01]  /*6f30*/  ULDC.64 UR6, c[0x0][0x470] ;  /* 0x00011c0000067ab9 */ /* 0x000fe20000000a00 */
[----:B------:R-:W-:Y:S02]  /*6f40*/  BSSY B0, `(.L_x_73) ;  /* 0x0000018000007945 */ /* 0x000fe40003800000 */
[----:B-1----:R-:W-:Y:S01]  /*6f50*/  IMAD R4, R17, R12, RZ ;  /* 0x0000000c11047224 */ /* 0x002fe200078e02ff */
        /* <DEDUP_REMOVED lines=22> */
.L_x_74:
[----:B------:R-:W-:Y:S05]  /*70c0*/  BSYNC B0 ;  /* 0x0000000000007941 */ /* 0x000fea0003800000 */
.L_x_73:
[----:B------:R-:W-:Y:S05]  /*70d0*/  @P2 BRA `(.L_x_66) ;  /* 0x0000000000402947 */ /* 0x000fea0003800000 */
[----:B------:R-:W-:Y:S01]  /*70e0*/  IADD3 R0, P0, R0, 0x20, RZ ;  /* 0x0000002000007810 */ /* 0x000fe20007f1e0ff */
[----:B-1----:R-:W-:Y:S01]  /*70f0*/  IMAD.MOV.U32 R4, RZ, RZ, R2 ;  /* 0x000000ffff047224 */ /* 0x002fe200078e0002 */
[----:B------:R-:W-:Y:S01]  /*7100*/  MOV R5, R8 ;  /* 0x0000000800057202 */ /* 0x000fe20000000f00 */
[----:B------:R-:W-:Y:S01]  /*7110*/  ULDC UR4, c[0x0][0x2d0] ;  /* 0x0000b40000047ab9 */ /* 0x000fe20000000800 */
[----:B------:R-:W-:Y:S01]  /*7120*/  ULDC.64 UR6, c[0x0][0x3f8] ;  /* 0x0000fe0000067ab9 */ /* 0x000fe20000000a00 */
[----:B------:R-:W-:Y:S01]  /*7130*/  IMAD.X R3, RZ, RZ, R18, P0 ;  /* 0x000000ffff037224 */ /* 0x000fe200000e0612 */
[----:B------:R-:W-:Y:S01]  /*7140*/  ISETP.GE.AND P1, PT, R206, UR4, PT ;  /* 0x00000004ce007c0c */ /* 0x000fe2000bf26270 */
[----:B------:R-:W-:Y:S01]  /*7150*/  IMAD.WIDE.U32 R4, R0, R12, R4 ;  /* 0x0000000c00047225 */ /* 0x000fe200078e0004 */
[----:B------:R-:W-:-:S03]  /*7160*/  ISETP.GE.AND P0, PT, R218, UR4, PT ;  /* 0x00000004da007c0c */ /* 0x000fc6000bf06270 */
[----:B------:R-:W-:Y:S01]  /*7170*/  IMAD R3, R3, R12, RZ ;  /* 0x0000000c03037224 */ /* 0x000fe200078e02ff */
[----:B------:R-:W-:-:S03]  /*7180*/  LEA R2, P2, R4, UR6, 0x1 ;  /* 0x0000000604027c11 */ /* 0x000fc6000f8408ff */
[----:B------:R-:W-:-:S04]  /*7190*/  IMAD R0, R0, R13, R3 ;  /* 0x0000000d00007224 */ /* 0x000fc800078e0203 */
[----:B------:R-:W-:-:S05]  /*71a0*/  IMAD.IADD R0, R0, 0x1, R5 ;  /* 0x0000000100007824 */ /* 0x000fca00078e0205 */
[----:B------:R-:W-:-:S05]  /*71b0*/  LEA.HI.X R3, R4, UR7, R0, 0x1, P2 ;  /* 0x0000000704037c11 */ /* 0x000fca00090f0c00 */
[----:B------:R2:W-:Y:S04]  /*71c0*/  @!P1 STG.E.128 desc[UR16][R2.64], RZ ;  /* 0x000000ff02009986 */ /* 0x0005e8000c101d10 */
[----:B------:R2:W-:Y:S02]  /*71d0*/  @!P0 STG.E.128 desc[UR16][R2.64+0x80], RZ ;  /* 0x000080ff02008986 */ /* 0x0005e4000c101d10 */
.L_x_66:
[----:B------:R-:W-:Y:S05]  /*71e0*/  BSYNC B1 ;  /* 0x0000000000017941 */ /* 0x000fea0003800000 */
.L_x_31:
[----:B------:R-:W3:Y:S02]  /*71f0*/  LDC R0, c[0x0][0xc] ;  /* 0x00000300ff007b82 */ /* 0x000ee40000000800 */
[----:B---3--:R-:W-:-:S04]  /*7200*/  IADD3 R239, R0, R239, RZ ;  /* 0x000000ef00ef7210 */ /* 0x008fc80007ffe0ff */
[----:B------:R-:W-:-:S13]  /*7210*/  ISETP.GE.AND P0, PT, R239, UR14, PT ;  /* 0x0000000eef007c0c */ /* 0x000fda000bf06270 */
[----:B------:R-:W-:Y:S05]  /*7220*/  @P0 BRA `(.L_x_75) ;  /* 0x0000000000040947 */ /* 0x000fea0003800000 */
[----:B------:R-:W-:Y:S05]  /*7230*/  BRA `(.L_x_76) ;  /* 0xffffff9400a47947 */ /* 0x000fea000383ffff */
.L_x_75:
[----:B------:R-:W-:Y:S05]  /*7240*/  EXIT ;  /* 0x000000000000794d */ /* 0x000fea0003800000 */
.L_x_77:
        /* <DEDUP_REMOVED lines=11> */
.L_x_2051:


//--------------------- .text._ZN5flash44flash_bwd_dq_dk_dv_loop_seqk_parallel_kernelI23Flash_bwd_kernel_traitsILi128ELi64ELi64ELi8ELi4ELi2ELi2ELb1ELb0EN7cutlass6half_tE19Flash_kernel_traitsILi128ELi64ELi64ELi8ES3_EELb0ELb0ELb1ELb0ELb0ELb0ELb0EEEvNS_16Flash_bwd_paramsE --------------------------
	.section	.text._ZN5flash44flash_bwd_dq_dk_dv_loop_seqk_parallel_kernelI23Flash_bwd_kernel_traitsILi128ELi64ELi64ELi8ELi4ELi2ELi2ELb1ELb0EN7cutlass6half_tE19Flash_kernel_traitsILi128ELi64ELi64ELi8ES3_EELb0ELb0ELb1ELb0ELb0ELb0ELb0EEEvNS_16Flash_bwd_paramsE,"ax",@progbits
	.align	128
        .global         _ZN5flash44flash_bwd_dq_dk_dv_loop_seqk_parallel_kernelI23Flash_bwd_kernel_traitsILi128ELi64ELi64ELi8ELi4ELi2ELi2ELb1ELb0EN7cutlass6half_tE19Flash_kernel_traitsILi128ELi64ELi64ELi8ES3_EELb0ELb0ELb1ELb0ELb0ELb0ELb0EEEvNS_16Flash_bwd_paramsE
        .type           _ZN5flash44flash_bwd_dq_dk_dv_loop_seqk_parallel_kernelI23Flash_bwd_kernel_traitsILi128ELi64ELi64ELi8ELi4ELi2ELi2ELb1ELb0EN7cutlass6half_tE19Flash_kernel_traitsILi128ELi64ELi64ELi8ES3_EELb0ELb0ELb1ELb0ELb0ELb0ELb0EEEvNS_16Flash_bwd_paramsE,@function
        .size           _ZN5flash44flash_bwd_dq_dk_dv_loop_seqk_parallel_kernelI23Flash_bwd_kernel_traitsILi128ELi64ELi64ELi8ELi4ELi2ELi2ELb1ELb0EN7cutlass6half_tE19Flash_kernel_traitsILi128ELi64ELi64ELi8ES3_EELb0ELb0ELb1ELb0ELb0ELb0ELb0EEEvNS_16Flash_bwd_paramsE,(.L_x_2052 - _ZN5flash44flash_bwd_dq_dk_dv_loop_seqk_parallel_kernelI23Flash_bwd_kernel_traitsILi128ELi64ELi64ELi8ELi4ELi2ELi2ELb1ELb0EN7cutlass6half_tE19Flash_kernel_traitsILi128ELi64ELi64ELi8ES3_EELb0ELb0ELb1ELb0ELb0ELb0ELb0EEEvNS_16Flash_bwd_paramsE)
        .other          _ZN5flash44flash_bwd_dq_dk_dv_loop_seqk_parallel_kernelI23Flash_bwd_kernel_traitsILi128ELi64ELi64ELi8ELi4ELi2ELi2ELb1ELb0EN7cutlass6half_tE19Flash_kernel_traitsILi128ELi64ELi64ELi8ES3_EELb0ELb0ELb1ELb0ELb0ELb0ELb0EEEvNS_16Flash_bwd_paramsE,@"STO_CUDA_ENTRY STV_DEFAULT"
_ZN5flash44flash_bwd_dq_dk_dv_loop_seqk_parallel_kernelI23Flash_bwd_kernel_traitsILi128ELi64ELi64ELi8ELi4ELi2ELi2ELb1ELb0EN7cutlass6half_tE19Flash_kernel_traitsILi128ELi64ELi64ELi8ES3_EELb0ELb0ELb1ELb0ELb0ELb0ELb0EEEvNS_16Flash_bwd_paramsE:
.text._ZN5flash44flash_bwd_dq_dk_dv_loop_seqk_parallel_kernelI23Flash_bwd_kernel_traitsILi128ELi64ELi64ELi8ELi4ELi2ELi2ELb1ELb0EN7cutlass6half_tE19Flash_kernel_traitsILi128ELi64ELi64ELi8ES3_EELb0ELb0ELb1ELb0ELb0ELb0ELb0EEEvNS_16Flash_bwd_paramsE:
        /* <DEDUP_REMOVED lines=20> */
[----:B-1----:R-:W-:-:S04]  /*0140*/  SHF.R.S32.HI R15, RZ, 0x1f, R14 ;  /* 0x0000001fff0f7819 */ /* 0x002fc8000001140e */
        /* <DEDUP_REMOVED lines=12> */
[--C-:B------:R-:W-:Y:S01]  /*0210*/  SHF.R.S32.HI R10, RZ, 0x2, R17.reuse ;  /* 0x00000002ff0a7819 */ /* 0x100fe20000011411 */
[----:B------:R-:W-:Y:S01]  /*0220*/  IMAD.IADD R194, R6, 0x1, -R0 ;  /* 0x0000000106c27824 */ /* 0x000fe200078e0a00 */
[----:B------:R-:W-:-:S02]  /*0230*/  SHF.R.S32.HI R5, RZ, 0x1f, R17 ;  /* 0x0000001fff057819 */ /* 0x000fc40000011411 */
[----:B------:R-:W-:Y:S02]  /*0240*/  LOP3.LUT R3, R8, 0xfffffffe, RZ, 0xc0, !PT ;  /* 0xfffffffe08037812 */ /* 0x000fe400078ec0ff */
[----:B------:R-:W-:Y:S02]  /*0250*/  LEA.HI R0, R5, R10, RZ, 0x3 ;  /* 0x0000000a05007211 */ /* 0x000fe400078f18ff */
[-C--:B------:R-:W-:Y:S01]  /*0260*/  LEA.HI R16, R15, R14.reuse, RZ, 0x3 ;  /* 0x0000000e0f107211 */ /* 0x080fe200078f18ff */
[----:B------:R-:W-:Y:S01]  /*0270*/  IMAD.IADD R11, R7, 0x1, -R3 ;  /* 0x00000001070b7824 */ /* 0x000fe200078e0a03 */
[----:B------:R-:W-:Y:S02]  /*0280*/  LOP3.LUT R2, R4, 0xffffffe0, RZ, 0xc0, !PT ;  /* 0xffffffe004027812 */ /* 0x000fe400078ec0ff */
[----:B------:R-:W-:Y:S02]  /*0290*/  LOP3.LUT R0, R0, 0xfffffff8, RZ, 0xc0, !PT ;  /* 0xfffffff800007812 */ /* 0x000fe400078ec0ff */
[----:B------:R-:W-:Y:S01]  /*02a0*/  SHF.R.S32.HI R249, RZ, 0x3, R16 ;  /* 0x00000003fff97819 */ /* 0x000fe20000011410 */
[----:B------:R-:W-:Y:S01]  /*02b0*/  IMAD.IADD R4, R14, 0x1, -R2 ;  /* 0x000000010e047824 */ /* 0x000fe200078e0a02 */
[----:B------:R-:W-:Y:S01]  /*02c0*/  LOP3.LUT R3, R16, 0xfffffff8, RZ, 0xc0, !PT ;  /* 0xfffffff810037812 */ /* 0x000fe200078ec0ff */
[----:B------:R-:W-:Y:S01]  /*02d0*/  IMAD.IADD R8, R10, 0x1, -R0 ;  /* 0x000000010a087824 */ /* 0x000fe200078e0a00 */
[----:B------:R-:W-:Y:S01]  /*02e0*/  LOP3.LUT R5, R9, 0xfffffff0, RZ, 0xc0, !PT ;  /* 0xfffffff009057812 */ /* 0x000fe200078ec0ff */
[----:B------:R-:W-:Y:S01]  /*02f0*/  IMAD.SHL.U32 R2, R249, 0x40, RZ ;  /* 0x00000040f9027824 */ /* 0x000fe200078e00ff */
[----:B------:R-:W-:Y:S01]  /*0300*/  SHF.R.S32.HI R6, RZ, 0x1f, R4 ;  /* 0x0000001fff067819 */ /* 0x000fe20000011404 */
[----:B------:R-:W-:Y:S01]  /*0310*/  IMAD.IADD R0, R14, 0x1, -R3 ;  /* 0x000000010e007824 */ /* 0x000fe200078e0a03 */
[----:B------:R-:W-:-:S02]  /*0320*/  LEA.HI R9, R15, R14, RZ, 0x7 ;  /* 0x0000000e0f097211 */ /* 0x000fc400078f38ff */
[----:B------:R-:W-:Y:S01]  /*0330*/  LOP3.LUT R3, R2, 0x1c0, RZ, 0xc0, !PT ;  /* 0x000001c002037812 */ /* 0x000fe200078ec0ff */
[----:B------:R-:W-:Y:S01]  /*0340*/  IMAD.SHL.U32 R212, R0, 0x8, RZ ;  /* 0x0000000800d47824 */ /* 0x000fe200078e00ff */
[----:B------:R-:W-:Y:S01]  /*0350*/  LEA.HI R252, R6, R4, RZ, 0x2 ;  /* 0x0000000406fc7211 */ /* 0x000fe200078f10ff */
[----:B------:R-:W-:Y:S01]  /*0360*/  IMAD.IADD R2, R14, 0x1, -R5 ;  /* 0x000000010e027824 */ /* 0x000fe200078e0a05 */
[----:B------:R-:W-:Y:S01]  /*0370*/  LOP3.LUT P4, RZ, R0, 0x2, RZ, 0xc0, !PT ;  /* 0x0000000200ff7812 */ /* 0x000fe2000788c0ff */
[----:B------:R-:W-:Y:S01]  /*0380*/  VIADD R227, R212, 0x40 ;  /* 0x00000040d4e37836 */ /* 0x000fe20000000000 */
[----:B------:R-:W-:Y:S02]  /*0390*/  LOP3.LUT R4, R3, 0x38, R212, 0xf8, !PT ;  /* 0x0000003803047812 */ /* 0x000fe400078ef8d4 */
[----:B------:R-:W-:Y:S02]  /*03a0*/  SHF.R.U32.HI R3, RZ, 0x3, R3 ;  /* 0x00000003ff037819 */ /* 0x000fe40000011603 */
[C---:B------:R-:W-:Y:S01]  /*03b0*/  LOP3.LUT P3, RZ, R0.reuse, 0x4, RZ, 0xc0, !PT ;  /* 0x0000000400ff7812 */ /* 0x040fe2000786c0ff */
[----:B------:R-:W-:Y:S01]  /*03c0*/  IMAD.SHL.U32 R0, R0, 0x40, RZ ;  /* 0x0000004000007824 */ /* 0x000fe200078e00ff */
[----:B------:R-:W-:-:S02]  /*03d0*/  SHF.R.S32.HI R5, RZ, 0x1f, R2 ;  /* 0x0000001fff057819 */ /* 0x000fc40000011402 */
[----:B------:R-:W-:Y:S01]  /*03e0*/  LOP3.LUT R10, R4, R3, RZ, 0x3c, !PT ;  /* 0x00000003040a7212 */ /* 0x000fe200078e3cff */
[----:B------:R-:W-:Y:S01]  /*03f0*/  IMAD.SHL.U32 R3, R194, 0x10, RZ ;  /* 0x00000010c2037824 */ /* 0x000fe200078e00ff */
[----:B------:R-:W-:Y:S02]  /*0400*/  LEA.HI R12, R5, R2, RZ, 0x3 ;  /* 0x00000002050c7211 */ /* 0x000fe400078f18ff */
[----:B------:R-:W-:Y:S02]  /*0410*/  LOP3.LUT R0, R0, 0x1c0, RZ, 0xc0, !PT ;  /* 0x000001c000007812 */ /* 0x000fe400078ec0ff */
[----:B------:R-:W-:Y:S02]  /*0420*/  LOP3.LUT R6, R12, 0xfffffff8, RZ, 0xc0, !PT ;  /* 0xfffffff80c067812 */ /* 0x000fe400078ec0ff */
[----:B------:R-:W-:Y:S02]  /*0430*/  SHF.R.S32.HI R9, RZ, 0x7, R9 ;  /* 0x00000007ff097819 */ /* 0x000fe40000011409 */
[----:B------:R-:W-:Y:S01]  /*0440*/  LOP3.LUT R5, R0, 0x8, R16, 0xf8, !PT ;  /* 0x0000000800057812 */ /* 0x000fe200078ef810 */
[----:B------:R-:W-:Y:S01]  /*0450*/  IMAD.IADD R6, R2, 0x1, -R6 ;  /* 0x0000000102067824 */ /* 0x000fe200078e0a06 */
[----:B------:R-:W-:Y:S01]  /*0460*/  LOP3.LUT R7, R0, 0x10, R3, 0xf8, !PT ;  /* 0x0000001000077812 */ /* 0x000fe200078ef803 */
[----:B------:R-:W-:Y:S01]  /*0470*/  IMAD.SHL.U32 R3, R11, 0x200, RZ ;  /* 0x000002000b037824 */ /* 0x000fe200078e00ff */
[----:B------:R-:W-:Y:S01]  /*0480*/  SHF.R.U32.HI R186, RZ, 0x3, R0 ;  /* 0x00000003ffba7819 */ /* 0x000fe20000011600 */
[----:B------:R-:W-:Y:S01]  /*0490*/  IMAD.SHL.U32 R6, R6, 0x40, RZ ;  /* 0x0000004006067824 */ /* 0x000fe200078e00ff */
[----:B------:R-:W-:Y:S01]  /*04a0*/  LOP3.LUT R4, R8, 0x1, RZ, 0xc0, !PT ;  /* 0x0000000108047812 */ /* 0x000fe200078ec0ff */
[----:B------:R-:W-:Y:S01]  /*04b0*/  IMAD R2, R9, 0x800, R3 ;  /* 0x0000080009027824 */ /* 0x000fe200078e0203 */
[----:B------:R-:W-:-:S02]  /*04c0*/  LOP3.LUT R0, R5, R186, RZ, 0x3c, !PT ;  /* 0x000000ba05007212 */ /* 0x000fc400078e3cff */
[----:B------:R-:W-:Y:S02]  /*04d0*/  LEA.HI R5, R15, R14, RZ, 0x6 ;  /* 0x0000000e0f057211 */ /* 0x000fe400078f30ff */
[----:B------:R-:W-:Y:S01]  /*04e0*/  ISETP.NE.U32.AND P0, PT, R4, 0x1, PT ;  /* 0x000000010400780c */ /* 0x000fe20003f05070 */
[----:B------:R-:W-:Y:S01]  /*04f0*/  IMAD.IADD R199, R2, 0x1, R0 ;  /* 0x0000000102c77824 */ /* 0x000fe200078e0200 */
[----:B------:R-:W-:Y:S02]  /*0500*/  LOP3.LUT R4, R7, 0x8, R16, 0xf8, !PT ;  /* 0x0000000807047812 */ /* 0x000fe400078ef810 */
[----:B------:R-:W-:Y:S02]  /*0510*/  LOP3.LUT R2, R17, 0x7ffffffc, RZ, 0xc0, !PT ;  /* 0x7ffffffc11027812 */ /* 0x000fe400078ec0ff */
[----:B------:R-:W-:Y:S02]  /*0520*/  SHF.R.S32.HI R0, RZ, 0x6, R5 ;  /* 0x00000006ff007819 */ /* 0x000fe40000011405 */
[----:B------:R-:W-:Y:S01]  /*0530*/  LOP3.LUT R186, R3, R4, R186, 0xf6, !PT ;  /* 0x0000000403ba7212 */ /* 0x000fe200078ef6ba */
[----:B------:R-:W-:Y:S01]  /*0540*/  IMAD.IADD R3, R14, 0x1, -R2 ;  /* 0x000000010e037824 */ /* 0x000fe200078e0a02 */
[----:B------:R-:W-:Y:S01]  /*0550*/  R2P PR, R8, 0x6 ;  /* 0x0000000608007804 */ /* 0x000fe20000000000 */
[----:B------:R-:W-:Y:S01]  /*0560*/  IMAD R2, R0, 0x200, R10 ;  /* 0x0000020000027824 */ /* 0x000fe200078e020a */
[----:B------:R-:W-:Y:S01]  /*0570*/  SEL R185, R185, 0xffffffc0, !P3 ;  /* 0xffffffc0b9b97807 */ /* 0x000fe20005800000 */
[----:B------:R-:W-:Y:S01]  /*0580*/  IMAD.SHL.U32 R14, R14, 0x2, RZ ;  /* 0x000000020e0e7824 */ /* 0x000fe200078e00ff */
[----:B------:R-:W-:Y:S01]  /*0590*/  SEL R223, R223, 0x10, !P0 ;  /* 0x00000010dfdf7807 */ /* 0x000fe20004000000 */
[----:B------:R-:W-:Y:S01]  /*05a0*/  IMAD.SHL.U32 R4, R0, 0x8, RZ ;  /* 0x0000000800047824 */ /* 0x000fe200078e00ff */
[----:B------:R1:W-:Y:S01]  /*05b0*/  STL [R1+0x10], R2 ;  /* 0x0000100201007387 */ /* 0x0003e20000100800 */
[----:B------:R-:W-:Y:S01]  /*05c0*/  IMAD.SHL.U32 R0, R8, 0x40, RZ ;  /* 0x0000004008007824 */ /* 0x000fe200078e00ff */
[----:B------:R-:W-:Y:S01]  /*05d0*/  SHF.R.S32.HI R252, RZ, 0x2, R252 ;  /* 0x00000002fffc7819 */ /* 0x000fe200000114fc */
[----:B------:R-:W-:Y:S01]  /*05e0*/  IMAD.SHL.U32 R7, R3, 0x2, RZ ;  /* 0x0000000203077824 */ /* 0x000fe200078e00ff */
[----:B------:R-:W-:Y:S01]  /*05f0*/  LOP3.LUT R4, R4, 0x18, RZ, 0xc0, !PT ;  /* 0x0000001804047812 */ /* 0x000fe200078ec0ff */
[----:B------:R-:W-:Y:S01]  /*0600*/  IMAD.SHL.U32 R3, R11, 0x20, RZ ;  /* 0x000000200b037824 */ /* 0x000fe200078e00ff */
[----:B------:R-:W-:Y:S01]  /*0610*/  LOP3.LUT R0, R0, 0x1c0, RZ, 0xc0, !PT ;  /* 0x000001c000007812 */ /* 0x000fe200078ec0ff */
[C---:B------:R-:W-:Y:S01]  /*0620*/  IMAD R8, R13.reuse, 0x400, R7 ;  /* 0x000004000d087824 */ /* 0x040fe200078e0207 */
[----:B------:R-:W-:Y:S01]  /*0630*/  LEA R186, R186, UR5, 0x1 ;  /* 0x00000005baba7c11 */ /* 0x000fe2000f8e08ff */
[----:B------:R-:W-:-:S02]  /*0640*/  IMAD R252, R13, 0x10, R252 ;  /* 0x000000100dfc7824 */ /* 0x000fc400078e02fc */
[----:B-1----:R-:W-:Y:S01]  /*0650*/  IMAD.SHL.U32 R2, R9, 0x20, RZ ;  /* 0x0000002009027824 */ /* 0x002fe200078e00ff */
[----:B------:R-:W-:Y:S02]  /*0660*/  LOP3.LUT R9, R4, 0x20, R3, 0xf8, !PT ;  /* 0x0000002004097812 */ /* 0x000fe400078ef803 */
[----:B------:R-:W-:Y:S02]  /*0670*/  LOP3.LUT R3, R6, 0x1c0, RZ, 0xc0, !PT ;  /* 0x000001c006037812 */ /* 0x000fe400078ec0ff */
[----:B------:R-:W-:-:S05]  /*0680*/  LOP3.LUT R5, R2, 0x6, R14, 0xf8, !PT ;  /* 0x0000000602057812 */ /* 0x000fca00078ef80e */
[----:B------:R1:W-:Y:S02]  /*0690*/  STL [R1+0x8], R5 ;  /* 0x0000080501007387 */ /* 0x0003e40000100800 */
[----:B-1----:R-:W-:Y:S02]  /*06a0*/  LOP3.LUT R5, R0, 0x20, R2, 0xf8, !PT ;  /* 0x0000002000057812 */ /* 0x002fe400078ef802 */
[----:B------:R-:W-:-:S04]  /*06b0*/  SHF.R.U32.HI R2, RZ, 0x3, R0 ;  /* 0x00000003ff027819 */ /* 0x000fc80000011600 */
[----:B------:R-:W-:Y:S02]  /*06c0*/  LOP3.LUT R5, R5, R2, RZ, 0x3c, !PT ;  /* 0x0000000205057212 */ /* 0x000fe400078e3cff */
[----:B------:R-:W-:Y:S01]  /*06d0*/  LOP3.LUT R6, R2, R0, R4, 0x1e, !PT ;  /* 0x0000000002067212 */ /* 0x000fe200078e1e04 */
[----:B------:R-:W-:Y:S01]  /*06e0*/  IMAD.SHL.U32 R0, R11, 0x8, RZ ;  /* 0x000000080b007824 */ /* 0x000fe200078e00ff */
[----:B------:R-:W-:Y:S01]  /*06f0*/  SHF.R.U32.HI R2, RZ, 0x3, R3 ;  /* 0x00000003ff027819 */ /* 0x000fe20000011603 */
[----:B------:R-:W-:Y:S02]  /*0700*/  IMAD.SHL.U32 R4, R12, 0x40, RZ ;  /* 0x000000400c047824 */ /* 0x000fe400078e00ff */
[----:B------:R-:W-:Y:S01]  /*0710*/  IMAD.IADD R8, R8, 0x1, R5 ;  /* 0x0000000108087824 */ /* 0x000fe200078e0205 */
[----:B------:R-:W-:Y:S02]  /*0720*/  LOP3.LUT R5, R3, 0x8, R0, 0xf8, !PT ;  /* 0x0000000803057812 */ /* 0x000fe400078ef800 */
[----:B------:R-:W-:-:S02]  /*0730*/  LOP3.LUT R0, R4, 0xfffffe00, RZ, 0xc0, !PT ;  /* 0xfffffe0004007812 */ /* 0x000fc400078ec0ff */
[----:B------:R-:W-:Y:S02]  /*0740*/  LOP3.LUT R3, R2, R9, R3, 0x1e, !PT ;  /* 0x0000000902037212 */ /* 0x000fe400078e1e03 */
[----:B------:R-:W-:Y:S01]  /*0750*/  LOP3.LUT R2, R5, R2, RZ, 0x3c, !PT ;  /* 0x0000000205027212 */ /* 0x000fe200078e3cff */
[----:B------:R-:W-:Y:S01]  /*0760*/  IMAD R5, R194, 0x400, R7 ;  /* 0x00000400c2057824 */ /* 0x000fe200078e0207 */
[----:B------:R-:W-:Y:S01]  /*0770*/  LOP3.LUT R198, R3, R0, RZ, 0xfc, !PT ;  /* 0x0000000003c67212 */ /* 0x000fe200078efcff */
[--C-:B------:R-:W-:Y:S01]  /*0780*/  IMAD R4, R13, 0x400, R0.reuse ;  /* 0x000004000d047824 */ /* 0x100fe200078e0200 */
[----:B------:R-:W-:Y:S01]  /*0790*/  LEA R222, R8, UR5, 0x1 ;  /* 0x0000000508de7c11 */ /* 0x000fe2000f8e08ff */
[----:B------:R-:W-:Y:S01]  /*07a0*/  IMAD R194, R194, 0x400, R0 ;  /* 0x00000400c2c27824 */ /* 0x000fe200078e0200 */
[----:B------:R-:W-:Y:S01]  /*07b0*/  LEA R0, R199, UR4, 0x1 ;  /* 0x00000004c7007c11 */ /* 0x000fe2000f8e08ff */
[----:B------:R-:W-:Y:S02]  /*07c0*/  IMAD.IADD R197, R4, 0x1, R2 ;  /* 0x0000000104c57824 */ /* 0x000fe400078e0202 */
[----:B------:R-:W-:-:S02]  /*07d0*/  IMAD.IADD R194, R2, 0x1, R194 ;  /* 0x0000000102c27824 */ /* 0x000fc400078e02c2 */
[----:B------:R-:W-:Y:S02]  /*07e0*/  IMAD.MOV.U32 R2, RZ, RZ, 0x20 ;  /* 0x00000020ff027424 */ /* 0x000fe400078e00ff */
        /* <DEDUP_REMOVED lines=8> */
[----:B------:R-:W-:-:S02]  /*0870*/  IMAD.IADD R190, R0, 0x1, R2 ;  /* 0x0000000100be7824 */ /* 0x000fc400078e0202 */
[C---:B------:R-:W-:Y:S01]  /*0880*/  VIADD R2, R3.reuse, 0x40 ;  /* 0x0000004003027836 */ /* 0x040fe20000000000 */
[----:B------:R1:W-:Y:S01]  /*0890*/  STL [R1], R3 ;  /* 0x0000000301007387 */ /* 0x0003e20000100800 */
[----:B------:R-:W-:Y:S02]  /*08a0*/  @P2 VIADD R2, R3, 0xffffffc0 ;  /* 0xffffffc003022836 */ /* 0x000fe40000000000 */
[C---:B------:R-:W-:Y:S02]  /*08b0*/  IMAD.IADD R191, R185.reuse, 0x1, R191 ;  /* 0x00000001b9bf7824 */ /* 0x040fe400078e02bf */
[----:B------:R-:W-:Y:S01]  /*08c0*/  IMAD.IADD R224, R222, 0x1, R223 ;  /* 0x00000001dee07824 */ /* 0x000fe200078e02df */
[----:B------:R1:W-:Y:S01]  /*08d0*/  STL [R1+0x4], R2 ;  /* 0x0000040201007387 */ /* 0x0003e20000100800 */
[----:B------:R-:W-:Y:S02]  /*08e0*/  IMAD.IADD R185, R185, 0x1, R186 ;  /* 0x00000001b9b97824 */ /* 0x000fe400078e02ba */
[----:B------:R-:W-:-:S07]  /*08f0*/  IMAD.IADD R223, R223, 0x1, R221 ;  /* 0x00000001dfdf7824 */ /* 0x000fce00078e02dd */
.L_x_126:
[----:B--2---:R-:W2:Y:S01]  /*0900*/  S2R R48, SR_CTAID.Y ;  /* 0x0000000000307919 */ /* 0x004ea20000002600 */
[----:B-1----:R-:W1:Y:S01]  /*0910*/  LDC.64 R2, c[0x0][0x2f0] ;  /* 0x0000bc00ff027b82 */ /* 0x002e620000000a00 */
[----:B------:R-:W-:Y:S01]  /*0920*/  ISETP.NE.U32.AND P3, PT, RZ, UR12, PT ;  /* 0x0000000cff007c0c */ /* 0x000fe2000bf65070 */
[----:B------:R-:W-:-:S03]  /*0930*/  IMAD.MOV.U32 R0, RZ, RZ, -0x1 ;  /* 0xffffffffff007424 */ /* 0x000fc600078e00ff */
[----:B------:R-:W-:-:S03]  /*0940*/  ISETP.NE.AND.EX P3, PT, RZ, UR13, PT, P3 ;  /* 0x0000000dff007c0c */ /* 0x000fc6000bf65330 */
[----:B------:R-:W3:Y:S08]  /*0950*/  LDC.64 R8, c[0x0][0x308] ;  /* 0x0000c200ff087b82 */ /* 0x000ef00000000a00 */
[----:B----4-:R-:W4:Y:S08]  /*0960*/  LDC.U8 R13, c[0x0][0x3c2] ;  /* 0x0000f080ff0d7b82 */ /* 0x010f300000000000 */
[----:B-----5:R-:W5:Y:S01]  /*0970*/  LDC.64 R4, c[0x0][0x2f8] ;  /* 0x0000be00ff047b82 */ /* 0x020f620000000a00 */
[----:B-1----:R-:W-:-:S04]  /*0980*/  ISETP.NE.U32.AND P5, PT, R2, RZ, PT ;  /* 0x000000ff0200720c */ /* 0x002fc80003fa5070 */
[----:B------:R-:W-:Y:S01]  /*0990*/  ISETP.NE.AND.EX P5, PT, R3, RZ, PT, P5 ;  /* 0x000000ff0300720c */ /* 0x000fe20003fa5350 */
[----:B--2---:R-:W-:Y:S01]  /*09a0*/  IMAD.SHL.U32 R12, R48, 0x4, RZ ;  /* 0x00000004300c7824 */ /* 0x004fe200078e00ff */
[----:B---3--:R-:W-:Y:S02]  /*09b0*/  ISETP.NE.U32.AND P2, PT, R8, RZ, PT ;  /* 0x000000ff0800720c */ /* 0x008fe40003f45070 */
[----:B------:R-:W-:Y:S02]  /*09c0*/  SHF.R.S32.HI R40, RZ, 0x1f, R48 ;  /* 0x0000001fff287819 */ /* 0x000fe40000011430 */
[----:B------:R-:W-:Y:S02]  /*09d0*/  ISETP.NE.AND.EX P2, PT, R9, RZ, PT, P2 ;  /* 0x000000ff0900720c */ /* 0x000fe40003f45320 */
[----:B------:R-:W-:Y:S02]  /*09e0*/  SHF.L.U64.HI R11, R48, 0x2, R40 ;  /* 0x00000002300b7819 */ /* 0x000fe40000010228 */
[----:B------:R-:W-:-:S02]  /*09f0*/  IADD3 R2, P0, R12, R2, RZ ;  /* 0x000000020c027210 */ /* 0x000fc40007f1e0ff */
[----:B------:R-:W-:-:S03]  /*0a00*/  @P3 IADD3 R6, P1, R12, UR12, RZ ;  /* 0x0000000c0c063c10 */ /* 0x000fc6000ff3e0ff */
[C---:B------:R-:W-:Y:S01]  /*0a10*/  IMAD.X R3, R11.reuse, 0x1, R3, P0 ;  /* 0x000000010b037824 */ /* 0x040fe200000e0603 */
[----:B------:R-:W-:Y:S01]  /*0a20*/  @P3 IADD3.X R7, R11, UR13, RZ, P1, !PT ;  /* 0x0000000d0b073c10 */ /* 0x000fe20008ffe4ff */
[----:B------:R-:W-:-:S03]  /*0a30*/  IMAD.MOV.U32 R250, RZ, RZ, RZ ;  /* 0x000000fffffa7224 */ /* 0x000fc600078e00ff */
[----:B------:R-:W2:Y:S04]  /*0a40*/  @P5 LDG.E R0, desc[UR16][R2.64] ;  /* 0x0000001002005981 */ /* 0x000ea8000c1e1900 */
[----:B------:R1:W2:Y:S01]  /*0a50*/  @P5 LDG.E R10, desc[UR16][R2.64+0x4] ;  /* 0x00000410020a5981 */ /* 0x0002a2000c1e1900 */
[----:B-----5:R-:W-:-:S03]  /*0a60*/  ISETP.EQ.U32.AND P1, PT, R4, RZ, PT ;  /* 0x000000ff0400720c */ /* 0x020fc60003f22070 */
[----:B------:R3:W5:Y:S01]  /*0a70*/  @P3 LDG.E R250, desc[UR16][R6.64] ;  /* 0x0000001006fa3981 */ /* 0x000762000c1e1900 */
[----:B----4-:R-:W-:-:S04]  /*0a80*/  ISETP.NE.AND P3, PT, R13, RZ, PT ;  /* 0x000000ff0d00720c */ /* 0x010fc80003f65270 */
[----:B------:R-:W-:Y:S01]  /*0a90*/  ISETP.EQ.OR.EX P1, PT, R5, RZ, !P3, P1 ;  /* 0x000000ff0500720c */ /* 0x000fe20005f22710 */
[----:B------:R-:W-:Y:S01]  /*0aa0*/  IMAD.MOV.U32 R49, RZ, RZ, -0x1 ;  /* 0xffffffffff317424 */ /* 0x000fe200078e00ff */
[----:B-1----:R-:W-:Y:S01]  /*0ab0*/  @P2 IADD3 R2, P0, R12, R8, RZ ;  /* 0x000000080c022210 */ /* 0x002fe20007f1e0ff */
[----:B---3--:R-:W1:Y:S04]  /*0ac0*/  @!P2 LDC.64 R6, c[0x0][0x318] ;  /* 0x0000c600ff06ab82 */ /* 0x008e680000000a00 */
[----:B------:R-:W-:-:S05]  /*0ad0*/  @P2 IMAD.X R3, R11, 0x1, R9, P0 ;  /* 0x000000010b032824 */ /* 0x000fca00000e0609 */
[----:B------:R3:W5:Y:S01]  /*0ae0*/  @P2 LDG.E R8, desc[UR16][R2.64] ;  /* 0x0000001002082981 */ /* 0x000762000c1e1900 */
[----:B------:R-:W4:Y:S01]  /*0af0*/  @!P2 LDC R9, c[0x0][0x2cc] ;  /* 0x0000b300ff09ab82 */ /* 0x000f220000000800 */
[----:B---3--:R-:W-:-:S05]  /*0b00*/  IADD3 R2, P0, R12, R4, RZ ;  /* 0x000000040c027210 */ /* 0x008fca0007f1e0ff */
[----:B------:R-:W-:-:S05]  /*0b10*/  IMAD.X R3, R11, 0x1, R5, P0 ;  /* 0x000000010b037824 */ /* 0x000fca00000e0605 */
[----:B------:R-:W3:Y:S01]  /*0b20*/  @!P1 LDG.E R49, desc[UR16][R2.64] ;  /* 0x0000001002319981 */ /* 0x000ee2000c1e1900 */
[----:B------:R-:W-:Y:S02]  /*0b30*/  ISETP.NE.U32.AND P1, PT, R4, RZ, PT ;  /* 0x000000ff0400720c */ /* 0x000fe40003f25070 */
[----:B------:R-:W2:Y:S02]  /*0b40*/  LDC R4, c[0x0][0x2c8] ;  /* 0x0000b200ff047b82 */ /* 0x000ea40000000800 */
[----:B------:R-:W-:Y:S02]  /*0b50*/  ISETP.NE.AND.EX P1, PT, R5, RZ, PT, P1 ;  /* 0x000000ff0500720c */ /* 0x000fe40003f25310 */
[----:B-1----:R-:W-:-:S04]  /*0b60*/  @!P2 ISETP.NE.U32.AND P0, PT, R6, RZ, PT ;  /* 0x000000ff0600a20c */ /* 0x002fc80003f05070 */
[----:B------:R-:W-:-:S04]  /*0b70*/  @!P2 ISETP.NE.AND.EX P0, PT, R7, RZ, PT, P0 ;  /* 0x000000ff0700a20c */ /* 0x000fc80003f05300 */
[----:B----4-:R-:W-:Y:S01]  /*0b80*/  @!P2 SEL R5, R9, RZ, P0 ;  /* 0x000000ff0905a207 */ /* 0x010fe20000000000 */
[----:B--2---:R-:W-:-:S06]  /*0b90*/  @P5 IMAD.IADD R218, R10, 0x1, -R0 ;  /* 0x000000010ada5824 */ /* 0x004fcc00078e0a00 */
[----:B------:R-:W1:Y:S01]  /*0ba0*/  @!P5 LDC R218, c[0x0][0x2c4] ;  /* 0x0000b100ffdadb82 */ /* 0x000e620000000800 */
[----:B-----5:R-:W-:Y:S01]  /*0bb0*/  @P2 IMAD.IADD R206, R8, 0x1, -R250 ;  /* 0x0000000108ce2824 */ /* 0x020fe200078e0afa */
[----:B---3--:R2:W-:Y:S01]  /*0bc0*/  STL [R1+0xc], R49 ;  /* 0x00000c3101007387 */ /* 0x0085e20000100800 */
[----:B-1----:R-:W-:Y:S05]  /*0bd0*/  @!P1 BRA `(.L_x_78) ;  /* 0x00000000000c9947 */ /* 0x002fea0003800000 */
[----:B------:R-:W3:Y:S02]  /*0be0*/  @P3 LDG.E R4, desc[UR16][R2.64+0x4] ;  /* 0x0000041002043981 */ /* 0x000ee4000c1e1900 */
[----:B---3--:R-:W-:-:S06]  /*0bf0*/  @P3 IADD3 R4, R4, -R49, RZ ;  /* 0x8000003104043210 */ /* 0x008fcc0007ffe0ff */
[----:B------:R1:W5:Y:S02]  /*0c00*/  @!P3 LDG.E R4, desc[UR16][R2.64] ;  /* 0x000000100204b981 */ /* 0x000364000c1e1900 */
.L_x_78:
[----:B------:R-:W-:Y:S01]  /*0c10*/  IMAD.SHL.U32 R20, R246, 0x40, RZ ;  /* 0x00000040f6147824 */ /* 0x000fe200078e00ff */
[----:B-----5:R-:W-:-:S04]  /*0c20*/  @!P2 IADD3 R206, R5, R4, -R250 ;  /* 0x0000000405cea210 */ /* 0x020fc80007ffe8fa */
[----:B------:R-:W-:-:S13]  /*0c30*/  ISETP.GT.AND P0, PT, R206, R20, PT ;  /* 0x00000014ce00720c */ /* 0x000fda0003f04270 */
[----:B------:R-:W-:Y:S05]  /*0c40*/  @!P0 BRA `(.L_x_79) ;  /* 0x0000006800648947 */ /* 0x000fea0003800000 */
[----:B------:R-:W3:Y:S01]  /*0c50*/  LDC R18, c[0x0][0x278] ;  /* 0x00009e00ff127b82 */ /* 0x000ee20000000800 */
[----:B------:R-:W4:Y:S01]  /*0c60*/  S2R R43, SR_CTAID.Z ;  /* 0x00000000002b7919 */ /* 0x000f220000002700 */
[----:B------:R-:W-:Y:S02]  /*0c70*/  ISETP.NE.AND P1, PT, R49, -0x1, PT ;  /* 0xffffffff3100780c */ /* 0x000fe40003f25270 */
[----:B------:R-:W-:Y:S01]  /*0c80*/  ISETP.NE.AND P2, PT, R0, -0x1, PT ;  /* 0xffffffff0000780c */ /* 0x000fe20003f45270 */
[----:B------:R-:W5:Y:S03]  /*0c90*/  S2R R36, SR_CTAID.X ;  /* 0x0000000000247919 */ /* 0x000f660000002500 */
[----:B------:R-:W2:Y:S08]  /*0ca0*/  LDC.64 R6, c[0x0][0x228] ;  /* 0x00008a00ff067b82 */ /* 0x000eb00000000a00 */
[----:B------:R-:W5:Y:S01]  /*0cb0*/  LDC R9, c[0x0][0x394] ;  /* 0x0000e500ff097b82 */ /* 0x000f620000000800 */
[----:B---3--:R-:W-:-:S07]  /*0cc0*/  IABS R12, R18 ;  /* 0x00000012000c7213 */ /* 0x008fce0000000000 */
[----:B------:R-:W3:Y:S01]  /*0cd0*/  LDC R42, c[0x0][0x2d4] ;  /* 0x0000b500ff2a7b82 */ /* 0x000ee20000000800 */
[----:B-1----:R-:W1:Y:S01]  /*0ce0*/  I2F.RP R2, R12 ;  /* 0x0000000c00027306 */ /* 0x002e620000209400 */
[----:B--2---:R-:W-:Y:S01]  /*0cf0*/  IMAD R10, R40, R6, RZ ;  /* 0x00000006280a7224 */ /* 0x004fe200078e02ff */
[----:B----4-:R-:W-:-:S05]  /*0d00*/  IABS R8, R43 ;  /* 0x0000002b00087213 */ /* 0x010fca0000000000 */
[----:B------:R-:W2:Y:S01]  /*0d10*/  LDC.64 R28, c[0x0][0x240] ;  /* 0x00009000ff1c7b82 */ /* 0x000ea20000000a00 */
[----:B------:R-:W-:Y:S01]  /*0d20*/  SHF.R.S32.HI R41, RZ, 0x1f, R43 ;  /* 0x0000001fff297819 */ /* 0x000fe2000001142b */
[C---:B------:R-:W-:Y:S02]  /*0d30*/  IMAD R10, R48.reuse, R7, R10 ;  /* 0x00000007300a7224 */ /* 0x040fe400078e020a */
[----:B------:R-:W-:-:S04]  /*0d40*/  IMAD.WIDE.U32 R6, R48, R6, RZ ;  /* 0x0000000630067225 */ /* 0x000fc800078e00ff */
[----:B------:R-:W4:Y:S01]  /*0d50*/  LDC R39, c[0x0][0x2dc] ;  /* 0x0000b700ff277b82 */ /* 0x000f220000000800 */
[----:B-1----:R-:W1:Y:S01]  /*0d60*/  MUFU.RCP R2, R2 ;  /* 0x0000000200027308 */ /* 0x002e620000001000 */
[----:B------:R-:W-:Y:S01]  /*0d70*/  IMAD.IADD R34, R7, 0x1, R10 ;  /* 0x0000000107227824 */ /* 0x000fe200078e020a */
[----:B------:R-:W-:Y:S02]  /*0d80*/  LOP3.LUT R10, R43, R18, RZ, 0x3c, !PT ;  /* 0x000000122b0a7212 */ /* 0x000fe400078e3cff */
[----:B---3--:R-:W-:-:S03]  /*0d90*/  SHF.R.S32.HI R13, RZ, 0x1f, R42 ;  /* 0x0000001fff0d7819 */ /* 0x008fc6000001142a */
[----:B------:R-:W4:Y:S01]  /*0da0*/  LDC R241, c[0x0][0x270] ;  /* 0x00009c00fff17b82 */ /* 0x000f220000000800 */
[----:B------:R-:W-:Y:S01]  /*0db0*/  ISETP.GE.AND P0, PT, R10, RZ, PT ;  /* 0x000000ff0a00720c */ /* 0x000fe20003f06270 */
[----:B------:R-:W-:-:S06]  /*0dc0*/  IMAD R7, R13, R48, RZ ;  /* 0x000000300d077224 */ /* 0x000fcc00078e02ff */
[----:B------:R-:W3:Y:S01]  /*0dd0*/  LDC.U8 R14, c[0x0][0x3d8] ;  /* 0x0000f600ff0e7b82 */ /* 0x000ee20000000000 */
[----:B-1----:R-:W-:-:S04]  /*0de0*/  IADD3 R2, R2, 0xffffffe, RZ ;  /* 0x0ffffffe02027810 */ /* 0x002fc80007ffe0ff */
[----:B------:R-:W1:Y:S03]  /*0df0*/  F2I.FTZ.U32.TRUNC.NTZ R3, R2 ;  /* 0x0000000200037305 */ /* 0x000e66000021f000 */
[----:B------:R-:W2:Y:S01]  /*0e00*/  @P1 LDC.64 R16, c[0x0][0x250] ;  /* 0x00009400ff101b82 */ /* 0x000ea20000000a00 */
[----:B----4-:R-:W-:-:S07]  /*0e10*/  IMAD.WIDE R30, R39, R241, RZ ;  /* 0x000000f1271e7225 */ /* 0x010fce00078e02ff */
[----:B------:R-:W4:Y:S01]  /*0e20*/  LDC R27, c[0x0][0x2c4] ;  /* 0x0000b100ff1b7b82 */ /* 0x000f220000000800 */
[----:B-1----:R-:W-:Y:S02]  /*0e30*/  IADD3 R2, RZ, -R3, RZ ;  /* 0x80000003ff027210 */ /* 0x002fe40007ffe0ff */
[----:B---3--:R-:W-:-:S05]  /*0e40*/  ISETP.NE.AND P3, PT, R14, RZ, PT ;  /* 0x000000ff0e00720c */ /* 0x008fca0003f65270 */
[----:B------:R-:W1:Y:S01]  /*0e50*/  @P1 LDC.64 R22, c[0x0][0x248] ;  /* 0x00009200ff161b82 */ /* 0x000e620000000a00 */
[----:B------:R-:W-:Y:S02]  /*0e60*/  IMAD R4, R2, R12, RZ ;  /* 0x0000000c02047224 */ /* 0x000fe400078e02ff */
[----:B------:R-:W-:-:S04]  /*0e70*/  IMAD.MOV.U32 R2, RZ, RZ, RZ ;  /* 0x000000ffff027224 */ /* 0x000fc800078e00ff */
[----:B------:R-:W-:Y:S01]  /*0e80*/  IMAD.HI.U32 R2, R3, R4, R2 ;  /* 0x0000000403027227 */ /* 0x000fe200078e0002 */
[----:B------:R-:W-:Y:S01]  /*0e90*/  IADD3 R3, R218, 0x3f, RZ ;  /* 0x0000003fda037810 */ /* 0x000fe20007ffe0ff */
[----:B------:R-:W3:Y:S03]  /*0ea0*/  @P2 LDC.64 R14, c[0x0][0x420] ;  /* 0x00010800ff0e2b82 */ /* 0x000ee60000000a00 */
[----:B------:R-:W-:Y:S01]  /*0eb0*/  SHF.R.S32.HI R5, RZ, 0x1f, R3 ;  /* 0x0000001fff057819 */ /* 0x000fe20000011403 */
[----:B------:R-:W-:-:S03]  /*0ec0*/  IMAD.HI.U32 R2, R2, R8, RZ ;  /* 0x0000000802027227 */ /* 0x000fc600078e00ff */
[----:B------:R-:W-:Y:S01]  /*0ed0*/  LEA.HI R11, R5, R3, RZ, 0x6 ;  /* 0x00000003050b7211 */ /* 0x000fe200078f30ff */
[----:B------:R-:W-:Y:S01]  /*0ee0*/  IMAD.MOV R4, RZ, RZ, -R2 ;  /* 0x000000ffff047224 */ /* 0x000fe200078e0a02 */
[----:B------:R-:W1:Y:S03]  /*0ef0*/  @P3 LDC R24, c[0x0][0x2e4] ;  /* 0x0000b900ff183b82 */ /* 0x000e660000000800 */
[----:B------:R-:W-:Y:S01]  /*0f00*/  IMAD R3, R12, R4, R8 ;  /* 0x000000040c037224 */ /* 0x000fe200078e0208 */
[----:B------:R-:W-:-:S04]  /*0f10*/  IADD3 R4, R218, 0x40, R20 ;  /* 0x00000040da047810 */ /* 0x000fc80007ffe014 */
[----:B------:R-:W-:Y:S01]  /*0f20*/  ISETP.GT.U32.AND P4, PT, R12, R3, PT ;  /* 0x000000030c00720c */ /* 0x000fe20003f84070 */
[----:B------:R-:W1:Y:S01]  /*0f30*/  LDC.U8 R38, c[0x0][0x480] ;  /* 0x00012000ff267b82 */ /* 0x000e620000000000 */
[----:B-----5:R-:W-:-:S04]  /*0f40*/  IADD3 R4, R4, R9, -R206 ;  /* 0x0000000904047210 */ /* 0x020fc80007ffe8ce */
[----:B------:R-:W-:Y:S01]  /*0f50*/  IADD3 R8, R4, 0x3f, RZ ;  /* 0x0000003f04087810 */ /* 0x000fe20007ffe0ff */
[----:B--2---:R-:W-:-:S03]  /*0f60*/  IMAD.WIDE.U32 R4, R0, R28, RZ ;  /* 0x0000001c00047225 */ /* 0x004fc600078e00ff */
[----:B------:R-:W-:Y:S02]  /*0f70*/  SHF.R.S32.HI R9, RZ, 0x1f, R8 ;  /* 0x0000001fff097819 */ /* 0x000fe40000011408 */
[----:B------:R-:W-:Y:S01]  /*0f80*/  SEL R37, R6, R4, !P2 ;  /* 0x0000000406257207 */ /* 0x000fe20005000000 */
[----:B------:R-:W-:Y:S01]  /*0f90*/  IMAD R6, R0, R29, RZ ;  /* 0x0000001d00067224 */ /* 0x000fe200078e02ff */
[----:B------:R-:W-:Y:S01]  /*0fa0*/  @!P4 IADD3 R3, R3, -R12, RZ ;  /* 0x8000000c0303c210 */ /* 0x000fe20007ffe0ff */
[----:B------:R-:W-:Y:S01]  /*0fb0*/  @!P4 VIADD R2, R2, 0x1 ;  /* 0x000000010202c836 */ /* 0x000fe20000000000 */
[----:B------:R-:W-:Y:S01]  /*0fc0*/  LEA.HI R4, R9, R8, RZ, 0x6 ;  /* 0x0000000809047211 */ /* 0x000fe200078f30ff */
[----:B------:R-:W-:Y:S01]  /*0fd0*/  IMAD.WIDE.U32 R8, R48, R42, RZ ;  /* 0x0000002a30087225 */ /* 0x000fe200078e00ff */
[----:B------:R-:W-:Y:S02]  /*0fe0*/  ISETP.GE.U32.AND P6, PT, R3, R12, PT ;  /* 0x0000000c0300720c */ /* 0x000fe40003fc6070 */
[----:B------:R-:W-:Y:S01]  /*0ff0*/  SHF.R.S32.HI R4, RZ, 0x6, R4 ;  /* 0x00000006ff047819 */ /* 0x000fe20000011404 */
[----:B------:R-:W-:Y:S01]  /*1000*/  IMAD R3, R40, R42, R7 ;  /* 0x0000002a28037224 */ /* 0x000fe200078e0207 */
[----:B------:R-:W-:Y:S01]  /*1010*/  SHF.R.S32.HI R7, RZ, 0x6, R11 ;  /* 0x00000006ff077819 */ /* 0x000fe2000001140b */
[----:B------:R-:W2:Y:S01]  /*1020*/  @!P2 LDC.64 R12, c[0x0][0x418] ;  /* 0x00010600ff0cab82 */ /* 0x000ea20000000a00 */
[----:B------:R-:W-:Y:S01]  /*1030*/  @P2 IADD3 R34, R5, R6, RZ ;  /* 0x0000000605222210 */ /* 0x000fe20007ffe0ff */
[----:B------:R-:W-:Y:S01]  /*1040*/  IMAD.IADD R3, R9, 0x1, R3 ;  /* 0x0000000109037824 */ /* 0x000fe200078e0203 */
[----:B------:R-:W-:Y:S01]  /*1050*/  VIMNMX R204, R7, R4, PT ;  /* 0x0000000407cc7248 */ /* 0x000fe20003fe0100 */
[-C--:B------:R-:W-:Y:S01]  /*1060*/  IMAD R9, R31, R8.reuse, RZ ;  /* 0x000000081f097224 */ /* 0x080fe200078e02ff */
[----:B------:R-:W-:Y:S01]  /*1070*/  ISETP.NE.AND P4, PT, R18, RZ, PT ;  /* 0x000000ff1200720c */ /* 0x000fe20003f85270 */
[----:B------:R-:W-:-:S04]  /*1080*/  IMAD.WIDE.U32 R4, R30, R8, RZ ;  /* 0x000000081e047225 */ /* 0x000fc800078e00ff */
[----:B------:R-:W-:Y:S01]  /*1090*/  IMAD R9, R30, R3, R9 ;  /* 0x000000031e097224 */ /* 0x000fe200078e0209 */
[----:B------:R-:W-:Y:S01]  /*10a0*/  @P1 IADD3 R3, R250, R49, RZ ;  /* 0x00000031fa031210 */ /* 0x000fe20007ffe0ff */
[----:B------:R-:W-:Y:S02]  /*10b0*/  @P6 VIADD R2, R2, 0x1 ;  /* 0x0000000102026836 */ /* 0x000fe40000000000 */
[----:B------:R-:W-:Y:S02]  /*10c0*/  IMAD R8, R31, R0, RZ ;  /* 0x000000001f087224 */ /* 0x000fe400078e02ff */
[C---:B------:R-:W-:Y:S01]  /*10d0*/  @P1 IMAD R10, R3.reuse, R17, RZ ;  /* 0x00000011030a1224 */ /* 0x040fe200078e02ff */
[----:B------:R-:W-:Y:S01]  /*10e0*/  MOV R19, R2 ;  /* 0x0000000200137202 */ /* 0x000fe20000000f00 */
[----:B------:R-:W-:-:S04]  /*10f0*/  @P1 IMAD.WIDE.U32 R6, R3, R16, RZ ;  /* 0x0000001003061225 */ /* 0x000fc800078e00ff */
[----:B------:R-:W-:Y:S01]  /*1100*/  IMAD.WIDE.U32 R2, R30, R0, RZ ;  /* 0x000000001e027225 */ /* 0x000fe200078e00ff */
[----:B------:R-:W-:Y:S02]  /*1110*/  @P1 IADD3 R35, R7, R10, RZ ;  /* 0x0000000a07231210 */ /* 0x000fe40007ffe0ff */
[----:B------:R-:W5:Y:S01]  /*1120*/  LDC.64 R10, c[0x0][0x488] ;  /* 0x00012200ff0a7b82 */ /* 0x000f620000000a00 */
[C---:B------:R-:W-:Y:S01]  /*1130*/  SHF.L.U32 R7, R48.reuse, 0x7, RZ ;  /* 0x0000000730077819 */ /* 0x040fe200000006ff */
[----:B------:R-:W-:Y:S01]  /*1140*/  IMAD.IADD R26, R5, 0x1, R9 ;  /* 0x00000001051a7824 */ /* 0x000fe200078e0209 */
[----:B------:R-:W-:Y:S01]  /*1150*/  @P1 MOV R32, R6 ;  /* 0x0000000600201202 */ /* 0x000fe20000000f00 */
[----:B------:R-:W-:Y:S01]  /*1160*/  @P2 IMAD.IADD R26, R3, 0x1, R8 ;  /* 0x00000001031a2824 */ /* 0x000fe200078e0208 */
[C---:B------:R-:W-:Y:S01]  /*1170*/  SHF.L.U64.HI R3, R48.reuse, 0x7, R40 ;  /* 0x0000000730037819 */ /* 0x040fe20000010228 */
[----:B------:R-:W-:Y:S01]  /*1180*/  @!P0 IMAD.MOV R19, RZ, RZ, -R19 ;  /* 0x000000ffff138224 */ /* 0x000fe200078e0a13 */
[----:B------:R-:W-:Y:S01]  /*1190*/  SEL R7, R7, RZ, P5 ;  /* 0x000000ff07077207 */ /* 0x000fe20002800000 */
[----:B----4-:R-:W-:Y:S01]  /*11a0*/  @P3 IMAD R8, R48, R27, RZ ;  /* 0x0000001b30083224 */ /* 0x010fe200078e02ff */
[----:B------:R-:W-:-:S02]  /*11b0*/  LEA R6, R204, 0xffffffc0, 0x6 ;  /* 0xffffffc0cc067811 */ /* 0x000fc400078e30ff */
[----:B------:R-:W-:Y:S02]  /*11c0*/  @!P4 LOP3.LUT R19, RZ, R18, RZ, 0x33, !PT ;  /* 0x00000012ff13c212 */ /* 0x000fe400078e33ff */
[----:B------:R-:W-:Y:S01]  /*11d0*/  SEL R33, R4, R2, !P2 ;  /* 0x0000000204217207 */ /* 0x000fe20005000000 */
[----:B---3--:R-:W-:Y:S01]  /*11e0*/  @P2 IMAD.WIDE.U32 R4, R0, R14, RZ ;  /* 0x0000000e00042225 */ /* 0x008fe200078e00ff */
[----:B------:R-:W-:Y:S02]  /*11f0*/  SEL R3, R3, RZ, P5 ;  /* 0x000000ff03037207 */ /* 0x000fe40002800000 */
[----:B------:R-:W-:Y:S01]  /*1200*/  IADD3 R7, P0, R6, R7, RZ ;  /* 0x0000000706077210 */ /* 0x000fe20007f1e0ff */
[----:B--2---:R-:W-:Y:S01]  /*1210*/  @!P2 IMAD R2, R40, R12, RZ ;  /* 0x0000000c2802a224 */ /* 0x004fe200078e02ff */
[----:B------:R-:W-:Y:S01]  /*1220*/  SHF.R.S32.HI R18, RZ, 0x1f, R6 ;  /* 0x0000001fff127819 */ /* 0x000fe20000011406 */
[----:B------:R-:W-:Y:S01]  /*1230*/  @P2 IMAD R25, R0, R15, R5 ;  /* 0x0000000f00192224 */ /* 0x000fe200078e0205 */
[----:B------:R-:W-:Y:S01]  /*1240*/  @P2 MOV R21, R4 ;  /* 0x0000000400152202 */ /* 0x000fe20000000f00 */
[----:B------:R-:W-:Y:S01]  /*1250*/  @!P2 IMAD R9, R48, R13, R2 ;  /* 0x0000000d3009a224 */ /* 0x000fe200078e0202 */
[----:B------:R-:W-:Y:S01]  /*1260*/  @P3 SEL R8, R8, R0, !P2 ;  /* 0x0000000008083207 */ /* 0x000fe20005000000 */
[----:B------:R-:W-:Y:S01]  /*1270*/  IMAD.X R5, R18, 0x1, R3, P0 ;  /* 0x0000000112057824 */ /* 0x000fe200000e0603 */
[----:B-1----:R-:W-:Y:S01]  /*1280*/  ISETP.NE.AND P0, PT, R38, RZ, PT ;  /* 0x000000ff2600720c */ /* 0x002fe20003f05270 */
[----:B------:R-:W-:-:S04]  /*1290*/  @!P2 IMAD.WIDE.U32 R2, R48, R12, RZ ;  /* 0x0000000c3002a225 */ /* 0x000fc800078e00ff */
[----:B------:R-:W-:Y:S01]  /*12a0*/  IMAD R14, R31, R7, RZ ;  /* 0x000000071f0e7224 */ /* 0x000fe200078e02ff */
[----:B------:R-:W-:Y:S01]  /*12b0*/  @!P2 MOV R21, R2 ;  /* 0x000000020015a202 */ /* 0x000fe20000000f00 */
[----:B------:R-:W-:Y:S02]  /*12c0*/  @!P2 IMAD.IADD R25, R3, 0x1, R9 ;  /* 0x000000010319a824 */ /* 0x000fe400078e0209 */
[----:B------:R-:W-:Y:S02]  /*12d0*/  IMAD R14, R30, R5, R14 ;  /* 0x000000051e0e7224 */ /* 0x000fe400078e020e */
[----:B-----5:R-:W-:-:S04]  /*12e0*/  IMAD.WIDE.U32 R2, R36, R10, RZ ;  /* 0x0000000a24027225 */ /* 0x020fc800078e00ff */
[----:B------:R-:W-:Y:S02]  /*12f0*/  @!P3 IMAD R5, R48, R241, R43 ;  /* 0x000000f13005b224 */ /* 0x000fe400078e022b */
[----:B------:R-:W-:Y:S02]  /*1300*/  @P1 IMAD.IADD R4, R250, 0x1, R49 ;  /* 0x00000001fa041824 */ /* 0x000fe400078e0231 */
[----:B------:R-:W-:-:S04]  /*1310*/  IMAD.WIDE.U32 R12, R30, R7, RZ ;  /* 0x000000071e0c7225 */ /* 0x000fc800078e00ff */
[----:B------:R-:W-:Y:S01]  /*1320*/  @P3 IMAD R24, R43, R24, R8 ;  /* 0x000000182b183224 */ /* 0x000fe200078e0208 */
[----:B------:R-:W-:Y:S01]  /*1330*/  SEL R8, R2, RZ, P0 ;  /* 0x000000ff02087207 */ /* 0x000fe20000000000 */
[----:B------:R-:W-:Y:S02]  /*1340*/  IMAD R7, R36, R11, R3 ;  /* 0x0000000b24077224 */ /* 0x000fe400078e0203 */
[----:B------:R-:W-:Y:S01]  /*1350*/  @!P3 IMAD R24, R5, R27, RZ ;  /* 0x0000001b0518b224 */ /* 0x000fe200078e02ff */
[----:B------:R-:W-:Y:S01]  /*1360*/  SHF.R.S32.HI R27, RZ, 0x1f, R20 ;  /* 0x0000001fff1b7819 */ /* 0x000fe20000011414 */
[C---:B------:R-:W-:Y:S01]  /*1370*/  @P1 IMAD R3, R4.reuse, R23, RZ ;  /* 0x0000001704031224 */ /* 0x040fe200078e02ff */
[----:B------:R-:W-:Y:S01]  /*1380*/  SEL R9, R7, RZ, P0 ;  /* 0x000000ff07097207 */ /* 0x000fe20000000000 */
[----:B------:R-:W-:Y:S02]  /*1390*/  IMAD R11, R43, R39, RZ ;  /* 0x000000272b0b7224 */ /* 0x000fe400078e02ff */
[----:B------:R-:W-:-:S03]  /*13a0*/  @P1 IMAD.WIDE.U32 R4, R4, R22, RZ ;  /* 0x0000001604041225 */ /* 0x000fc600078e00ff */
[----:B------:R-:W-:Y:S01]  /*13b0*/  SHF.R.S32.HI R38, RZ, 0x1f, R11 ;  /* 0x0000001fff267819 */ /* 0x000fe2000001140b */
[----:B------:R-:W-:Y:S01]  /*13c0*/  @P1 IMAD.MOV.U32 R31, RZ, RZ, R4 ;  /* 0x000000ffff1f1224 */ /* 0x000fe200078e0004 */
[----:B------:R-:W-:Y:S01]  /*13d0*/  @P1 IADD3 R36, R5, R3, RZ ;  /* 0x0000000305241210 */ /* 0x000fe20007ffe0ff */
        /* <DEDUP_REMOVED lines=13> */
.L_x_80:
        /* <DEDUP_REMOVED lines=13> */
.L_x_81:
[----:B------:R-:W-:Y:S02]  /*1580*/  IADD3 R5, R13, R14, RZ ;  /* 0x0000000e0d057210 */ /* 0x000fe40007ffe0ff */
[----:B------:R-:W-:Y:S01]  /*1590*/  SHF.R.S32.HI R30, RZ, 0x1f, R19 ;  /* 0x0000001fff1e7819 */ /* 0x000fe20000011413 */
[----:B------:R-:W-:Y:S05]  /*15a0*/  @!P3 BRA `(.L_x_82) ;  /* 0x00000000001cb947 */ /* 0x000fea0003800000 */
[----:B------:R-:W1:Y:S01]  /*15b0*/  LDC R3, c[0x0][0x2c0] ;  /* 0x0000b000ff037b82 */ /* 0x000e620000000800 */
[----:B------:R-:W-:-:S05]  /*15c0*/  @!P2 IMAD R0, R48, R42, RZ ;  /* 0x0000002a3000a224 */ /* 0x000fca00078e02ff */
[----:B------:R-:W-:Y:S02]  /*15d0*/  LEA R0, R48, R0, 0x7 ;  /* 0x0000000030007211 */ /* 0x000fe400078e38ff */
[----:B------:R-:W1:Y:S02]  /*15e0*/  LDC R2, c[0x0][0x2e4] ;  /* 0x0000b900ff027b82 */ /* 0x000e640000000800 */
[----:B-1----:R-:W-:-:S05]  /*15f0*/  LEA R2, R3, R2, 0x7 ;  /* 0x0000000203027211 */ /* 0x002fca00078e38ff */
[----:B------:R-:W-:Y:S01]  /*1600*/  IMAD R0, R2, R43, R0 ;  /* 0x0000002b02007224 */ /* 0x000fe200078e0200 */
[----:B------:R-:W-:Y:S06]  /*1610*/  BRA `(.L_x_83) ;  /* 0x0000000000087947 */ /* 0x000fec0003800000 */
.L_x_82:
[----:B------:R-:W-:-:S04]  /*1620*/  IMAD R0, R48, R241, R43 ;  /* 0x000000f130007224 */ /* 0x000fc800078e022b */
[----:B------:R-:W-:-:S07]  /*1630*/  IMAD R0, R0, R42, RZ ;  /* 0x0000002a00007224 */ /* 0x000fce00078e02ff */
.L_x_83:
[----:B------:R-:W1:Y:S01]  /*1640*/  S2R R42, SR_TID.X ;  /* 0x00000000002a7919 */ /* 0x000e620000002100 */
[----:B------:R-:W2:Y:S01]  /*1650*/  LDC.64 R14, c[0x0][0x420] ;  /* 0x00010800ff0e7b82 */ /* 0x000ea20000000a00 */
[----:B------:R-:W-:Y:S01]  /*1660*/  IMAD R241, R39, R241, RZ ;  /* 0x000000f127f17224 */ /* 0x000fe200078e02ff */
[----:B------:R-:W-:Y:S01]  /*1670*/  SHF.R.S32.HI R213, RZ, 0x1f, R212 ;  /* 0x0000001fffd57819 */ /* 0x000fe200000114d4 */
[----:B------:R-:W-:Y:S01]  /*1680*/  ULDC.64 UR6, c[0x0][0x428] ;  /* 0x00010a0000067ab9 */ /* 0x000fe20000000a00 */
[----:B------:R-:W-:Y:S01]  /*1690*/  ULDC.64 UR10, c[0x0][0x210] ;  /* 0x00008400000a7ab9 */ /* 0x000fe20000000a00 */
[----:B------:R-:W-:Y:S01]  /*16a0*/  IMAD.SHL.U32 R4, R241, 0x40, RZ ;  /* 0x00000040f1047824 */ /* 0x000fe200078e00ff */
[----:B------:R-:W-:Y:S01]  /*16b0*/  ULDC.64 UR8, c[0x0][0x3e0] ;  /* 0x0000f80000087ab9 */ /* 0x000fe20000000a00 */
[----:B------:R-:W-:Y:S01]  /*16c0*/  BSSY B1, `(.L_x_79) ;  /* 0x00005f1000017945 */ /* 0x000fe20003800000 */
[----:B------:R-:W3:Y:S02]  /*16d0*/  LDC R251, c[0x0][0x398] ;  /* 0x0000e600fffb7b82 */ /* 0x000ee40000000800 */
[----:B------:R-:W-:Y:S01]  /*16e0*/  IADD3 R3, P3, P2, R12, R4, R11 ;  /* 0x000000040c037210 */ /* 0x000fe20007a7e00b */
[C---:B------:R-:W-:Y:S01]  /*16f0*/  IMAD.IADD R12, R6.reuse, 0x1, R0 ;  /* 0x00000001060c7824 */ /* 0x040fe200078e0200 */
[----:B------:R-:W-:Y:S01]  /*1700*/  SHF.R.S32.HI R4, RZ, 0x1f, R4 ;  /* 0x0000001fff047819 */ /* 0x000fe20000011404 */
[----:B------:R-:W-:-:S03]  /*1710*/  IMAD.IADD R11, R6, 0x1, R24 ;  /* 0x00000001060b7824 */ /* 0x000fc600078e0218 */
[----:B------:R-:W-:Y:S01]  /*1720*/  IADD3.X R5, R5, R4, R38, P3, P2 ;  /* 0x0000000405057210 */ /* 0x000fe20001fe4426 */
[----:B------:R-:W4:Y:S01]  /*1730*/  LDC.64 R46, c[0x0][0x2b0] ;  /* 0x0000ac00ff2e7b82 */ /* 0x000f220000000a00 */
[----:B------:R-:W-:-:S04]  /*1740*/  IADD3 R8, P3, P2, R8, R3, R33 ;  /* 0x0000000308087210 */ /* 0x000fc80007a7e021 */
[----:B------:R-:W-:Y:S01]  /*1750*/  IADD3.X R9, R9, R5, R26, P3, P2 ;  /* 0x0000000509097210 */ /* 0x000fe20001fe441a */
[----:B--2---:R-:W-:Y:S01]  /*1760*/  IMAD R0, R18, R14, RZ ;  /* 0x0000000e12007224 */ /* 0x004fe200078e02ff */
[----:B------:R-:W-:Y:S01]  /*1770*/  SHF.R.S32.HI R26, RZ, 0x1f, R249 ;  /* 0x0000001fff1a7819 */ /* 0x000fe200000114f9 */
[----:B------:R-:W2:Y:S02]  /*1780*/  LDC.64 R44, c[0x0][0x478] ;  /* 0x00011e00ff2c7b82 */ /* 0x000ea40000000a00 */
[----:B------:R-:W-:Y:S01]  /*1790*/  IMAD R5, R6, R15, R0 ;  /* 0x0000000f06057224 */ /* 0x000fe200078e0200 */
[----:B-1----:R-:W-:-:S04]  /*17a0*/  SHF.R.S32.HI R39, RZ, 0x1f, R42 ;  /* 0x0000001fff277819 */ /* 0x002fc8000001142a */
[----:B------:R-:W-:-:S04]  /*17b0*/  LEA.HI R7, R39, R42, RZ, 0x5 ;  /* 0x0000002a27077211 */ /* 0x000fc800078f28ff */
[----:B------:R-:W-:Y:S02]  /*17c0*/  LOP3.LUT R2, R7, 0xffffffe0, RZ, 0xc0, !PT ;  /* 0xffffffe007027812 */ /* 0x000fe400078ec0ff */
[----:B------:R-:W-:Y:S02]  /*17d0*/  SHF.R.S32.HI R3, RZ, 0x5, R7 ;  /* 0x00000005ff037819 */ /* 0x000fe40000011407 */
[----:B------:R-:W-:Y:S01]  /*17e0*/  IADD3 R7, P3, R249, R6, RZ ;  /* 0x00000006f9077210 */ /* 0x000fe20007f7e0ff */
[----:B------:R-:W-:Y:S01]  /*17f0*/  IMAD.IADD R4, R42, 0x1, -R2 ;  /* 0x000000012a047824 */ /* 0x000fe200078e0a02 */
[----:B------:R-:W-:-:S03]  /*1800*/  IADD3 R2, P4, R212, R21, RZ ;  /* 0x00000015d4027210 */ /* 0x000fc60007f9e0ff */
[----:B------:R-:W-:Y:S01]  /*1810*/  IMAD R4, R3, R241, R4 ;  /* 0x000000f103047224 */ /* 0x000fe200078e0204 */
[----:B------:R-:W-:Y:S01]  /*1820*/  IADD3.X R3, R213, R25, RZ, P4, !PT ;  /* 0x00000019d5037210 */ /* 0x000fe200027fe4ff */
[----:B------:R-:W-:Y:S02]  /*1830*/  IMAD.X R0, R26, 0x1, R18, P3 ;  /* 0x000000011a007824 */ /* 0x000fe400018e0612 */
[----:B------:R-:W-:Y:S01]  /*1840*/  IMAD.IADD R25, R20, 0x1, R218 ;  /* 0x0000000114197824 */ /* 0x000fe200078e02da */
[----:B------:R-:W-:Y:S01]  /*1850*/  IADD3 R8, P2, R4, R8, RZ ;  /* 0x0000000804087210 */ /* 0x000fe20007f5e0ff */
[----:B------:R-:W-:-:S03]  /*1860*/  IMAD.WIDE.U32 R2, R6, R14, R2 ;  /* 0x0000000e06027225 */ /* 0x000fc600078e0002 */
[----:B------:R-:W-:Y:S01]  /*1870*/  LEA.HI.X.SX32 R10, R4, R9, 0x1, P2 ;  /* 0x00000009040a7211 */ /* 0x000fe200010f0eff */
[----:B------:R-:W-:Y:S01]  /*1880*/  IMAD R0, R0, R28, RZ ;  /* 0x0000001c00007224 */ /* 0x000fe200078e02ff */
[----:B------:R-:W-:Y:S01]  /*1890*/  IADD3 R3, R3, R5, RZ ;  /* 0x0000000503037210 */ /* 0x000fe20007ffe0ff */
[----:B------:R-:W-:Y:S02]  /*18a0*/  IMAD R4, R41, UR6, RZ ;  /* 0x0000000629047c24 */ /* 0x000fe4000f8e02ff */
[----:B------:R-:W-:Y:S01]  /*18b0*/  IMAD R9, R7, R29, R0 ;  /* 0x0000001d07097224 */ /* 0x000fe200078e0200 */
[----:B---3--:R-:W-:Y:S01]  /*18c0*/  IADD3 R0, R25, -R251, -R206 ;  /* 0x800000fb19007210 */ /* 0x008fe20007ffe8ce */
[C---:B------:R-:W-:Y:S02]  /*18d0*/  IMAD R4, R43.reuse, UR7, R4 ;  /* 0x000000072b047c24 */ /* 0x040fe4000f8e0204 */
[----:B------:R-:W-:Y:S01]  /*18e0*/  IMAD.WIDE.U32 R2, R43, UR6, R2 ;  /* 0x000000062b027c25 */ /* 0x000fe2000f8e0002 */
[----:B------:R-:W-:-:S02]  /*18f0*/  ULDC.64 UR6, c[0x0][0x400] ;  /* 0x0001000000067ab9 */ /* 0x000fc40000000a00 */
[----:B------:R-:W-:Y:S01]  /*1900*/  LEA R200, P2, R8, UR6, 0x2 ;  /* 0x0000000608c87c11 */ /* 0x000fe2000f8410ff */
[----:B------:R-:W-:Y:S01]  /*1910*/  IMAD.IADD R5, R3, 0x1, R4 ;  /* 0x0000000103057824 */ /* 0x000fe200078e0204 */
[----:B------:R-:W-:Y:S01]  /*1920*/  SHF.R.S32.HI R3, RZ, 0x1f, R0 ;  /* 0x0000001fff037819 */ /* 0x000fe20000011400 */
[----:B------:R-:W-:Y:S01]  /*1930*/  IMAD.WIDE.U32 R6, R7, R28, R212 ;  /* 0x0000001c07067225 */ /* 0x000fe200078e00d4 */
[----:B------:R-:W-:Y:S02]  /*1940*/  MOV R4, R2 ;  /* 0x0000000200047202 */ /* 0x000fe40000000f00 */
[----:B------:R-:W-:Y:S01]  /*1950*/  LEA.HI R2, R3, R0, RZ, 0x6 ;  /* 0x0000000003027211 */ /* 0x000fe200078f30ff */
[----:B------:R-:W-:Y:S01]  /*1960*/  IMAD R0, R26, R14, RZ ;  /* 0x0000000e1a007224 */ /* 0x000fe200078e02ff */
[----:B------:R-:W-:Y:S01]  /*1970*/  IADD3 R6, P3, R37, R6, RZ ;  /* 0x0000000625067210 */ /* 0x000fe20007f7e0ff */
[----:B------:R-:W-:Y:S01]  /*1980*/  IMAD.WIDE.U32 R4, R249, R14, R4 ;  /* 0x0000000ef9047225 */ /* 0x000fe200078e0004 */
[----:B------:R-:W-:-:S02]  /*1990*/  SHF.R.S32.HI R2, RZ, 0x6, R2 ;  /* 0x00000006ff027819 */ /* 0x000fc40000011402 */
[----:B------:R-:W-:Y:S01]  /*19a0*/  LEA.HI.X R201, R8, UR7, R10, 0x2, P2 ;  /* 0x0000000708c97c11 */ /* 0x000fe200090f140a */
[----:B------:R-:W-:Y:S01]  /*19b0*/  ULDC.64 UR6, c[0x0][0x258] ;  /* 0x0000960000067ab9 */ /* 0x000fe20000000a00 */
[----:B------:R-:W-:Y:S01]  /*19c0*/  VIMNMX R248, RZ, R2, !PT ;  /* 0x00000002fff87248 */ /* 0x000fe20007fe0100 */
[----:B------:R-:W-:Y:S01]  /*19d0*/  IMAD R3, R41, UR6, RZ ;  /* 0x0000000629037c24 */ /* 0x000fe2000f8e02ff */
[----:B------:R-:W-:Y:S01]  /*19e0*/  IADD3.X R7, R34, R7, R9, P3, !PT ;  /* 0x0000000722077210 */ /* 0x000fe20001ffe409 */
[----:B----4-:R-:W-:Y:S01]  /*19f0*/  IMAD.WIDE R8, R11, 0x4, R46 ;  /* 0x000000040b087825 */ /* 0x010fe200078e022e */
[----:B------:R-:W-:Y:S02]  /*1a00*/  ISETP.GT.AND P4, PT, R204, R248, PT ;  /* 0x000000f8cc00720c */ /* 0x000fe40003f84270 */
[----:B------:R-:W-:Y:S01]  /*1a10*/  LEA R208, P2, R4, UR8, 0x1 ;  /* 0x0000000804d07c11 */ /* 0x000fe2000f8408ff */
[C---:B------:R-:W-:Y:S02]  /*1a20*/  IMAD R3, R43.reuse, UR7, R3 ;  /* 0x000000072b037c24 */ /* 0x040fe4000f8e0203 */
[----:B------:R-:W-:-:S04]  /*1a30*/  IMAD.WIDE.U32 R10, R43, UR6, R6 ;  /* 0x000000062b0a7c25 */ /* 0x000fc8000f8e0006 */
[----:B------:R-:W-:Y:S01]  /*1a40*/  IMAD R0, R249, R15, R0 ;  /* 0x0000000ff9007224 */ /* 0x000fe200078e0200 */
[----:B------:R-:W-:Y:S01]  /*1a50*/  IADD3 R21, R11, R3, RZ ;  /* 0x000000030b157210 */ /* 0x000fe20007ffe0ff */
[----:B------:R-:W-:Y:S01]  /*1a60*/  IMAD.MOV.U32 R220, RZ, RZ, R8 ;  /* 0x000000ffffdc7224 */ /* 0x000fe200078e0008 */
[----:B------:R-:W-:Y:S01]  /*1a70*/  LEA R210, P3, R10, UR10, 0x1 ;  /* 0x0000000a0ad27c11 */ /* 0x000fe2000f8608ff */
[----:B------:R-:W-:Y:S02]  /*1a80*/  IMAD.MOV.U32 R219, RZ, RZ, R9 ;  /* 0x000000ffffdb7224 */ /* 0x000fe400078e0009 */
[----:B--2---:R-:W-:Y:S01]  /*1a90*/  IMAD.WIDE R8, R12, 0x4, R44 ;  /* 0x000000040c087825 */ /* 0x004fe200078e022c */
[----:B------:R-:W-:-:S03]  /*1aa0*/  LEA.HI.X R211, R10, UR11, R21, 0x1, P3 ;  /* 0x0000000b0ad37c11 */ /* 0x000fc600098f0c15 */
[----:B------:R-:W-:Y:S01]  /*1ab0*/  IMAD.IADD R18, R5, 0x1, R0 ;  /* 0x0000000105127824 */ /* 0x000fe200078e0200 */
[----:B------:R-:W-:Y:S01]  /*1ac0*/  MOV R225, R9 ;  /* 0x0000000900e17202 */ /* 0x000fe20000000f00 */
[----:B------:R-:W-:Y:S02]  /*1ad0*/  IMAD.MOV.U32 R226, RZ, RZ, R8 ;  /* 0x000000ffffe27224 */ /* 0x000fe400078e0008 */
[----:B------:R-:W-:Y:S01]  /*1ae0*/  VIADD R204, R204, 0xffffffff ;  /* 0xffffffffcccc7836 */ /* 0x000fe20000000000 */
[----:B------:R-:W-:Y:S01]  /*1af0*/  LEA.HI.X R209, R4, UR9, R18, 0x1, P2 ;  /* 0x0000000904d17c11 */ /* 0x000fe200090f0c12 */
[----:B------:R-:W-:Y:S06]  /*1b00*/  @P4 BRA `(.L_x_84) ;  /* 0x0000000800184947 */ /* 0x000fec0003800000 */
[----:B------:R-:W1:Y:S01]  /*1b10*/  @P1 LDC.64 R12, c[0x0][0x458] ;  /* 0x00011600ff0c1b82 */ /* 0x000e620000000a00 */
[CC--:B------:R-:W-:Y:S02]  /*1b20*/  @P1 IADD3 R0, R250.reuse, R49.reuse, RZ ;  /* 0x00000031fa001210 */ /* 0x0c0fe40007ffe0ff */
[----:B------:R-:W-:-:S05]  /*1b30*/  @P1 IADD3 R4, R250, R49, RZ ;  /* 0x00000031fa041210 */ /* 0x000fca0007ffe0ff */
[----:B------:R-:W2:Y:S01]  /*1b40*/  @P1 LDC.64 R8, c[0x0][0x450] ;  /* 0x00011400ff081b82 */ /* 0x000ea20000000a00 */
[C---:B-1----:R-:W-:Y:S02]  /*1b50*/  @P1 IMAD R6, R0.reuse, R13, RZ ;  /* 0x0000000d00061224 */ /* 0x042fe400078e02ff */
[----:B------:R-:W-:-:S05]  /*1b60*/  @P1 IMAD.WIDE.U32 R2, R0, R12, RZ ;  /* 0x0000000c00021225 */ /* 0x000fca00078e00ff */
[----:B------:R-:W-:Y:S01]  /*1b70*/  @P1 IADD3 R14, R3, R6, RZ ;  /* 0x00000006030e1210 */ /* 0x000fe20007ffe0ff */
[C---:B--2---:R-:W-:Y:S01]  /*1b80*/  @P1 IMAD R0, R4.reuse, R9, RZ ;  /* 0x0000000904001224 */ /* 0x044fe200078e02ff */
[----:B------:R-:W-:Y:S01]  /*1b90*/  @P1 MOV R11, R2 ;  /* 0x00000002000b1202 */ /* 0x000fe20000000f00 */
[----:B------:R-:W-:-:S05]  /*1ba0*/  @P1 IMAD.WIDE.U32 R4, R4, R8, RZ ;  /* 0x0000000804041225 */ /* 0x000fca00078e00ff */
[----:B------:R-:W-:Y:S02]  /*1bb0*/  @P1 IADD3 R7, R5, R0, RZ ;  /* 0x0000000005071210 */ /* 0x000fe40007ffe0ff */
[----:B------:R-:W-:Y:S01]  /*1bc0*/  @P1 MOV R6, R4 ;  /* 0x0000000400061202 */ /* 0x000fe20000000f00 */
        /* <DEDUP_REMOVED lines=13> */
.L_x_85:
        /* <DEDUP_REMOVED lines=13> */
.L_x_86:
[-C--:B------:R-:W-:Y:S01]  /*1d70*/  IMAD R0, R27, R8.reuse, RZ ;  /* 0x000000081b007224 */ /* 0x080fe200078e02ff */
[----:B------:R-:W-:Y:S01]  /*1d80*/  ULDC.64 UR6, c[0x0][0x468] ;  /* 0x00011a0000067ab9 */ /* 0x000fe20000000a00 */
[C---:B------:R-:W-:Y:S01]  /*1d90*/  IMAD.WIDE.U32 R2, R20.reuse, R8, R212 ;  /* 0x0000000814027225 */ /* 0x040fe200078e00d4 */
[----:B------:R-:W-:Y:S01]  /*1da0*/  IADD3 R5, R249, 0x20, RZ ;  /* 0x00000020f9057810 */ /* 0x000fe20007ffe0ff */
[----:B------:R-:W-:Y:S02]  /*1db0*/  BSSY B0, `(.L_x_87) ;  /* 0x000001a000007945 */ /* 0x000fe40003800000 */
[----:B------:R-:W-:Y:S01]  /*1dc0*/  IMAD R4, R20, R9, R0 ;  /* 0x0000000914047224 */ /* 0x000fe200078e0200 */
[----:B------:R-:W-:Y:S01]  /*1dd0*/  IADD3 R2, P0, R6, R2, RZ ;  /* 0x0000000206027210 */ /* 0x000fe20007f1e0ff */
[----:B------:R-:W-:Y:S02]  /*1de0*/  IMAD R0, R246, -0x40, R206 ;  /* 0xffffffc0f6007824 */ /* 0x000fe400078e02ce */
[----:B------:R-:W-:Y:S01]  /*1df0*/  IMAD R10, R41, UR6, RZ ;  /* 0x00000006290a7c24 */ /* 0x000fe2000f8e02ff */
[----:B------:R-:W-:-:S02]  /*1e00*/  IADD3.X R3, R7, R3, R4, P0, !PT ;  /* 0x0000000307037210 */ /* 0x000fc400007fe404 */
[-C--:B------:R-:W-:Y:S01]  /*1e10*/  ISETP.GE.AND P3, PT, R249, R0.reuse, PT ;  /* 0x00000000f900720c */ /* 0x080fe20003f66270 */
[----:B------:R-:W-:Y:S01]  /*1e20*/  IMAD R10, R43, UR7, R10 ;  /* 0x000000072b0a7c24 */ /* 0x000fe2000f8e020a */
[----:B------:R-:W-:Y:S01]  /*1e30*/  ISETP.GE.AND P2, PT, R5, R0, PT ;  /* 0x000000000500720c */ /* 0x000fe20003f46270 */
[----:B------:R-:W-:-:S05]  /*1e40*/  IMAD.WIDE.U32 R2, R43, UR6, R2 ;  /* 0x000000062b027c25 */ /* 0x000fca000f8e0002 */
[----:B------:R-:W-:-:S05]  /*1e50*/  IADD3 R10, R3, R10, RZ ;  /* 0x0000000a030a7210 */ /* 0x000fca0007ffe0ff */
[----:B------:R-:W-:Y:S05]  /*1e60*/  @P3 BRA `(.L_x_88) ;  /* 0x0000000000383947 */ /* 0x000fea0003800000 */
[----:B------:R-:W-:Y:S01]  /*1e70*/  MOV R5, R10 ;  /* 0x0000000a00057202 */ /* 0x000fe20000000f00 */
[-C--:B------:R-:W-:Y:S01]  /*1e80*/  IMAD R0, R26, R8.reuse, RZ ;  /* 0x000000081a007224 */ /* 0x080fe200078e02ff */
[----:B------:R-:W-:Y:S01]  /*1e90*/  ULDC UR4, c[0x0][0x2d0] ;  /* 0x0000b40000047ab9 */ /* 0x000fe20000000800 */
[----:B------:R-:W-:Y:S01]  /*1ea0*/  IMAD.MOV.U32 R4, RZ, RZ, R2 ;  /* 0x000000ffff047224 */ /* 0x000fe200078e0002 */
[----:B------:R-:W-:Y:S01]  /*1eb0*/  ISETP.GE.AND P4, PT, R212, UR4, PT ;  /* 0x00000004d4007c0c */ /* 0x000fe2000bf86270 */
[----:B------:R-:W-:Y:S01]  /*1ec0*/  IMAD R0, R249, R9, R0 ;  /* 0x00000009f9007224 */ /* 0x000fe200078e0200 */
[----:B------:R-:W-:Y:S01]  /*1ed0*/  ISETP.GE.AND P1, PT, R227, UR4, PT ;  /* 0x00000004e3007c0c */ /* 0x000fe2000bf26270 */
[----:B------:R-:W-:Y:S01]  /*1ee0*/  IMAD.WIDE.U32 R6, R249, R8, R4 ;  /* 0x00000008f9067225 */ /* 0x000fe200078e0004 */
[----:B------:R-:W-:-:S03]  /*1ef0*/  ULDC.64 UR6, c[0x0][0x3f0] ;  /* 0x0000fc0000067ab9 */ /* 0x000fc60000000a00 */
[----:B------:R-:W-:Y:S01]  /*1f00*/  IMAD.IADD R0, R7, 0x1, R0 ;  /* 0x0000000107007824 */ /* 0x000fe200078e0200 */
[----:B------:R-:W-:-:S04]  /*1f10*/  LEA R4, P0, R6, UR6, 0x1 ;  /* 0x0000000606047c11 */ /* 0x000fc8000f8008ff */
[----:B------:R-:W-:-:S05]  /*1f20*/  LEA.HI.X R5, R6, UR7, R0, 0x1, P0 ;  /* 0x0000000706057c11 */ /* 0x000fca00080f0c00 */
[----:B------:R1:W-:Y:S04]  /*1f30*/  @!P4 STG.E.128 desc[UR16][R4.64], RZ ;  /* 0x000000ff0400c986 */ /* 0x0003e8000c101d10 */
[----:B------:R1:W-:Y:S02]  /*1f40*/  @!P1 STG.E.128 desc[UR16][R4.64+0x80], RZ ;  /* 0x000080ff04009986 */ /* 0x0003e4000c101d10 */
.L_x_88:
[----:B------:R-:W-:Y:S05]  /*1f50*/  BSYNC B0 ;  /* 0x0000000000007941 */ /* 0x000fea0003800000 */
.L_x_87:
[----:B------:R-:W-:Y:S04]  /*1f60*/  BSSY B0, `(.L_x_89) ;  /* 0x0000012000007945 */ /* 0x000fe80003800000 */
        /* <DEDUP_REMOVED lines=17> */
.L_x_90:
[----:B------:R-:W-:Y:S05]  /*2080*/  BSYNC B0 ;  /* 0x0000000000007941 */ /* 0x000fea0003800000 */
.L_x_89:
        /* <DEDUP_REMOVED lines=12> */
[----:B-1----:R-:W-:Y:S01]  /*2150*/  MOV R5, R8 ;  /* 0x0000000800057202 */ /* 0x002fe20000000f00 */
        /* <DEDUP_REMOVED lines=13> */
.L_x_92:
[----:B------:R-:W-:Y:S05]  /*2230*/  BSYNC B0 ;  /* 0x0000000000007941 */ /* 0x000fea0003800000 */
.L_x_91:
[----:B------:R-:W-:Y:S05]  /*2240*/  @P2 BRA `(.L_x_93) ;  /* 0x0000005000e02947 */ /* 0x000fea0003800000 */
[----:B------:R-:W-:Y:S01]  /*2250*/  IADD3 R0, P0, R249, 0x20, RZ ;  /* 0x00000020f9007810 */ /* 0x000fe20007f1e0ff */
[----:B-12---:R-:W-:Y:S01]  /*2260*/  IMAD.MOV.U32 R4, RZ, RZ, R2 ;  /* 0x000000ffff047224 */ /* 0x006fe200078e0002 */
[----:B------:R-:W-:Y:S01]  /*2270*/  MOV R5, R8 ;  /* 0x0000000800057202 */ /* 0x000fe20000000f00 */
[----:B------:R-:W-:Y:S01]  /*2280*/  ULDC UR4, c[0x0][0x2d0] ;  /* 0x0000b40000047ab9 */ /* 0x000fe20000000800 */
[----:B------:R-:W-:Y:S01]  /*2290*/  ULDC.64 UR6, c[0x0][0x3f8] ;  /* 0x0000fe0000067ab9 */ /* 0x000fe20000000a00 */
[----:B------:R-:W-:Y:S01]  /*22a0*/  IMAD.X R3, RZ, RZ, R26, P0 ;  /* 0x000000ffff037224 */ /* 0x000fe200000e061a */
[----:B------:R-:W-:Y:S01]  /*22b0*/  ISETP.GE.AND P0, PT, R212, UR4, PT ;  /* 0x00000004d4007c0c */ /* 0x000fe2000bf06270 */
[----:B------:R-:W-:-:S04]  /*22c0*/  IMAD.WIDE.U32 R4, R0, R12, R4 ;  /* 0x0000000c00047225 */ /* 0x000fc800078e0004 */
[----:B------:R-:W-:Y:S01]  /*22d0*/  IMAD R3, R3, R12, RZ ;  /* 0x0000000c03037224 */ /* 0x000fe200078e02ff */
[----:B------:R-:W-:-:S03]  /*22e0*/  LEA R2, P1, R4, UR6, 0x1 ;  /* 0x0000000604027c11 */ /* 0x000fc6000f8208ff */
[----:B------:R-:W-:-:S04]  /*22f0*/  IMAD R0, R0, R13, R3 ;  /* 0x0000000d00007224 */ /* 0x000fc800078e0203 */
[----:B------:R-:W-:-:S05]  /*2300*/  IMAD.IADD R0, R5, 0x1, R0 ;  /* 0x0000000105007824 */ /* 0x000fca00078e0200 */
[----:B------:R-:W-:-:S05]  /*2310*/  LEA.HI.X R3, R4, UR7, R0, 0x1, P1 ;  /* 0x0000000704037c11 */ /* 0x000fca00088f0c00 */
[----:B------:R1:W-:Y:S01]  /*2320*/  @!P0 STG.E.128 desc[UR16][R2.64], RZ ;  /* 0x000000ff02008986 */ /* 0x0003e2000c101d10 */
[----:B------:R-:W-:-:S13]  /*2330*/  ISETP.GE.AND P0, PT, R227, UR4, PT ;  /* 0x00000004e3007c0c */ /* 0x000fda000bf06270 */
[----:B------:R-:W-:Y:S05]  /*2340*/  @P0 BRA `(.L_x_93) ;  /* 0x0000005000a00947 */ /* 0x000fea0003800000 */
[----:B------:R2:W-:Y:S01]  /*2350*/  STG.E.128 desc[UR16][R2.64+0x80], RZ ;  /* 0x000080ff02007986 */ /* 0x0005e2000c101d10 */
[----:B------:R-:W-:Y:S05]  /*2360*/  BRA `(.L_x_93) ;  /* 0x0000005000987947 */ /* 0x000fea0003800000 */
.L_x_84:
[----:B------:R-:W2:Y:S01]  /*2370*/  LDL R33, [R1+0x10] ;  /* 0x0000100001217983 */ /* 0x000ea20000100800 */
[----:B------:R-:W-:Y:S01]  /*2380*/  IMAD R0, R246, -0x40, R206 ;  /* 0xffffffc0f6007824 */ /* 0x000fe200078e02ce */
[----:B------:R-:W-:Y:S01]  /*2390*/  ULDC.64 UR6, c[0x0][0x268] ;  /* 0x00009a0000067ab9 */ /* 0x000fe20000000a00 */
[----:B------:R-:W-:Y:S01]  /*23a0*/  IMAD.WIDE.U32 R2, R20, R16, R212 ;  /* 0x0000001014027225 */ /* 0x000fe200078e00d4 */
[----:B------:R-:W-:Y:S01]  /*23b0*/  BSSY B0, `(.L_x_94) ;  /* 0x0000030000007945 */ /* 0x000fe20003800000 */
[----:B------:R-:W-:Y:S01]  /*23c0*/  @P0 BAR.SYNC.DEFER_BLOCKING 0x0 ;  /* 0x0000000000000b1d */ /* 0x000fe20000010000 */
[----:B------:R-:W-:Y:S01]  /*23d0*/  ISETP.GE.AND P6, PT, R249, R0, PT ;  /* 0x00000000f900720c */ /* 0x000fe20003fc6270 */
[----:B------:R-:W-:Y:S01]  /*23e0*/  IMAD R7, R27, R16, RZ ;  /* 0x000000101b077224 */ /* 0x000fe200078e02ff */
[----:B------:R-:W-:Y:S01]  /*23f0*/  IADD3 R6, P1, R32, R2, RZ ;  /* 0x0000000220067210 */ /* 0x000fe20007f3e0ff */
[----:B------:R-:W-:Y:S02]  /*2400*/  VIADD R8, R249, 0x20 ;  /* 0x00000020f9087836 */ /* 0x000fe40000000000 */
[----:B------:R-:W-:-:S02]  /*2410*/  IMAD R2, R20, R17, R7 ;  /* 0x0000001114027224 */ /* 0x000fc400078e0207 */
[----:B------:R-:W-:Y:S01]  /*2420*/  IMAD R13, R204, -0x40, R218 ;  /* 0xffffffc0cc0d7824 */ /* 0x000fe200078e02da */
[----:B------:R-:W-:Y:S01]  /*2430*/  ISETP.GE.AND P5, PT, R8, R0, PT ;  /* 0x000000000800720c */ /* 0x000fe20003fa6270 */
[----:B------:R-:W-:Y:S01]  /*2440*/  IMAD R0, R30, UR6, RZ ;  /* 0x000000061e007c24 */ /* 0x000fe2000f8e02ff */
[----:B------:R-:W-:Y:S02]  /*2450*/  IADD3.X R7, R35, R3, R2, P1, !PT ;  /* 0x0000000323077210 */ /* 0x000fe40000ffe402 */
[----:B------:R-:W-:Y:S01]  /*2460*/  LEA.HI R2, R204, R204, RZ, 0x1 ;  /* 0x000000cccc027211 */ /* 0x000fe200078f08ff */
[C---:B------:R-:W-:Y:S01]  /*2470*/  IMAD R0, R19.reuse, UR7, R0 ;  /* 0x0000000713007c24 */ /* 0x040fe2000f8e0200 */
[-C--:B------:R-:W-:Y:S01]  /*2480*/  ISETP.GE.AND P3, PT, R8, R13.reuse, PT ;  /* 0x0000000d0800720c */ /* 0x080fe20003f66270 */
[----:B------:R-:W-:Y:S01]  /*2490*/  IMAD.WIDE.U32 R6, R19, UR6, R6 ;  /* 0x0000000613067c25 */ /* 0x000fe2000f8e0006 */
[----:B------:R-:W-:Y:S02]  /*24a0*/  ISETP.GE.AND P4, PT, R249, R13, PT ;  /* 0x0000000df900720c */ /* 0x000fe40003f86270 */
[----:B------:R-:W-:-:S02]  /*24b0*/  LOP3.LUT R24, R2, 0xfffffffe, RZ, 0xc0, !PT ;  /* 0xfffffffe02187812 */ /* 0x000fc400078ec0ff */
[----:B------:R-:W-:Y:S02]  /*24c0*/  IADD3 R12, R7, R0, RZ ;  /* 0x00000000070c7210 */ /* 0x000fe40007ffe0ff */
[----:B--2---:R-:W-:-:S05]  /*24d0*/  LEA R203, R33, UR5, 0x1 ;  /* 0x0000000521cb7c11 */ /* 0x004fca000f8e08ff */
[----:B------:R1:W-:Y:S04]  /*24e0*/  @P6 STS.128 [R203+0x10000], RZ ;  /* 0x010000ffcb006388 */ /* 0x0003e80000000c00 */
[----:B------:R1:W-:Y:S01]  /*24f0*/  @P6 STS.128 [R203+0x12000], RZ ;  /* 0x012000ffcb006388 */ /* 0x0003e20000000c00 */
[----:B------:R-:W-:Y:S05]  /*2500*/  @P6 BRA `(.L_x_95) ;  /* 0x0000000000686947 */ /* 0x000fea0003800000 */
        /* <DEDUP_REMOVED lines=26> */
.L_x_95:
[----:B------:R-:W-:Y:S05]  /*26b0*/  BSYNC B0 ;  /* 0x0000000000007941 */ /* 0x000fea0003800000 */
.L_x_94:
        /* <DEDUP_REMOVED lines=31> */
.L_x_97:
[----:B------:R-:W-:Y:S05]  /*28b0*/  BSYNC B0 ;  /* 0x0000000000007941 */ /* 0x000fea0003800000 */
.L_x_96:
[----:B------:R-:W0:Y:S01]  /*28c0*/  LDGDEPBAR ;  /* 0x00000000000079af */ /* 0x000e220000000000 */
[----:B------:R-:W-:Y:S01]  /*28d0*/  BSSY B0, `(.L_x_98) ;  /* 0x0000013000007945 */ /* 0x000fe20003800000 */
[----:B------:R-:W-:Y:S02]  /*28e0*/  IADD3 R0, R204, -R24, RZ ;  /* 0x80000018cc007210 */ /* 0x000fe40007ffe0ff */
[----:B------:R1:W-:Y:S04]  /*28f0*/  @P4 STS.128 [R203+0x8000], RZ ;  /* 0x008000ffcb004388 */ /* 0x0003e80000000c00 */
        /* <DEDUP_REMOVED lines=16> */
.L_x_99:
[----:B------:R-:W-:Y:S05]  /*2a00*/  BSYNC B0 ;  /* 0x0000000000007941 */ /* 0x000fea0003800000 */
.L_x_98:
[----:B------:R1:W-:Y:S01]  /*2a10*/  @P3 STS.128 [R203+0x9000], RZ ;  /* 0x009000ffcb003388 */ /* 0x0003e20000000c00 */
[----:B------:R-:W-:Y:S01]  /*2a20*/  ISETP.NE.AND P0, PT, R0, 0x1, PT ;  /* 0x000000010000780c */ /* 0x000fe20003f05270 */
[----:B------:R-:W-:Y:S01]  /*2a30*/  VIADD R0, R33, 0x2000 ;  /* 0x0000200021007836 */ /* 0x000fe20000000000 */
[----:B------:R-:W-:Y:S01]  /*2a40*/  BSSY B0, `(.L_x_100) ;  /* 0x0000018000007945 */ /* 0x000fe20003800000 */
[----:B------:R1:W-:Y:S03]  /*2a50*/  @P3 STS.128 [R203+0xb000], RZ ;  /* 0x00b000ffcb003388 */ /* 0x0003e60000000c00 */
[----:B------:R-:W-:Y:S01]  /*2a60*/  SEL R202, R0, R33, !P0 ;  /* 0x0000002100ca7207 */ /* 0x000fe20004000000 */
        /* <DEDUP_REMOVED lines=21> */
.L_x_101:
[----:B------:R-:W-:Y:S05]  /*2bc0*/  BSYNC B0 ;  /* 0x0000000000007941 */ /* 0x000fea0003800000 */
.L_x_100:
        /* <DEDUP_REMOVED lines=12> */
.L_x_103:
        /* <DEDUP_REMOVED lines=20> */
.L_x_104:
[----:B------:R-:W-:Y:S05]  /*2dd0*/  BSYNC B0 ;  /* 0x0000000000007941 */ /* 0x000fea0003800000 */
.L_x_102:
        /* <DEDUP_REMOVED lines=13> */
.L_x_106:
        /* <DEDUP_REMOVED lines=26> */
.L_x_107:
[----:B------:R-:W-:Y:S05]  /*3050*/  BSYNC B0 ;  /* 0x0000000000007941 */ /* 0x000fea0003800000 */
.L_x_105:
        /* <DEDUP_REMOVED lines=50> */
.L_x_109:
[----:B------:R-:W-:Y:S05]  /*3380*/  BSYNC B0 ;  /* 0x0000000000007941 */ /* 0x000fea0003800000 */
.L_x_108:
        /* <DEDUP_REMOVED lines=31> */
.L_x_111:
[----:B------:R-:W-:Y:S05]  /*3580*/  BSYNC B0 ;  /* 0x0000000000007941 */ /* 0x000fea0003800000 */
.L_x_110:
[CC--:B-12---:R-:W-:Y:S01]  /*3590*/  LEA.HI R2, R39.reuse, R42.reuse, RZ, 0x3 ;  /* 0x0000002a27027211 */ /* 0x0c6fe200078f18ff */
[----:B------:R-:W-:Y:S01]  /*35a0*/  IMAD.MOV.U32 R164, RZ, RZ, 0x20 ;  /* 0x00000020ffa47424 */ /* 0x000fe200078e00ff */
[----:B------:R-:W-:Y:S01]  /*35b0*/  LEA.HI R0, R39, R42, RZ, 0x4 ;  /* 0x0000002a27007211 */ /* 0x000fe200078f20ff */
[----:B------:R-:W-:Y:S01]  /*35c0*/  ULDC UR4, c[0x0][0x2d0] ;  /* 0x0000b40000047ab9 */ /* 0x000fe20000000800 */
[----:B------:R-:W-:Y:S01]  /*35d0*/  LOP3.LUT R2, R2, 0xfffffff8, RZ, 0xc0, !PT ;  /* 0xfffffff802027812 */ /* 0x000fe200078ec0ff */
[----:B------:R-:W-:Y:S01]  /*35e0*/  ULDC UR7, c[0x0][0x398] ;  /* 0x0000e60000077ab9 */ /* 0x000fe20000000800 */
[----:B------:R-:W-:Y:S01]  /*35f0*/  LEA R140, R199, UR5, 0x1 ;  /* 0x00000005c78c7c11 */ /* 0x000fe2000f8e08ff */
[C---:B------:R-:W-:Y:S01]  /*3600*/  IMAD.SHL.U32 R217, R241.reuse, 0x10, RZ ;  /* 0x00000010f1d97824 */ /* 0x040fe200078e00ff */
[----:B------:R-:W-:Y:S01]  /*3610*/  IADD3 R4, -R206, 0x40, R25 ;  /* 0x00000040ce047810 */ /* 0x000fe20007ffe119 */
[----:B------:R-:W-:Y:S01]  /*3620*/  IMAD.IADD R2, R42, 0x1, -R2 ;  /* 0x000000012a027824 */ /* 0x000fe200078e0a02 */
[----:B------:R-:W1:Y:S01]  /*3630*/  LDC R216, c[0x0][0x394] ;  /* 0x0000e500ffd87b82 */ /* 0x000e620000000800 */
[----:B------:R-:W-:Y:S01]  /*3640*/  IMAD.SHL.U32 R207, R241, 0x8, RZ ;  /* 0x00000008f1cf7824 */ /* 0x000fe200078e00ff */
[----:B------:R-:W0:Y:S04]  /*3650*/  LDGDEPBAR ;  /* 0x00000000000079af */ /* 0x000e280000000000 */
[----:B------:R2:W5:Y:S04]  /*3660*/  @!P2 LDG.E R214, desc[UR16][R6.64] ;  /* 0x0000001006d6a981 */ /* 0x000568000c1e1900 */
[----:B------:R2:W5:Y:S01]  /*3670*/  @!P1 LDG.E R215, desc[UR16][R6.64+0x20] ;  /* 0x0000201006d79981 */ /* 0x000562000c1e1900 */
[----:B------:R-:W-:Y:S01]  /*3680*/  LOP3.LUT P3, RZ, R2, 0x2, RZ, 0xc0, !PT ;  /* 0x0000000202ff7812 */ /* 0x000fe2000786c0ff */
[C---:B------:R-:W-:Y:S01]  /*3690*/  VIADD R5, R217.reuse, 0x60 ;  /* 0x00000060d9057836 */ /* 0x040fe20000000000 */
[----:B------:R-:W-:Y:S01]  /*36a0*/  LOP3.LUT R0, R0, 0xfffffff0, RZ, 0xc0, !PT ;  /* 0xfffffff000007812 */ /* 0x000fe200078ec0ff */
[C---:B------:R-:W-:Y:S01]  /*36b0*/  VIADD R9, R217.reuse, 0x20 ;  /* 0x00000020d9097836 */ /* 0x040fe20000000000 */
[----:B------:R-:W-:Y:S01]  /*36c0*/  SEL R164, R164, 0xffffffe0, !P3 ;  /* 0xffffffe0a4a47807 */ /* 0x000fe20005800000 */
[----:B------:R-:W-:Y:S01]  /*36d0*/  VIADD R8, R217, 0x40 ;  /* 0x00000040d9087836 */ /* 0x000fe20000000000 */
[----:B------:R-:W-:Y:S01]  /*36e0*/  CS2R R94, SRZ ;  /* 0x00000000005e7805 */ /* 0x000fe2000001ff00 */
[----:B------:R-:W-:Y:S01]  /*36f0*/  IMAD.IADD R0, R42, 0x1, -R0 ;  /* 0x000000012a007824 */ /* 0x000fe200078e0a00 */
[----:B------:R-:W-:Y:S01]  /*3700*/  CS2R R92, SRZ ;  /* 0x00000000005c7805 */ /* 0x000fe2000001ff00 */
[----:B------:R-:W-:Y:S01]  /*3710*/  IMAD.IADD R164, R164, 0x1, R188 ;  /* 0x00000001a4a47824 */ /* 0x000fe200078e02bc */
[----:B------:R-:W-:Y:S01]  /*3720*/  CS2R R98, SRZ ;  /* 0x0000000000627805 */ /* 0x000fe2000001ff00 */
[----:B------:R-:W-:Y:S01]  /*3730*/  IMAD.IADD R251, R4, 0x1, -R251 ;  /* 0x0000000104fb7824 */ /* 0x000fe200078e0afb */
[----:B------:R-:W-:Y:S01]  /*3740*/  SHF.R.S32.HI R3, RZ, 0x1f, R0 ;  /* 0x0000001fff037819 */ /* 0x000fe20000011400 */
[----:B------:R-:W-:Y:S01]  /*3750*/  IMAD.IADD R5, R207, 0x1, R5 ;  /* 0x00000001cf057824 */ /* 0x000fe200078e0205 */
[----:B------:R-:W-:Y:S01]  /*3760*/  CS2R R96, SRZ ;  /* 0x0000000000607805 */ /* 0x000fe2000001ff00 */
[----:B------:R-:W-:-:S04]  /*3770*/  DEPBAR.LE SB0, 0x1 ;  /* 0x000080400000791a */ /* 0x000fc80000000000 */
[----:B------:R-:W-:Y:S01]  /*3780*/  BAR.SYNC.DEFER_BLOCKING 0x0 ;  /* 0x0000000000007b1d */ /* 0x000fe20000010000 */
[----:B------:R-:W-:Y:S01]  /*3790*/  LEA.HI R3, R3, R0, RZ, 0x3 ;  /* 0x0000000003037211 */ /* 0x000fe200078f18ff */
[----:B------:R-:W-:Y:S01]  /*37a0*/  IMAD.IADD R4, R207, 0x1, R9 ;  /* 0x00000001cf047824 */ /* 0x000fe200078e0209 */
[----:B------:R-:W-:Y:S01]  /*37b0*/  CS2R R90, SRZ ;  /* 0x00000000005a7805 */ /* 0x000fe2000001ff00 */
[----:B------:R-:W-:Y:S01]  /*37c0*/  IMAD.MOV.U32 R192, RZ, RZ, 0x20 ;  /* 0x00000020ffc07424 */ /* 0x000fe200078e00ff */
[----:B------:R-:W-:Y:S01]  /*37d0*/  LOP3.LUT R3, R3, 0xfffffff8, RZ, 0xc0, !PT ;  /* 0xfffffff803037812 */ /* 0x000fe200078ec0ff */
[C---:B------:R-:W-:Y:S01]  /*37e0*/  IMAD.IADD R234, R207.reuse, 0x1, R5 ;  /* 0x00000001cfea7824 */ /* 0x040fe200078e0205 */
[----:B------:R-:W-:Y:S01]  /*37f0*/  CS2R R88, SRZ ;  /* 0x0000000000587805 */ /* 0x000fe2000001ff00 */
[C---:B------:R-:W-:Y:S01]  /*3800*/  IMAD.IADD R231, R207.reuse, 0x1, R4 ;  /* 0x00000001cfe77824 */ /* 0x040fe200078e0204 */
[----:B------:R-:W-:Y:S01]  /*3810*/  CS2R R86, SRZ ;  /* 0x0000000000567805 */ /* 0x000fe2000001ff00 */
[----:B------:R-:W-:Y:S01]  /*3820*/  IMAD.IADD R0, R0, 0x1, -R3 ;  /* 0x0000000100007824 */ /* 0x000fe200078e0a03 */
[----:B------:R-:W-:Y:S01]  /*3830*/  CS2R R84, SRZ ;  /* 0x0000000000547805 */ /* 0x000fe2000001ff00 */
[C---:B------:R-:W-:Y:S01]  /*3840*/  IMAD.IADD R3, R207.reuse, 0x1, R8 ;  /* 0x00000001cf037824 */ /* 0x040fe200078e0208 */
[----:B------:R-:W-:Y:S01]  /*3850*/  CS2R R78, SRZ ;  /* 0x00000000004e7805 */ /* 0x000fe2000001ff00 */
[----:B------:R-:W-:Y:S01]  /*3860*/  IMAD.MOV.U32 R189, RZ, RZ, 0x40 ;  /* 0x00000040ffbd7424 */ /* 0x000fe200078e00ff */
[----:B------:R-:W-:Y:S01]  /*3870*/  R2P PR, R0, 0x6 ;  /* 0x0000000600007804 */ /* 0x000fe20000000000 */
[----:B------:R-:W-:Y:S01]  /*3880*/  IMAD.IADD R236, R207, 0x1, R3 ;  /* 0x00000001cfec7824 */ /* 0x000fe200078e0203 */
[----:B------:R-:W-:Y:S01]  /*3890*/  CS2R R76, SRZ ;  /* 0x00000000004c7805 */ /* 0x000fe2000001ff00 */
[----:B------:R-:W-:Y:S01]  /*38a0*/  VIADD R2, R197, 0x2000 ;  /* 0x00002000c5027836 */ /* 0x000fe20000000000 */
[----:B------:R-:W-:Y:S01]  /*38b0*/  CS2R R82, SRZ ;  /* 0x0000000000527805 */ /* 0x000fe2000001ff00 */
[----:B------:R-:W-:Y:S01]  /*38c0*/  VIADD R0, R198, 0x2000 ;  /* 0x00002000c6007836 */ /* 0x000fe20000000000 */
[----:B------:R-:W-:Y:S01]  /*38d0*/  SEL R192, R192, 0xffffffe0, !P1 ;  /* 0xffffffe0c0c07807 */ /* 0x000fe20004800000 */
[----:B------:R-:W-:Y:S01]  /*38e0*/  IMAD.IADD R233, R207, 0x1, R234 ;  /* 0x00000001cfe97824 */ /* 0x000fe200078e02ea */
[----:B------:R-:W-:Y:S01]  /*38f0*/  SEL R189, R189, 0xffffffc0, !P2 ;  /* 0xffffffc0bdbd7807 */ /* 0x000fe20005000000 */
[----:B------:R2:W1:Y:S01]  /*3900*/  LDSM.16.M88.4 R104, [R140+0x10000] ;  /* 0x010000008c68783b */ /* 0x0004620000000200 */
[C---:B------:R-:W-:Y:S01]  /*3910*/  IMAD.IADD R230, R207.reuse, 0x1, R231 ;  /* 0x00000001cfe67824 */ /* 0x040fe200078e02e7 */
[----:B------:R-:W-:Y:S01]  /*3920*/  SEL R2, R2, R197, !P0 ;  /* 0x000000c502027207 */ /* 0x000fe20004000000 */
[C---:B------:R-:W-:Y:S01]  /*3930*/  IMAD.IADD R235, R207.reuse, 0x1, R236 ;  /* 0x00000001cfeb7824 */ /* 0x040fe200078e02ec */
        /* <DEDUP_REMOVED lines=8> */
[----:B------:R2:W1:Y:S01]  /*39c0*/  LDSM.16.M88.4 R128, [R164] ;  /* 0x00000000a480783b */ /* 0x0004620000000200 */
[----:B------:R-:W-:Y:S01]  /*39d0*/  IMAD.IADD R193, R194, 0x1, R192 ;  /* 0x00000001c2c17824 */ /* 0x000fe200078e02c0 */
[----:B------:R-:W-:Y:S01]  /*39e0*/  CS2R R72, SRZ ;  /* 0x0000000000487805 */ /* 0x000fe2000001ff00 */
[C---:B------:R-:W-:Y:S01]  /*39f0*/  IMAD R245, R241.reuse, 0x18, RZ ;  /* 0x00000018f1f57824 */ /* 0x040fe200078e02ff */
[----:B------:R2:W1:Y:S01]  /*3a00*/  LDSM.16.M88.4 R132, [R164+0x800] ;  /* 0x00080000a484783b */ /* 0x0004620000000200 */
[C---:B------:R-:W-:Y:S01]  /*3a10*/  IMAD.SHL.U32 R244, R241.reuse, 0x20, RZ ;  /* 0x00000020f1f47824 */ /* 0x040fe200078e00ff */
[----:B------:R-:W-:Y:S01]  /*3a20*/  CS2R R70, SRZ ;  /* 0x0000000000467805 */ /* 0x000fe2000001ff00 */
[C---:B------:R-:W-:Y:S01]  /*3a30*/  IMAD R243, R241.reuse, 0x28, RZ ;  /* 0x00000028f1f37824 */ /* 0x040fe200078e02ff */
[----:B------:R2:W1:Y:S01]  /*3a40*/  LDSM.16.M88.4 R160, [R164+0x2000] ;  /* 0x00200000a4a0783b */ /* 0x0004620000000200 */
[C---:B------:R-:W-:Y:S01]  /*3a50*/  IMAD R242, R241.reuse, 0x30, RZ ;  /* 0x00000030f1f27824 */ /* 0x040fe200078e02ff */
[----:B------:R-:W-:Y:S01]  /*3a60*/  CS2R R68, SRZ ;  /* 0x0000000000447805 */ /* 0x000fe2000001ff00 */
[----:B------:R-:W-:Y:S01]  /*3a70*/  IMAD R241, R241, 0x38, RZ ;  /* 0x00000038f1f17824 */ /* 0x000fe200078e02ff */
[----:B------:R-:W1:Y:S01]  /*3a80*/  LDSM.16.M88.4 R140, [R140+0x12800] ;  /* 0x012800008c8c783b */ /* 0x000e620000000200 */
[----:B------:R-:W-:Y:S01]  /*3a90*/  IMAD.MOV.U32 R205, RZ, RZ, R202 ;  /* 0x000000ffffcd7224 */ /* 0x000fe200078e00ca */
[----:B------:R-:W-:-:S02]  /*3aa0*/  CS2R R46, SRZ ;  /* 0x00000000002e7805 */ /* 0x000fc4000001ff00 */
[----:B------:R-:W-:Y:S01]  /*3ab0*/  CS2R R44, SRZ ;  /* 0x00000000002c7805 */ /* 0x000fe2000001ff00 */
[----:B------:R-:W1:Y:S01]  /*3ac0*/  LDSM.16.M88.4 R164, [R164+0x2800] ;  /* 0x00280000a4a4783b */ /* 0x000e620000000200 */
[----:B------:R-:W-:Y:S02]  /*3ad0*/  CS2R R50, SRZ ;  /* 0x0000000000327805 */ /* 0x000fe4000001ff00 */
[----:B------:R-:W-:Y:S02]  /*3ae0*/  CS2R R48, SRZ ;  /* 0x0000000000307805 */ /* 0x000fe4000001ff00 */
[----:B------:R-:W-:Y:S01]  /*3af0*/  CS2R R42, SRZ ;  /* 0x00000000002a7805 */ /* 0x000fe2000001ff00 */
[----:B------:R2:W1:Y:S01]  /*3b00*/  LDSM.16.M88.4 R112, [R190] ;  /* 0x00000000be70783b */ /* 0x0004620000000200 */
[----:B------:R-:W-:Y:S02]  /*3b10*/  CS2R R40, SRZ ;  /* 0x0000000000287805 */ /* 0x000fe4000001ff00 */
[----:B------:R-:W-:-:S02]  /*3b20*/  CS2R R38, SRZ ;  /* 0x0000000000267805 */ /* 0x000fc4000001ff00 */
[----:B------:R-:W-:Y:S01]  /*3b30*/  CS2R R36, SRZ ;  /* 0x0000000000247805 */ /* 0x000fe2000001ff00 */
[----:B------:R2:W1:Y:S01]  /*3b40*/  LDSM.16.M88.4 R116, [R190+0x800] ;  /* 0x00080000be74783b */ /* 0x0004620000000200 */
        /* <DEDUP_REMOVED lines=10> */
[----:B------:R-:W-:Y:S01]  /*3bf0*/  SHF.L.U64.HI R240, R252, 0x2, R240 ;  /* 0x00000002fcf07819 */ /* 0x000fe200000102f0 */
[----:B------:R2:W1:Y:S01]  /*3c00*/  LDSM.16.M88.4 R144, [R190+0x2000] ;  /* 0x00200000be90783b */ /* 0x0004620000000200 */
[----:B------:R-:W-:Y:S01]  /*3c10*/  LEA R187, R2, UR5, 0x1 ;  /* 0x0000000502bb7c11 */ /* 0x000fe2000f8e08ff */
[C---:B------:R-:W-:Y:S01]  /*3c20*/  IMAD.IADD R239, R207.reuse, 0x1, R232 ;  /* 0x00000001cfef7824 */ /* 0x040fe200078e02e8 */
[----:B------:R-:W-:Y:S01]  /*3c30*/  LEA R184, R0, UR5, 0x1 ;  /* 0x0000000500b87c11 */ /* 0x000fe2000f8e08ff */
[----:B------:R2:W1:Y:S01]  /*3c40*/  LDSM.16.M88.4 R148, [R190+0x2800] ;  /* 0x00280000be94783b */ /* 0x0004620000000200 */
[C---:B------:R-:W-:Y:S01]  /*3c50*/  IMAD.IADD R238, R207.reuse, 0x1, R229 ;  /* 0x00000001cfee7824 */ /* 0x040fe200078e02e5 */
[----:B------:R-:W-:Y:S01]  /*3c60*/  ULDC UR6, c[0x0][0x2dc] ;  /* 0x0000b70000067ab9 */ /* 0x000fe20000000800 */
[----:B------:R-:W-:Y:S01]  /*3c70*/  IMAD.IADD R237, R207, 0x1, R228 ;  /* 0x00000001cfed7824 */ /* 0x000fe200078e02e4 */
[----:B------:R2:W1:Y:S01]  /*3c80*/  LDSM.16.M88.4 R152, [R188+0x2000] ;  /* 0x00200000bc98783b */ /* 0x0004620000000200 */
[----:B------:R-:W-:Y:S01]  /*3c90*/  IMAD.IADD R195, R194, 0x1, R189 ;  /* 0x00000001c2c37824 */ /* 0x000fe200078e02bd */
[----:B------:R-:W-:Y:S01]  /*3ca0*/  ULDC UR8, c[0x0][0x2ec] ;  /* 0x0000bb0000087ab9 */ /* 0x000fe20000000800 */
[----:B------:R-:W-:Y:S01]  /*3cb0*/  IMAD.IADD R196, R189, 0x1, R193 ;  /* 0x00000001bdc47824 */ /* 0x000fe200078e02c1 */
[----:B------:R2:W1:Y:S06]  /*3cc0*/  LDSM.16.M88.4 R156, [R188+0x2800] ;  /* 0x00280000bc9c783b */ /* 0x00046c0000000200 */
.L_x_116:
[----:B------:R-:W0:Y:S01]  /*3cd0*/  LDGDEPBAR ;  /* 0x00000000000079af */ /* 0x000e220000000000 */
[----:B------:R-:W-:Y:S02]  /*3ce0*/  IADD3 R2, P0, R247, R226, RZ ;  /* 0x000000e2f7027210 */ /* 0x000fe40007f1e0ff */
[----:B------:R-:W-:Y:S02]  /*3cf0*/  LEA R0, R199, UR5, 0x1 ;  /* 0x00000005c7007c11 */ /* 0x000fe4000f8e08ff */
[C---:B------:R-:W-:Y:S01]  /*3d00*/  IADD3 R168, R187.reuse, R189, RZ ;  /* 0x000000bdbba87210 */ /* 0x040fe20007ffe0ff */
[----:B------:R-:W-:Y:S01]  /*3d10*/  IMAD.X R3, R240, 0x1, R225, P0 ;  /* 0x00000001f0037824 */ /* 0x000fe200000e06e1 */
[----:B------:R-:W-:Y:S04]  /*3d20*/  DEPBAR.LE SB0, 0x0 ;  /* 0x000080000000791a */ /* 0x000fe80000000000 */
[----:B------:R-:W-:Y:S06]  /*3d30*/  BAR.SYNC.DEFER_BLOCKING 0x0 ;  /* 0x0000000000007b1d */ /* 0x000fec0000010000 */
[----:B-----5:R-:W5:Y:S04]  /*3d40*/  LDG.E R170, desc[UR16][R2.64] ;  /* 0x0000001002aa7981 */ /* 0x020f68000c1e1900 */
[----:B------:R3:W5:Y:S04]  /*3d50*/  LDG.E R169, desc[UR16][R2.64+0x20] ;  /* 0x0000201002a97981 */ /* 0x000768000c1e1900 */
[----:B------:R-:W-:Y:S04]  /*3d60*/  LDSM.16.M88.4 R16, [R187] ;  /* 0x00000000bb10783b */ /* 0x000fe80000000200 */
[----:B------:R-:W2:Y:S04]  /*3d70*/  LDSM.16.M88.4 R8, [R0+0xc000] ;  /* 0x00c000000008783b */ /* 0x000ea80000000200 */
[----:B------:R-:W4:Y:S04]  /*3d80*/  LDSM.16.M88.4 R52, [R0+0xc800] ;  /* 0x00c800000034783b */ /* 0x000f280000000200 */
[----:B------:R-:W-:Y:S04]  /*3d90*/  LDSM.16.M88.4 R60, [R190+-0x4000] ;  /* 0xffc00000be3c783b */ /* 0x000fe80000000200 */
[----:B------:R-:W-:Y:S04]  /*3da0*/  LDSM.16.M88.4 R64, [R190+-0x3800] ;  /* 0xffc80000be40783b */ /* 0x000fe80000000200 */
[----:B------:R-:W-:Y:S01]  /*3db0*/  LDSM.16.M88.4 R100, [R188+-0x4000] ;  /* 0xffc00000bc64783b */ /* 0x000fe20000000200 */
[----:B---3--:R-:W-:Y:S04]  /*3dc0*/  IMAD.IADD R2, R187, 0x1, R192 ;  /* 0x00000001bb027824 */ /* 0x008fe800078e02c0 */
[----:B------:R-:W-:Y:S01]  /*3dd0*/  IMAD.IADD R3, R2, 0x1, R189 ;  /* 0x0000000102037824 */ /* 0x000fe200078e02bd */
[----:B------:R-:W3:Y:S01]  /*3de0*/  LDSM.16.M88.4 R56, [R2] ;  /* 0x000000000238783b */ /* 0x000ee20000000200 */
[C---:B--2---:R-:W-:Y:S06]  /*3df0*/  HMMA.16816.F32 R4, R16.reuse, R8, RZ ;  /* 0x000000081004723c */ /* 0x044fec00000018ff */
[C---:B------:R-:W-:Y:S06]  /*3e00*/  HMMA.16816.F32 R8, R16.reuse, R10, RZ ;  /* 0x0000000a1008723c */ /* 0x040fec00000018ff */
[C---:B----4-:R-:W-:Y:S06]  /*3e10*/  HMMA.16816.F32 R12, R16.reuse, R52, RZ ;  /* 0x00000034100c723c */ /* 0x050fec00000018ff */
[----:B------:R-:W-:Y:S01]  /*3e20*/  HMMA.16816.F32 R16, R16, R54, RZ ;  /* 0x000000361010723c */ /* 0x000fe200000018ff */
[----:B------:R-:W2:Y:S05]  /*3e30*/  LDSM.16.M88.4 R52, [R168] ;  /* 0x00000000a834783b */ /* 0x000eaa0000000200 */
[C---:B---3--:R-:W-:Y:S06]  /*3e40*/  HMMA.16816.F32 R4, R56.reuse, R60, R4 ;  /* 0x0000003c3804723c */ /* 0x048fec0000001804 */
[C---:B------:R-:W-:Y:S01]  /*3e50*/  HMMA.16816.F32 R8, R56.reuse, R62, R8 ;  /* 0x0000003e3808723c */ /* 0x040fe20000001808 */
[----:B------:R-:W3:Y:S05]  /*3e60*/  LDSM.16.M88.4 R60, [R188+-0x3800] ;  /* 0xffc80000bc3c783b */ /* 0x000eea0000000200 */
[C---:B------:R-:W-:Y:S06]  /*3e70*/  HMMA.16816.F32 R12, R56.reuse, R64, R12 ;  /* 0x00000040380c723c */ /* 0x040fec000000180c */
[----:B------:R-:W-:Y:S01]  /*3e80*/  HMMA.16816.F32 R16, R56, R66, R16 ;  /* 0x000000423810723c */ /* 0x000fe20000001810 */
[----:B------:R-:W-:Y:S04]  /*3e90*/  LDSM.16.M88.4 R56, [R3] ;  /* 0x000000000338783b */ /* 0x000fe80000000200 */
[----:B------:R-:W4:Y:S01]  /*3ea0*/  LDSM.16.M88.4 R64, [R191] ;  /* 0x00000000bf40783b */ /* 0x000f220000000200 */
[C---:B--2---:R-:W-:Y:S06]  /*3eb0*/  HMMA.16816.F32 R4, R52.reuse, R100, R4 ;  /* 0x000000643404723c */ /* 0x044fec0000001804 */
[C---:B------:R-:W-:Y:S01]  /*3ec0*/  HMMA.16816.F32 R8, R52.reuse, R102, R8 ;  /* 0x000000663408723c */ /* 0x040fe20000001808 */
[----:B------:R-:W-:Y:S05]  /*3ed0*/  LDSM.16.M88.4 R100, [R0+0xe800] ;  /* 0x00e800000064783b */ /* 0x000fea0000000200 */
[C---:B---3--:R-:W-:Y:S06]  /*3ee0*/  HMMA.16816.F32 R12, R52.reuse, R60, R12 ;  /* 0x0000003c340c723c */ /* 0x048fec000000180c */
[----:B------:R-:W-:Y:S01]  /*3ef0*/  HMMA.16816.F32 R16, R52, R62, R16 ;  /* 0x0000003e3410723c */ /* 0x000fe20000001810 */
[----:B------:R-:W2:Y:S04]  /*3f00*/  LDSM.16.M88.4 R52, [R191+0x800] ;  /* 0x00080000bf34783b */ /* 0x000ea80000000200 */
[----:B------:R-:W-:Y:S01]  /*3f10*/  LDSM.16.M88.4 R60, [R187+0x2000] ;  /* 0x00200000bb3c783b */ /* 0x000fe20000000200 */
[C---:B----4-:R-:W-:Y:S06]  /*3f20*/  HMMA.16816.F32 R4, R56.reuse, R64, R4 ;  /* 0x000000403804723c */ /* 0x050fec0000001804 */
[C---:B------:R-:W-:Y:S01]  /*3f30*/  HMMA.16816.F32 R8, R56.reuse, R66, R8 ;  /* 0x000000423808723c */ /* 0x040fe20000001808 */
[----:B------:R3:W4:Y:S04]  /*3f40*/  LDSM.16.M88.4 R64, [R0+0xe000] ;  /* 0x00e000000040783b */ /* 0x0007280000000200 */
[----:B---3--:R-:W-:Y:S01]  /*3f50*/  SHF.L.U32 R0, R204, 0x6, RZ ;  /* 0x00000006cc007819 */ /* 0x008fe200000006ff */
[C---:B--2---:R-:W-:Y:S03]  /*3f60*/  HMMA.16816.F32 R12, R56.reuse, R52, R12 ;  /* 0x00000034380c723c */ /* 0x044fe6000000180c */
[----:B------:R-:W-:Y:S03]  /*3f70*/  ISETP.GE.AND P0, PT, R0, R251, PT ;  /* 0x000000fb0000720c */ /* 0x000fe60003f06270 */
[----:B------:R-:W-:Y:S01]  /*3f80*/  HMMA.16816.F32 R16, R56, R54, R16 ;  /* 0x000000363810723c */ /* 0x000fe20000001810 */
[----:B------:R-:W-:Y:S04]  /*3f90*/  LDSM.16.M88.4 R52, [R2+0x2000] ;  /* 0x002000000234783b */ /* 0x000fe80000000200 */
[----:B------:R-:W2:Y:S01]  /*3fa0*/  LDSM.16.M88.4 R56, [R190+-0x2000] ;  /* 0xffe00000be38783b */ /* 0x000ea20000000200 */
[C---:B----4-:R-:W-:Y:S06]  /*3fb0*/  HMMA.16816.F32 R4, R60.reuse, R64, R4 ;  /* 0x000000403c04723c */ /* 0x050fec0000001804 */
[C---:B------:R-:W-:Y:S01]  /*3fc0*/  HMMA.16816.F32 R8, R60.reuse, R66, R8 ;  /* 0x000000423c08723c */ /* 0x040fe20000001808 */
[----:B------:R-:W3:Y:S05]  /*3fd0*/  LDSM.16.M88.4 R64, [R190+-0x1800] ;  /* 0xffe80000be40783b */ /* 0x000eea0000000200 */
[C---:B------:R-:W-:Y:S06]  /*3fe0*/  HMMA.16816.F32 R12, R60.reuse, R100, R12 ;  /* 0x000000643c0c723c */ /* 0x040fec000000180c */
[----:B------:R-:W-:Y:S01]  /*3ff0*/  HMMA.16816.F32 R16, R60, R102, R16 ;  /* 0x000000663c10723c */ /* 0x000fe20000001810 */
[----:B------:R-:W-:Y:S04]  /*4000*/  LDSM.16.M88.4 R60, [R168+0x2000] ;  /* 0x00200000a83c783b */ /* 0x000fe80000000200 */
[----:B------:R-:W4:Y:S01]  /*4010*/  LDSM.16.M88.4 R100, [R188+-0x2000] ;  /* 0xffe00000bc64783b */ /* 0x000f220000000200 */
[C---:B--2---:R-:W-:Y:S06]  /*4020*/  HMMA.16816.F32 R4, R52.reuse, R56, R4 ;  /* 0x000000383404723c */ /* 0x044fec0000001804 */
[C---:B------:R-:W-:Y:S01]  /*4030*/  HMMA.16816.F32 R8, R52.reuse, R58, R8 ;  /* 0x0000003a3408723c */ /* 0x040fe20000001808 */
[----:B------:R-:W2:Y:S05]  /*4040*/  LDSM.16.M88.4 R56, [R188+-0x1800] ;  /* 0xffe80000bc38783b */ /* 0x000eaa0000000200 */
[C---:B---3--:R-:W-:Y:S06]  /*4050*/  HMMA.16816.F32 R12, R52.reuse, R64, R12 ;  /* 0x00000040340c723c */ /* 0x048fec000000180c */
[----:B------:R-:W-:Y:S01]  /*4060*/  HMMA.16816.F32 R16, R52, R66, R16 ;  /* 0x000000423410723c */ /* 0x000fe20000001810 */
[----:B------:R-:W-:Y:S04]  /*4070*/  LDSM.16.M88.4 R52, [R3+0x2000] ;  /* 0x002000000334783b */ /* 0x000fe80000000200 */
[----:B------:R-:W3:Y:S01]  /*4080*/  LDSM.16.M88.4 R64, [R191+0x2000] ;  /* 0x00200000bf40783b */ /* 0x000ee20000000200 */
[C---:B----4-:R-:W-:Y:S06]  /*4090*/  HMMA.16816.F32 R4, R60.reuse, R100, R4 ;  /* 0x000000643c04723c */ /* 0x050fec0000001804 */
[C---:B------:R-:W-:Y:S01]  /*40a0*/  HMMA.16816.F32 R8, R60.reuse, R102, R8 ;  /* 0x000000663c08723c */ /* 0x040fe20000001808 */
[----:B------:R-:W4:Y:S05]  /*40b0*/  LDSM.16.M88.4 R100, [R191+0x2800] ;  /* 0x00280000bf64783b */ /* 0x000f2a0000000200 */
[C---:B--2---:R-:W-:Y:S06]  /*40c0*/  HMMA.16816.F32 R12, R60.reuse, R56, R12 ;  /* 0x000000383c0c723c */ /* 0x044fec000000180c */
[----:B------:R-:W-:Y:S01]  /*40d0*/  HMMA.16816.F32 R16, R60, R58, R16 ;  /* 0x0000003a3c10723c */ /* 0x000fe20000001810 */
[----:B------:R-:W2:Y:S05]  /*40e0*/  LDC R60, c[0x0][0x394] ;  /* 0x0000e500ff3c7b82 */ /* 0x000eaa0000000800 */
[C---:B---3--:R-:W-:Y:S06]  /*40f0*/  HMMA.16816.F32 R4, R52.reuse, R64, R4 ;  /* 0x000000403404723c */ /* 0x048fec0000001804 */
[C---:B------:R-:W-:Y:S06]  /*4100*/  HMMA.16816.F32 R8, R52.reuse, R66, R8 ;  /* 0x000000423408723c */ /* 0x040fec0000001808 */
[C---:B----4-:R-:W-:Y:S06]  /*4110*/  HMMA.16816.F32 R12, R52.reuse, R100, R12 ;  /* 0x00000064340c723c */ /* 0x050fec000000180c */
[----:B------:R-:W-:Y:S01]  /*4120*/  HMMA.16816.F32 R16, R52, R102, R16 ;  /* 0x000000663410723c */ /* 0x000fe20000001810 */
[----:B------:R-:W-:Y:S11]  /*4130*/  @!UPT UIADD3 URZ, URZ, URZ, URZ ;  /* 0x0000003f3f3ff290 */ /* 0x000ff6000fffe03f */
[----:B------:R-:W-:Y:S01]  /*4140*/  @!UPT UIADD3 URZ, URZ, URZ, URZ ;  /* 0x0000003f3f3ff290 */ /* 0x000fe2000fffe03f */
[----:B------:R-:W-:Y:S11]  /*4150*/  @!P0 BRA `(.L_x_112) ;  /* 0x0000000000288947 */ /* 0x000ff60003800000 */
[----:B------:R-:W-:Y:S01]  /*4160*/  IADD3 R53, R0, 0x40, RZ ;  /* 0x0000004000357810 */ /* 0x000fe20007ffe0ff */
[----:B------:R-:W-:Y:S01]  /*4170*/  IMAD.SHL.U32 R2, R246, 0x40, RZ ;  /* 0x00000040f6027824 */ /* 0x000fe200078e00ff */
[----:B-12---:R-:W-:Y:S03]  /*4180*/  MOV R60, R216 ;  /* 0x000000d8003c7202 */ /* 0x006fe60000000f00 */
[C---:B------:R-:W-:Y:S02]  /*4190*/  IMAD.IADD R3, R2.reuse, 0x1, R218 ;  /* 0x0000000102037824 */ /* 0x040fe400078e02da */
[----:B------:R-:W-:Y:S03]  /*41a0*/  VIADD R52, R2, 0x40 ;  /* 0x0000004002347836 */ /* 0x000fe60000000000 */
[----:B------:R-:W-:Y:S02]  /*41b0*/  IADD3 R2, R216, R3, -R206 ;  /* 0x00000003d8027210 */ /* 0x000fe40007ffe8ce */
[----:B------:R-:W-:Y:S02]  /*41c0*/  ISETP.LT.AND P0, PT, R52, R206, PT ;  /* 0x000000ce3400720c */ /* 0x000fe40003f01270 */
[----:B------:R-:W-:Y:S11]  /*41d0*/  ISETP.GE.AND P1, PT, R53, R2, PT ;  /* 0x000000023500720c */ /* 0x000ff60003f26270 */
[----:B------:R-:W-:Y:S02]  /*41e0*/  @!UPT UIADD3 URZ, URZ, URZ, URZ ;  /* 0x0000003f3f3ff290 */ /* 0x000fe4000fffe03f */
[----:B------:R-:W-:Y:S05]  /*41f0*/  @!P1 BRA P0, `(.L_x_113) ;  /* 0x0000000400109947 */ /* 0x000fea0000000000 */
.L_x_112:
[--C-:B------:R-:W-:Y:S01]  /*4200*/  IADD3 R54, R206, 0x1, -R218.reuse ;  /* 0x00000001ce367810 */ /* 0x100fe20007ffe8da */
[----:B------:R-:W3:Y:S01]  /*4210*/  LDL R55, [R1+0x8] ;  /* 0x0000080001377983 */ /* 0x000ee20000100800 */
[----:B--2---:R-:W-:Y:S01]  /*4220*/  IADD3 R53, -R60, R206, -R218 ;  /* 0x000000ce3c357210 */ /* 0x004fe20007ffe9da */
[----:B------:R-:W-:Y:S02]  /*4230*/  IMAD.IADD R2, R252, 0x1, R0 ;  /* 0x00000001fc027824 */ /* 0x000fe400078e0200 */
[----:B------:R-:W-:Y:S02]  /*4240*/  VIADD R52, R54, UR7 ;  /* 0x0000000736347c36 */ /* 0x000fe40008000000 */
[----:B------:R-:W-:Y:S02]  /*4250*/  VIADD R3, R2, 0x8 ;  /* 0x0000000802037836 */ /* 0x000fe40000000000 */
[----:B-1----:R-:W-:Y:S01]  /*4260*/  IMAD.MOV.U32 R216, RZ, RZ, R60 ;  /* 0x000000ffffd87224 */ /* 0x002fe200078e003c */
[-C--:B------:R-:W-:Y:S02]  /*4270*/  VIADDMNMX R52, R52, R2.reuse, R206, PT ;  /* 0x0000000234347246 */ /* 0x080fe400038001ce */
[----:B------:R-:W-:Y:S02]  /*4280*/  VIADDMNMX R2, R53, R2, RZ, !PT ;  /* 0x0000000235027246 */ /* 0x000fe400078001ff */
[----:B------:R-:W-:Y:S02]  /*4290*/  IADD3 R61, R3, UR7, R54 ;  /* 0x00000007033d7c10 */ /* 0x000fe4000fffe036 */
[----:B------:R-:W-:Y:S01]  /*42a0*/  VIADDMNMX R3, R53, R3, RZ, !PT ;  /* 0x0000000335037246 */ /* 0x000fe200078001ff */
[----:B---3--:R-:W-:Y:S04]  /*42b0*/  IMAD R0, R246, 0x40, R55 ;  /* 0x00000040f6007824 */ /* 0x008fe800078e0237 */
[C---:B------:R-:W-:Y:S01]  /*42c0*/  VIADD R59, R0.reuse, 0x1 ;  /* 0x00000001003b7836 */ /* 0x040fe20000000000 */
[CC--:B------:R-:W-:Y:S01]  /*42d0*/  ISETP.GE.AND P1, PT, R0.reuse, R2.reuse, PT ;  /* 0x000000020000720c */ /* 0x0c0fe20003f26270 */
[C---:B------:R-:W-:Y:S02]  /*42e0*/  VIADD R58, R0.reuse, 0x8 ;  /* 0x00000008003a7836 */ /* 0x040fe40000000000 */
[C---:B------:R-:W-:Y:S01]  /*42f0*/  VIADD R57, R0.reuse, 0x9 ;  /* 0x0000000900397836 */ /* 0x040fe20000000000 */
[C---:B------:R-:W-:Y:S01]  /*4300*/  ISETP.GE.AND P0, PT, R59.reuse, R2, PT ;  /* 0x000000023b00720c */ /* 0x040fe20003f06270 */
[C---:B------:R-:W-:Y:S01]  /*4310*/  VIADD R56, R0.reuse, 0x10 ;  /* 0x0000001000387836 */ /* 0x040fe20000000000 */
[CC--:B------:R-:W-:Y:S01]  /*4320*/  ISETP.GE.OR P1, PT, R0.reuse, R52.reuse, !P1 ;  /* 0x000000340000720c */ /* 0x0c0fe20004f26670 */
[C---:B------:R-:W-:Y:S01]  /*4330*/  VIADD R55, R0.reuse, 0x11 ;  /* 0x0000001100377836 */ /* 0x040fe20000000000 */
[----:B------:R-:W-:Y:S01]  /*4340*/  ISETP.GE.OR P0, PT, R59, R52, !P0 ;  /* 0x000000343b00720c */ /* 0x000fe20004706670 */
[----:B------:R-:W-:Y:S01]  /*4350*/  VIADD R54, R0, 0x18 ;  /* 0x0000001800367836 */ /* 0x000fe20000000000 */
[----:B------:R-:W-:Y:S01]  /*4360*/  FSEL R4, R4, -INF , !P1 ;  /* 0xff80000004047808 */ /* 0x000fe20004800000 */
[----:B------:R-:W-:Y:S01]  /*4370*/  VIADD R53, R0, 0x19 ;  /* 0x0000001900357836 */ /* 0x000fe20000000000 */
[-C--:B------:R-:W-:Y:S02]  /*4380*/  ISETP.GE.AND P6, PT, R58, R2.reuse, PT ;  /* 0x000000023a00720c */ /* 0x080fe40003fc6270 */
[-C--:B------:R-:W-:Y:S02]  /*4390*/  ISETP.GE.AND P5, PT, R57, R2.reuse, PT ;  /* 0x000000023900720c */ /* 0x080fe40003fa6270 */
[-C--:B------:R-:W-:Y:S02]  /*43a0*/  ISETP.GE.AND P4, PT, R56, R2.reuse, PT ;  /* 0x000000023800720c */ /* 0x080fe40003f86270 */
[-C--:B------:R-:W-:Y:S02]  /*43b0*/  ISETP.GE.AND P3, PT, R55, R2.reuse, PT ;  /* 0x000000023700720c */ /* 0x080fe40003f66270 */
[-C--:B------:R-:W-:Y:S02]  /*43c0*/  ISETP.GE.AND P2, PT, R54, R2.reuse, PT ;  /* 0x000000023600720c */ /* 0x080fe40003f46270 */
[----:B------:R-:W-:Y:S02]  /*43d0*/  ISETP.GE.AND P1, PT, R53, R2, PT ;  /* 0x000000023500720c */ /* 0x000fe40003f26270 */
[----:B------:R-:W-:Y:S02]  /*43e0*/  FSEL R5, R5, -INF , !P0 ;  /* 0xff80000005057808 */ /* 0x000fe40004000000 */
[----:B------:R-:W-:Y:S02]  /*43f0*/  VIMNMX R2, R61, R206, PT ;  /* 0x000000ce3d027248 */ /* 0x000fe40003fe0100 */
[-C--:B------:R-:W-:Y:S02]  /*4400*/  ISETP.GE.AND P0, PT, R0, R3.reuse, PT ;  /* 0x000000030000720c */ /* 0x080fe40003f06270 */
[-C--:B------:R-:W-:Y:S02]  /*4410*/  ISETP.GE.OR P6, PT, R58, R52.reuse, !P6 ;  /* 0x000000343a00720c */ /* 0x080fe400077c6670 */
[-C--:B------:R-:W-:Y:S02]  /*4420*/  ISETP.GE.OR P5, PT, R57, R52.reuse, !P5 ;  /* 0x000000343900720c */ /* 0x080fe40006fa6670 */
[-C--:B------:R-:W-:Y:S02]  /*4430*/  ISETP.GE.OR P4, PT, R56, R52.reuse, !P4 ;  /* 0x000000343800720c */ /* 0x080fe40006786670 */
[-C--:B------:R-:W-:Y:S02]  /*4440*/  ISETP.GE.OR P3, PT, R55, R52.reuse, !P3 ;  /* 0x000000343700720c */ /* 0x080fe40005f66670 */
[-C--:B------:R-:W-:Y:S02]  /*4450*/  ISETP.GE.OR P2, PT, R54, R52.reuse, !P2 ;  /* 0x000000343600720c */ /* 0x080fe40005746670 */
[----:B------:R-:W-:Y:S02]  /*4460*/  ISETP.GE.OR P1, PT, R53, R52, !P1 ;  /* 0x000000343500720c */ /* 0x000fe40004f26670 */
[-C--:B------:R-:W-:Y:S02]  /*4470*/  ISETP.GE.OR P0, PT, R0, R2.reuse, !P0 ;  /* 0x000000020000720c */ /* 0x080fe40004706670 */
[----:B------:R-:W-:Y:S02]  /*4480*/  FSEL R8, R8, -INF , !P6 ;  /* 0xff80000008087808 */ /* 0x000fe40007000000 */
[----:B------:R-:W-:Y:S02]  /*4490*/  FSEL R9, R9, -INF , !P5 ;  /* 0xff80000009097808 */ /* 0x000fe40006800000 */
[----:B------:R-:W-:Y:S02]  /*44a0*/  FSEL R12, R12, -INF , !P4 ;  /* 0xff8000000c0c7808 */ /* 0x000fe40006000000 */
[----:B------:R-:W-:Y:S02]  /*44b0*/  FSEL R13, R13, -INF , !P3 ;  /* 0xff8000000d0d7808 */ /* 0x000fe40005800000 */
[----:B------:R-:W-:Y:S02]  /*44c0*/  FSEL R16, R16, -INF , !P2 ;  /* 0xff80000010107808 */ /* 0x000fe40005000000 */
[----:B------:R-:W-:Y:S02]  /*44d0*/  FSEL R17, R17, -INF , !P1 ;  /* 0xff80000011117808 */ /* 0x000fe40004800000 */
[----:B------:R-:W-:Y:S02]  /*44e0*/  FSEL R6, R6, -INF , !P0 ;  /* 0xff80000006067808 */ /* 0x000fe40004000000 */
[-C--:B------:R-:W-:Y:S02]  /*44f0*/  ISETP.GE.AND P6, PT, R59, R3.reuse, PT ;  /* 0x000000033b00720c */ /* 0x080fe40003fc6270 */
[-C--:B------:R-:W-:Y:S02]  /*4500*/  ISETP.GE.AND P5, PT, R58, R3.reuse, PT ;  /* 0x000000033a00720c */ /* 0x080fe40003fa6270 */
[-C--:B------:R-:W-:Y:S02]  /*4510*/  ISETP.GE.AND P4, PT, R57, R3.reuse, PT ;  /* 0x000000033900720c */ /* 0x080fe40003f86270 */
[-C--:B------:R-:W-:Y:S02]  /*4520*/  ISETP.GE.AND P3, PT, R56, R3.reuse, PT ;  /* 0x000000033800720c */ /* 0x080fe40003f66270 */
[-C--:B------:R-:W-:Y:S02]  /*4530*/  ISETP.GE.AND P2, PT, R55, R3.reuse, PT ;  /* 0x000000033700720c */ /* 0x080fe40003f46270 */
[-C--:B------:R-:W-:Y:S02]  /*4540*/  ISETP.GE.AND P1, PT, R54, R3.reuse, PT ;  /* 0x000000033600720c */ /* 0x080fe40003f26270 */
[----:B------:R-:W-:Y:S02]  /*4550*/  ISETP.GE.AND P0, PT, R53, R3, PT ;  /* 0x000000033500720c */ /* 0x000fe40003f06270 */
[-C--:B------:R-:W-:Y:S02]  /*4560*/  ISETP.GE.OR P6, PT, R59, R2.reuse, !P6 ;  /* 0x000000023b00720c */ /* 0x080fe400077c6670 */
[-C--:B------:R-:W-:Y:S02]  /*4570*/  ISETP.GE.OR P5, PT, R58, R2.reuse, !P5 ;  /* 0x000000023a00720c */ /* 0x080fe40006fa6670 */
[-C--:B------:R-:W-:Y:S02]  /*4580*/  ISETP.GE.OR P4, PT, R57, R2.reuse, !P4 ;  /* 0x000000023900720c */ /* 0x080fe40006786670 */
[-C--:B------:R-:W-:Y:S02]  /*4590*/  ISETP.GE.OR P3, PT, R56, R2.reuse, !P3 ;  /* 0x000000023800720c */ /* 0x080fe40005f66670 */
[-C--:B------:R-:W-:Y:S02]  /*45a0*/  ISETP.GE.OR P2, PT, R55, R2.reuse, !P2 ;  /* 0x000000023700720c */ /* 0x080fe40005746670 */
[-C--:B------:R-:W-:Y:S02]  /*45b0*/  ISETP.GE.OR P1, PT, R54, R2.reuse, !P1 ;  /* 0x000000023600720c */ /* 0x080fe40004f26670 */
[----:B------:R-:W-:Y:S02]  /*45c0*/  ISETP.GE.OR P0, PT, R53, R2, !P0 ;  /* 0x000000023500720c */ /* 0x000fe40004706670 */
[----:B------:R-:W-:Y:S02]  /*45d0*/  FSEL R7, R7, -INF , !P6 ;  /* 0xff80000007077808 */ /* 0x000fe40007000000 */
[----:B------:R-:W-:Y:S02]  /*45e0*/  FSEL R10, R10, -INF , !P5 ;  /* 0xff8000000a0a7808 */ /* 0x000fe40006800000 */
[----:B------:R-:W-:Y:S02]  /*45f0*/  FSEL R11, R11, -INF , !P4 ;  /* 0xff8000000b0b7808 */ /* 0x000fe40006000000 */
[----:B------:R-:W-:Y:S02]  /*4600*/  FSEL R14, R14, -INF , !P3 ;  /* 0xff8000000e0e7808 */ /* 0x000fe40005800000 */
[----:B------:R-:W-:Y:S02]  /*4610*/  FSEL R15, R15, -INF , !P2 ;  /* 0xff8000000f0f7808 */ /* 0x000fe40005000000 */
[----:B------:R-:W-:Y:S02]  /*4620*/  FSEL R18, R18, -INF , !P1 ;  /* 0xff80000012127808 */ /* 0x000fe40004800000 */
[----:B------:R-:W-:Y:S07]  /*4630*/  FSEL R19, R19, -INF , !P0 ;  /* 0xff80000013137808 */ /* 0x000fee0004000000 */
.L_x_113:
[C---:B------:R-:W-:Y:S01]  /*4640*/  FMUL.FTZ R2, R214.reuse, 1.4426950216293334961 ;  /* 0x3fb8aa3bd6027820 */ /* 0x040fe20000410000 */
[----:B------:R-:W-:Y:S01]  /*4650*/  FSETP.NEU.FTZ.AND P0, PT, R214, -INF , PT ;  /* 0xff800000d600780b */ /* 0x000fe20003f1d000 */
[C---:B------:R-:W-:Y:S01]  /*4660*/  FMUL.FTZ R0, R215.reuse, 1.4426950216293334961 ;  /* 0x3fb8aa3bd7007820 */ /* 0x040fe20000410000 */
[----:B------:R-:W-:Y:S02]  /*4670*/  ISETP.GT.AND P5, PT, R204, R248, PT ;  /* 0x000000f8cc00720c */ /* 0x000fe40003fa4270 */
[----:B------:R-:W-:Y:S02]  /*4680*/  FSEL R2, R2, RZ, P0 ;  /* 0x000000ff02027208 */ /* 0x000fe40000000000 */
[----:B------:R-:W-:Y:S03]  /*4690*/  FSETP.NEU.FTZ.AND P0, PT, R215, -INF , PT ;  /* 0xff800000d700780b */ /* 0x000fe60003f1d000 */
[--C-:B------:R-:W-:Y:S01]  /*46a0*/  FFMA.FTZ R4, R4, UR8, -R2.reuse ;  /* 0x0000000804047c23 */ /* 0x100fe20008010802 */
[----:B------:R-:W-:Y:S01]  /*46b0*/  FSEL R0, R0, RZ, P0 ;  /* 0x000000ff00007208 */ /* 0x000fe20000000000 */
[--C-:B------:R-:W-:Y:S01]  /*46c0*/  FFMA.FTZ R5, R5, UR8, -R2.reuse ;  /* 0x0000000805057c23 */ /* 0x100fe20008010802 */
[--C-:B------:R-:W-:Y:S01]  /*46d0*/  FFMA.FTZ R16, R16, UR8, -R2.reuse ;  /* 0x0000000810107c23 */ /* 0x100fe20008010802 */
[--C-:B------:R-:W-:Y:S01]  /*46e0*/  FFMA.FTZ R8, R8, UR8, -R2.reuse ;  /* 0x0000000808087c23 */ /* 0x100fe20008010802 */
[----:B------:R-:W-:Y:S01]  /*46f0*/  FFMA.FTZ R9, R9, UR8, -R2 ;  /* 0x0000000809097c23 */ /* 0x000fe20008010802 */
[--C-:B------:R-:W-:Y:S01]  /*4700*/  FFMA.FTZ R6, R6, UR8, -R0.reuse ;  /* 0x0000000806067c23 */ /* 0x100fe20008010800 */
[----:B------:R-:W-:Y:S01]  /*4710*/  FFMA.FTZ R7, R7, UR8, -R0 ;  /* 0x0000000807077c23 */ /* 0x000fe20008010800 */
[--C-:B------:R-:W-:Y:S01]  /*4720*/  FFMA.FTZ R12, R12, UR8, -R2.reuse ;  /* 0x000000080c0c7c23 */ /* 0x100fe20008010802 */
[--C-:B------:R-:W-:Y:S01]  /*4730*/  FFMA.FTZ R13, R13, UR8, -R2.reuse ;  /* 0x000000080d0d7c23 */ /* 0x100fe20008010802 */
[----:B------:R-:W-:Y:S01]  /*4740*/  FFMA.FTZ R2, R17, UR8, -R2 ;  /* 0x0000000811027c23 */ /* 0x000fe20008010802 */
[----:B------:R-:W-:Y:S01]  /*4750*/  MUFU.EX2 R67, R4 ;  /* 0x0000000400437308 */ /* 0x000fe20000000800 */
[--C-:B------:R-:W-:Y:S01]  /*4760*/  FFMA.FTZ R18, R18, UR8, -R0.reuse ;  /* 0x0000000812127c23 */ /* 0x100fe20008010800 */
[--C-:B------:R-:W-:Y:S01]  /*4770*/  FFMA.FTZ R10, R10, UR8, -R0.reuse ;  /* 0x000000080a0a7c23 */ /* 0x100fe20008010800 */
[--C-:B------:R-:W-:Y:S01]  /*4780*/  FFMA.FTZ R11, R11, UR8, -R0.reuse ;  /* 0x000000080b0b7c23 */ /* 0x100fe20008010800 */
[--C-:B------:R-:W-:Y:S01]  /*4790*/  FFMA.FTZ R14, R14, UR8, -R0.reuse ;  /* 0x000000080e0e7c23 */ /* 0x100fe20008010800 */
[--C-:B------:R-:W-:Y:S01]  /*47a0*/  FFMA.FTZ R15, R15, UR8, -R0.reuse ;  /* 0x000000080f0f7c23 */ /* 0x100fe20008010800 */
[----:B------:R-:W-:Y:S04]  /*47b0*/  FFMA.FTZ R0, R19, UR8, -R0 ;  /* 0x0000000813007c23 */ /* 0x000fe80008010800 */
[----:B------:R-:W1:Y:S10]  /*47c0*/  MUFU.EX2 R63, R5 ;  /* 0x00000005003f7308 */ /* 0x000e740000000800 */
[----:B------:R-:W-:Y:S10]  /*47d0*/  MUFU.EX2 R61, R6 ;  /* 0x00000006003d7308 */ /* 0x000ff40000000800 */
[----:B------:R-:W2:Y:S10]  /*47e0*/  MUFU.EX2 R58, R7 ;  /* 0x00000007003a7308 */ /* 0x000eb40000000800 */
[----:B------:R-:W-:Y:S10]  /*47f0*/  MUFU.EX2 R65, R8 ;  /* 0x0000000800417308 */ /* 0x000ff40000000800 */
[----:B------:R-:W3:Y:S10]  /*4800*/  MUFU.EX2 R62, R9 ;  /* 0x00000009003e7308 */ /* 0x000ef40000000800 */
[----:B------:R3:W-:Y:S10]  /*4810*/  MUFU.EX2 R66, R2 ;  /* 0x0000000200427308 */ /* 0x0007f40000000800 */
[----:B------:R-:W-:Y:S10]  /*4820*/  MUFU.EX2 R60, R10 ;  /* 0x0000000a003c7308 */ /* 0x000ff40000000800 */
[----:B------:R-:W4:Y:S10]  /*4830*/  MUFU.EX2 R57, R11 ;  /* 0x0000000b00397308 */ /* 0x000f340000000800 */
[----:B------:R4:W-:Y:S10]  /*4840*/  MUFU.EX2 R59, R0 ;  /* 0x00000000003b7308 */ /* 0x0009f40000000800 */
[----:B------:R-:W-:Y:S10]  /*4850*/  MUFU.EX2 R168, R12 ;  /* 0x0000000c00a87308 */ /* 0x000ff40000000800 */
[----:B------:R-:W4:Y:S10]  /*4860*/  MUFU.EX2 R103, R13 ;  /* 0x0000000d00677308 */ /* 0x000f340000000800 */
[----:B------:R-:W-:Y:S10]  /*4870*/  MUFU.EX2 R102, R14 ;  /* 0x0000000e00667308 */ /* 0x000ff40000000800 */
[----:B------:R-:W4:Y:S10]  /*4880*/  MUFU.EX2 R100, R15 ;  /* 0x0000000f00647308 */ /* 0x000f340000000800 */
[----:B------:R-:W-:Y:S10]  /*4890*/  MUFU.EX2 R64, R18 ;  /* 0x0000001200407308 */ /* 0x000ff40000000800 */
[----:B------:R-:W4:Y:S01]  /*48a0*/  MUFU.EX2 R101, R16 ;  /* 0x0000001000657308 */ /* 0x000f220000000800 */
[----:B-1----:R-:W-:Y:S02]  /*48b0*/  F2FP.F16.F32.PACK_AB R4, R63, R67 ;  /* 0x000000433f04723e */ /* 0x002fe400000000ff */
[----:B--2---:R-:W-:Y:S02]  /*48c0*/  F2FP.F16.F32.PACK_AB R3, R58, R61 ;  /* 0x0000003d3a03723e */ /* 0x004fe400000000ff */
[----:B---3--:R-:W-:Y:S01]  /*48d0*/  F2FP.F16.F32.PACK_AB R2, R62, R65 ;  /* 0x000000413e02723e */ /* 0x008fe200000000ff */
[----:B------:R1:W-:Y:S01]  /*48e0*/  STS [R222+0x12000], R4 ;  /* 0x01200004de007388 */ /* 0x0003e20000000800 */
[----:B----4-:R-:W-:Y:S02]  /*48f0*/  F2FP.F16.F32.PACK_AB R0, R57, R60 ;  /* 0x0000003c3900723e */ /* 0x010fe400000000ff */
[----:B------:R-:W-:Y:S01]  /*4900*/  F2FP.F16.F32.PACK_AB R5, R103, R168 ;  /* 0x000000a86705723e */ /* 0x000fe200000000ff */
[----:B------:R2:W-:Y:S04]  /*4910*/  STS [R222+0x12400], R3 ;  /* 0x01240003de007388 */ /* 0x0005e80000000800 */
[----:B------:R3:W-:Y:S04]  /*4920*/  STS [R224+0x12000], R2 ;  /* 0x01200002e0007388 */ /* 0x0007e80000000800 */
[----:B------:R4:W-:Y:S04]  /*4930*/  STS [R224+0x12400], R0 ;  /* 0x01240000e0007388 */ /* 0x0009e80000000800 */
[----:B------:R-:W-:Y:S01]  /*4940*/  STS [R221+0x12000], R5 ;  /* 0x01200005dd007388 */ /* 0x000fe20000000800 */
[----:B-1----:R-:W-:Y:S02]  /*4950*/  F2FP.F16.F32.PACK_AB R4, R100, R102 ;  /* 0x000000666404723e */ /* 0x002fe400000000ff */
[----:B--2---:R-:W-:Y:S03]  /*4960*/  F2FP.F16.F32.PACK_AB R3, R66, R101 ;  /* 0x000000654203723e */ /* 0x004fe600000000ff */
[----:B------:R-:W-:Y:S01]  /*4970*/  STS [R221+0x12400], R4 ;  /* 0x01240004dd007388 */ /* 0x000fe20000000800 */
[----:B---3--:R-:W-:Y:S03]  /*4980*/  F2FP.F16.F32.PACK_AB R2, R59, R64 ;  /* 0x000000403b02723e */ /* 0x008fe600000000ff */
[----:B------:R-:W-:Y:S01]  /*4990*/  STS [R223+0x12000], R3 ;  /* 0x01200003df007388 */ /* 0x000fe20000000800 */
[----:B----4-:R-:W-:Y:S03]  /*49a0*/  LEA R0, R197, UR5, 0x1 ;  /* 0x00000005c5007c11 */ /* 0x010fe6000f8e08ff */
[----:B------:R1:W-:Y:S01]  /*49b0*/  STS [R223+0x12400], R2 ;  /* 0x01240002df007388 */ /* 0x0003e20000000800 */
[CC--:B------:R-:W-:Y:S03]  /*49c0*/  IADD3 R56, R189.reuse, R0.reuse, RZ ;  /* 0x00000000bd387210 */ /* 0x0c0fe60007ffe0ff */
[----:B------:R-:W2:Y:S01]  /*49d0*/  LDSM.16.M88.4 R16, [R0+0x8000] ;  /* 0x008000000010783b */ /* 0x000ea20000000200 */
[----:B-1----:R-:W-:Y:S04]  /*49e0*/  IADD3 R2, R192, R0, RZ ;  /* 0x00000000c0027210 */ /* 0x002fe80007ffe0ff */
[----:B------:R-:W-:Y:S03]  /*49f0*/  IADD3 R3, R189, R2, RZ ;  /* 0x00000002bd037210 */ /* 0x000fe60007ffe0ff */
[----:B------:R-:W1:Y:S01]  /*4a00*/  LDSM.16.M88.4 R52, [R2+0x8000] ;  /* 0x008000000234783b */ /* 0x000e620000000200 */
[C---:B--2---:R-:W-:Y:S06]  /*4a10*/  HMMA.16816.F32 R4, R16.reuse, R104, RZ ;  /* 0x000000681004723c */ /* 0x044fec00000018ff */
[C---:B------:R-:W-:Y:S06]  /*4a20*/  HMMA.16816.F32 R8, R16.reuse, R106, RZ ;  /* 0x0000006a1008723c */ /* 0x040fec00000018ff */
[C---:B------:R-:W-:Y:S06]  /*4a30*/  HMMA.16816.F32 R12, R16.reuse, R108, RZ ;  /* 0x0000006c100c723c */ /* 0x040fec00000018ff */
[----:B------:R-:W-:Y:S06]  /*4a40*/  HMMA.16816.F32 R16, R16, R110, RZ ;  /* 0x0000006e1010723c */ /* 0x000fec00000018ff */
        /* <DEDUP_REMOVED lines=34> */
[C---:B-----5:R-:W-:Y:S01]  /*4c70*/  FADD.FTZ R4, -R170.reuse, R4 ;  /* 0x00000004aa047221 */ /* 0x060fe20000010100 */
[C---:B------:R-:W-:Y:S01]  /*4c80*/  FADD.FTZ R5, -R170.reuse, R5 ;  /* 0x00000005aa057221 */ /* 0x040fe20000010100 */
[C---:B------:R-:W-:Y:S03]  /*4c90*/  FADD.FTZ R6, -R169.reuse, R6 ;  /* 0x00000006a9067221 */ /* 0x040fe60000010100 */
[C---:B------:R-:W-:Y:S01]  /*4ca0*/  FADD.FTZ R7, -R169.reuse, R7 ;  /* 0x00000007a9077221 */ /* 0x040fe20000010100 */
[C---:B------:R-:W-:Y:S01]  /*4cb0*/  FADD.FTZ R9, -R170.reuse, R9 ;  /* 0x00000009aa097221 */ /* 0x040fe20000010100 */
[----:B------:R-:W-:Y:S01]  /*4cc0*/  FADD.FTZ R8, -R170, R8 ;  /* 0x00000008aa087221 */ /* 0x000fe20000010100 */
[C---:B------:R-:W-:Y:S01]  /*4cd0*/  FADD.FTZ R10, -R169.reuse, R10 ;  /* 0x0000000aa90a7221 */ /* 0x040fe20000010100 */
[----:B------:R-:W-:Y:S01]  /*4ce0*/  FADD.FTZ R11, -R169, R11 ;  /* 0x0000000ba90b7221 */ /* 0x000fe20000010100 */
[----:B------:R-:W-:Y:S01]  /*4cf0*/  FMUL.FTZ R2, R62, R9 ;  /* 0x000000093e027220 */ /* 0x000fe20000410000 */
[----:B------:R-:W-:Y:S01]  /*4d00*/  FMUL.FTZ R3, R65, R8 ;  /* 0x0000000841037220 */ /* 0x000fe20000410000 */
[C---:B------:R-:W-:Y:S01]  /*4d10*/  FADD.FTZ R12, -R170.reuse, R12 ;  /* 0x0000000caa0c7221 */ /* 0x040fe20000010100 */
[----:B------:R-:W-:Y:S01]  /*4d20*/  FADD.FTZ R13, -R170, R13 ;  /* 0x0000000daa0d7221 */ /* 0x000fe20000010100 */
[C---:B------:R-:W-:Y:S01]  /*4d30*/  FADD.FTZ R14, -R169.reuse, R14 ;  /* 0x0000000ea90e7221 */ /* 0x040fe20000010100 */
[C---:B------:R-:W-:Y:S01]  /*4d40*/  FADD.FTZ R15, -R169.reuse, R15 ;  /* 0x0000000fa90f7221 */ /* 0x040fe20000010100 */
[----:B------:R-:W-:Y:S01]  /*4d50*/  FMUL.FTZ R54, R60, R10 ;  /* 0x0000000a3c367220 */ /* 0x000fe20000410000 */
[----:B------:R-:W-:Y:S01]  /*4d60*/  FMUL.FTZ R0, R168, R12 ;  /* 0x0000000ca8007220 */ /* 0x000fe20000410000 */
[C---:B------:R-:W-:Y:S01]  /*4d70*/  FADD.FTZ R16, -R170.reuse, R16 ;  /* 0x00000010aa107221 */ /* 0x040fe20000010100 */
        /* <DEDUP_REMOVED lines=8> */
[----:B------:R-:W-:Y:S01]  /*4e00*/  F2FP.F16.F32.PACK_AB R9, R9, R0 ;  /* 0x000000000909723e */ /* 0x000fe200000000ff */
        /* <DEDUP_REMOVED lines=11> */
[----:B------:R-:W-:Y:S02]  /*4ec0*/  FMUL.FTZ R12, R59, R19 ;  /* 0x000000133b0c7220 */ /* 0x000fe40000410000 */
[----:B------:R-:W-:Y:S03]  /*4ed0*/  F2FP.F16.F32.PACK_AB R13, R13, R16 ;  /* 0x000000100d0d723e */ /* 0x000fe600000000ff */
[----:B------:R-:W-:Y:S01]  /*4ee0*/  F2FP.F16.F32.PACK_AB R12, R12, R18 ;  /* 0x000000120c0c723e */ /* 0x000fe200000000ff */
        /* <DEDUP_REMOVED lines=57> */
.L_x_114:
[----:B------:R-:W-:Y:S01]  /*5280*/  STS [R222+0x10000], R53 ;  /* 0x01000035de007388 */ /* 0x000fe20000000800 */
[----:B------:R-:W-:Y:S01]  /*5290*/  LEA R0, R198, UR5, 0x1 ;  /* 0x00000005c6007c11 */ /* 0x000fe2000f8e08ff */
[----:B---3--:R-:W1:Y:S02]  /*52a0*/  LDC R2, c[0x0][0x270] ;  /* 0x00009c00ff027b82 */ /* 0x008e640000000800 */
[----:B------:R-:W-:Y:S04]  /*52b0*/  STS [R222+0x10400], R52 ;  /* 0x01040034de007388 */ /* 0x000fe80000000800 */
[----:B------:R-:W-:Y:S04]  /*52c0*/  STS [R224+0x10000], R11 ;  /* 0x0100000be0007388 */ /* 0x000fe80000000800 */
[----:B------:R-:W-:Y:S04]  /*52d0*/  STS [R224+0x10400], R10 ;  /* 0x0104000ae0007388 */ /* 0x000fe80000000800 */
[----:B------:R-:W-:Y:S04]  /*52e0*/  STS [R221+0x10000], R9 ;  /* 0x01000009dd007388 */ /* 0x000fe80000000800 */
[----:B------:R-:W-:Y:S04]  /*52f0*/  STS [R221+0x10400], R8 ;  /* 0x01040008dd007388 */ /* 0x000fe80000000800 */
[----:B------:R-:W-:Y:S01]  /*5300*/  STS [R223+0x10000], R13 ;  /* 0x0100000ddf007388 */ /* 0x000fe20000000800 */
[----:B-1----:R-:W-:Y:S03]  /*5310*/  IMAD R2, R2, UR6, RZ ;  /* 0x0000000602027c24 */ /* 0x002fe6000f8e02ff */
[----:B------:R-:W-:Y:S01]  /*5320*/  STS [R223+0x10400], R12 ;  /* 0x0104000cdf007388 */ /* 0x000fe20000000800 */
[----:B------:R-:W-:Y:S01]  /*5330*/  IMAD.U32 R2, R2, -0x40, RZ ;  /* 0xffffffc002027824 */ /* 0x000fe200078e00ff */
[----:B------:R-:W-:Y:S04]  /*5340*/  BAR.SYNC.DEFER_BLOCKING 0x0 ;  /* 0x0000000000007b1d */ /* 0x000fe80000010000 */
        /* <DEDUP_REMOVED lines=92> */
.L_x_115:
[----:B------:R-:W-:Y:S01]  /*5910*/  LDSM.16.M88.4 R64, [R194] ;  /* 0x00000000c240783b */ /* 0x000fe20000000200 */
[C---:B---3--:R-:W-:Y:S03]  /*5920*/  LEA R2, P1, R207.reuse, R200, 0x2 ;  /* 0x000000c8cf027211 */ /* 0x048fe600078210ff */
[----:B------:R-:W1:Y:S01]  /*5930*/  LDSM.16.MT88.4 R16, [R0+0xc000] ;  /* 0x00c000000010783b */ /* 0x000e620000004200 */
[-C--:B------:R-:W-:Y:S03]  /*5940*/  LEA.HI.X.SX32 R3, R207, R201.reuse, 0x2, P1 ;  /* 0x000000c9cf037211 */ /* 0x080fe600008f16ff */
[----:B------:R-:W2:Y:S04]  /*5950*/  LDSM.16.M88.4 R60, [R194+0x1000] ;  /* 0x00100000c23c783b */ /* 0x000ea80000000200 */
[----:B------:R-:W3:Y:S04]  /*5960*/  LDSM.16.MT88.4 R100, [R0+0xe000] ;  /* 0x00e000000064783b */ /* 0x000ee80000004200 */
[----:B------:R-:W-:Y:S04]  /*5970*/  LDSM.16.M88.4 R168, [R193] ;  /* 0x00000000c1a8783b */ /* 0x000fe80000000200 */
[----:B------:R-:W4:Y:S04]  /*5980*/  LDSM.16.MT88.4 R172, [R0+0xc800] ;  /* 0x00c8000000ac783b */ /* 0x000f280000004200 */
[----:B------:R-:W4:Y:S04]  /*5990*/  LDSM.16.M88.4 R176, [R193+0x1000] ;  /* 0x00100000c1b0783b */ /* 0x000f280000000200 */
[----:B------:R-:W4:Y:S01]  /*59a0*/  LDSM.16.MT88.4 R180, [R0+0xe800] ;  /* 0x00e8000000b4783b */ /* 0x000f220000004200 */
        /* <DEDUP_REMOVED lines=8> */
[----:B------:R-:W-:Y:S05]  /*5a30*/  LDSM.16.M88.4 R100, [R195] ;  /* 0x00000000c364783b */ /* 0x000fea0000000200 */
[-C--:B----4-:R-:W-:Y:S06]  /*5a40*/  HMMA.16816.F32 R4, R168, R172.reuse, R4 ;  /* 0x000000aca804723c */ /* 0x090fec0000001804 */
[C---:B------:R-:W-:Y:S06]  /*5a50*/  HMMA.16816.F32 R8, R176.reuse, R172, R8 ;  /* 0x000000acb008723c */ /* 0x040fec0000001808 */
[-C--:B------:R-:W-:Y:S06]  /*5a60*/  HMMA.16816.F32 R12, R176, R174.reuse, R12 ;  /* 0x000000aeb00c723c */ /* 0x080fec000000180c */
[C---:B------:R-:W-:Y:S01]  /*5a70*/  HMMA.16816.F32 R16, R168.reuse, R174, R16 ;  /* 0x000000aea810723c */ /* 0x040fe20000001810 */
[----:B------:R-:W1:Y:S05]  /*5a80*/  LDSM.16.MT88.4 R172, [R0+0xd000] ;  /* 0x00d0000000ac783b */ /* 0x000e6a0000004200 */
[-C--:B------:R-:W-:Y:S06]  /*5a90*/  HMMA.16816.F32 R52, R168, R180.reuse, R52 ;  /* 0x000000b4a834723c */ /* 0x080fec0000001834 */
[C---:B------:R-:W-:Y:S06]  /*5aa0*/  HMMA.16816.F32 R56, R176.reuse, R180, R56 ;  /* 0x000000b4b038723c */ /* 0x040fec0000001838 */
[-C--:B------:R-:W-:Y:S01]  /*5ab0*/  HMMA.16816.F32 R60, R176, R182.reuse, R60 ;  /* 0x000000b6b03c723c */ /* 0x080fe2000000183c */
[----:B------:R-:W2:Y:S05]  /*5ac0*/  LDSM.16.M88.4 R176, [R195+0x1000] ;  /* 0x00100000c3b0783b */ /* 0x000eaa0000000200 */
[----:B------:R-:W-:Y:S01]  /*5ad0*/  HMMA.16816.F32 R64, R168, R182, R64 ;  /* 0x000000b6a840723c */ /* 0x000fe20000001840 */
[----:B------:R-:W3:Y:S04]  /*5ae0*/  LDSM.16.MT88.4 R168, [R0+0xf000] ;  /* 0x00f0000000a8783b */ /* 0x000ee80000004200 */
[----:B------:R-:W-:Y:S01]  /*5af0*/  LDSM.16.MT88.4 R180, [R0+0xd800] ;  /* 0x00d8000000b4783b */ /* 0x000fe20000004200 */
[-C--:B-1----:R-:W-:Y:S06]  /*5b00*/  HMMA.16816.F32 R4, R100, R172.reuse, R4 ;  /* 0x000000ac6404723c */ /* 0x082fec0000001804 */
[C---:B--2---:R-:W-:Y:S06]  /*5b10*/  HMMA.16816.F32 R8, R176.reuse, R172, R8 ;  /* 0x000000acb008723c */ /* 0x044fec0000001808 */
[-C--:B------:R-:W-:Y:S06]  /*5b20*/  HMMA.16816.F32 R12, R176, R174.reuse, R12 ;  /* 0x000000aeb00c723c */ /* 0x080fec000000180c */
[C---:B------:R-:W-:Y:S01]  /*5b30*/  HMMA.16816.F32 R16, R100.reuse, R174, R16 ;  /* 0x000000ae6410723c */ /* 0x040fe20000001810 */
[----:B------:R-:W1:Y:S05]  /*5b40*/  LDSM.16.M88.4 R172, [R196] ;  /* 0x00000000c4ac783b */ /* 0x000e6a0000000200 */
[-C--:B---3--:R-:W-:Y:S06]  /*5b50*/  HMMA.16816.F32 R52, R100, R168.reuse, R52 ;  /* 0x000000a86434723c */ /* 0x088fec0000001834 */
[C---:B------:R-:W-:Y:S06]  /*5b60*/  HMMA.16816.F32 R56, R176.reuse, R168, R56 ;  /* 0x000000a8b038723c */ /* 0x040fec0000001838 */
[-C--:B------:R-:W-:Y:S01]  /*5b70*/  HMMA.16816.F32 R60, R176, R170.reuse, R60 ;  /* 0x000000aab03c723c */ /* 0x080fe2000000183c */
[----:B------:R-:W2:Y:S04]  /*5b80*/  LDSM.16.M88.4 R176, [R196+0x1000] ;  /* 0x00100000c4b0783b */ /* 0x000ea80000000200 */
[----:B------:R-:W-:Y:S01]  /*5b90*/  @P5 IADD3 R168, P0, R247, R220, RZ ;  /* 0x000000dcf7a85210 */ /* 0x000fe20007f1e0ff */
[----:B------:R-:W-:Y:S01]  /*5ba0*/  HMMA.16816.F32 R64, R100, R170, R64 ;  /* 0x000000aa6440723c */ /* 0x000fe20000001840 */
[----:B------:R3:W4:Y:S04]  /*5bb0*/  LDSM.16.MT88.4 R100, [R0+0xf800] ;  /* 0x00f800000064783b */ /* 0x0007280000004200 */
[----:B------:R-:W-:Y:S02]  /*5bc0*/  @P5 IMAD.X R169, R240, 0x1, R219, P0 ;  /* 0x00000001f0a95824 */ /* 0x000fe400000e06db */
[C---:B------:R-:W-:Y:S03]  /*5bd0*/  VIADD R170, R217.reuse, 0x20 ;  /* 0x00000020d9aa7836 */ /* 0x040fe60000000000 */
[----:B------:R-:W5:Y:S01]  /*5be0*/  @P5 LDG.E R214, desc[UR16][R168.64+-0x100] ;  /* 0xffff0010a8d65981 */ /* 0x000f62000c1e1900 */
[----:B------:R-:W-:Y:S03]  /*5bf0*/  VIADD R171, R217, 0x20 ;  /* 0x00000020d9ab7836 */ /* 0x000fe60000000000 */
[----:B------:R4:W5:Y:S01]  /*5c00*/  @P5 LDG.E R215, desc[UR16][R168.64+-0xe0] ;  /* 0xffff2010a8d75981 */ /* 0x000962000c1e1900 */
[----:B------:R-:W-:Y:S01]  /*5c10*/  IMAD.IADD R171, R207, 0x1, R171 ;  /* 0x00000001cfab7824 */ /* 0x000fe200078e02ab */
[-C--:B-1----:R-:W-:Y:S05]  /*5c20*/  HMMA.16816.F32 R4, R172, R180.reuse, R4 ;  /* 0x000000b4ac04723c */ /* 0x082fea0000001804 */
[----:B---3--:R-:W-:Y:S06]  /*5c30*/  VIADD R0, R217, 0x60 ;  /* 0x00000060d9007836 */ /* 0x008fec0000000000 */
[----:B------:R-:W-:Y:S01]  /*5c40*/  IMAD.IADD R0, R207, 0x1, R0 ;  /* 0x00000001cf007824 */ /* 0x000fe200078e0200 */
[C---:B--2---:R-:W-:Y:S04]  /*5c50*/  HMMA.16816.F32 R8, R176.reuse, R180, R8 ;  /* 0x000000b4b008723c */ /* 0x044fe80000001808 */
[CC--:B----4-:R-:W-:Y:S07]  /*5c60*/  LEA R168, P1, R245.reuse, R200.reuse, 0x2 ;  /* 0x000000c8f5a87211 */ /* 0x0d0fee00078210ff */
[----:B------:R1:W-:Y:S01]  /*5c70*/  REDG.E.ADD.F32.FTZ.RN.STRONG.GPU desc[UR16][R200.64], R4 ;  /* 0x00000004c80079a6 */ /* 0x0003e2000c10f390 */
[-C--:B------:R-:W-:Y:S03]  /*5c80*/  HMMA.16816.F32 R12, R176, R182.reuse, R12 ;  /* 0x000000b6b00c723c */ /* 0x080fe6000000180c */
[----:B------:R2:W-:Y:S01]  /*5c90*/  REDG.E.ADD.F32.FTZ.RN.STRONG.GPU desc[UR16][R2.64], R5 ;  /* 0x00000005020079a6 */ /* 0x0005e2000c10f390 */
[-C--:B------:R-:W-:Y:S02]  /*5ca0*/  LEA.HI.X.SX32 R169, R245, R201.reuse, 0x2, P1 ;  /* 0x000000c9f5a97211 */ /* 0x080fe400008f16ff */
[C---:B------:R-:W-:Y:S06]  /*5cb0*/  HMMA.16816.F32 R16, R172.reuse, R182, R16 ;  /* 0x000000b6ac10723c */ /* 0x040fec0000001810 */
[-C--:B------:R-:W-:Y:S06]  /*5cc0*/  HMMA.16816.F32 R52, R172, R100.reuse, R52 ;  /* 0x00000064ac34723c */ /* 0x080fec0000001834 */
[C---:B------:R-:W-:Y:S06]  /*5cd0*/  HMMA.16816.F32 R56, R176.reuse, R100, R56 ;  /* 0x00000064b038723c */ /* 0x040fec0000001838 */
[-C--:B------:R-:W-:Y:S05]  /*5ce0*/  HMMA.16816.F32 R60, R176, R102.reuse, R60 ;  /* 0x00000066b03c723c */ /* 0x080fea000000183c */
[CC--:B------:R-:W-:Y:S01]  /*5cf0*/  LEA R100, P0, R217.reuse, R200.reuse, 0x2 ;  /* 0x000000c8d9647211 */ /* 0x0c0fe200078010ff */
[----:B------:R-:W-:Y:S05]  /*5d00*/  HMMA.16816.F32 R64, R172, R102, R64 ;  /* 0x00000066ac40723c */ /* 0x000fea0000001840 */
[-C--:B------:R-:W-:Y:S02]  /*5d10*/  LEA.HI.X.SX32 R101, R217, R201.reuse, 0x2, P0 ;  /* 0x000000c9d9657211 */ /* 0x080fe400000f16ff */
[CC--:B------:R-:W-:Y:S03]  /*5d20*/  LEA R102, P0, R244.reuse, R200.reuse, 0x2 ;  /* 0x000000c8f4667211 */ /* 0x0c0fe600078010ff */
[----:B------:R3:W-:Y:S01]  /*5d30*/  REDG.E.ADD.F32.FTZ.RN.STRONG.GPU desc[UR16][R100.64], R6 ;  /* 0x00000006640079a6 */ /* 0x0007e2000c10f390 */
[-C--:B------:R-:W-:Y:S02]  /*5d40*/  LEA.HI.X.SX32 R103, R244, R201.reuse, 0x2, P0 ;  /* 0x000000c9f4677211 */ /* 0x080fe400000f16ff */
[CC--:B-1----:R-:W-:Y:S01]  /*5d50*/  LEA R4, P1, R242.reuse, R200.reuse, 0x2 ;  /* 0x000000c8f2047211 */ /* 0x0c2fe200078210ff */
[----:B------:R1:W-:Y:S03]  /*5d60*/  REDG.E.ADD.F32.FTZ.RN.STRONG.GPU desc[UR16][R168.64], R7 ;  /* 0x00000007a80079a6 */ /* 0x0003e6000c10f390 */
[-C--:B--2---:R-:W-:Y:S01]  /*5d70*/  LEA.HI.X.SX32 R5, R242, R201.reuse, 0x2, P1 ;  /* 0x000000c9f2057211 */ /* 0x084fe200008f16ff */
[----:B------:R2:W-:Y:S01]  /*5d80*/  REDG.E.ADD.F32.FTZ.RN.STRONG.GPU desc[UR16][R102.64], R8 ;  /* 0x00000008660079a6 */ /* 0x0005e2000c10f390 */
[-C--:B---3--:R-:W-:Y:S02]  /*5d90*/  LEA R100, P2, R243, R200.reuse, 0x2 ;  /* 0x000000c8f3647211 */ /* 0x088fe400078410ff */
[-C--:B------:R-:W-:Y:S02]  /*5da0*/  LEA R6, P0, R241, R200.reuse, 0x2 ;  /* 0x000000c8f1067211 */ /* 0x080fe400078010ff */
[-C--:B------:R-:W-:Y:S02]  /*5db0*/  LEA.HI.X.SX32 R101, R243, R201.reuse, 0x2, P2 ;  /* 0x000000c9f3657211 */ /* 0x080fe400010f16ff */
[-C--:B-1----:R-:W-:Y:S02]  /*5dc0*/  LEA.HI.X.SX32 R7, R241, R201.reuse, 0x2, P0 ;  /* 0x000000c9f1077211 */ /* 0x082fe400000f16ff */
[CC--:B--2---:R-:W-:Y:S01]  /*5dd0*/  LEA R8, P2, R230.reuse, R200.reuse, 0x2 ;  /* 0x000000c8e6087211 */ /* 0x0c4fe200078410ff */
[----:B------:R1:W-:Y:S04]  /*5de0*/  REDG.E.ADD.F32.FTZ.RN.STRONG.GPU desc[UR16][R100.64], R9 ;  /* 0x00000009640079a6 */ /* 0x0003e8000c10f390 */
[----:B------:R2:W-:Y:S04]  /*5df0*/  REDG.E.ADD.F32.FTZ.RN.STRONG.GPU desc[UR16][R4.64], R10 ;  /* 0x0000000a040079a6 */ /* 0x0005e8000c10f390 */
[----:B------:R3:W-:Y:S04]  /*5e00*/  REDG.E.ADD.F32.FTZ.RN.STRONG.GPU desc[UR16][R6.64], R11 ;  /* 0x0000000b060079a6 */ /* 0x0007e8000c10f390 */
[----:B------:R4:W-:Y:S04]  /*5e10*/  REDG.E.ADD.F32.FTZ.RN.STRONG.GPU desc[UR16][R200.64+0x80], R16 ;  /* 0x00008010c80079a6 */ /* 0x0009e8000c10f390 */
[----:B------:R-:W-:Y:S04]  /*5e20*/  REDG.E.ADD.F32.FTZ.RN.STRONG.GPU desc[UR16][R2.64+0x80], R17 ;  /* 0x00008011020079a6 */ /* 0x000fe8000c10f390 */
[----:B------:R-:W-:Y:S01]  /*5e30*/  LDSM.16.MT88.4 R100, [R184+0x2800] ;  /* 0x00280000b864783b */ /* 0x000fe20000004200 */
[-C--:B-1----:R-:W-:Y:S02]  /*5e40*/  LEA.HI.X.SX32 R9, R230, R201.reuse, 0x2, P2 ;  /* 0x000000c9e6097211 */ /* 0x082fe400010f16ff */
[CC--:B--2---:R-:W-:Y:S04]  /*5e50*/  LEA R4, P0, R170.reuse, R200.reuse, 0x2 ;  /* 0x000000c8aa047211 */ /* 0x0c4fe800078010ff */
[-C--:B------:R-:W-:Y:S01]  /*5e60*/  LEA.HI.X.SX32 R5, R170, R201.reuse, 0x2, P0 ;  /* 0x000000c9aa057211 */ /* 0x080fe200000f16ff */
[----:B------:R-:W-:Y:S01]  /*5e70*/  VIADD R170, R217, 0x40 ;  /* 0x00000040d9aa7836 */ /* 0x000fe20000000000 */
[-C--:B---3--:R-:W-:Y:S02]  /*5e80*/  LEA R6, P1, R171, R200.reuse, 0x2 ;  /* 0x000000c8ab067211 */ /* 0x088fe400078210ff */
[-C--:B------:R-:W-:Y:S01]  /*5e90*/  LEA R10, P0, R231, R200.reuse, 0x2 ;  /* 0x000000c8e70a7211 */ /* 0x080fe200078010ff */
[----:B------:R1:W-:Y:S01]  /*5ea0*/  REDG.E.ADD.F32.FTZ.RN.STRONG.GPU desc[UR16][R4.64], R18 ;  /* 0x00000012040079a6 */ /* 0x0003e2000c10f390 */
[-C--:B------:R-:W-:Y:S01]  /*5eb0*/  LEA.HI.X.SX32 R7, R171, R201.reuse, 0x2, P1 ;  /* 0x000000c9ab077211 */ /* 0x080fe200008f16ff */
[----:B------:R-:W-:Y:S01]  /*5ec0*/  VIADD R171, R217, 0x40 ;  /* 0x00000040d9ab7836 */ /* 0x000fe20000000000 */
[-C--:B------:R-:W-:Y:S01]  /*5ed0*/  LEA.HI.X.SX32 R11, R231, R201.reuse, 0x2, P0 ;  /* 0x000000c9e70b7211 */ /* 0x080fe200000f16ff */
[----:B----4-:R-:W-:Y:S02]  /*5ee0*/  VIADD R16, R217, 0x60 ;  /* 0x00000060d9107836 */ /* 0x010fe40000000000 */
[----:B------:R2:W-:Y:S01]  /*5ef0*/  REDG.E.ADD.F32.FTZ.RN.STRONG.GPU desc[UR16][R6.64], R19 ;  /* 0x00000013060079a6 */ /* 0x0005e2000c10f390 */
[----:B------:R-:W-:Y:S03]  /*5f00*/  IMAD.IADD R171, R207, 0x1, R171 ;  /* 0x00000001cfab7824 */ /* 0x000fe600078e02ab */
[----:B------:R-:W-:Y:S04]  /*5f10*/  REDG.E.ADD.F32.FTZ.RN.STRONG.GPU desc[UR16][R10.64], R12 ;  /* 0x0000000c0a0079a6 */ /* 0x000fe8000c10f390 */
[----:B------:R3:W-:Y:S01]  /*5f20*/  REDG.E.ADD.F32.FTZ.RN.STRONG.GPU desc[UR16][R8.64], R13 ;  /* 0x0000000d080079a6 */ /* 0x0007e2000c10f390 */
        /* <DEDUP_REMOVED lines=32> */
[----:B------:R-:W-:Y:S01]  /*6130*/  REDG.E.ADD.F32.FTZ.RN.STRONG.GPU desc[UR16][R200.64+0x180], R64 ;  /* 0x00018040c80079a6 */ /* 0x000fe2000c10f390 */
[----:B------:R-:W-:Y:S03]  /*6140*/  LOP3.LUT R0, R204, 0x1, RZ, 0xc0, !PT ;  /* 0x00000001cc007812 */ /* 0x000fe600078ec0ff */
[----:B------:R3:W-:Y:S04]  /*6150*/  REDG.E.ADD.F32.FTZ.RN.STRONG.GPU desc[UR16][R2.64+0x180], R65 ;  /* 0x00018041020079a6 */ /* 0x0007e8000c10f390 */
[----:B------:R-:W-:Y:S01]  /*6160*/  LDSM.16.MT88.4 R56, [R184+0x800] ;  /* 0x00080000b838783b */ /* 0x000fe20000004200 */
[CC--:B-1----:R-:W-:Y:S04]  /*6170*/  LEA R4, P1, R16.reuse, R200.reuse, 0x2 ;  /* 0x000000c810047211 */ /* 0x0c2fe800078210ff */
[-C--:B------:R-:W-:Y:S02]  /*6180*/  LEA.HI.X.SX32 R5, R16, R201.reuse, 0x2, P1 ;  /* 0x000000c910057211 */ /* 0x080fe400008f16ff */
[CC--:B--2---:R-:W-:Y:S01]  /*6190*/  LEA R6, P2, R233.reuse, R200.reuse, 0x2 ;  /* 0x000000c8e9067211 */ /* 0x0c4fe200078410ff */
[----:B------:R-:W-:Y:S03]  /*61a0*/  LDSM.16.MT88.4 R16, [R184+0x2000] ;  /* 0x00200000b810783b */ /* 0x000fe60000004200 */
[-C--:B------:R-:W-:Y:S01]  /*61b0*/  LEA.HI.X.SX32 R7, R233, R201.reuse, 0x2, P2 ;  /* 0x000000c9e9077211 */ /* 0x080fe200010f16ff */
[----:B------:R1:W-:Y:S01]  /*61c0*/  REDG.E.ADD.F32.FTZ.RN.STRONG.GPU desc[UR16][R4.64], R66 ;  /* 0x00000042040079a6 */ /* 0x0003e2000c10f390 */
[CC--:B---3--:R-:W-:Y:S03]  /*61d0*/  LEA R2, P0, R239.reuse, R200.reuse, 0x2 ;  /* 0x000000c8ef027211 */ /* 0x0c8fe600078010ff */
[----:B------:R-:W-:Y:S01]  /*61e0*/  REDG.E.ADD.F32.FTZ.RN.STRONG.GPU desc[UR16][R10.64], R67 ;  /* 0x000000430a0079a6 */ /* 0x000fe2000c10f390 */
[-C--:B------:R-:W-:Y:S03]  /*61f0*/  LEA.HI.X.SX32 R3, R239, R201.reuse, 0x2, P0 ;  /* 0x000000c9ef037211 */ /* 0x080fe600000f16ff */
[----:B------:R-:W-:Y:S01]  /*6200*/  REDG.E.ADD.F32.FTZ.RN.STRONG.GPU desc[UR16][R8.64], R60 ;  /* 0x0000003c080079a6 */ /* 0x000fe2000c10f390 */
[----:B------:R-:W-:Y:S02]  /*6210*/  ISETP.NE.U32.AND P0, PT, R0, 0x1, PT ;  /* 0x000000010000780c */ /* 0x000fe40003f05070 */
[----:B------:R-:W-:Y:S01]  /*6220*/  @P5 IADD3 R0, P2, R220, -0x100, RZ ;  /* 0xffffff00dc005810 */ /* 0x000fe20007f5e0ff */
[----:B------:R-:W-:Y:S04]  /*6230*/  REDG.E.ADD.F32.FTZ.RN.STRONG.GPU desc[UR16][R6.64], R61 ;  /* 0x0000003d060079a6 */ /* 0x000fe8000c10f390 */
[----:B------:R-:W-:Y:S01]  /*6240*/  LDSM.16.MT88.4 R8, [R184] ;  /* 0x00000000b808783b */ /* 0x000fe20000004200 */
[----:B------:R-:W-:Y:S02]  /*6250*/  @P5 IMAD.MOV.U32 R220, RZ, RZ, R0 ;  /* 0x000000ffffdc5224 */ /* 0x000fe400078e0000 */
[C---:B------:R-:W-:Y:S01]  /*6260*/  VIADD R0, R184.reuse, 0xffffc000 ;  /* 0xffffc000b8007836 */ /* 0x040fe20000000000 */
[----:B------:R-:W-:Y:S02]  /*6270*/  LDSM.16.MT88.4 R64, [R185+0x10800] ;  /* 0x01080000b940783b */ /* 0x000fe40000004200 */
        /* <DEDUP_REMOVED lines=11> */
[----:B------:R-:W-:Y:S03]  /*6330*/  ISETP.GT.AND P2, PT, R204, R248, PT ;  /* 0x000000f8cc00720c */ /* 0x000fe60003f44270 */
        /* <DEDUP_REMOVED lines=45> */
[----:B------:R-:W2:Y:S01]  /*6610*/  LDL R171, [R1] ;  /* 0x0000000001ab7983 */ /* 0x000ea20000100800 */
[----:B------:R-:W-:-:S03]  /*6620*/  ULDC UR4, c[0x0][0x390] ;  /* 0x0000e40000047ab9 */ /* 0x000fc60000000800 */
[----:B------:R-:W3:Y:S04]  /*6630*/  LDL R170, [R1+0x4] ;  /* 0x0000040001aa7983 */ /* 0x000ee80000100800 */
[----:B------:R-:W4:Y:S04]  /*6640*/  LDL.LU R168, [R1+0xc] ;  /* 0x00000c0001a87983 */ /* 0x000f280000300800 */
[----:B------:R-:W4:Y:S01]  /*6650*/  LDL R169, [R1+0x10] ;  /* 0x0000100001a97983 */ /* 0x000f220000100800 */
        /* <DEDUP_REMOVED lines=13> */
[----:B------:R-:W-:Y:S01]  /*6730*/  BAR.SYNC.DEFER_BLOCKING 0x0 ;  /* 0x0000000000007b1d */ /* 0x000fe20000010000 */
[----:B------:R-:W-:Y:S01]  /*6740*/  FMUL.FTZ R76, R76, UR4 ;  /* 0x000000044c4c7c20 */ /* 0x000fe20008410000 */
[----:B------:R-:W-:Y:S01]  /*6750*/  FMUL.FTZ R10, R77, UR4 ;  /* 0x000000044d0a7c20 */ /* 0x000fe20008410000 */
[----:B------:R-:W-:Y:S01]  /*6760*/  F2FP.F16.F32.PACK_AB R15, R15, R70 ;  /* 0x000000460f0f723e */ /* 0x000fe200000000ff */
        /* <DEDUP_REMOVED lines=26> */
[----:B------:R-:W-:-:S02]  /*6910*/  F2FP.F16.F32.PACK_AB R4, R4, R96 ;  /* 0x000000600404723e */ /* 0x000fc400000000ff */
[----:B------:R-:W-:Y:S02]  /*6920*/  F2FP.F16.F32.PACK_AB R3, R3, R98 ;  /* 0x000000620303723e */ /* 0x000fe400000000ff */
[----:B------:R-:W-:Y:S02]  /*6930*/  F2FP.F16.F32.PACK_AB R6, R6, R88 ;  /* 0x000000580606723e */ /* 0x000fe400000000ff */
[----:B------:R-:W-:Y:S02]  /*6940*/  F2FP.F16.F32.PACK_AB R5, R5, R90 ;  /* 0x0000005a0505723e */ /* 0x000fe400000000ff */
[----:B------:R-:W-:Y:S02]  /*6950*/  F2FP.F16.F32.PACK_AB R2, R2, R92 ;  /* 0x0000005c0202723e */ /* 0x000fe400000000ff */
[----:B------:R-:W-:Y:S02]  /*6960*/  F2FP.F16.F32.PACK_AB R0, R0, R94 ;  /* 0x0000005e0000723e */ /* 0x000fe400000000ff */
        /* <DEDUP_REMOVED lines=15> */
[----:B------:R-:W-:Y:S01]  /*6a60*/  F2FP.F16.F32.PACK_AB R46, R47, R46 ;  /* 0x0000002e2f2e723e */ /* 0x000fe200000000ff */
[----:B--2---:R-:W-:Y:S04]  /*6a70*/  STS [R171], R16 ;  /* 0x00000010ab007388 */ /* 0x004fe80000000800 */
[----:B------:R-:W-:Y:S04]  /*6a80*/  STS [R171+0x400], R15 ;  /* 0x0004000fab007388 */ /* 0x000fe80000000800 */
[----:B---3--:R-:W-:Y:S01]  /*6a90*/  STS [R170], R12 ;  /* 0x0000000caa007388 */ /* 0x008fe20000000800 */
[----:B----4-:R-:W-:-:S03]  /*6aa0*/  ISETP.NE.AND P0, PT, R168, -0x1, PT ;  /* 0xffffffffa800780c */ /* 0x010fc60003f05270 */
[----:B------:R-:W-:Y:S04]  /*6ab0*/  STS [R170+0x400], R11 ;  /* 0x0004000baa007388 */ /* 0x000fe80000000800 */
[----:B------:R1:W-:Y:S04]  /*6ac0*/  STS [R171+0x1000], R14 ;  /* 0x0010000eab007388 */ /* 0x0003e80000000800 */
[----:B------:R-:W-:Y:S04]  /*6ad0*/  STS [R171+0x1400], R13 ;  /* 0x0014000dab007388 */ /* 0x000fe80000000800 */
[----:B------:R-:W-:Y:S04]  /*6ae0*/  STS [R170+0x1000], R10 ;  /* 0x0010000aaa007388 */ /* 0x000fe80000000800 */
[----:B------:R-:W-:Y:S04]  /*6af0*/  STS [R170+0x1400], R9 ;  /* 0x00140009aa007388 */ /* 0x000fe80000000800 */
[----:B------:R-:W-:Y:S04]  /*6b00*/  STS [R171+0x2000], R8 ;  /* 0x00200008ab007388 */ /* 0x000fe80000000800 */
[----:B------:R-:W-:Y:S04]  /*6b10*/  STS [R171+0x2400], R7 ;  /* 0x00240007ab007388 */ /* 0x000fe80000000800 */
[----:B------:R2:W-:Y:S01]  /*6b20*/  STS [R170+0x2000], R4 ;  /* 0x00200004aa007388 */ /* 0x0005e20000000800 */
[----:B-1----:R-:W1:Y:S03]  /*6b30*/  @P0 LDC.64 R14, c[0x0][0x458] ;  /* 0x00011600ff0e0b82 */ /* 0x002e660000000a00 */
[----:B------:R-:W-:Y:S04]  /*6b40*/  STS [R170+0x2400], R3 ;  /* 0x00240003aa007388 */ /* 0x000fe80000000800 */
[----:B------:R-:W-:Y:S04]  /*6b50*/  STS [R171+0x3000], R6 ;  /* 0x00300006ab007388 */ /* 0x000fe80000000800 */
[----:B------:R-:W-:Y:S04]  /*6b60*/  STS [R171+0x3400], R5 ;  /* 0x00340005ab007388 */ /* 0x000fe80000000800 */
[----:B------:R3:W-:Y:S04]  /*6b70*/  STS [R170+0x3000], R2 ;  /* 0x00300002aa007388 */ /* 0x0007e80000000800 */
[----:B------:R4:W-:Y:S04]  /*6b80*/  STS [R170+0x3400], R0 ;  /* 0x00340000aa007388 */ /* 0x0009e80000000800 */
[----:B------:R-:W-:Y:S01]  /*6b90*/  STS [R171+0x4000], R20 ;  /* 0x00400014ab007388 */ /* 0x000fe20000000800 */
[----:B--2---:R-:W-:-:S03]  /*6ba0*/  @P0 IADD3 R4, R250, R168, RZ ;  /* 0x000000a8fa040210 */ /* 0x004fc60007ffe0ff */
[----:B------:R-:W-:Y:S04]  /*6bb0*/  STS [R171+0x4400], R22 ;  /* 0x00440016ab007388 */ /* 0x000fe80000000800 */
[----:B------:R-:W-:Y:S04]  /*6bc0*/  STS [R170+0x4000], R32 ;  /* 0x00400020aa007388 */ /* 0x000fe80000000800 */
[----:B------:R-:W-:Y:S04]  /*6bd0*/  STS [R170+0x4400], R34 ;  /* 0x00440022aa007388 */ /* 0x000fe80000000800 */
[----:B------:R-:W-:Y:S01]  /*6be0*/  STS [R171+0x5000], R24 ;  /* 0x00500018ab007388 */ /* 0x000fe20000000800 */
[----:B---3--:R-:W2:Y:S03]  /*6bf0*/  @P0 LDC.64 R2, c[0x0][0x450] ;  /* 0x00011400ff020b82 */ /* 0x008ea60000000a00 */
[----:B------:R3:W-:Y:S01]  /*6c00*/  STS [R171+0x5400], R26 ;  /* 0x0054001aab007388 */ /* 0x0007e20000000800 */
[----:B----4-:R-:W-:-:S02]  /*6c10*/  @P0 IADD3 R0, R250, R168, RZ ;  /* 0x000000a8fa000210 */ /* 0x010fc40007ffe0ff */
[----:B------:R-:W4:Y:S01]  /*6c20*/  S2R R168, SR_CTAID.Y ;  /* 0x0000000000a87919 */ /* 0x000f220000002600 */
[----:B------:R1:W-:Y:S04]  /*6c30*/  STS [R170+0x5000], R28 ;  /* 0x0050001caa007388 */ /* 0x0003e80000000800 */
[----:B------:R1:W-:Y:S04]  /*6c40*/  STS [R170+0x5400], R30 ;  /* 0x0054001eaa007388 */ /* 0x0003e80000000800 */
[----:B------:R1:W-:Y:S04]  /*6c50*/  STS [R171+0x6000], R36 ;  /* 0x00600024ab007388 */ /* 0x0003e80000000800 */
[----:B------:R1:W-:Y:S01]  /*6c60*/  STS [R171+0x6400], R38 ;  /* 0x00640026ab007388 */ /* 0x0003e20000000800 */
[----:B--2---:R-:W-:-:S02]  /*6c70*/  @P0 IMAD R8, R0, R3, RZ ;  /* 0x0000000300080224 */ /* 0x004fc400078e02ff */
[----:B------:R-:W-:Y:S01]  /*6c80*/  @P0 IMAD.WIDE.U32 R6, R0, R2, RZ ;  /* 0x0000000200060225 */ /* 0x000fe200078e00ff */
[----:B------:R2:W-:Y:S03]  /*6c90*/  STS [R170+0x6000], R48 ;  /* 0x00600030aa007388 */ /* 0x0005e60000000800 */
[C---:B-1----:R-:W-:Y:S01]  /*6ca0*/  @P0 IMAD R0, R4.reuse, R15, RZ ;  /* 0x0000000f04000224 */ /* 0x042fe200078e02ff */
[----:B------:R2:W-:Y:S01]  /*6cb0*/  STS [R170+0x6400], R50 ;  /* 0x00640032aa007388 */ /* 0x0005e20000000800 */
[----:B------:R-:W-:Y:S01]  /*6cc0*/  @P0 IMAD.WIDE.U32 R4, R4, R14, RZ ;  /* 0x0000000e04040225 */ /* 0x000fe200078e00ff */
[----:B------:R-:W-:Y:S02]  /*6cd0*/  @P0 IADD3 R11, R7, R8, RZ ;  /* 0x00000008070b0210 */ /* 0x000fe40007ffe0ff */
[----:B------:R2:W-:Y:S01]  /*6ce0*/  STS [R171+0x7000], R40 ;  /* 0x00700028ab007388 */ /* 0x0005e20000000800 */
[----:B------:R-:W-:Y:S01]  /*6cf0*/  @P0 IMAD.MOV.U32 R10, RZ, RZ, R6 ;  /* 0x000000ffff0a0224 */ /* 0x000fe200078e0006 */
[----:B------:R-:W-:Y:S01]  /*6d00*/  @P0 IADD3 R27, R5, R0, RZ ;  /* 0x00000000051b0210 */ /* 0x000fe20007ffe0ff */
[----:B---3--:R-:W-:Y:S01]  /*6d10*/  @P0 IMAD.MOV.U32 R26, RZ, RZ, R4 ;  /* 0x000000ffff1a0224 */ /* 0x008fe200078e0004 */
[----:B------:R2:W-:Y:S01]  /*6d20*/  STS [R171+0x7400], R42 ;  /* 0x0074002aab007388 */ /* 0x0005e20000000800 */
[----:B------:R-:W-:-:S02]  /*6d30*/  LEA R0, R169, UR5, 0x1 ;  /* 0x00000005a9007c11 */ /* 0x000fc4000f8e08ff */
[----:B----4-:R-:W-:Y:S01]  /*6d40*/  SHF.R.S32.HI R12, RZ, 0x1f, R168 ;  /* 0x0000001fff0c7819 */ /* 0x010fe200000114a8 */
[----:B------:R2:W-:Y:S04]  /*6d50*/  STS [R170+0x7000], R44 ;  /* 0x0070002caa007388 */ /* 0x0005e80000000800 */
[----:B------:R2:W-:Y:S01]  /*6d60*/  STS [R170+0x7400], R46 ;  /* 0x0074002eaa007388 */ /* 0x0005e20000000800 */
[----:B------:R-:W-:Y:S05]  /*6d70*/  @P0 BRA `(.L_x_117) ;  /* 0x0000000000300947 */ /* 0x000fea0003800000 */
[----:B------:R-:W1:Y:S01]  /*6d80*/  LDC.64 R2, c[0x0][0x450] ;  /* 0x00011400ff027b82 */ /* 0x000e620000000a00 */
[----:B------:R-:W-:-:S07]  /*6d90*/  SHF.R.S32.HI R4, RZ, 0x1f, R250 ;  /* 0x0000001fff047819 */ /* 0x000fce00000114fa */
[----:B------:R-:W3:Y:S01]  /*6da0*/  LDC.64 R6, c[0x0][0x438] ;  /* 0x00010e00ff067b82 */ /* 0x000ee20000000a00 */
[-C--:B-1----:R-:W-:Y:S02]  /*6db0*/  IMAD R8, R4, R2.reuse, RZ ;  /* 0x0000000204087224 */ /* 0x082fe400078e02ff */
[----:B------:R-:W-:-:S04]  /*6dc0*/  IMAD.WIDE.U32 R4, R250, R2, RZ ;  /* 0x00000002fa047225 */ /* 0x000fc800078e00ff */
[----:B------:R-:W-:Y:S02]  /*6dd0*/  IMAD R8, R250, R3, R8 ;  /* 0x00000003fa087224 */ /* 0x000fe400078e0208 */
[----:B---3--:R-:W-:-:S03]  /*6de0*/  IMAD R9, R12, R6, RZ ;  /* 0x000000060c097224 */ /* 0x008fc600078e02ff */
[----:B------:R-:W-:Y:S01]  /*6df0*/  IADD3 R5, R5, R8, RZ ;  /* 0x0000000805057210 */ /* 0x000fe20007ffe0ff */
[C---:B------:R-:W-:Y:S02]  /*6e00*/  IMAD R7, R168.reuse, R7, R9 ;  /* 0x00000007a8077224 */ /* 0x040fe400078e0209 */
[----:B------:R-:W-:-:S05]  /*6e10*/  IMAD.WIDE.U32 R4, R168, R6, R4 ;  /* 0x00000006a8047225 */ /* 0x000fca00078e0004 */
[----:B------:R-:W-:Y:S02]  /*6e20*/  IADD3 R11, R5, R7, RZ ;  /* 0x00000007050b7210 */ /* 0x000fe40007ffe0ff */
[----:B------:R-:W-:Y:S02]  /*6e30*/  MOV R10, R4 ;  /* 0x00000004000a7202 */ /* 0x000fe40000000f00 */
.L_x_117:
        /* <DEDUP_REMOVED lines=12> */
[----:B------:R-:W-:-:S07]  /*6f00*/  MOV R26, R4 ;  /* 0x00000004001a7202 */ /* 0x000fce0000000f00 */
.L_x_118:
[----:B------:R-:W-:Y:S01]  /*6f10*/  BAR.SYNC.DEFER_BLOCKING 0x0 ;  /* 0x0000000000007b1d */ /* 0x000fe20000010000 */
[----:B------:R-:W-:Y:S01]  /*6f20*/  IMAD.SHL.U32 R12, R246, 0x40, RZ ;  /* 0x00000040f60c7824 */ /* 0x000fe200078e00ff */
[--C-:B------:R-:W-:Y:S01]  /*6f30*/  SHF.R.S32.HI R5, RZ, 0x1f, R212.reuse ;  /* 0x0000001fff057819 */ /* 0x100fe200000114d4 */
[----:B------:R-:W-:Y:S01]  /*6f40*/  IMAD.MOV.U32 R4, RZ, RZ, R212 ;  /* 0x000000ffff047224 */ /* 0x000fe200078e00d4 */
[----:B--2---:R-:W-:Y:S02]  /*6f50*/  SHF.R.S32.HI R48, RZ, 0x1f, R249 ;  /* 0x0000001fff307819 */ /* 0x004fe400000114f9 */
[----:B------:R-:W-:Y:S01]  /*6f60*/  SHF.R.S32.HI R25, RZ, 0x1f, R12 ;  /* 0x0000001fff197819 */ /* 0x000fe2000001140c */
[-C--:B------:R-:W-:Y:S01]  /*6f70*/  IMAD.WIDE.U32 R6, R12, R2.reuse, R4 ;  /* 0x000000020c067225 */ /* 0x080fe200078e0004 */
[----:B------:R-:W1:Y:S01]  /*6f80*/  S2R R50, SR_CTAID.Z ;  /* 0x0000000000327919 */ /* 0x000e620000002700 */
[----:B------:R-:W-:Y:S01]  /*6f90*/  ULDC.64 UR6, c[0x0][0x468] ;  /* 0x00011a0000067ab9 */ /* 0x000fe20000000a00 */
[----:B------:R-:W-:Y:S01]  /*6fa0*/  BSSY B0, `(.L_x_119) ;  /* 0x0000024000007945 */ /* 0x000fe20003800000 */
[----:B------:R-:W-:Y:S01]  /*6fb0*/  IMAD R8, R25, R2, RZ ;  /* 0x0000000219087224 */ /* 0x000fe200078e02ff */
[----:B------:R-:W-:-:S02]  /*6fc0*/  IADD3 R6, P0, R10, R6, RZ ;  /* 0x000000060a067210 */ /* 0x000fc40007f1e0ff */
[----:B------:R-:W-:Y:S01]  /*6fd0*/  IADD3 R10, R249, 0x20, RZ ;  /* 0x00000020f90a7810 */ /* 0x000fe20007ffe0ff */
[----:B------:R-:W-:Y:S02]  /*6fe0*/  IMAD R9, R12, R3, R8 ;  /* 0x000000030c097224 */ /* 0x000fe400078e0208 */
[----:B------:R-:W-:-:S03]  /*6ff0*/  IMAD R8, R246, -0x40, R206 ;  /* 0xffffffc0f6087824 */ /* 0x000fc600078e02ce */
[----:B------:R-:W-:Y:S02]  /*7000*/  IADD3.X R7, R11, R7, R9, P0, !PT ;  /* 0x000000070b077210 */ /* 0x000fe400007fe409 */
[-C--:B------:R-:W-:Y:S01]  /*7010*/  ISETP.GE.AND P3, PT, R249, R8.reuse, PT ;  /* 0x00000008f900720c */ /* 0x080fe20003f66270 */
[----:B------:R2:W3:Y:S01]  /*7020*/  LDS.128 R28, [R0+0xd000] ;  /* 0x00d00000001c7984 */ /* 0x0004e20000000c00 */
[----:B------:R-:W-:-:S03]  /*7030*/  ISETP.GE.AND P2, PT, R10, R8, PT ;  /* 0x000000080a00720c */ /* 0x000fc60003f46270 */
[----:B------:R2:W4:Y:S04]  /*7040*/  LDS.128 R36, [R0+0x10000] ;  /* 0x0100000000247984 */ /* 0x0005280000000c00 */
[----:B------:R2:W2:Y:S04]  /*7050*/  LDS.128 R44, [R0+0x11000] ;  /* 0x01100000002c7984 */ /* 0x0004a80000000c00 */
[----:B------:R2:W2:Y:S04]  /*7060*/  LDS.128 R32, [R0+0x12000] ;  /* 0x0120000000207984 */ /* 0x0004a80000000c00 */
[----:B------:R2:W2:Y:S01]  /*7070*/  LDS.128 R40, [R0+0x13000] ;  /* 0x0130000000287984 */ /* 0x0004a20000000c00 */
[----:B-1----:R-:W-:Y:S01]  /*7080*/  SHF.R.S32.HI R49, RZ, 0x1f, R50 ;  /* 0x0000001fff317819 */ /* 0x002fe20000011432 */
[----:B------:R-:W-:-:S04]  /*7090*/  IMAD.WIDE.U32 R6, R50, UR6, R6 ;  /* 0x0000000632067c25 */ /* 0x000fc8000f8e0006 */
[----:B------:R-:W-:-:S04]  /*70a0*/  IMAD R9, R49, UR6, RZ ;  /* 0x0000000631097c24 */ /* 0x000fc8000f8e02ff */
[----:B------:R-:W-:-:S05]  /*70b0*/  IMAD R8, R50, UR7, R9 ;  /* 0x0000000732087c24 */ /* 0x000fca000f8e0209 */
[----:B------:R-:W-:Y:S01]  /*70c0*/  IADD3 R13, R8, R7, RZ ;  /* 0x00000007080d7210 */ /* 0x000fe20007ffe0ff */
[----:B------:R-:W-:Y:S06]  /*70d0*/  @P3 BRA `(.L_x_120) ;  /* 0x0000000000403947 */ /* 0x000fec0003800000 */
[----:B------:R-:W-:Y:S01]  /*70e0*/  ULDC UR4, c[0x0][0x2d0] ;  /* 0x0000b40000047ab9 */ /* 0x000fe20000000800 */
[----:B------:R-:W1:Y:S01]  /*70f0*/  LDS.128 R20, [R0+0xe000] ;  /* 0x00e0000000147984 */ /* 0x000e620000000c00 */
        /* <DEDUP_REMOVED lines=12> */
[----:B-1----:R1:W-:Y:S04]  /*71c0*/  @!P0 STG.E.128 desc[UR16][R8.64+0x80], R20 ;  /* 0x0000801408008986 */ /* 0x0023e8000c101d10 */
[----:B---3--:R1:W-:Y:S02]  /*71d0*/  @!P1 STG.E.128 desc[UR16][R8.64], R16 ;  /* 0x0000001008009986 */ /* 0x0083e4000c101d10 */
.L_x_120:
[----:B------:R-:W-:Y:S05]  /*71e0*/  BSYNC B0 ;  /* 0x0000000000007941 */ /* 0x000fea0003800000 */
.L_x_119:
[----:B-1----:R1:W1:Y:S01]  /*71f0*/  LDS.128 R8, [R0+0xf000] ;  /* 0x00f0000000087984 */ /* 0x0022620000000c00 */
        /* <DEDUP_REMOVED lines=10> */
[----:B------:R-:W-:-:S04]  /*72a0*/  IMAD.WIDE.U32 R6, R0, R2, R6 ;  /* 0x0000000200067225 */ /* 0x000fc800078e0006 */
[----:B------:R-:W-:Y:S01]  /*72b0*/  IMAD R0, R0, R3, R16 ;  /* 0x0000000300007224 */ /* 0x000fe200078e0210 */
[----:B------:R-:W-:-:S03]  /*72c0*/  LEA R2, P4, R6, UR6, 0x1 ;  /* 0x0000000606027c11 */ /* 0x000fc6000f8808ff */
[----:B------:R-:W-:-:S05]  /*72d0*/  IMAD.IADD R0, R0, 0x1, R7 ;  /* 0x0000000100007824 */ /* 0x000fca00078e0207 */
[----:B------:R-:W-:-:S05]  /*72e0*/  LEA.HI.X R3, R6, UR7, R0, 0x1, P4 ;  /* 0x0000000706037c11 */ /* 0x000fca000a0f0c00 */
[----:B---3--:R1:W-:Y:S04]  /*72f0*/  @!P1 STG.E.128 desc[UR16][R2.64], R28 ;  /* 0x0000001c02009986 */ /* 0x0083e8000c101d10 */
[----:B------:R1:W-:Y:S02]  /*7300*/  @!P0 STG.E.128 desc[UR16][R2.64+0x80], R8 ;  /* 0x0000800802008986 */ /* 0x0003e4000c101d10 */
.L_x_122:
[----:B------:R-:W-:Y:S05]  /*7310*/  BSYNC B0 ;  /* 0x0000000000007941 */ /* 0x000fea0003800000 */
.L_x_121:
        /* <DEDUP_REMOVED lines=24> */
[----:B----4-:R1:W-:Y:S04]  /*74a0*/  @!P1 STG.E.128 desc[UR16][R4.64], R36 ;  /* 0x0000002404009986 */ /* 0x0103e8000c101d10 */
[----:B------:R1:W-:Y:S02]  /*74b0*/  @!P0 STG.E.128 desc[UR16][R4.64+0x80], R32 ;  /* 0x0000802004008986 */ /* 0x0003e4000c101d10 */
.L_x_124:
[----:B------:R-:W-:Y:S05]  /*74c0*/  BSYNC B0 ;  /* 0x0000000000007941 */ /* 0x000fea0003800000 */
.L_x_123:
[----:B------:R-:W-:Y:S05]  /*74d0*/  @P2 BRA `(.L_x_93) ;  /* 0x00000000003c2947 */ /* 0x000fea0003800000 */
[----:B------:R-:W-:Y:S01]  /*74e0*/  IADD3 R0, P0, R249, 0x20, RZ ;  /* 0x00000020f9007810 */ /* 0x000fe20007f1e0ff */
[----:B------:R-:W-:Y:S01]  /*74f0*/  ULDC UR4, c[0x0][0x2d0] ;  /* 0x0000b40000047ab9 */ /* 0x000fe20000000800 */
[----:B------:R-:W-:Y:S01]  /*7500*/  ULDC.64 UR6, c[0x0][0x3f8] ;  /* 0x0000fe0000067ab9 */ /* 0x000fe20000000a00 */
[----:B------:R-:W-:Y:S02]  /*7510*/  ISETP.GE.AND P1, PT, R212, UR4, PT ;  /* 0x00000004d4007c0c */ /* 0x000fe4000bf26270 */
        /* <DEDUP_REMOVED lines=9> */
[----:B------:R2:W-:Y:S04]  /*75b0*/  @!P1 STG.E.128 desc[UR16][R2.64], R44 ;  /* 0x0000002c02009986 */ /* 0x0005e8000c101d10 */
[----:B------:R2:W-:Y:S02]  /*75c0*/  @!P0 STG.E.128 desc[UR16][R2.64+0x80], R40 ;  /* 0x0000802802008986 */ /* 0x0005e4000c101d10 */
.L_x_93:
[----:B------:R-:W-:Y:S05]  /*75d0*/  BSYNC B1 ;  /* 0x0000000000017941 */ /* 0x000fea0003800000 */
.L_x_79:
[----:B------:R-:W3:Y:S02]  /*75e0*/  LDC R0, c[0x0][0xc] ;  /* 0x00000300ff007b82 */ /* 0x000ee40000000800 */
[----:B---3--:R-:W-:-:S04]  /*75f0*/  IADD3 R246, R0, R246, RZ ;  /* 0x000000f600f67210 */ /* 0x008fc80007ffe0ff */
[----:B------:R-:W-:-:S13]  /*7600*/  ISETP.GE.AND P0, PT, R246, UR14, PT ;  /* 0x0000000ef6007c0c */ /* 0x000fda000bf06270 */
[----:B------:R-:W-:Y:S05]  /*7610*/  @P0 BRA `(.L_x_125) ;  /* 0x0000000000040947 */ /* 0x000fea0003800000 */
[----:B------:R-:W-:Y:S05]  /*7620*/  BRA `(.L_x_126) ;  /* 0xffffff9000b47947 */ /* 0x000fea000383ffff */
.L_x_125:
[----:B------:R-:W-:Y:S05]  /*7630*/  EXIT ;  /* 0x000000000000794d */ /* 0x000fea0003800000 */
.L_x_127:
        /* <DEDUP_REMOVED lines=12> */
.L_x_2052:


//--------------------- .text._ZN5flash44flash_bwd_dq_dk_dv_loop_seqk_parallel_kernelI23Flash_bwd_kernel_traitsILi128ELi64ELi64ELi8ELi4ELi2ELi2ELb1ELb0EN7cutlass6half_tE19Flash_kernel_traitsILi128ELi64ELi64ELi8ES3_EELb0ELb0ELb0ELb0ELb1ELb1ELb0EEEvNS_16Flash_bwd_paramsE --------------------------
	.section	.text._ZN5flash44flash_bwd_dq_dk_dv_loop_seqk_parallel_kernelI23Flash_bwd_kernel_traitsILi128ELi64ELi64ELi8ELi4ELi2ELi2ELb1ELb0EN7cutlass6half_tE19Flash_kernel_traitsILi128ELi64ELi64ELi8ES3_EELb0ELb0ELb0ELb0ELb1ELb1ELb0EEEvNS_16Flash_bwd_paramsE,"ax",@progbits
	.align	128
        .global         _ZN5flash44flash_bwd_dq_dk_dv_loop_seqk_parallel_kernelI23Flash_bwd_kernel_traitsILi128ELi64ELi64ELi8ELi4ELi2ELi2ELb1ELb0EN7cutlass6half_tE19Flash_kernel_traitsILi128ELi64ELi64ELi8ES3_EELb0ELb0ELb0ELb0ELb1ELb1ELb0EEEvNS_16Flash_bwd_paramsE
        .type           _ZN5flash44flash_bwd_dq_dk_dv_loop_seqk_parallel_kernelI23Flash_bwd_kernel_traitsILi128ELi64ELi64ELi8ELi4ELi2ELi2ELb1ELb0EN7cutlass6half_tE19Flash_kernel_traitsILi128ELi64ELi64ELi8ES3_EELb0ELb0ELb0ELb0ELb1ELb1ELb0EEEvNS_16Flash_bwd_paramsE,@function
        .size           _ZN5flash44flash_bwd_dq_dk_dv_loop_seqk_parallel_kernelI23Flash_bwd_kernel_traitsILi128ELi64ELi64ELi8ELi4ELi2ELi2ELb1ELb0EN7cutlass6half_tE19Flash_kernel_traitsILi128ELi64ELi64ELi8ES3_EELb0ELb0ELb0ELb0ELb1ELb1ELb0EEEvNS_16Flash_bwd_paramsE,(.L_x_2053 - _ZN5flash44flash_bwd_dq_dk_dv_loop_seqk_parallel_kernelI23Flash_bwd_kernel_traitsILi128ELi64ELi64ELi8ELi4ELi2ELi2ELb1ELb0EN7cutlass6half_tE19Flash_kernel_traitsILi128ELi64ELi64ELi8ES3_EELb0ELb0ELb0ELb0ELb1ELb1ELb0EEEvNS_16Flash_bwd_paramsE)
        .other          _ZN5flash44flash_bwd_dq_dk_dv_loop_seqk_parallel_kernelI23Flash_bwd_kernel_traitsILi128ELi64ELi64ELi8ELi4ELi2ELi2ELb1ELb0EN7cutlass6half_tE19Flash_kernel_traitsILi128ELi64ELi64ELi8ES3_EELb0ELb0ELb0ELb0ELb1ELb1ELb0EEEvNS_16Flash_bwd_paramsE,@"STO_CUDA_ENTRY STV_DEFAULT"
_ZN5flash44flash_bwd_dq_dk_dv_loop_seqk_parallel_kernelI23Flash_bwd_kernel_traitsILi128ELi64ELi64ELi8ELi4ELi2ELi2ELb1ELb0EN7cutlass6half_tE19Flash_kernel_traitsILi128ELi64ELi64ELi8ES3_EELb0ELb0ELb0ELb0ELb1ELb1ELb0EEEvNS_16Flash_bwd_paramsE:
.text._ZN5flash44flash_bwd_dq_dk_dv_loop_seqk_parallel_kernelI23Flash_bwd_kernel_traitsILi128ELi64ELi64ELi8ELi4ELi2ELi2ELb1ELb0EN7cutlass6half_tE19Flash_kernel_traitsILi128ELi64ELi64ELi8ES3_EELb0ELb0ELb0ELb0ELb1ELb1ELb0EEEvNS_16Flash_bwd_paramsE:
[----:B------:R-:W-:Y:S08]  /*0000*/  LDC R1, c[0x0][0x28] ;  /* 0x00000a00ff017b82 */ /* 0x000ff00000000800 */
[----:B------:R-:W1:Y:S01]  /*0010*/  S2UR UR15, SR_CTAID.X ;  /* 0x00000000000f79c3 */ /* 0x000e620000002500 */
[----:B------:R-:W-:Y:S02]  /*0020*/  ULDC UR5, c[0x0][0x2c8] ;  /* 0x0000b20000057ab9 */ /* 0x000fe40000000800 */
[----:B------:R-:W-:-:S04]  /*0030*/  UIADD3 UR5, UR5, 0x3f, URZ ;  /* 0x0000003f05057890 */ /* 0x000fc8000fffe03f */
[----:B------:R-:W-:-:S04]  /*0040*/  USHF.R.S32.HI UR4, URZ, 0x1f, UR5 ;  /* 0x0000001f3f047899 */ /* 0x000fc80008011405 */
[----:B------:R-:W-:-:S04]  /*0050*/  ULEA.HI UR4, UR4, UR5, URZ, 0x6 ;  /* 0x0000000504047291 */ /* 0x000fc8000f8f303f */
[----:B------:R-:W-:-:S04]  /*0060*/  USHF.R.S32.HI UR4, URZ, 0x6, UR4 ;  /* 0x000000063f047899 */ /* 0x000fc80008011404 */
[----:B-1----:R-:W-:-:S06]  /*0070*/  UISETP.GE.AND UP0, UPT, UR15, UR4, UPT ;  /* 0x000000040f00728c */ /* 0x002fcc000bf06270 */
[----:B------:R-:W-:-:S13]  /*0080*/  PLOP3.LUT P0, PT, PT, PT, UP0, 0x80, 0x0 ;  /* 0x000000000000781c */ /* 0x000fda0003f0f008 */
[----:B------:R-:W-:Y:S05]  /*0090*/  @P0 EXIT ;  /* 0x000000000000094d */ /* 0x000fea0003800000 */
[----:B------:R-:W1:Y:S01]  /*00a0*/  S2R R5, SR_TID.X ;  /* 0x0000000000057919 */ /* 0x000e620000002100 */
[----:B------:R-:W2:Y:S01]  /*00b0*/  S2UR UR5, SR_CgaCtaId ;  /* 0x00000000000579c3 */ /* 0x000ea20000008800 */
[----:B------:R-:W-:Y:S01]  /*00c0*/  UMOV UR4, 0x400 ;  /* 0x0000040000047882 */ /* 0x000fe20000000000 */
[----:B------:R-:W-:Y:S01]  /*00d0*/  IMAD.MOV.U32 R227, RZ, RZ, -0x10 ;  /* 0xfffffff0ffe37424 */ /* 0x000fe200078e00ff */
[----:B------:R-:W-:Y:S01]  /*00e0*/  ULDC.64 UR16, c[0x0][0x208] ;  /* 0x0000820000107ab9 */ /* 0x000fe20000000a00 */
[----:B------:R-:W-:Y:S01]  /*00f0*/  UMOV UR13, 0xffffc000 ;  /* 0xffffc000000d7882 */ /* 0x000fe20000000000 */
[----:B------:R-:W-:-:S03]  /*0100*/  ULDC.64 UR8, c[0x0][0x300] ;  /* 0x0000c00000087ab9 */ /* 0x000fc60000000a00 */
[----:B------:R-:W3:Y:S08]  /*0110*/  S2UR UR12, SR_CTAID.Y ;  /* 0x00000000000c79c3 */ /* 0x000ef00000002600 */
[----:B------:R-:W4:Y:S08]  /*0120*/  S2UR UR14, SR_CTAID.Z ;  /* 0x00000000000e79c3 */ /* 0x000f300000002700 */
[----:B------:R-:W5:Y:S01]  /*0130*/  S2UR UR11, SR_CTAID.Z ;  /* 0x00000000000b79c3 */ /* 0x000f620000002700 */
[----:B--2---:R-:W-:-:S04]  /*0140*/  ULEA UR5, UR5, UR4, 0x18 ;  /* 0x0000000405057291 */ /* 0x004fc8000f8ec03f */
[----:B------:R-:W-:Y:S01]  /*0150*/  UIADD3 UR6, UR5, 0xc000, URZ ;  /* 0x0000c00005067890 */ /* 0x000fe2000fffe03f */
[----:B-1----:R-:W-:Y:S02]  /*0160*/  SHF.R.S32.HI R8, RZ, 0x1f, R5 ;  /* 0x0000001fff087819 */ /* 0x002fe40000011405 */
[----:B------:R-:W1:Y:S01]  /*0170*/  S2UR UR10, SR_CTAID.Y ;  /* 0x00000000000a79c3 */ /* 0x000e620000002600 */
[----:B------:R-:W-:Y:S01]  /*0180*/  UIADD3 UR4, UR5, 0x10000, URZ ;  /* 0x0001000005047890 */ /* 0x000fe2000fffe03f */
[CC--:B------:R-:W-:Y:S01]  /*0190*/  LEA.HI R16, R8.reuse, R5.reuse, RZ, 0x3 ;  /* 0x0000000508107211 */ /* 0x0c0fe200078f18ff */
[----:B---3--:R-:W-:Y:S01]  /*01a0*/  USHF.R.S32.HI UR21, URZ, 0x1f, UR12 ;  /* 0x0000001f3f157899 */ /* 0x008fe2000801140c */
[CC--:B------:R-:W-:Y:S01]  /*01b0*/  LEA.HI R3, R8.reuse, R5.reuse, RZ, 0x4 ;  /* 0x0000000508037211 */ /* 0x0c0fe200078f20ff */
[----:B------:R-:W-:Y:S01]  /*01c0*/  UIMAD.WIDE UR58, UR12, 0x80, URZ ;  /* 0x000000800c3a78a5 */ /* 0x000fe2000f8e023f */
[CC--:B------:R-:W-:Y:S01]  /*01d0*/  LEA.HI R7, R8.reuse, R5.reuse, RZ, 0x2 ;  /* 0x0000000508077211 */ /* 0x0c0fe200078f10ff */
[----:B----4-:R-:W-:Y:S01]  /*01e0*/  USHF.R.S32.HI UR20, URZ, 0x1f, UR14 ;  /* 0x0000001f3f147899 */ /* 0x010fe2000801140e */
[----:B------:R-:W-:-:S02]  /*01f0*/  LEA.HI R0, R8, R5, RZ, 0x5 ;  /* 0x0000000508007211 */ /* 0x000fc400078f28ff */
[----:B------:R-:W-:Y:S02]  /*0200*/  LOP3.LUT R4, R16, 0xfffffff8, RZ, 0xc0, !PT ;  /* 0xfffffff810047812 */ /* 0x000fe400078ec0ff */
[----:B------:R-:W-:Y:S02]  /*0210*/  LOP3.LUT R14, R3, 0xfffffff0, RZ, 0xc0, !PT ;  /* 0xfffffff0030e7812 */ /* 0x000fe400078ec0ff */
[----:B------:R-:W-:Y:S01]  /*0220*/  LOP3.LUT R2, R7, 0x7ffffffc, RZ, 0xc0, !PT ;  /* 0x7ffffffc07027812 */ /* 0x000fe200078ec0ff */
[C---:B------:R-:W-:Y:S01]  /*0230*/  IMAD.IADD R9, R5.reuse, 0x1, -R4 ;  /* 0x0000000105097824 */ /* 0x040fe200078e0a04 */
[----:B------:R-:W-:Y:S01]  /*0240*/  SHF.R.S32.HI R219, RZ, 0x3, R16 ;  /* 0x00000003ffdb7819 */ /* 0x000fe20000011410 */
[----:B------:R-:W-:Y:S01]  /*0250*/  IMAD.IADD R14, R5, 0x1, -R14 ;  /* 0x00000001050e7824 */ /* 0x000fe200078e0a0e */
[CC--:B------:R-:W-:Y:S01]  /*0260*/  LEA.HI R6, R8.reuse, R5.reuse, RZ, 0x7 ;  /* 0x0000000508067211 */ /* 0x0c0fe200078f38ff */
[----:B------:R-:W-:Y:S01]  /*0270*/  IMAD.SHL.U32 R220, R9, 0x8, RZ ;  /* 0x0000000809dc7824 */ /* 0x000fe200078e00ff */
[----:B------:R-:W-:Y:S01]  /*0280*/  SHF.R.S32.HI R13, RZ, 0x5, R0 ;  /* 0x00000005ff0d7819 */ /* 0x000fe20000011400 */
[----:B------:R-:W-:Y:S01]  /*0290*/  IMAD.SHL.U32 R11, R219, 0x40, RZ ;  /* 0x00000040db0b7824 */ /* 0x000fe200078e00ff */
[----:B------:R-:W-:Y:S01]  /*02a0*/  LEA.HI R8, R8, R5, RZ, 0x6 ;  /* 0x0000000508087211 */ /* 0x000fe200078f30ff */
[----:B------:R-:W-:Y:S01]  /*02b0*/  IMAD.IADD R5, R5, 0x1, -R2 ;  /* 0x0000000105057824 */ /* 0x000fe200078e0a02 */
[----:B------:R-:W-:Y:S01]  /*02c0*/  SHF.R.S32.HI R2, RZ, 0x1f, R0 ;  /* 0x0000001fff027819 */ /* 0x000fe20000011400 */
[----:B-----5:R-:W-:Y:S01]  /*02d0*/  USHF.R.S32.HI UR19, URZ, 0x1f, UR11 ;  /* 0x0000001f3f137899 */ /* 0x020fe2000801140b */
[----:B------:R-:W-:Y:S01]  /*02e0*/  SHF.R.S32.HI R10, RZ, 0x4, R3 ;  /* 0x00000004ff0a7819 */ /* 0x000fe20000011403 */
[----:B-1----:R-:W-:Y:S01]  /*02f0*/  USHF.R.S32.HI UR18, URZ, 0x1f, UR10 ;  /* 0x0000001f3f127899 */ /* 0x002fe2000801140a */
[----:B------:R-:W-:-:S02]  /*0300*/  SHF.R.S32.HI R4, RZ, 0x2, R7 ;  /* 0x00000002ff047819 */ /* 0x000fc40000011407 */
[----:B------:R-:W-:Y:S02]  /*0310*/  LEA.HI R0, R0, R13, RZ, 0x1 ;  /* 0x0000000d00007211 */ /* 0x000fe400078f08ff */
[----:B------:R-:W-:Y:S02]  /*0320*/  SHF.R.S32.HI R7, RZ, 0x1f, R7 ;  /* 0x0000001fff077819 */ /* 0x000fe40000011407 */
[----:B------:R-:W-:Y:S02]  /*0330*/  LEA.HI R3, R3, R10, RZ, 0x1 ;  /* 0x0000000a03037211 */ /* 0x000fe400078f08ff */
[----:B------:R-:W-:Y:S02]  /*0340*/  LOP3.LUT R0, R0, 0xfffffffe, RZ, 0xc0, !PT ;  /* 0xfffffffe00007812 */ /* 0x000fe400078ec0ff */
[----:B------:R-:W-:Y:S02]  /*0350*/  LOP3.LUT R11, R11, 0x1c0, RZ, 0xc0, !PT ;  /* 0x000001c00b0b7812 */ /* 0x000fe400078ec0ff */
[----:B------:R-:W-:Y:S01]  /*0360*/  LEA.HI R7, R7, R4, RZ, 0x3 ;  /* 0x0000000407077211 */ /* 0x000fe200078f18ff */
[----:B------:R-:W-:Y:S01]  /*0370*/  IMAD.IADD R0, R13, 0x1, -R0 ;  /* 0x000000010d007824 */ /* 0x000fe200078e0a00 */
[----:B------:R-:W-:-:S02]  /*0380*/  LOP3.LUT R3, R3, 0xfffffffe, RZ, 0xc0, !PT ;  /* 0xfffffffe03037812 */ /* 0x000fc400078ec0ff */
[C---:B------:R-:W-:Y:S02]  /*0390*/  LOP3.LUT P4, RZ, R9.reuse, 0x2, RZ, 0xc0, !PT ;  /* 0x0000000209ff7812 */ /* 0x040fe4000788c0ff */
[----:B------:R-:W-:Y:S01]  /*03a0*/  SHF.R.U32.HI R218, RZ, 0x3, R11 ;  /* 0x00000003ffda7819 */ /* 0x000fe2000001160b */
[----:B------:R-:W-:Y:S01]  /*03b0*/  IMAD.IADD R3, R10, 0x1, -R3 ;  /* 0x000000010a037824 */ /* 0x000fe200078e0a03 */
[C---:B------:R-:W-:Y:S01]  /*03c0*/  LOP3.LUT P3, RZ, R9.reuse, 0x4, RZ, 0xc0, !PT ;  /* 0x0000000409ff7812 */ /* 0x040fe2000786c0ff */
[----:B------:R-:W-:Y:S01]  /*03d0*/  IMAD.SHL.U32 R9, R9, 0x40, RZ ;  /* 0x0000004009097824 */ /* 0x000fe200078e00ff */
[----:B------:R-:W-:Y:S01]  /*03e0*/  LOP3.LUT R7, R7, 0xfffffff8, RZ, 0xc0, !PT ;  /* 0xfffffff807077812 */ /* 0x000fe200078ec0ff */
[----:B------:R-:W-:Y:S01]  /*03f0*/  IMAD.SHL.U32 R10, R0, 0x10, RZ ;  /* 0x00000010000a7824 */ /* 0x000fe200078e00ff */
[----:B------:R-:W-:Y:S02]  /*0400*/  LOP3.LUT R11, R11, 0x38, R220, 0xf8, !PT ;  /* 0x000000380b0b7812 */ /* 0x000fe400078ef8dc */
[----:B------:R-:W-:Y:S01]  /*0410*/  LOP3.LUT R9, R9, 0x1c0, RZ, 0xc0, !PT ;  /* 0x000001c009097812 */ /* 0x000fe200078ec0ff */
[----:B------:R-:W-:Y:S01]  /*0420*/  IMAD.IADD R7, R4, 0x1, -R7 ;  /* 0x0000000104077824 */ /* 0x000fe200078e0a07 */
[----:B------:R-:W-:-:S02]  /*0430*/  LOP3.LUT R218, R11, R218, RZ, 0x3c, !PT ;  /* 0x000000da0bda7212 */ /* 0x000fc400078e3cff */
[----:B------:R-:W-:Y:S02]  /*0440*/  SHF.R.S32.HI R11, RZ, 0x1f, R14 ;  /* 0x0000001fff0b7819 */ /* 0x000fe4000001140e */
[----:B------:R-:W-:Y:S02]  /*0450*/  LOP3.LUT R209, R9, 0x10, R10, 0xf8, !PT ;  /* 0x0000001009d17812 */ /* 0x000fe400078ef80a */
[----:B------:R-:W-:Y:S02]  /*0460*/  LEA.HI R4, R11, R14, RZ, 0x3 ;  /* 0x0000000e0b047211 */ /* 0x000fe400078f18ff */
[----:B------:R-:W-:Y:S02]  /*0470*/  LOP3.LUT R11, R7, 0x1, RZ, 0xc0, !PT ;  /* 0x00000001070b7812 */ /* 0x000fe400078ec0ff */
[----:B------:R-:W-:Y:S02]  /*0480*/  LOP3.LUT R211, R9, 0x8, R16, 0xf8, !PT ;  /* 0x0000000809d37812 */ /* 0x000fe400078ef810 */
[----:B------:R-:W-:Y:S01]  /*0490*/  SHF.R.U32.HI R10, RZ, 0x3, R9 ;  /* 0x00000003ff0a7819 */ /* 0x000fe20000011609 */
[----:B------:R-:W-:Y:S01]  /*04a0*/  IMAD.SHL.U32 R9, R3, 0x200, RZ ;  /* 0x0000020003097824 */ /* 0x000fe200078e00ff */
[----:B------:R-:W-:-:S02]  /*04b0*/  SHF.R.S32.HI R6, RZ, 0x7, R6 ;  /* 0x00000007ff067819 */ /* 0x000fc40000011406 */
[----:B------:R-:W-:Y:S02]  /*04c0*/  LOP3.LUT R209, R209, 0x8, R16, 0xf8, !PT ;  /* 0x00000008d1d17812 */ /* 0x000fe400078ef810 */
[----:B------:R-:W-:Y:S01]  /*04d0*/  ISETP.NE.U32.AND P0, PT, R11, 0x1, PT ;  /* 0x000000010b00780c */ /* 0x000fe20003f05070 */
[----:B------:R-:W-:Y:S01]  /*04e0*/  IMAD R12, R6, 0x800, R9 ;  /* 0x00000800060c7824 */ /* 0x000fe200078e0209 */
[----:B------:R-:W-:Y:S01]  /*04f0*/  LOP3.LUT R209, R9, R209, R10, 0xf6, !PT ;  /* 0x000000d109d17212 */ /* 0x000fe200078ef60a */
[----:B------:R-:W-:Y:S01]  /*0500*/  IMAD.SHL.U32 R11, R3, 0x20, RZ ;  /* 0x00000020030b7824 */ /* 0x000fe200078e00ff */
[----:B------:R-:W-:Y:S02]  /*0510*/  SHF.R.S32.HI R9, RZ, 0x6, R8 ;  /* 0x00000006ff097819 */ /* 0x000fe40000011408 */
[C---:B------:R-:W-:Y:S01]  /*0520*/  R2P PR, R7.reuse, 0x6 ;  /* 0x0000000607007804 */ /* 0x040fe20000000000 */
[----:B------:R-:W-:Y:S01]  /*0530*/  IMAD.SHL.U32 R7, R7, 0x40, RZ ;  /* 0x0000004007077824 */ /* 0x000fe200078e00ff */
[----:B------:R-:W-:Y:S01]  /*0540*/  LOP3.LUT R217, R4, 0xfffffff8, RZ, 0xc0, !PT ;  /* 0xfffffff804d97812 */ /* 0x000fe200078ec0ff */
[----:B------:R-:W-:Y:S01]  /*0550*/  IMAD.SHL.U32 R8, R9, 0x8, RZ ;  /* 0x0000000809087824 */ /* 0x000fe200078e00ff */
[----:B------:R-:W-:Y:S01]  /*0560*/  LOP3.LUT R211, R211, R10, RZ, 0x3c, !PT ;  /* 0x0000000ad3d37212 */ /* 0x000fe200078e3cff */
[----:B------:R-:W-:Y:S01]  /*0570*/  IMAD R218, R9, 0x200, R218 ;  /* 0x0000020009da7824 */ /* 0x000fe200078e02da */
[----:B------:R-:W-:Y:S01]  /*0580*/  LOP3.LUT R7, R7, 0x1c0, RZ, 0xc0, !PT ;  /* 0x000001c007077812 */ /* 0x000fe200078ec0ff */
[----:B------:R-:W-:Y:S01]  /*0590*/  IMAD.SHL.U32 R10, R6, 0x20, RZ ;  /* 0x00000020060a7824 */ /* 0x000fe200078e00ff */
[----:B------:R-:W-:Y:S01]  /*05a0*/  LEA.HI R2, R2, R13, RZ, 0x2 ;  /* 0x0000000d02027211 */ /* 0x000fe200078f10ff */
[----:B------:R-:W-:Y:S01]  /*05b0*/  IMAD.SHL.U32 R9, R5, 0x2, RZ ;  /* 0x0000000205097824 */ /* 0x000fe200078e00ff */
[----:B------:R-:W-:Y:S01]  /*05c0*/  LOP3.LUT R6, R8, 0x18, RZ, 0xc0, !PT ;  /* 0x0000001808067812 */ /* 0x000fe200078ec0ff */
[----:B------:R-:W-:Y:S01]  /*05d0*/  IMAD.IADD R217, R14, 0x1, -R217 ;  /* 0x000000010ed97824 */ /* 0x000fe200078e0ad9 */
[----:B------:R-:W-:Y:S01]  /*05e0*/  SHF.R.U32.HI R5, RZ, 0x3, R7 ;  /* 0x00000003ff057819 */ /* 0x000fe20000011607 */
[----:B------:R-:W-:Y:S01]  /*05f0*/  IMAD.IADD R211, R12, 0x1, R211 ;  /* 0x000000010cd37824 */ /* 0x000fe200078e02d3 */
[----:B------:R-:W-:-:S02]  /*0600*/  LOP3.LUT R2, R2, 0xfffffffc, RZ, 0xc0, !PT ;  /* 0xfffffffc02027812 */ /* 0x000fc400078ec0ff */
[----:B------:R-:W-:Y:S01]  /*0610*/  LOP3.LUT R10, R7, 0x20, R10, 0xf8, !PT ;  /* 0x00000020070a7812 */ /* 0x000fe200078ef80a */
[----:B------:R-:W-:Y:S01]  /*0620*/  IMAD.SHL.U32 R211, R211, 0x2, RZ ;  /* 0x00000002d3d37824 */ /* 0x000fe200078e00ff */
[----:B------:R-:W-:Y:S01]  /*0630*/  LOP3.LUT R222, R5, R7, R6, 0x1e, !PT ;  /* 0x0000000705de7212 */ /* 0x000fe200078e1e06 */
[----:B------:R-:W-:Y:S01]  /*0640*/  IMAD.SHL.U32 R7, R3, 0x8, RZ ;  /* 0x0000000803077824 */ /* 0x000fe200078e00ff */
[----:B------:R-:W-:Y:S01]  /*0650*/  LOP3.LUT R212, R6, 0x20, R11, 0xf8, !PT ;  /* 0x0000002006d47812 */ /* 0x000fe200078ef80b */
[----:B------:R-:W-:Y:S01]  /*0660*/  IMAD.SHL.U32 R6, R217, 0x40, RZ ;  /* 0x00000040d9067824 */ /* 0x000fe200078e00ff */
[----:B------:R-:W-:Y:S01]  /*0670*/  LOP3.LUT R223, R10, R5, RZ, 0x3c, !PT ;  /* 0x000000050adf7212 */ /* 0x000fe200078e3cff */
[----:B------:R-:W-:Y:S01]  /*0680*/  IMAD.SHL.U32 R3, R4, 0x40, RZ ;  /* 0x0000004004037824 */ /* 0x000fe200078e00ff */
[----:B------:R-:W-:Y:S01]  /*0690*/  SEL R227, R227, 0x10, !P0 ;  /* 0x00000010e3e37807 */ /* 0x000fe20004000000 */
[----:B------:R-:W-:Y:S01]  /*06a0*/  IMAD.IADD R2, R13, 0x1, -R2 ;  /* 0x000000010d027824 */ /* 0x000fe200078e0a02 */
[----:B------:R-:W-:-:S02]  /*06b0*/  LOP3.LUT R6, R6, 0x1c0, RZ, 0xc0, !PT ;  /* 0x000001c006067812 */ /* 0x000fc400078ec0ff */
[----:B------:R-:W-:Y:S01]  /*06c0*/  LOP3.LUT R3, R3, 0xfffffe00, RZ, 0xc0, !PT ;  /* 0xfffffe0003037812 */ /* 0x000fe200078ec0ff */
[--C-:B------:R-:W-:Y:S01]  /*06d0*/  IMAD R8, R2, 0x400, R9.reuse ;  /* 0x0000040002087824 */ /* 0x100fe200078e0209 */
[--C-:B------:R-:W-:Y:S01]  /*06e0*/  SHF.R.U32.HI R5, RZ, 0x3, R6.reuse ;  /* 0x00000003ff057819 */ /* 0x100fe20000011606 */
[----:B------:R-:W-:Y:S01]  /*06f0*/  IMAD R9, R0, 0x400, R9 ;  /* 0x0000040000097824 */ /* 0x000fe200078e0209 */
[----:B------:R-:W-:Y:S01]  /*0700*/  LOP3.LUT R208, R6, 0x8, R7, 0xf8, !PT ;  /* 0x0000000806d07812 */ /* 0x000fe200078ef807 */
[----:B------:R-:W-:Y:S01]  /*0710*/  IMAD R213, R2, 0x400, R3 ;  /* 0x0000040002d57824 */ /* 0x000fe200078e0203 */
[----:B------:R-:W-:Y:S01]  /*0720*/  LOP3.LUT R212, R5, R212, R6, 0x1e, !PT ;  /* 0x000000d405d47212 */ /* 0x000fe200078e1e06 */
[----:B------:R-:W-:Y:S01]  /*0730*/  IMAD.IADD R223, R8, 0x1, R223 ;  /* 0x0000000108df7824 */ /* 0x000fe200078e02df */
[----:B------:R-:W-:Y:S01]  /*0740*/  LOP3.LUT R208, R208, R5, RZ, 0x3c, !PT ;  /* 0x00000005d0d07212 */ /* 0x000fe200078e3cff */
[----:B------:R-:W-:Y:S01]  /*0750*/  IMAD.MOV.U32 R2, RZ, RZ, 0x20 ;  /* 0x00000020ff027424 */ /* 0x000fe200078e00ff */
[----:B------:R-:W-:Y:S01]  /*0760*/  LOP3.LUT R212, R212, R3, RZ, 0xfc, !PT ;  /* 0x00000003d4d47212 */ /* 0x000fe200078efcff */
[----:B------:R-:W-:Y:S01]  /*0770*/  IMAD R5, R0, 0x400, R3 ;  /* 0x0000040000057824 */ /* 0x000fe200078e0203 */
[----:B------:R-:W-:Y:S01]  /*0780*/  LEA R223, R223, UR5, 0x1 ;  /* 0x00000005dfdf7c11 */ /* 0x000fe2000f8e08ff */
[----:B------:R-:W-:Y:S01]  /*0790*/  IMAD.IADD R222, R9, 0x1, R222 ;  /* 0x0000000109de7824 */ /* 0x000fe200078e02de */
[----:B------:R-:W-:Y:S01]  /*07a0*/  SEL R2, R2, 0xffffffe0, !P4 ;  /* 0xffffffe002027807 */ /* 0x000fe20006000000 */
[----:B------:R-:W-:Y:S01]  /*07b0*/  IMAD.MOV.U32 R0, RZ, RZ, 0x40 ;  /* 0x00000040ff007424 */ /* 0x000fe200078e00ff */
[----:B------:R-:W-:Y:S01]  /*07c0*/  LEA R209, R209, UR5, 0x1 ;  /* 0x00000005d1d17c11 */ /* 0x000fe2000f8e08ff */
[----:B------:R-:W-:Y:S01]  /*07d0*/  IMAD.IADD R213, R213, 0x1, R208 ;  /* 0x00000001d5d57824 */ /* 0x000fe200078e02d0 */
[----:B------:R-:W-:Y:S01]  /*07e0*/  IADD3 R3, R2, UR6, R211 ;  /* 0x0000000602037c10 */ /* 0x000fe2000fffe0d3 */
[----:B------:R-:W-:Y:S01]  /*07f0*/  IMAD.IADD R208, R208, 0x1, R5 ;  /* 0x00000001d0d07824 */ /* 0x000fe200078e0205 */
[----:B------:R-:W-:Y:S01]  /*0800*/  SEL R0, R0, 0xffffffc0, !P3 ;  /* 0xffffffc000007807 */ /* 0x000fe20005800000 */
[----:B------:R-:W-:Y:S01]  /*0810*/  VIADD R224, R223, 0x20 ;  /* 0x00000020dfe07836 */ /* 0x000fe20000000000 */
[----:B------:R-:W-:Y:S01]  /*0820*/  LEA R222, R222, UR6, 0x1 ;  /* 0x00000006dede7c11 */ /* 0x000fe2000f8e08ff */
[----:B------:R-:W-:Y:S01]  /*0830*/  VIADD R5, R211, UR5 ;  /* 0x00000005d3057c36 */ /* 0x000fe20008000000 */
[----:B------:R-:W-:Y:S01]  /*0840*/  LEA R208, R208, UR4, 0x1 ;  /* 0x00000004d0d07c11 */ /* 0x000fe2000f8e08ff */
[----:B------:R-:W-:Y:S01]  /*0850*/  @P1 VIADD R224, R223, 0xffffffe0 ;  /* 0xffffffe0dfe01836 */ /* 0x000fe20000000000 */
[----:B------:R-:W-:Y:S01]  /*0860*/  ULDC.64 UR6, c[0x0][0x308] ;  /* 0x0000c20000067ab9 */ /* 0x000fe20000000a00 */
[----:B------:R-:W-:-:S02]  /*0870*/  IMAD.IADD R210, R0, 0x1, R3 ;  /* 0x0000000100d27824 */ /* 0x000fc400078e0203 */
[----:B------:R-:W-:Y:S02]  /*0880*/  VIADD R225, R222, 0x40 ;  /* 0x00000040dee17836 */ /* 0x000fe40000000000 */
[----:B------:R-:W-:Y:S02]  /*0890*/  IMAD.IADD R226, R223, 0x1, R227 ;  /* 0x00000001dfe27824 */ /* 0x000fe400078e02e3 */
[--C-:B------:R-:W-:Y:S02]  /*08a0*/  IMAD.IADD R205, R2, 0x1, R5.reuse ;  /* 0x0000000102cd7824 */ /* 0x100fe400078e0205 */
[C---:B------:R-:W-:Y:S02]  /*08b0*/  IMAD.IADD R204, R0.reuse, 0x1, R5 ;  /* 0x0000000100cc7824 */ /* 0x040fe400078e0205 */
[----:B------:R-:W-:Y:S02]  /*08c0*/  IMAD.IADD R3, R0, 0x1, R209 ;  /* 0x0000000100037824 */ /* 0x000fe400078e02d1 */
[----:B------:R-:W-:-:S02]  /*08d0*/  @P2 VIADD R225, R222, 0xffffffc0 ;  /* 0xffffffc0dee12836 */ /* 0x000fc40000000000 */
[----:B------:R-:W-:-:S07]  /*08e0*/  IMAD.IADD R227, R227, 0x1, R224 ;  /* 0x00000001e3e37824 */ /* 0x000fce00078e02e0 */
.L_x_136:
[----:B------:R-:W-:Y:S02]  /*08f0*/  ISETP.NE.U32.AND P0, PT, RZ, UR8, PT ;  /* 0x00000008ff007c0c */ /* 0x000fe4000bf05070 */
[----:B------:R-:W-:Y:S02]  /*0900*/  ISETP.NE.U32.AND P1, PT, RZ, UR6, PT ;  /* 0x00000006ff007c0c */ /* 0x000fe4000bf25070 */
[----:B------:R-:W-:Y:S02]  /*0910*/  ISETP.NE.AND.EX P0, PT, RZ, UR9, PT, P0 ;  /* 0x00000009ff007c0c */ /* 0x000fe4000bf05300 */
[----:B------:R-:W-:-:S11]  /*0920*/  ISETP.NE.AND.EX P1, PT, RZ, UR7, PT, P1 ;  /* 0x00000007ff007c0c */ /* 0x000fd6000bf25310 */
[----:B-1----:R-:W1:Y:S01]  /*0930*/  @P0 S2R R2, SR_CTAID.Y ;  /* 0x0000000000020919 */ /* 0x002e620000002600 */
[----:B------:R-:W1:Y:S01]  /*0940*/  @P0 LDC.64 R6, c[0x0][0x300] ;  /* 0x0000c000ff060b82 */ /* 0x000e620000000a00 */
[----:B------:R-:W2:Y:S07]  /*0950*/  @P1 S2R R0, SR_CTAID.Y ;  /* 0x0000000000001919 */ /* 0x000eae0000002600 */
[----:B------:R-:W2:Y:S01]  /*0960*/  @P1 LDC.64 R4, c[0x0][0x308] ;  /* 0x0000c200ff041b82 */ /* 0x000ea20000000a00 */
[----:B-1----:R-:W-:-:S07]  /*0970*/  @P0 IMAD.WIDE R8, R2, 0x4, R6 ;  /* 0x0000000402080825 */ /* 0x002fce00078e0206 */
[----:B------:R-:W1:Y:S01]  /*0980*/  @!P1 LDC.64 R6, c[0x0][0x318] ;  /* 0x0000c600ff069b82 */ /* 0x000e620000000a00 */
[----:B------:R-:W3:Y:S01]  /*0990*/  @P0 LDG.E R2, desc[UR16][R8.64] ;  /* 0x0000001008020981 */ /* 0x000ee2000c1e1900 */
[----:B--2---:R-:W-:-:S06]  /*09a0*/  @P1 IMAD.WIDE R10, R0, 0x4, R4 ;  /* 0x00000004000a1825 */ /* 0x004fcc00078e0204 */
[----:B------:R-:W2:Y:S01]  /*09b0*/  @!P1 LDC.64 R4, c[0x0][0x2c8] ;  /* 0x0000b200ff049b82 */ /* 0x000ea20000000a00 */
[----:B------:R-:W4:Y:S01]  /*09c0*/  @P1 LDG.E R0, desc[UR16][R10.64] ;  /* 0x000000100a001981 */ /* 0x000f22000c1e1900 */
[----:B------:R-:W-:Y:S01]  /*09d0*/  UMOV UR24, URZ ;  /* 0x0000003f00187c82 */ /* 0x000fe20008000000 */
[----:B------:R-:W-:Y:S01]  /*09e0*/  USHF.L.U32 UR34, UR15, 0x6, URZ ;  /* 0x000000060f227899 */ /* 0x000fe2000800063f */
[----:B---3--:R-:W-:Y:S02]  /*09f0*/  @P0 R2UR UR24, R2 ;  /* 0x00000000021802ca */ /* 0x008fe400000e0000 */
[----:B-1----:R-:W-:-:S04]  /*0a00*/  @!P1 ISETP.NE.U32.AND P0, PT, R6, RZ, PT ;  /* 0x000000ff0600920c */ /* 0x002fc80003f05070 */
[----:B------:R-:W-:-:S04]  /*0a10*/  @!P1 ISETP.NE.AND.EX P0, PT, R7, RZ, PT, P0 ;  /* 0x000000ff0700920c */ /* 0x000fc80003f05300 */
[----:B--2---:R-:W-:-:S03]  /*0a20*/  @!P1 SEL R5, R5, RZ, P0 ;  /* 0x000000ff05059207 */ /* 0x004fc60000000000 */
[----:B----4-:R-:W-:Y:S01]  /*0a30*/  @P1 VIADD R0, R0, -UR24 ;  /* 0x8000001800001c36 */ /* 0x010fe20008000000 */
[----:B------:R-:W-:-:S04]  /*0a40*/  @!P1 IADD3 R0, R5, -UR24, R4 ;  /* 0x8000001805009c10 */ /* 0x000fc8000fffe004 */
[----:B------:R-:W-:-:S13]  /*0a50*/  ISETP.LE.AND P0, PT, R0, UR34, PT ;  /* 0x0000002200007c0c */ /* 0x000fda000bf03270 */
[----:B-----5:R-:W-:Y:S05]  /*0a60*/  @P0 BRA `(.L_x_128) ;  /* 0x0000004000f80947 */ /* 0x020fea0003800000 */
[----:B------:R-:W1:Y:S01]  /*0a70*/  LDC R0, c[0x0][0x278] ;  /* 0x00009e00ff007b82 */ /* 0x000e620000000800 */
[----:B------:R-:W2:Y:S01]  /*0a80*/  S2R R2, SR_CTAID.Z ;  /* 0x0000000000027919 */ /* 0x000ea20000002700 */
[----:B------:R-:W-:Y:S01]  /*0a90*/  ULDC.64 UR22, c[0x0][0x2f0] ;  /* 0x0000bc0000167ab9 */ /* 0x000fe20000000a00 */
[----:B------:R-:W-:Y:S01]  /*0aa0*/  ULDC UR4, c[0x0][0x2c4] ;  /* 0x0000b10000047ab9 */ /* 0x000fe20000000800 */
[----:B------:R-:W-:Y:S02]  /*0ab0*/  UISETP.NE.U32.AND UP1, UPT, UR22, URZ, UPT ;  /* 0x0000003f1600728c */ /* 0x000fe4000bf25070 */
[----:B------:R-:W-:Y:S02]  /*0ac0*/  UIADD3 UR27, UR4, 0x3f, URZ ;  /* 0x0000003f041b7890 */ /* 0x000fe4000fffe03f */
[----:B------:R-:W-:Y:S02]  /*0ad0*/  UISETP.NE.AND.EX UP1, UPT, UR23, URZ, UPT, UP1 ;  /* 0x0000003f1700728c */ /* 0x000fe4000bf25310 */
[----:B------:R-:W-:Y:S01]  /*0ae0*/  USHF.R.S32.HI UR57, URZ, 0x1f, UR27 ;  /* 0x0000001f3f397899 */ /* 0x000fe2000801141b */
[----:B------:R-:W-:Y:S01]  /*0af0*/  ULDC.U8 UR23, c[0x0][0x3d8] ;  /* 0x0000f60000177ab9 */ /* 0x000fe20000000000 */
[----:B------:R-:W-:Y:S01]  /*0b00*/  ULDC UR29, c[0x0][0x270] ;  /* 0x00009c00001d7ab9 */ /* 0x000fe20000000800 */
[----:B------:R-:W-:-:S02]  /*0b10*/  UISETP.NE.AND UP0, UPT, UR23, URZ, UPT ;  /* 0x0000003f1700728c */ /* 0x000fc4000bf05270 */
[----:B------:R-:W-:Y:S01]  /*0b20*/  ULEA.HI UR57, UR57, UR27, URZ, 0x6 ;  /* 0x0000001b39397291 */ /* 0x000fe2000f8f303f */
[----:B------:R-:W-:Y:S01]  /*0b30*/  ULDC UR28, c[0x0][0x2dc] ;  /* 0x0000b700001c7ab9 */ /* 0x000fe20000000800 */
[----:B------:R-:W-:Y:S02]  /*0b40*/  ULDC.U8 UR25, c[0x0][0x480] ;  /* 0x0001200000197ab9 */ /* 0x000fe40000000000 */
[----:B------:R-:W-:Y:S02]  /*0b50*/  ULOP3.LUT UR40, UR57, 0xffffffc0, URZ, 0xc0, !UPT ;  /* 0xffffffc039287892 */ /* 0x000fe4000f8ec03f */
[----:B------:R-:W-:Y:S01]  /*0b60*/  UIMAD UR38, UR14, UR28, URZ ;  /* 0x0000001c0e2672a4 */ /* 0x000fe2000f8e023f */
[----:B-1----:R-:W-:Y:S02]  /*0b70*/  IABS R6, R0 ;  /* 0x0000000000067213 */ /* 0x002fe40000000000 */
[----:B------:R-:W-:Y:S01]  /*0b80*/  @UP0 UIMAD UR26, UR12, UR4, URZ ;  /* 0x000000040c1a02a4 */ /* 0x000fe2000f8e023f */
[----:B------:R-:W-:Y:S01]  /*0b90*/  ISETP.NE.AND P2, PT, R0, RZ, PT ;  /* 0x000000ff0000720c */ /* 0x000fe20003f45270 */
[----:B------:R-:W-:Y:S01]  /*0ba0*/  @!UP0 UIMAD UR23, UR12, UR29, UR14 ;  /* 0x0000001d0c1782a4 */ /* 0x000fe2000f8e020e */
[----:B------:R-:W1:Y:S01]  /*0bb0*/  I2F.RP R5, R6 ;  /* 0x0000000600057306 */ /* 0x000e620000209400 */
[----:B------:R-:W-:Y:S01]  /*0bc0*/  UIADD3 UR40, UR40, -0x40, URZ ;  /* 0xffffffc028287890 */ /* 0x000fe2000fffe03f */
[----:B------:R-:W-:Y:S01]  /*0bd0*/  @UP0 ULDC UR36, c[0x0][0x2e4] ;  /* 0x0000b90000240ab9 */ /* 0x000fe20000000800 */
[----:B------:R-:W-:Y:S01]  /*0be0*/  USHF.R.S32.HI UR22, URZ, 0x1f, UR24 ;  /* 0x0000001f3f167899 */ /* 0x000fe20008011418 */
[----:B--2---:R-:W-:Y:S01]  /*0bf0*/  IABS R2, R2 ;  /* 0x0000000200027213 */ /* 0x004fe20000000000 */
[----:B------:R-:W-:-:S02]  /*0c00*/  @UP0 UIMAD UR36, UR14, UR36, UR26 ;  /* 0x000000240e2402a4 */ /* 0x000fc4000f8e021a */
[----:B------:R-:W-:Y:S02]  /*0c10*/  USHF.R.S32.HI UR33, URZ, 0x1f, UR34 ;  /* 0x0000001f3f217899 */ /* 0x000fe40008011422 */
[----:B------:R-:W-:Y:S02]  /*0c20*/  USHF.R.S32.HI UR35, URZ, 0x1f, UR29 ;  /* 0x0000001f3f237899 */ /* 0x000fe4000801141d */
[----:B------:R-:W-:Y:S02]  /*0c30*/  USHF.R.S32.HI UR32, URZ, 0x1f, UR38 ;  /* 0x0000001f3f207899 */ /* 0x000fe40008011426 */
[----:B------:R-:W-:Y:S01]  /*0c40*/  USEL UR31, UR58, URZ, UP1 ;  /* 0x0000003f3a1f7287 */ /* 0x000fe20008800000 */
[----:B-1----:R-:W1:Y:S01]  /*0c50*/  MUFU.RCP R8, R5 ;  /* 0x0000000500087308 */ /* 0x002e620000001000 */
[----:B------:R-:W-:Y:S02]  /*0c60*/  USEL UR30, UR59, URZ, UP1 ;  /* 0x0000003f3b1e7287 */ /* 0x000fe40008800000 */
[----:B------:R-:W-:-:S02]  /*0c70*/  @!UP0 UIMAD UR36, UR23, UR4, URZ ;  /* 0x00000004172482a4 */ /* 0x000fc4000f8e023f */
[----:B------:R-:W-:Y:S01]  /*0c80*/  USHF.R.S32.HI UR41, URZ, 0x1f, UR40 ;  /* 0x0000001f3f297899 */ /* 0x000fe20008011428 */
[----:B-1----:R-:W-:-:S04]  /*0c90*/  VIADD R8, R8, 0xffffffe ;  /* 0x0ffffffe08087836 */ /* 0x002fc80000000000 */
[----:B------:R-:W1:Y:S02]  /*0ca0*/  F2I.FTZ.U32.TRUNC.NTZ R9, R8 ;  /* 0x0000000800097305 */ /* 0x000e64000021f000 */
[----:B-1----:R-:W-:Y:S02]  /*0cb0*/  IMAD.MOV R4, RZ, RZ, -R9 ;  /* 0x000000ffff047224 */ /* 0x002fe400078e0a09 */
[----:B------:R-:W-:Y:S02]  /*0cc0*/  IMAD.MOV.U32 R8, RZ, RZ, RZ ;  /* 0x000000ffff087224 */ /* 0x000fe400078e00ff */
[----:B------:R-:W-:-:S04]  /*0cd0*/  IMAD R4, R4, R6, RZ ;  /* 0x0000000604047224 */ /* 0x000fc800078e02ff */
[----:B------:R-:W-:Y:S02]  /*0ce0*/  IMAD.HI.U32 R9, R9, R4, R8 ;  /* 0x0000000409097227 */ /* 0x000fe400078e0008 */
[----:B------:R-:W1:Y:S04]  /*0cf0*/  LDC.64 R4, c[0x0][0x488] ;  /* 0x00012200ff047b82 */ /* 0x000e680000000a00 */
[----:B------:R-:W-:-:S04]  /*0d00*/  IMAD.HI.U32 R22, R9, R2, RZ ;  /* 0x0000000209167227 */ /* 0x000fc800078e00ff */
[----:B------:R-:W-:-:S04]  /*0d10*/  IMAD.MOV R7, RZ, RZ, -R22 ;  /* 0x000000ffff077224 */ /* 0x000fc800078e0a16 */
[C---:B------:R-:W-:Y:S02]  /*0d20*/  IMAD R7, R6.reuse, R7, R2 ;  /* 0x0000000706077224 */ /* 0x040fe400078e0202 */
[----:B------:R-:W1:Y:S03]  /*0d30*/  S2R R2, SR_CTAID.X ;  /* 0x0000000000027919 */ /* 0x000e660000002500 */
[----:B------:R-:W-:-:S13]  /*0d40*/  ISETP.GT.U32.AND P1, PT, R6, R7, PT ;  /* 0x000000070600720c */ /* 0x000fda0003f24070 */
[-C--:B------:R-:W-:Y:S01]  /*0d50*/  @!P1 IADD3 R7, R7, -R6.reuse, RZ ;  /* 0x8000000607079210 */ /* 0x080fe20007ffe0ff */
[----:B------:R-:W-:Y:S01]  /*0d60*/  @!P1 VIADD R22, R22, 0x1 ;  /* 0x0000000116169836 */ /* 0x000fe20000000000 */
[----:B------:R-:W-:Y:S02]  /*0d70*/  ISETP.NE.AND P1, PT, RZ, UR25, PT ;  /* 0x00000019ff007c0c */ /* 0x000fe4000bf25270 */
[----:B------:R-:W-:Y:S02]  /*0d80*/  ISETP.GE.U32.AND P3, PT, R7, R6, PT ;  /* 0x000000060700720c */ /* 0x000fe40003f66070 */
[----:B------:R-:W-:-:S04]  /*0d90*/  LOP3.LUT R6, R0, UR14, RZ, 0x3c, !PT ;  /* 0x0000000e00067c12 */ /* 0x000fc8000f8e3cff */
[----:B------:R-:W-:Y:S01]  /*0da0*/  ISETP.GE.AND P0, PT, R6, RZ, PT ;  /* 0x000000ff0600720c */ /* 0x000fe20003f06270 */
[----:B-1----:R-:W-:-:S06]  /*0db0*/  IMAD.WIDE.U32 R16, R2, R4, RZ ;  /* 0x0000000402107225 */ /* 0x002fcc00078e00ff */
[----:B------:R-:W-:Y:S01]  /*0dc0*/  @P3 VIADD R22, R22, 0x1 ;  /* 0x0000000116163836 */ /* 0x000fe20000000000 */
[----:B------:R-:W-:Y:S01]  /*0dd0*/  SEL R16, R16, RZ, P1 ;  /* 0x000000ff10107207 */ /* 0x000fe20000800000 */
[----:B------:R-:W-:-:S04]  /*0de0*/  IMAD R2, R2, R5, R17 ;  /* 0x0000000502027224 */ /* 0x000fc800078e0211 */
[----:B------:R-:W-:Y:S02]  /*0df0*/  @!P0 IADD3 R22, -R22, RZ, RZ ;  /* 0x000000ff16168210 */ /* 0x000fe40007ffe1ff */
[----:B------:R-:W-:Y:S02]  /*0e00*/  PLOP3.LUT P0, PT, PT, PT, UP0, 0x80, 0x0 ;  /* 0x000000000000781c */ /* 0x000fe40003f0f008 */
[----:B------:R-:W-:Y:S02]  /*0e10*/  @!P2 LOP3.LUT R22, RZ, R0, RZ, 0x33, !PT ;  /* 0x00000000ff16a212 */ /* 0x000fe400078e33ff */
[----:B------:R-:W-:Y:S02]  /*0e20*/  SEL R2, R2, RZ, P1 ;  /* 0x000000ff02027207 */ /* 0x000fe40000800000 */
[----:B------:R-:W-:-:S07]  /*0e30*/  SHF.R.S32.HI R20, RZ, 0x1f, R22 ;  /* 0x0000001fff147819 */ /* 0x000fce0000011416 */
[----:B------:R-:W-:Y:S05]  /*0e40*/  @!P0 BRA `(.L_x_129) ;  /* 0x0000000000208947 */ /* 0x000fea0003800000 */
[----:B------:R-:W-:Y:S01]  /*0e50*/  ULDC UR27, c[0x0][0x2d4] ;  /* 0x0000b500001b7ab9 */ /* 0x000fe20000000800 */
[----:B------:R-:W-:Y:S01]  /*0e60*/  ULDC UR25, c[0x0][0x2c0] ;  /* 0x0000b00000197ab9 */ /* 0x000fe20000000800 */
[----:B------:R-:W-:Y:S01]  /*0e70*/  UIADD3 UR26, UR27, 0x80, URZ ;  /* 0x000000801b1a7890 */ /* 0x000fe2000fffe03f */
[----:B------:R-:W-:Y:S02]  /*0e80*/  ULDC UR23, c[0x0][0x2e4] ;  /* 0x0000b90000177ab9 */ /* 0x000fe40000000800 */
[----:B------:R-:W-:Y:S02]  /*0e90*/  ULEA UR23, UR25, UR23, 0x7 ;  /* 0x0000001719177291 */ /* 0x000fe4000f8e383f */
[----:B------:R-:W-:-:S04]  /*0ea0*/  UIMAD UR26, UR26, UR12, URZ ;  /* 0x0000000c1a1a72a4 */ /* 0x000fc8000f8e023f */
[----:B------:R-:W-:Y:S01]  /*0eb0*/  UIMAD UR26, UR23, UR14, UR26 ;  /* 0x0000000e171a72a4 */ /* 0x000fe2000f8e021a */
[----:B------:R-:W-:Y:S11]  /*0ec0*/  BRA `(.L_x_130) ;  /* 0x00000000000c7947 */ /* 0x000ff60003800000 */
.L_x_129:
[----:B------:R-:W-:Y:S01]  /*0ed0*/  UIMAD UR26, UR12, UR29, UR14 ;  /* 0x0000001d0c1a72a4 */ /* 0x000fe2000f8e020e */
[----:B------:R-:W-:-:S03]  /*0ee0*/  ULDC UR27, c[0x0][0x2d4] ;  /* 0x0000b500001b7ab9 */ /* 0x000fc60000000800 */
[----:B------:R-:W-:-:S12]  /*0ef0*/  UIMAD UR26, UR26, UR27, URZ ;  /* 0x0000001b1a1a72a4 */ /* 0x000fd8000f8e023f */
.L_x_130:
[----:B------:R-:W1:Y:S01]  /*0f00*/  LDC.64 R12, c[0x0][0x250] ;  /* 0x00009400ff0c7b82 */ /* 0x000e620000000a00 */
[----:B------:R-:W-:Y:S01]  /*0f10*/  UIADD3 UR34, UP0, UR34, UR24, URZ ;  /* 0x0000001822227290 */ /* 0x000fe2000ff1e03f */
[----:B------:R-:W-:Y:S01]  /*0f20*/  SHF.R.S32.HI R221, RZ, 0x1f, R220 ;  /* 0x0000001fffdd7819 */ /* 0x000fe200000114dc */
[----:B------:R-:W-:Y:S01]  /*0f30*/  ULEA.HI.SX32 UR57, UR57, 0xffffffff, 0x1a ;  /* 0xffffffff39397891 */ /* 0x000fe2000f8fd23f */
[----:B------:R-:W-:Y:S01]  /*0f40*/  SHF.R.S32.HI R21, RZ, 0x1f, R219 ;  /* 0x0000001fff157819 */ /* 0x000fe200000114db */
[----:B------:R-:W-:Y:S01]  /*0f50*/  UIADD3.X UR33, UR22, UR33, URZ, UP0, !UPT ;  /* 0x0000002116217290 */ /* 0x000fe200087fe43f */
[----:B------:R-:W-:Y:S01]  /*0f60*/  LEA R230, R218, UR5, 0x1 ;  /* 0x00000005dae67c11 */ /* 0x000fe2000f8e08ff */
[----:B------:R-:W-:Y:S01]  /*0f70*/  ULDC.64 UR24, c[0x0][0x428] ;  /* 0x00010a0000187ab9 */ /* 0x000fe20000000a00 */
[----:B------:R-:W2:Y:S01]  /*0f80*/  LDC.64 R4, c[0x0][0x238] ;  /* 0x00008e00ff047b82 */ /* 0x000ea20000000a00 */
[----:B------:R-:W-:Y:S01]  /*0f90*/  ULDC.64 UR22, c[0x0][0x268] ;  /* 0x00009a0000167ab9 */ /* 0x000fe20000000a00 */
[----:B------:R-:W-:-:S02]  /*0fa0*/  ULEA.HI UR39, UR57, UR57, URZ, 0x1 ;  /* 0x0000003939277291 */ /* 0x000fc4000f8f083f */
[----:B------:R-:W-:Y:S02]  /*0fb0*/  UIADD3 UR36, UR40, UR36, URZ ;  /* 0x0000002428247290 */ /* 0x000fe4000fffe03f */
[----:B------:R-:W-:Y:S02]  /*0fc0*/  ULOP3.LUT UR39, UR39, 0xfffffffe, URZ, 0xc0, !UPT ;  /* 0xfffffffe27277892 */ /* 0x000fe4000f8ec03f */
[----:B------:R-:W3:Y:S02]  /*0fd0*/  LDC.64 R14, c[0x0][0x418] ;  /* 0x00010600ff0e7b82 */ /* 0x000ee40000000a00 */
[----:B------:R-:W-:-:S04]  /*0fe0*/  UIADD3 UR39, UR57, -UR39, URZ ;  /* 0x8000002739277290 */ /* 0x000fc8000fffe03f */
[----:B------:R-:W-:Y:S01]  /*0ff0*/  UISETP.NE.AND UP0, UPT, UR39, 0x1, UPT ;  /* 0x000000012700788c */ /* 0x000fe2000bf05270 */
[C---:B-1----:R-:W-:Y:S01]  /*1000*/  IMAD R0, R12.reuse, UR33, RZ ;  /* 0x000000210c007c24 */ /* 0x042fe2000f8e02ff */
[----:B------:R-:W1:Y:S01]  /*1010*/  LDC.64 R10, c[0x0][0x230] ;  /* 0x00008c00ff0a7b82 */ /* 0x000e620000000a00 */
[----:B------:R-:W-:-:S04]  /*1020*/  IMAD.WIDE.U32 R8, R12, UR34, R220 ;  /* 0x000000220c087c25 */ /* 0x000fc8000f8e00dc */
[----:B------:R-:W-:Y:S02]  /*1030*/  IMAD R7, R13, UR34, R0 ;  /* 0x000000220d077c24 */ /* 0x000fe4000f8e0200 */
[----:B------:R-:W4:Y:S01]  /*1040*/  S2R R0, SR_TID.X ;  /* 0x0000000000007919 */ /* 0x000f220000002100 */
[C---:B--2---:R-:W-:Y:S02]  /*1050*/  IMAD R6, R4.reuse, UR21, RZ ;  /* 0x0000001504067c24 */ /* 0x044fe4000f8e02ff */
[----:B------:R-:W-:Y:S02]  /*1060*/  IMAD.IADD R9, R9, 0x1, R7 ;  /* 0x0000000109097824 */ /* 0x000fe400078e0207 */
[----:B------:R-:W-:Y:S02]  /*1070*/  IMAD R6, R5, UR12, R6 ;  /* 0x0000000c05067c24 */ /* 0x000fe4000f8e0206 */
[----:B------:R-:W-:Y:S02]  /*1080*/  IMAD.WIDE.U32 R4, R4, UR12, R8 ;  /* 0x0000000c04047c25 */ /* 0x000fe4000f8e0008 */
[----:B------:R-:W2:Y:S02]  /*1090*/  LDC.64 R8, c[0x0][0x420] ;  /* 0x00010800ff087b82 */ /* 0x000ea40000000a00 */
[----:B------:R-:W-:-:S02]  /*10a0*/  IMAD.IADD R7, R5, 0x1, R6 ;  /* 0x0000000105077824 */ /* 0x000fc400078e0206 */
[----:B------:R-:W-:Y:S02]  /*10b0*/  IMAD R5, R20, UR22, RZ ;  /* 0x0000001614057c24 */ /* 0x000fe4000f8e02ff */
[----:B------:R-:W-:Y:S02]  /*10c0*/  IMAD.MOV.U32 R6, RZ, RZ, R4 ;  /* 0x000000ffff067224 */ /* 0x000fe400078e0004 */
[C---:B------:R-:W-:Y:S02]  /*10d0*/  IMAD R26, R22.reuse, UR23, R5 ;  /* 0x00000017161a7c24 */ /* 0x040fe4000f8e0205 */
[----:B------:R-:W-:Y:S01]  /*10e0*/  IMAD.WIDE.U32 R6, R22, UR22, R6 ;  /* 0x0000001616067c25 */ /* 0x000fe2000f8e0006 */
[----:B------:R-:W1:Y:S01]  /*10f0*/  LDC.64 R4, c[0x0][0x248] ;  /* 0x00009200ff047b82 */ /* 0x000e620000000a00 */
[----:B------:R-:W-:Y:S02]  /*1100*/  ULDC.64 UR22, c[0x0][0x220] ;  /* 0x0000880000167ab9 */ /* 0x000fe40000000a00 */
[----:B------:R-:W-:-:S02]  /*1110*/  IMAD.IADD R27, R7, 0x1, R26 ;  /* 0x00000001071b7824 */ /* 0x000fc400078e021a */
[-C--:B------:R-:W-:Y:S02]  /*1120*/  IMAD R24, R21, R12.reuse, RZ ;  /* 0x0000000c15187224 */ /* 0x080fe400078e02ff */
[----:B------:R-:W-:Y:S02]  /*1130*/  IMAD.MOV.U32 R26, RZ, RZ, R6 ;  /* 0x000000ffff1a7224 */ /* 0x000fe400078e0006 */
[C---:B------:R-:W-:Y:S01]  /*1140*/  IMAD R23, R219.reuse, R13, R24 ;  /* 0x0000000ddb177224 */ /* 0x040fe200078e0218 */
[----:B------:R-:W2:Y:S01]  /*1150*/  LDC.64 R6, c[0x0][0x240] ;  /* 0x00009000ff067b82 */ /* 0x000ea20000000a00 */
[----:B------:R-:W-:Y:S01]  /*1160*/  IMAD.WIDE.U32 R26, R219, R12, R26 ;  /* 0x0000000cdb1a7225 */ /* 0x000fe200078e001a */
[----:B----4-:R-:W-:-:S03]  /*1170*/  SHF.R.S32.HI R19, RZ, 0x1f, R0 ;  /* 0x0000001fff137819 */ /* 0x010fc60000011400 */
[----:B------:R-:W-:Y:S01]  /*1180*/  IMAD.IADD R23, R27, 0x1, R23 ;  /* 0x000000011b177824 */ /* 0x000fe200078e0217 */
[----:B------:R-:W-:Y:S01]  /*1190*/  LEA.HI R25, R19, R0, RZ, 0x5 ;  /* 0x0000000013197211 */ /* 0x000fe200078f28ff */
[C---:B---3--:R-:W-:Y:S02]  /*11a0*/  IMAD R28, R14.reuse, UR21, RZ ;  /* 0x000000150e1c7c24 */ /* 0x048fe4000f8e02ff */
[----:B------:R-:W-:Y:S01]  /*11b0*/  IMAD.WIDE.U32 R30, R14, UR12, R220 ;  /* 0x0000000c0e1e7c25 */ /* 0x000fe2000f8e00dc */
[----:B------:R-:W-:Y:S02]  /*11c0*/  LOP3.LUT R17, R25, 0xffffffe0, RZ, 0xc0, !PT ;  /* 0xffffffe019117812 */ /* 0x000fe400078ec0ff */
[--C-:B------:R-:W-:Y:S01]  /*11d0*/  SHF.R.S32.HI R18, RZ, 0x5, R25.reuse ;  /* 0x00000005ff127819 */ /* 0x100fe20000011419 */
[----:B------:R-:W-:Y:S01]  /*11e0*/  IMAD R15, R15, UR12, R28 ;  /* 0x0000000c0f0f7c24 */ /* 0x000fe2000f8e021c */
[----:B------:R-:W-:Y:S01]  /*11f0*/  SHF.R.S32.HI R25, RZ, 0x1f, R25 ;  /* 0x0000001fff197819 */ /* 0x000fe20000011419 */
[----:B------:R-:W-:-:S02]  /*1200*/  IMAD.IADD R17, R0, 0x1, -R17 ;  /* 0x0000000100117824 */ /* 0x000fc400078e0a11 */
[----:B------:R-:W-:Y:S01]  /*1210*/  IMAD.IADD R31, R31, 0x1, R15 ;  /* 0x000000011f1f7824 */ /* 0x000fe200078e020f */
[----:B------:R-:W-:Y:S01]  /*1220*/  LEA.HI R25, R25, R18, RZ, 0x2 ;  /* 0x0000001219197211 */ /* 0x000fe200078f10ff */
[----:B-1----:R-:W-:Y:S01]  /*1230*/  IMAD.WIDE.U32 R34, R4, UR34, R220 ;  /* 0x0000002204227c25 */ /* 0x002fe2000f8e00dc */
[----:B------:R-:W-:Y:S02]  /*1240*/  SHF.R.S32.HI R24, RZ, 0x1f, R17 ;  /* 0x0000001fff187819 */ /* 0x000fe40000011411 */
[----:B------:R-:W-:Y:S01]  /*1250*/  LOP3.LUT R25, R25, 0xfffffffc, RZ, 0xc0, !PT ;  /* 0xfffffffc19197812 */ /* 0x000fe200078ec0ff */
[----:B------:R-:W-:Y:S01]  /*1260*/  IMAD R28, R10, UR21, RZ ;  /* 0x000000150a1c7c24 */ /* 0x000fe2000f8e02ff */
[----:B------:R-:W-:Y:S02]  /*1270*/  LEA.HI R229, R24, R17, RZ, 0x2 ;  /* 0x0000001118e57211 */ /* 0x000fe400078f10ff */
[----:B------:R-:W-:Y:S01]  /*1280*/  LEA R24, P0, R26, UR22, 0x1 ;  /* 0x000000161a187c11 */ /* 0x000fe2000f8008ff */
[----:B------:R-:W-:Y:S01]  /*1290*/  IMAD.IADD R14, R18, 0x1, -R25 ;  /* 0x00000001120e7824 */ /* 0x000fe200078e0a19 */
[----:B------:R-:W-:Y:S01]  /*12a0*/  IADD3 R15, P2, R219, UR40, RZ ;  /* 0x00000028db0f7c10 */ /* 0x000fe2000ff5e0ff */
[----:B------:R-:W-:Y:S01]  /*12b0*/  IMAD R11, R11, UR12, R28 ;  /* 0x0000000c0b0b7c24 */ /* 0x000fe2000f8e021c */
[----:B------:R-:W-:Y:S01]  /*12c0*/  LEA.HI.X R25, R26, UR23, R23, 0x1, P0 ;  /* 0x000000171a197c11 */ /* 0x000fe200080f0c17 */
[----:B------:R-:W-:Y:S01]  /*12d0*/  ULDC.64 UR22, c[0x0][0x260] ;  /* 0x0000980000167ab9 */ /* 0x000fe20000000a00 */
[C---:B------:R-:W-:Y:S01]  /*12e0*/  LEA R26, P0, R12.reuse, R24, 0x6 ;  /* 0x000000180c1a7211 */ /* 0x040fe200078030ff */
[----:B--2---:R-:W-:Y:S01]  /*12f0*/  IMAD.WIDE.U32 R30, R15, R8, R30 ;  /* 0x000000080f1e7225 */ /* 0x004fe200078e001e */
[----:B------:R-:W-:Y:S01]  /*1300*/  SHF.R.S32.HI R229, RZ, 0x2, R229 ;  /* 0x00000002ffe57819 */ /* 0x000fe200000114e5 */
[----:B------:R-:W-:Y:S01]  /*1310*/  @P1 BAR.SYNC.DEFER_BLOCKING 0x0 ;  /* 0x0000000000001b1d */ /* 0x000fe20000010000 */
[----:B------:R-:W-:Y:S01]  /*1320*/  LEA.HI.X R27, R12, R25, R13, 0x6, P0 ;  /* 0x000000190c1b7211 */ /* 0x000fe200000f340d */
[----:B------:R-:W-:Y:S01]  /*1330*/  IMAD R12, R4, UR33, RZ ;  /* 0x00000021040c7c24 */ /* 0x000fe2000f8e02ff */
[----:B------:R-:W-:Y:S01]  /*1340*/  IADD3.X R29, R21, UR41, RZ, P2, !PT ;  /* 0x00000029151d7c10 */ /* 0x000fe200097fe4ff */
[----:B------:R-:W-:-:S02]  /*1350*/  IMAD R229, R14, 0x10, R229 ;  /* 0x000000100ee57824 */ /* 0x000fc400078e02e5 */
[----:B------:R-:W-:Y:S02]  /*1360*/  IMAD R23, R5, UR34, R12 ;  /* 0x0000002205177c24 */ /* 0x000fe4000f8e020c */
[----:B------:R-:W1:Y:S01]  /*1370*/  LDC.64 R12, c[0x0][0x228] ;  /* 0x00008a00ff0c7b82 */ /* 0x000e620000000a00 */
[----:B------:R-:W-:Y:S01]  /*1380*/  IMAD R14, R29, R8, RZ ;  /* 0x000000081d0e7224 */ /* 0x000fe200078e02ff */
[----:B------:R-:W-:Y:S01]  /*1390*/  SHF.R.S32.HI R228, RZ, 0x1f, R229 ;  /* 0x0000001fffe47819 */ /* 0x000fe200000114e5 */
[----:B------:R-:W-:Y:S02]  /*13a0*/  IMAD.IADD R35, R35, 0x1, R23 ;  /* 0x0000000123237824 */ /* 0x000fe400078e0217 */
[----:B------:R-:W-:Y:S01]  /*13b0*/  IMAD R14, R15, R9, R14 ;  /* 0x000000090f0e7224 */ /* 0x000fe200078e020e */
[----:B------:R-:W-:Y:S01]  /*13c0*/  SHF.L.U64.HI R228, R229, 0x2, R228 ;  /* 0x00000002e5e47819 */ /* 0x000fe200000102e4 */
[----:B------:R-:W-:-:S04]  /*13d0*/  IMAD.WIDE.U32 R34, R10, UR12, R34 ;  /* 0x0000000c0a227c25 */ /* 0x000fc8000f8e0022 */
[-C--:B------:R-:W-:Y:S02]  /*13e0*/  IMAD R32, R29, R6.reuse, RZ ;  /* 0x000000061d207224 */ /* 0x080fe400078e02ff */
[----:B------:R-:W-:Y:S01]  /*13f0*/  IMAD.U32 R10, RZ, RZ, UR24 ;  /* 0x00000018ff0a7e24 */ /* 0x000fe2000f8e00ff */
[----:B------:R-:W-:Y:S01]  /*1400*/  UIMAD UR24, UR20, UR24, URZ ;  /* 0x00000018141872a4 */ /* 0x000fe2000f8e023f */
[----:B------:R-:W-:Y:S01]  /*1410*/  IMAD.IADD R31, R31, 0x1, R14 ;  /* 0x000000011f1f7824 */ /* 0x000fe200078e020e */
[----:B------:R-:W-:Y:S01]  /*1420*/  @!PT LDS RZ, [RZ] ;  /* 0x00000000fffff984 */ /* 0x000fe20000000800 */
[----:B------:R-:W-:Y:S01]  /*1430*/  @!PT LDS RZ, [RZ] ;  /* 0x00000000fffff984 */ /* 0x000fe20000000800 */
[----:B------:R-:W-:Y:S01]  /*1440*/  @!PT LDS RZ, [RZ] ;  /* 0x00000000fffff984 */ /* 0x000fe20000000800 */
[----:B------:R-:W-:Y:S01]  /*1450*/  LDGSTS.E.BYPASS.LTC128B.128 [R230+0x10000], desc[UR16][R24.64] ;  /* 0x1000000018e67fae */ /* 0x000fe2000b901d50 */
[----:B------:R-:W-:Y:S01]  /*1460*/  IMAD.IADD R35, R35, 0x1, R11 ;  /* 0x0000000123237824 */ /* 0x000fe200078e020b */
[----:B------:R-:W-:Y:S01]  /*1470*/  UIMAD UR25, UR14, UR25, UR24 ;  /* 0x000000190e1972a4 */ /* 0x000fe2000f8e0218 */
[C---:B------:R-:W-:Y:S01]  /*1480*/  IMAD.WIDE.U32 R36, R15.reuse, R6, R220 ;  /* 0x000000060f247225 */ /* 0x040fe200078e00dc */
[----:B------:R-:W-:Y:S03]  /*1490*/  LDGSTS.E.BYPASS.LTC128B.128 [R230+0x12000], desc[UR16][R24.64+0x80] ;  /* 0x1200008018e67fae */ /* 0x000fe6000b901d50 */
[----:B------:R-:W-:Y:S01]  /*14a0*/  IMAD R23, R15, R7, R32 ;  /* 0x000000070f177224 */ /* 0x000fe200078e0220 */
[----:B------:R-:W-:Y:S01]  /*14b0*/  LDGSTS.E.BYPASS.LTC128B.128 [R230+0x11000], desc[UR16][R26.64] ;  /* 0x110000001ae67fae */ /* 0x000fe2000b901d50 */
[----:B------:R-:W-:-:S02]  /*14c0*/  IMAD R11, R20, UR22, RZ ;  /* 0x00000016140b7c24 */ /* 0x000fc4000f8e02ff */
[----:B------:R-:W-:Y:S01]  /*14d0*/  IMAD.WIDE.U32 R28, R10, UR14, R30 ;  /* 0x0000000e0a1c7c25 */ /* 0x000fe2000f8e001e */
[----:B------:R-:W-:Y:S03]  /*14e0*/  LDGSTS.E.BYPASS.LTC128B.128 [R230+0x13000], desc[UR16][R26.64+0x80] ;  /* 0x130000801ae67fae */ /* 0x000fe6000b901d50 */
[----:B------:R-:W-:Y:S01]  /*14f0*/  IMAD.IADD R37, R37, 0x1, R23 ;  /* 0x0000000125257824 */ /* 0x000fe200078e0217 */
[----:B------:R-:W0:Y:S01]  /*1500*/  LDGDEPBAR ;  /* 0x00000000000079af */ /* 0x000e220000000000 */
[C---:B------:R-:W-:Y:S02]  /*1510*/  IMAD R10, R22.reuse, UR23, R11 ;  /* 0x00000017160a7c24 */ /* 0x040fe4000f8e020b */
[----:B------:R-:W-:Y:S01]  /*1520*/  IMAD.WIDE.U32 R22, R22, UR22, R34 ;  /* 0x0000001616167c25 */ /* 0x000fe2000f8e0022 */
[----:B------:R-:W-:Y:S02]  /*1530*/  ULDC.64 UR22, c[0x0][0x3e0] ;  /* 0x0000f80000167ab9 */ /* 0x000fe40000000a00 */
[----:B------:R-:W-:Y:S01]  /*1540*/  LEA R236, P0, R28, UR22, 0x1 ;  /* 0x000000161cec7c11 */ /* 0x000fe2000f8008ff */
[----:B-1----:R-:W-:-:S02]  /*1550*/  IMAD R14, R12, UR21, RZ ;  /* 0x000000150c0e7c24 */ /* 0x002fc4000f8e02ff */
[----:B------:R-:W-:Y:S01]  /*1560*/  VIADD R11, R29, UR25 ;  /* 0x000000191d0b7c36 */ /* 0x000fe20008000000 */
[----:B------:R-:W-:Y:S01]  /*1570*/  ULDC.64 UR24, c[0x0][0x210] ;  /* 0x0000840000187ab9 */ /* 0x000fe20000000a00 */
[----:B------:R-:W-:Y:S02]  /*1580*/  IMAD R13, R13, UR12, R14 ;  /* 0x0000000c0d0d7c24 */ /* 0x000fe4000f8e020e */
[----:B------:R-:W-:Y:S01]  /*1590*/  IMAD.WIDE.U32 R36, R12, UR12, R36 ;  /* 0x0000000c0c247c25 */ /* 0x000fe2000f8e0024 */
[----:B------:R-:W-:Y:S01]  /*15a0*/  LEA.HI.X R237, R28, UR23, R11, 0x1, P0 ;  /* 0x000000171ced7c11 */ /* 0x000fe200080f0c0b */
[----:B------:R-:W-:Y:S02]  /*15b0*/  ULDC.64 UR22, c[0x0][0x258] ;  /* 0x0000960000167ab9 */ /* 0x000fe40000000a00 */
[----:B------:R-:W-:Y:S01]  /*15c0*/  IMAD.IADD R23, R23, 0x1, R10 ;  /* 0x0000000117177824 */ /* 0x000fe200078e020a */
[----:B------:R-:W-:Y:S01]  /*15d0*/  UIMAD UR37, UR20, UR22, URZ ;  /* 0x00000016142572a4 */ /* 0x000fe2000f8e023f */
[----:B------:R-:W-:Y:S01]  /*15e0*/  IMAD.IADD R37, R37, 0x1, R13 ;  /* 0x0000000125257824 */ /* 0x000fe200078e020d */
[----:B------:R-:W-:Y:S01]  /*15f0*/  LDGSTS.E.BYPASS.LTC128B.128 [R230+0x8000], desc[UR16][R236.64] ;  /* 0x08000000ece67fae */ /* 0x000fe2000b901d50 */
[----:B------:R-:W-:Y:S01]  /*1600*/  IMAD.U32 R10, RZ, RZ, UR22 ;  /* 0x00000016ff0a7e24 */ /* 0x000fe2000f8e00ff */
[----:B------:R-:W-:Y:S01]  /*1610*/  UIMAD UR37, UR14, UR23, UR37 ;  /* 0x000000170e2572a4 */ /* 0x000fe2000f8e0225 */
[----:B------:R-:W-:Y:S01]  /*1620*/  IMAD R12, R21, R4, RZ ;  /* 0x00000004150c7224 */ /* 0x000fe200078e02ff */
[----:B------:R-:W-:Y:S01]  /*1630*/  LDGSTS.E.BYPASS.LTC128B.128 [R230+0xa000], desc[UR16][R236.64+0x80] ;  /* 0x0a000080ece67fae */ /* 0x000fe2000b901d50 */
[----:B------:R-:W-:Y:S01]  /*1640*/  IMAD.WIDE.U32 R14, R10, UR14, R36 ;  /* 0x0000000e0a0e7c25 */ /* 0x000fe2000f8e0024 */
[----:B------:R-:W-:Y:S01]  /*1650*/  LEA R10, P0, R8, R236, 0x6 ;  /* 0x000000ec080a7211 */ /* 0x000fe200078030ff */
[----:B------:R-:W-:-:S02]  /*1660*/  ULDC.64 UR22, c[0x0][0x218] ;  /* 0x0000860000167ab9 */ /* 0x000fc40000000a00 */
[C---:B------:R-:W-:Y:S01]  /*1670*/  IMAD R12, R219.reuse, R5, R12 ;  /* 0x00000005db0c7224 */ /* 0x040fe200078e020c */
[----:B------:R-:W-:Y:S01]  /*1680*/  LEA.HI.X R11, R8, R237, R9, 0x6, P0 ;  /* 0x000000ed080b7211 */ /* 0x000fe200000f3409 */
[----:B------:R-:W-:Y:S01]  /*1690*/  IMAD.WIDE.U32 R22, R219, R4, R22 ;  /* 0x00000004db167225 */ /* 0x000fe200078e0016 */
[----:B------:R-:W-:-:S03]  /*16a0*/  LEA R238, P1, R14, UR24, 0x1 ;  /* 0x000000180eee7c11 */ /* 0x000fc6000f8208ff */
[----:B------:R-:W-:Y:S01]  /*16b0*/  IMAD.IADD R9, R23, 0x1, R12 ;  /* 0x0000000117097824 */ /* 0x000fe200078e020c */
[C---:B------:R-:W-:Y:S01]  /*16c0*/  LEA R12, P0, R22.reuse, UR22, 0x1 ;  /* 0x00000016160c7c11 */ /* 0x040fe2000f8008ff */
[----:B------:R-:W-:Y:S01]  /*16d0*/  VIADD R8, R15, UR37 ;  /* 0x000000250f087c36 */ /* 0x000fe20008000000 */
[----:B------:R-:W-:Y:S01]  /*16e0*/  LDGSTS.E.BYPASS.LTC128B.128 [R230+0x9000], desc[UR16][R10.64] ;  /* 0x090000000ae67fae */ /* 0x000fe2000b901d50 */
[----:B------:R-:W-:Y:S01]  /*16f0*/  IMAD.SHL.U32 R229, R229, 0x4, RZ ;  /* 0x00000004e5e57824 */ /* 0x000fe200078e00ff */
[----:B------:R-:W-:Y:S01]  /*1700*/  LEA.HI.X R13, R22, UR23, R9, 0x1, P0 ;  /* 0x00000017160d7c11 */ /* 0x000fe200080f0c09 */
[----:B------:R-:W-:Y:S01]  /*1710*/  ULDC.64 UR22, c[0x0][0x2b0] ;  /* 0x0000ac0000167ab9 */ /* 0x000fe20000000a00 */
[----:B------:R-:W-:Y:S01]  /*1720*/  VIADD R9, R218, 0x2000 ;  /* 0x00002000da097836 */ /* 0x000fe20000000000 */
[----:B------:R-:W-:Y:S01]  /*1730*/  UIMAD.WIDE UR36, UR36, 0x4, UR22 ;  /* 0x00000004242478a5 */ /* 0x000fe2000f8e0216 */
[----:B------:R-:W-:Y:S01]  /*1740*/  PLOP3.LUT P0, PT, PT, PT, UP0, 0x80, 0x0 ;  /* 0x000000000000781c */ /* 0x000fe20003f0f008 */
[----:B------:R-:W-:Y:S01]  /*1750*/  LDGSTS.E.BYPASS.LTC128B.128 [R230+0xb000], desc[UR16][R10.64+0x80] ;  /* 0x0b0000800ae67fae */ /* 0x000fe2000b901d50 */
[----:B------:R-:W-:-:S02]  /*1760*/  LEA.HI.X R239, R14, UR25, R8, 0x1, P1 ;  /* 0x000000190eef7c11 */ /* 0x000fc400088f0c08 */
[----:B------:R-:W-:Y:S02]  /*1770*/  SEL R9, R9, R218, !P0 ;  /* 0x000000da09097207 */ /* 0x000fe40004000000 */
[C---:B------:R-:W-:Y:S02]  /*1780*/  LEA R14, P2, R6.reuse, R238, 0x6 ;  /* 0x000000ee060e7211 */ /* 0x040fe400078430ff */
[----:B------:R-:W-:Y:S02]  /*1790*/  IADD3 R8, P1, R229, UR36, RZ ;  /* 0x00000024e5087c10 */ /* 0x000fe4000ff3e0ff */
[----:B------:R-:W-:Y:S02]  /*17a0*/  LEA R234, R9, UR5, 0x1 ;  /* 0x0000000509ea7c11 */ /* 0x000fe4000f8e08ff */
[----:B------:R-:W-:Y:S02]  /*17b0*/  LEA.HI.X R15, R6, R239, R7, 0x6, P2 ;  /* 0x000000ef060f7211 */ /* 0x000fe400010f3407 */
[----:B------:R-:W-:Y:S01]  /*17c0*/  IADD3.X R9, R228, UR37, RZ, P1, !PT ;  /* 0x00000025e4097c10 */ /* 0x000fe20008ffe4ff */
[----:B------:R-:W-:Y:S01]  /*17d0*/  LDGSTS.E.BYPASS.LTC128B.128 [R234], desc[UR16][R238.64] ;  /* 0x00000000eeea7fae */ /* 0x000fe2000b901d50 */
[----:B------:R-:W-:-:S03]  /*17e0*/  LEA R6, P1, R4, R12, 0x6 ;  /* 0x0000000c04067211 */ /* 0x000fc600078230ff */
[----:B------:R-:W-:Y:S01]  /*17f0*/  LDGSTS.E.BYPASS.LTC128B.128 [R234+0x2000], desc[UR16][R238.64+0x80] ;  /* 0x02000080eeea7fae */ /* 0x000fe2000b901d50 */
[----:B------:R-:W-:-:S03]  /*1800*/  LEA.HI.X R7, R4, R13, R5, 0x6, P1 ;  /* 0x0000000d04077211 */ /* 0x000fc600008f3405 */
[----:B------:R-:W-:Y:S04]  /*1810*/  LDGSTS.E.BYPASS.LTC128B.128 [R234+0x1000], desc[UR16][R14.64] ;  /* 0x010000000eea7fae */ /* 0x000fe8000b901d50 */
[----:B------:R-:W-:Y:S04]  /*1820*/  LDGSTS.E.BYPASS.LTC128B.128 [R234+0x3000], desc[UR16][R14.64+0x80] ;  /* 0x030000800eea7fae */ /* 0x000fe8000b901d50 */
[----:B------:R-:W-:Y:S04]  /*1830*/  LDGSTS.E.BYPASS.LTC128B.128 [R230+0xc000], desc[UR16][R12.64] ;  /* 0x0c0000000ce67fae */ /* 0x000fe8000b901d50 */
[----:B------:R-:W-:Y:S04]  /*1840*/  LDGSTS.E.BYPASS.LTC128B.128 [R230+0xe000], desc[UR16][R12.64+0x80] ;  /* 0x0e0000800ce67fae */ /* 0x000fe8000b901d50 */
[----:B------:R-:W-:Y:S04]  /*1850*/  LDGSTS.E.BYPASS.LTC128B.128 [R230+0xd000], desc[UR16][R6.64] ;  /* 0x0d00000006e67fae */ /* 0x000fe8000b901d50 */
[----:B------:R1:W-:Y:S04]  /*1860*/  LDGSTS.E.BYPASS.LTC128B.128 [R230+0xf000], desc[UR16][R6.64+0x80] ;  /* 0x0f00008006e67fae */ /* 0x0003e8000b901d50 */
[----:B------:R-:W0:Y:S01]  /*1870*/  LDGDEPBAR ;  /* 0x00000000000079af */ /* 0x000e220000000000 */
[----:B------:R-:W-:Y:S01]  /*1880*/  UIMAD UR50, UR29, UR28, URZ ;  /* 0x0000001c1d3272a4 */ /* 0x000fe2000f8e023f */
[----:B------:R-:W-:Y:S01]  /*1890*/  IMAD.U32 R5, RZ, RZ, UR38 ;  /* 0x00000026ff057e24 */ /* 0x000fe2000f8e00ff */
[----:B------:R-:W-:Y:S01]  /*18a0*/  USHF.R.S32.HI UR22, URZ, 0x1f, UR28 ;  /* 0x0000001f3f167899 */ /* 0x000fe2000801141c */
[----:B------:R2:W5:Y:S01]  /*18b0*/  LDG.E R233, desc[UR16][R8.64] ;  /* 0x0000001008e97981 */ /* 0x000562000c1e1900 */
[----:B------:R-:W-:-:S02]  /*18c0*/  USHF.L.U32 UR23, UR50, 0x6, URZ ;  /* 0x0000000632177899 */ /* 0x000fc4000800063f */
[----:B------:R-:W-:Y:S01]  /*18d0*/  IMAD R18, R18, UR50, R17 ;  /* 0x0000003212127c24 */ /* 0x000fe2000f8e0211 */
[----:B------:R-:W-:Y:S01]  /*18e0*/  UIMAD.WIDE.U32 UR42, UR28, UR29, URZ ;  /* 0x0000001d1c2a72a5 */ /* 0x000fe2000f8e003f */
[----:B------:R-:W-:Y:S01]  /*18f0*/  IMAD.U32 R4, RZ, RZ, UR32 ;  /* 0x00000020ff047e24 */ /* 0x000fe2000f8e00ff */
[----:B------:R-:W-:Y:S01]  /*1900*/  USHF.R.S32.HI UR24, URZ, 0x1f, UR23 ;  /* 0x0000001f3f187899 */ /* 0x000fe20008011417 */
[----:B------:R2:W5:Y:S01]  /*1910*/  LDG.E R232, desc[UR16][R8.64+0x20] ;  /* 0x0000201008e87981 */ /* 0x000562000c1e1900 */
[----:B------:R-:W-:Y:S01]  /*1920*/  IADD3 R5, P2, P1, R18, UR23, R5 ;  /* 0x0000001712057c10 */ /* 0x000fe2000f95e005 */
[----:B------:R-:W-:Y:S01]  /*1930*/  UIMAD UR22, UR22, UR29, URZ ;  /* 0x0000001d161672a4 */ /* 0x000fe2000f8e023f */
[----:B------:R-:W-:Y:S01]  /*1940*/  CS2R R94, SRZ ;  /* 0x00000000005e7805 */ /* 0x000fe2000001ff00 */
[----:B------:R-:W-:Y:S01]  /*1950*/  UIMAD.WIDE UR38, UR12, UR27, UR40 ;  /* 0x0000001b0c2672a5 */ /* 0x000fe2000f8e0228 */
[----:B------:R-:W-:Y:S01]  /*1960*/  CS2R R92, SRZ ;  /* 0x00000000005c7805 */ /* 0x000fe2000001ff00 */
[----:B------:R-:W-:Y:S01]  /*1970*/  UIMAD UR22, UR35, UR28, UR22 ;  /* 0x0000001c231672a4 */ /* 0x000fe2000f8e0216 */
[----:B------:R-:W-:Y:S01]  /*1980*/  CS2R R98, SRZ ;  /* 0x0000000000627805 */ /* 0x000fe2000001ff00 */
[----:B------:R-:W-:Y:S01]  /*1990*/  UIADD3 UR31, UP0, UR38, UR31, URZ ;  /* 0x0000001f261f7290 */ /* 0x000fe2000ff1e03f */
[----:B------:R-:W-:Y:S01]  /*19a0*/  CS2R R96, SRZ ;  /* 0x0000000000607805 */ /* 0x000fe2000001ff00 */
[----:B------:R-:W-:Y:S01]  /*19b0*/  UIADD3 UR22, UR43, UR22, URZ ;  /* 0x000000162b167290 */ /* 0x000fe2000fffe03f */
[----:B------:R-:W-:-:S02]  /*19c0*/  CS2R R90, SRZ ;  /* 0x00000000005a7805 */ /* 0x000fc4000001ff00 */
[----:B-1----:R-:W-:Y:S01]  /*19d0*/  SHF.R.S32.HI R7, RZ, 0x1f, R18 ;  /* 0x0000001fff077819 */ /* 0x002fe20000011412 */
[----:B------:R-:W-:-:S04]  /*19e0*/  DEPBAR.LE SB0, 0x1 ;  /* 0x000080400000791a */ /* 0x000fc80000000000 */
[----:B------:R-:W-:Y:S01]  /*19f0*/  IADD3.X R7, R7, UR24, R4, P2, P1 ;  /* 0x0000001807077c10 */ /* 0x000fe200097e2404 */
[----:B------:R-:W-:Y:S01]  /*1a00*/  BAR.SYNC.DEFER_BLOCKING 0x0 ;  /* 0x0000000000007b1d */ /* 0x000fe20000010000 */
[----:B------:R-:W-:Y:S01]  /*1a10*/  IADD3 R16, P1, R5, R16, RZ ;  /* 0x0000001005107210 */ /* 0x000fe20007f3e0ff */
[----:B------:R-:W-:Y:S01]  /*1a20*/  UIADD3.X UR30, UR39, UR30, URZ, UP0, !UPT ;  /* 0x0000001e271e7290 */ /* 0x000fe200087fe43f */
[----:B------:R-:W-:Y:S01]  /*1a30*/  LEA.HI R5, R19, R0, RZ, 0x3 ;  /* 0x0000000013057211 */ /* 0x000fe200078f18ff */
[----:B------:R-:W-:Y:S01]  /*1a40*/  UIMAD UR22, UR22, UR31, URZ ;  /* 0x0000001f161672a4 */ /* 0x000fe2000f8e023f */
[----:B------:R-:W-:Y:S01]  /*1a50*/  IMAD.U32 R6, RZ, RZ, UR42 ;  /* 0x0000002aff067e24 */ /* 0x000fe2000f8e00ff */
[----:B------:R-:W-:Y:S01]  /*1a60*/  UISETP.GE.AND UP0, UPT, UR4, 0x1, UPT ;  /* 0x000000010400788c */ /* 0x000fe2000bf06270 */
[----:B------:R-:W-:Y:S01]  /*1a70*/  LOP3.LUT R5, R5, 0xfffffff8, RZ, 0xc0, !PT ;  /* 0xfffffff805057812 */ /* 0x000fe200078ec0ff */
[----:B------:R-:W-:Y:S01]  /*1a80*/  IMAD.X R17, R7, 0x1, R2, P1 ;  /* 0x0000000107117824 */ /* 0x000fe200008e0602 */
[----:B------:R-:W-:Y:S01]  /*1a90*/  UIMAD UR30, UR30, UR42, UR22 ;  /* 0x0000002a1e1e72a4 */ /* 0x000fe2000f8e0216 */
[----:B------:R-:W-:Y:S01]  /*1aa0*/  IMAD.U32 R7, RZ, RZ, UR43 ;  /* 0x0000002bff077e24 */ /* 0x000fe2000f8e00ff */
[----:B------:R-:W-:Y:S01]  /*1ab0*/  UIADD3 UR26, UR40, UR26, URZ ;  /* 0x0000001a281a7290 */ /* 0x000fe2000fffe03f */
[----:B------:R-:W-:Y:S01]  /*1ac0*/  IMAD.IADD R5, R0, 0x1, -R5 ;  /* 0x0000000100057824 */ /* 0x000fe200078e0a05 */
[----:B------:R-:W-:Y:S01]  /*1ad0*/  ULDC.64 UR22, c[0x0][0x400] ;  /* 0x0001000000167ab9 */ /* 0x000fe20000000a00 */
[----:B------:R-:W-:Y:S01]  /*1ae0*/  IMAD.WIDE.U32 R16, R6, UR31, R16 ;  /* 0x0000001f06107c25 */ /* 0x000fe2000f8e0010 */
[----:B------:R-:W-:Y:S01]  /*1af0*/  ULDC.64 UR24, c[0x0][0x478] ;  /* 0x00011e0000187ab9 */ /* 0x000fe20000000a00 */
[----:B------:R-:W-:-:S02]  /*1b00*/  CS2R R88, SRZ ;  /* 0x0000000000587805 */ /* 0x000fc4000001ff00 */
[----:B------:R-:W-:Y:S01]  /*1b10*/  LOP3.LUT P1, RZ, R5, 0x2, RZ, 0xc0, !PT ;  /* 0x0000000205ff7812 */ /* 0x000fe2000782c0ff */
[----:B------:R-:W-:Y:S01]  /*1b20*/  IMAD.MOV.U32 R5, RZ, RZ, 0x20 ;  /* 0x00000020ff057424 */ /* 0x000fe200078e00ff */
[----:B------:R-:W-:Y:S01]  /*1b30*/  LEA R240, P2, R16, UR22, 0x2 ;  /* 0x0000001610f07c11 */ /* 0x000fe2000f8410ff */
[----:B------:R-:W-:Y:S01]  /*1b40*/  VIADD R0, R17, UR30 ;  /* 0x0000001e11007c36 */ /* 0x000fe20008000000 */
[----:B------:R-:W-:Y:S01]  /*1b50*/  UIMAD.WIDE UR38, UR26, 0x4, UR24 ;  /* 0x000000041a2678a5 */ /* 0x000fe2000f8e0218 */
[----:B------:R-:W-:Y:S02]  /*1b60*/  CS2R R86, SRZ ;  /* 0x0000000000567805 */ /* 0x000fe4000001ff00 */
[----:B------:R-:W-:Y:S01]  /*1b70*/  SEL R5, R5, 0xffffffe0, !P1 ;  /* 0xffffffe005057807 */ /* 0x000fe20004800000 */
[----:B------:R2:W1:Y:S01]  /*1b80*/  LDSM.16.M88.4 R116, [R211+UR5+0x10000] ;  /* 0x01000005d374783b */ /* 0x0004620008000200 */
[----:B------:R-:W-:Y:S02]  /*1b90*/  PLOP3.LUT P1, PT, PT, PT, UP0, 0x80, 0x0 ;  /* 0x000000000000781c */ /* 0x000fe40003f2f008 */
[----:B------:R-:W-:-:S02]  /*1ba0*/  CS2R R84, SRZ ;  /* 0x0000000000547805 */ /* 0x000fc4000001ff00 */
[----:B------:R-:W-:Y:S01]  /*1bb0*/  LEA.HI.X R241, R16, UR23, R0, 0x2, P2 ;  /* 0x0000001710f17c11 */ /* 0x000fe200090f1400 */
[----:B------:R-:W-:Y:S01]  /*1bc0*/  IMAD.IADD R0, R5, 0x1, R204 ;  /* 0x0000000105007824 */ /* 0x000fe200078e02cc */
[----:B------:R2:W3:Y:S01]  /*1bd0*/  LDSM.16.M88.4 R120, [R211+UR5+0x10800] ;  /* 0x01080005d378783b */ /* 0x0004e20008000200 */
[----:B------:R-:W-:Y:S02]  /*1be0*/  CS2R R78, SRZ ;  /* 0x00000000004e7805 */ /* 0x000fe4000001ff00 */
[----:B------:R-:W-:Y:S02]  /*1bf0*/  CS2R R76, SRZ ;  /* 0x00000000004c7805 */ /* 0x000fe4000001ff00 */
[----:B------:R-:W-:Y:S01]  /*1c00*/  CS2R R82, SRZ ;  /* 0x0000000000527805 */ /* 0x000fe2000001ff00 */
[----:B------:R2:W4:Y:S01]  /*1c10*/  LDSM.16.M88.4 R140, [R0+0x10000] ;  /* 0x01000000008c783b */ /* 0x0005220000000200 */
[----:B------:R-:W-:Y:S02]  /*1c20*/  CS2R R80, SRZ ;  /* 0x0000000000507805 */ /* 0x000fe4000001ff00 */
[----:B------:R-:W-:-:S02]  /*1c30*/  CS2R R74, SRZ ;  /* 0x00000000004a7805 */ /* 0x000fc4000001ff00 */
[----:B------:R-:W-:Y:S01]  /*1c40*/  CS2R R72, SRZ ;  /* 0x0000000000487805 */ /* 0x000fe2000001ff00 */
[----:B------:R2:W1:Y:S01]  /*1c50*/  LDSM.16.M88.4 R144, [R0+0x10800] ;  /* 0x010800000090783b */ /* 0x0004620000000200 */
[----:B------:R-:W-:Y:S02]  /*1c60*/  CS2R R70, SRZ ;  /* 0x0000000000467805 */ /* 0x000fe4000001ff00 */
[----:B------:R-:W-:Y:S02]  /*1c70*/  CS2R R68, SRZ ;  /* 0x0000000000447805 */ /* 0x000fe4000001ff00 */
[----:B------:R-:W-:Y:S01]  /*1c80*/  CS2R R46, SRZ ;  /* 0x00000000002e7805 */ /* 0x000fe2000001ff00 */
[----:B------:R2:W1:Y:S01]  /*1c90*/  LDSM.16.M88.4 R172, [R0+0x12000] ;  /* 0x0120000000ac783b */ /* 0x0004620000000200 */
        /* <DEDUP_REMOVED lines=19> */
[----:B------:R2:W1:Y:S04]  /*1dd0*/  LDSM.16.M88.4 R136, [R204+0x10800] ;  /* 0x01080000cc88783b */ /* 0x0004680000000200 */
[----:B------:R2:W1:Y:S04]  /*1de0*/  LDSM.16.M88.4 R148, [R211+UR5+0x12000] ;  /* 0x01200005d394783b */ /* 0x0004680008000200 */
[----:B------:R2:W1:Y:S04]  /*1df0*/  LDSM.16.M88.4 R152, [R211+UR5+0x12800] ;  /* 0x01280005d398783b */ /* 0x0004680008000200 */
[----:B------:R2:W1:Y:S04]  /*1e00*/  LDSM.16.M88.4 R156, [R205+0x12000] ;  /* 0x01200000cd9c783b */ /* 0x0004680000000200 */
[----:B------:R2:W1:Y:S04]  /*1e10*/  LDSM.16.M88.4 R160, [R205+0x12800] ;  /* 0x01280000cda0783b */ /* 0x0004680000000200 */
[----:B------:R2:W1:Y:S04]  /*1e20*/  LDSM.16.M88.4 R164, [R204+0x12000] ;  /* 0x01200000cca4783b */ /* 0x0004680000000200 */
[----:B------:R2:W1:Y:S01]  /*1e30*/  LDSM.16.M88.4 R168, [R204+0x12800] ;  /* 0x01280000cca8783b */ /* 0x0004620000000200 */
[----:B---34-:R-:W-:Y:S05]  /*1e40*/  @!P1 BRA `(.L_x_131) ;  /* 0x0000002400609947 */ /* 0x018fea0003800000 */
[----:B------:R-:W-:Y:S01]  /*1e50*/  USHF.L.U32 UR55, UR50, 0x4, URZ ;  /* 0x0000000432377899 */ /* 0x000fe2000800063f */
[----:B------:R-:W3:Y:S01]  /*1e60*/  LDC R231, c[0x0][0x2dc] ;  /* 0x0000b700ffe77b82 */ /* 0x000ee20000000800 */
[----:B------:R-:W-:Y:S01]  /*1e70*/  USHF.L.U32 UR56, UR50, 0x3, URZ ;  /* 0x0000000332387899 */ /* 0x000fe2000800063f */
[----:B------:R-:W-:Y:S01]  /*1e80*/  VIADD R207, R212, 0x2000 ;  /* 0x00002000d4cf7836 */ /* 0x000fe20000000000 */
[----:B------:R-:W-:Y:S01]  /*1e90*/  UIADD3 UR48, UR55, 0x60, URZ ;  /* 0x0000006037307890 */ /* 0x000fe2000fffe03f */
[----:B------:R-:W-:Y:S01]  /*1ea0*/  IADD3 R206, R213, 0x2000, RZ ;  /* 0x00002000d5ce7810 */ /* 0x000fe20007ffe0ff */
[----:B------:R-:W-:Y:S01]  /*1eb0*/  UIADD3 UR31, UR55, 0x20, URZ ;  /* 0x00000020371f7890 */ /* 0x000fe2000fffe03f */
[----:B------:R-:W-:Y:S01]  /*1ec0*/  IMAD.MOV.U32 R2, RZ, RZ, 0x20 ;  /* 0x00000020ff027424 */ /* 0x000fe200078e00ff */
[----:B------:R-:W-:Y:S01]  /*1ed0*/  UIADD3 UR49, UR55, 0x40, URZ ;  /* 0x0000004037317890 */ /* 0x000fe2000fffe03f */
[----:B--2---:R-:W-:Y:S01]  /*1ee0*/  MOV R0, 0x40 ;  /* 0x0000004000007802 */ /* 0x004fe20000000f00 */
[----:B------:R-:W-:Y:S01]  /*1ef0*/  UIADD3 UR47, UR56, UR48, URZ ;  /* 0x00000030382f7290 */ /* 0x000fe2000fffe03f */
[----:B------:R-:W-:Y:S01]  /*1f00*/  SEL R207, R207, R212, !P0 ;  /* 0x000000d4cfcf7207 */ /* 0x000fe20004000000 */
[----:B------:R-:W-:Y:S01]  /*1f10*/  UIADD3 UR30, UR56, UR31, URZ ;  /* 0x0000001f381e7290 */ /* 0x000fe2000fffe03f */
[----:B------:R-:W-:Y:S01]  /*1f20*/  SEL R206, R206, R213, !P0 ;  /* 0x000000d5cece7207 */ /* 0x000fe20004000000 */
[----:B------:R-:W-:Y:S01]  /*1f30*/  UIADD3 UR25, UR56, UR49, URZ ;  /* 0x0000003138197290 */ /* 0x000fe2000fffe03f */
[----:B------:R-:W-:Y:S01]  /*1f40*/  IMAD.MOV.U32 R95, RZ, RZ, RZ ;  /* 0x000000ffff5f7224 */ /* 0x000fe200078e00ff */
[----:B------:R-:W-:-:S02]  /*1f50*/  UIADD3 UR46, UR56, UR47, URZ ;  /* 0x0000002f382e7290 */ /* 0x000fc4000fffe03f */
[----:B------:R-:W-:Y:S02]  /*1f60*/  UIADD3 UR29, UR56, UR30, URZ ;  /* 0x0000001e381d7290 */ /* 0x000fe4000fffe03f */
[----:B------:R-:W-:Y:S02]  /*1f70*/  UIADD3 UR24, UR56, UR25, URZ ;  /* 0x0000001938187290 */ /* 0x000fe4000fffe03f */
[----:B------:R-:W-:Y:S02]  /*1f80*/  UIADD3 UR45, UR56, UR46, URZ ;  /* 0x0000002e382d7290 */ /* 0x000fe4000fffe03f */
[----:B------:R-:W-:Y:S02]  /*1f90*/  UIADD3 UR28, UR56, UR29, URZ ;  /* 0x0000001d381c7290 */ /* 0x000fe4000fffe03f */
[----:B------:R-:W-:Y:S02]  /*1fa0*/  UIADD3 UR23, UR56, UR24, URZ ;  /* 0x0000001838177290 */ /* 0x000fe4000fffe03f */
[----:B------:R-:W-:-:S02]  /*1fb0*/  UIADD3 UR44, UR56, UR45, URZ ;  /* 0x0000002d382c7290 */ /* 0x000fc4000fffe03f */
[----:B------:R-:W-:Y:S02]  /*1fc0*/  UIADD3 UR27, UR56, UR28, URZ ;  /* 0x0000001c381b7290 */ /* 0x000fe4000fffe03f */
[----:B------:R-:W-:Y:S02]  /*1fd0*/  UIADD3 UR22, UR56, UR23, URZ ;  /* 0x0000001738167290 */ /* 0x000fe4000fffe03f */
[----:B------:R-:W-:Y:S02]  /*1fe0*/  UIMAD UR54, UR50, 0x18, URZ ;  /* 0x00000018323678a4 */ /* 0x000fe4000f8e023f */
[----:B------:R-:W-:Y:S02]  /*1ff0*/  USHF.L.U32 UR53, UR50, 0x5, URZ ;  /* 0x0000000532357899 */ /* 0x000fe4000800063f */
[----:B------:R-:W-:Y:S02]  /*2000*/  UIMAD UR52, UR50, 0x28, URZ ;  /* 0x00000028323478a4 */ /* 0x000fe4000f8e023f */
[----:B------:R-:W-:-:S02]  /*2010*/  UIMAD UR51, UR50, 0x30, URZ ;  /* 0x00000030323378a4 */ /* 0x000fc4000f8e023f */
[----:B------:R-:W-:Y:S02]  /*2020*/  UIMAD UR50, UR50, 0x38, URZ ;  /* 0x00000038323278a4 */ /* 0x000fe4000f8e023f */
[----:B------:R-:W-:Y:S02]  /*2030*/  UIADD3 UR43, UR56, UR44, URZ ;  /* 0x0000002c382b7290 */ /* 0x000fe4000fffe03f */
[----:B------:R-:W-:Y:S02]  /*2040*/  UIADD3 UR26, UR56, UR27, URZ ;  /* 0x0000001b381a7290 */ /* 0x000fe4000fffe03f */
[----:B------:R-:W-:Y:S01]  /*2050*/  UIADD3 UR4, UR56, UR22, URZ ;  /* 0x0000001638047290 */ /* 0x000fe2000fffe03f */
[----:B------:R-:W-:Y:S01]  /*2060*/  LEA R207, R207, UR5, 0x1 ;  /* 0x00000005cfcf7c11 */ /* 0x000fe2000f8e08ff */
[----:B------:R-:W-:Y:S01]  /*2070*/  ULDC UR32, c[0x0][0x270] ;  /* 0x00009c0000207ab9 */ /* 0x000fe20000000800 */
[----:B------:R-:W-:Y:S01]  /*2080*/  LEA R206, R206, UR5, 0x1 ;  /* 0x00000005cece7c11 */ /* 0x000fe2000f8e08ff */
[----:B---3--:R-:W-:-:S08]  /*2090*/  ULDC UR35, c[0x0][0x2ec] ;  /* 0x0000bb0000237ab9 */ /* 0x008fd00000000800 */
.L_x_134:
[----:B------:R-:W0:Y:S01]  /*20a0*/  LDGDEPBAR ;  /* 0x00000000000079af */ /* 0x000e220000000000 */
[----:B------:R-:W-:Y:S01]  /*20b0*/  R2P PR, R217, 0x6 ;  /* 0x00000006d9007804 */ /* 0x000fe20000000000 */
[----:B-----5:R-:W-:Y:S01]  /*20c0*/  FMUL.FTZ R202, R232, 1.4426950216293334961 ;  /* 0x3fb8aa3be8ca7820 */ /* 0x020fe20000410000 */
[C---:B------:R-:W-:Y:S01]  /*20d0*/  FSETP.NEU.FTZ.AND P0, PT, R233.reuse, -INF , PT ;  /* 0xff800000e900780b */ /* 0x040fe20003f1d000 */
[----:B------:R-:W-:Y:S01]  /*20e0*/  FMUL.FTZ R200, R233, 1.4426950216293334961 ;  /* 0x3fb8aa3be9c87820 */ /* 0x000fe20000410000 */
[----:B------:R-:W-:Y:S01]  /*20f0*/  UISETP.GE.AND UP2, UPT, UR57, 0x1, UPT ;  /* 0x000000013900788c */ /* 0x000fe2000bf46270 */
[----:B------:R-:W-:Y:S02]  /*2100*/  SEL R181, R2, 0xffffffe0, !P1 ;  /* 0xffffffe002b57807 */ /* 0x000fe40004800000 */
[----:B------:R-:W-:Y:S02]  /*2110*/  SEL R197, R0, 0xffffffc0, !P2 ;  /* 0xffffffc000c57807 */ /* 0x000fe40005000000 */
[C---:B------:R-:W-:Y:S02]  /*2120*/  IADD3 R184, R206.reuse, R181, RZ ;  /* 0x000000b5ceb87210 */ /* 0x040fe40007ffe0ff */
[----:B------:R-:W-:Y:S02]  /*2130*/  IADD3 R182, R206, R197, RZ ;  /* 0x000000c5ceb67210 */ /* 0x000fe40007ffe0ff */
[----:B------:R-:W-:Y:S02]  /*2140*/  IADD3 R180, R197, R184, RZ ;  /* 0x000000b8c5b47210 */ /* 0x000fe40007ffe0ff */
[----:B------:R-:W-:Y:S02]  /*2150*/  FSEL R200, R200, RZ, P0 ;  /* 0x000000ffc8c87208 */ /* 0x000fe40000000000 */
[----:B------:R-:W-:Y:S02]  /*2160*/  FSETP.NEU.FTZ.AND P0, PT, R232, -INF , PT ;  /* 0xff800000e800780b */ /* 0x000fe40003f1d000 */
[----:B------:R-:W-:Y:S02]  /*2170*/  PLOP3.LUT P1, PT, PT, PT, UP2, 0x80, 0x0 ;  /* 0x000000000000781c */ /* 0x000fe40003f2f028 */
[----:B------:R-:W-:Y:S01]  /*2180*/  FSEL R202, R202, RZ, P0 ;  /* 0x000000ffcaca7208 */ /* 0x000fe20000000000 */
[----:B------:R-:W-:Y:S04]  /*2190*/  DEPBAR.LE SB0, 0x0 ;  /* 0x000080000000791a */ /* 0x000fe80000000000 */
[----:B------:R-:W-:Y:S01]  /*21a0*/  BAR.SYNC.DEFER_BLOCKING 0x0 ;  /* 0x0000000000007b1d */ /* 0x000fe20000010000 */
[----:B------:R-:W-:Y:S04]  /*21b0*/  IADD3 R214, P0, R229, UR38, RZ ;  /* 0x00000026e5d67c10 */ /* 0x000fe8000ff1e0ff */
[----:B------:R-:W-:Y:S01]  /*21c0*/  IADD3.X R215, R228, UR39, RZ, P0, !PT ;  /* 0x00000027e4d77c10 */ /* 0x000fe200087fe4ff */
[----:B------:R-:W-:Y:S06]  /*21d0*/  LDSM.16.M88.4 R52, [R206] ;  /* 0x00000000ce34783b */ /* 0x000fec0000000200 */
[----:B------:R-:W2:Y:S06]  /*21e0*/  LDSM.16.M88.4 R56, [R211+UR5+0xc000] ;  /* 0x00c00005d338783b */ /* 0x000eac0008000200 */
[----:B------:R-:W3:Y:S06]  /*21f0*/  LDSM.16.M88.4 R60, [R211+UR5+0xc800] ;  /* 0x00c80005d33c783b */ /* 0x000eec0008000200 */
[----:B------:R-:W-:Y:S06]  /*2200*/  LDSM.16.M88.4 R64, [R184] ;  /* 0x00000000b840783b */ /* 0x000fec0000000200 */
[----:B------:R-:W4:Y:S06]  /*2210*/  LDSM.16.M88.4 R100, [R205+0xc000] ;  /* 0x00c00000cd64783b */ /* 0x000f2c0000000200 */
[----:B------:R-:W1:Y:S06]  /*2220*/  LDSM.16.M88.4 R104, [R205+0xc800] ;  /* 0x00c80000cd68783b */ /* 0x000e6c0000000200 */
[----:B------:R-:W4:Y:S06]  /*2230*/  LDG.E R191, desc[UR16][R214.64] ;  /* 0x00000010d6bf7981 */ /* 0x000f2c000c1e1900 */
[----:B------:R-:W-:Y:S01]  /*2240*/  LDSM.16.M88.4 R108, [R182] ;  /* 0x00000000b66c783b */ /* 0x000fe20000000200 */
[C---:B--2---:R-:W-:Y:S05]  /*2250*/  HMMA.16816.F32 R4, R52.reuse, R56, RZ ;  /* 0x000000383404723c */ /* 0x044fea00000018ff */
[----:B------:R2:W2:Y:S06]  /*2260*/  LDG.E R196, desc[UR16][R214.64+0x20] ;  /* 0x00002010d6c47981 */ /* 0x0004ac000c1e1900 */
[----:B------:R-:W1:Y:S01]  /*2270*/  LDSM.16.M88.4 R112, [R204+0xc000] ;  /* 0x00c00000cc70783b */ /* 0x000e620000000200 */
[C---:B------:R-:W-:Y:S05]  /*2280*/  HMMA.16816.F32 R8, R52.reuse, R58, RZ ;  /* 0x0000003a3408723c */ /* 0x040fea00000018ff */
[----:B------:R-:W-:Y:S01]  /*2290*/  LDSM.16.M88.4 R56, [R180] ;  /* 0x00000000b438783b */ /* 0x000fe20000000200 */
[C---:B---3--:R-:W-:Y:S06]  /*22a0*/  HMMA.16816.F32 R12, R52.reuse, R60, RZ ;  /* 0x0000003c340c723c */ /* 0x048fec00000018ff */
[----:B------:R-:W-:Y:S01]  /*22b0*/  HMMA.16816.F32 R16, R52, R62, RZ ;  /* 0x0000003e3410723c */ /* 0x000fe200000018ff */
[----:B------:R-:W3:Y:S05]  /*22c0*/  LDSM.16.M88.4 R52, [R204+0xc800] ;  /* 0x00c80000cc34783b */ /* 0x000eea0000000200 */
[C---:B----4-:R-:W-:Y:S01]  /*22d0*/  HMMA.16816.F32 R4, R64.reuse, R100, R4 ;  /* 0x000000644004723c */ /* 0x050fe20000001804 */
[----:B------:R-:W4:Y:S05]  /*22e0*/  LDSM.16.M88.4 R60, [R210] ;  /* 0x00000000d23c783b */ /* 0x000f2a0000000200 */
[C---:B------:R-:W-:Y:S01]  /*22f0*/  HMMA.16816.F32 R8, R64.reuse, R102, R8 ;  /* 0x000000664008723c */ /* 0x040fe20000001808 */
[----:B------:R-:W-:Y:S05]  /*2300*/  LDSM.16.M88.4 R100, [R206+0x2000] ;  /* 0x00200000ce64783b */ /* 0x000fea0000000200 */
[C---:B-1----:R-:W-:Y:S06]  /*2310*/  HMMA.16816.F32 R12, R64.reuse, R104, R12 ;  /* 0x00000068400c723c */ /* 0x042fec000000180c */
[----:B------:R-:W-:Y:S01]  /*2320*/  HMMA.16816.F32 R16, R64, R106, R16 ;  /* 0x0000006a4010723c */ /* 0x000fe20000001810 */
[----:B------:R-:W1:Y:S05]  /*2330*/  LDSM.16.M88.4 R64, [R210+0x800] ;  /* 0x00080000d240783b */ /* 0x000e6a0000000200 */
[C---:B------:R-:W-:Y:S01]  /*2340*/  HMMA.16816.F32 R4, R108.reuse, R112, R4 ;  /* 0x000000706c04723c */ /* 0x040fe20000001804 */
[----:B------:R-:W1:Y:S05]  /*2350*/  LDSM.16.M88.4 R104, [R211+UR5+0xe000] ;  /* 0x00e00005d368783b */ /* 0x000e6a0008000200 */
[C---:B------:R-:W-:Y:S01]  /*2360*/  HMMA.16816.F32 R8, R108.reuse, R114, R8 ;  /* 0x000000726c08723c */ /* 0x040fe20000001808 */
[----:B------:R-:W-:Y:S05]  /*2370*/  LDSM.16.M88.4 R112, [R205+0xe000] ;  /* 0x00e00000cd70783b */ /* 0x000fea0000000200 */
[C---:B---3--:R-:W-:Y:S06]  /*2380*/  HMMA.16816.F32 R12, R108.reuse, R52, R12 ;  /* 0x000000346c0c723c */ /* 0x048fec000000180c */
[----:B------:R-:W-:Y:S01]  /*2390*/  HMMA.16816.F32 R16, R108, R54, R16 ;  /* 0x000000366c10723c */ /* 0x000fe20000001810 */
[----:B------:R-:W3:Y:S05]  /*23a0*/  LDSM.16.M88.4 R52, [R211+UR5+0xe800] ;  /* 0x00e80005d334783b */ /* 0x000eea0008000200 */
[C---:B----4-:R-:W-:Y:S01]  /*23b0*/  HMMA.16816.F32 R4, R56.reuse, R60, R4 ;  /* 0x0000003c3804723c */ /* 0x050fe20000001804 */
[----:B------:R-:W4:Y:S05]  /*23c0*/  LDSM.16.M88.4 R108, [R184+0x2000] ;  /* 0x00200000b86c783b */ /* 0x000f2a0000000200 */
[C---:B------:R-:W-:Y:S01]  /*23d0*/  HMMA.16816.F32 R8, R56.reuse, R62, R8 ;  /* 0x0000003e3808723c */ /* 0x040fe20000001808 */
[----:B------:R-:W-:Y:S05]  /*23e0*/  LDSM.16.M88.4 R60, [R182+0x2000] ;  /* 0x00200000b63c783b */ /* 0x000fea0000000200 */
[C---:B-1----:R-:W-:Y:S06]  /*23f0*/  HMMA.16816.F32 R12, R56.reuse, R64, R12 ;  /* 0x00000040380c723c */ /* 0x042fec000000180c */
[----:B------:R-:W-:Y:S01]  /*2400*/  HMMA.16816.F32 R16, R56, R66, R16 ;  /* 0x000000423810723c */ /* 0x000fe20000001810 */
[----:B------:R-:W1:Y:S05]  /*2410*/  LDSM.16.M88.4 R56, [R205+0xe800] ;  /* 0x00e80000cd38783b */ /* 0x000e6a0000000200 */
[C---:B------:R-:W-:Y:S01]  /*2420*/  HMMA.16816.F32 R4, R100.reuse, R104, R4 ;  /* 0x000000686404723c */ /* 0x040fe20000001804 */
[----:B------:R-:W1:Y:S05]  /*2430*/  LDSM.16.M88.4 R64, [R204+0xe000] ;  /* 0x00e00000cc40783b */ /* 0x000e6a0000000200 */
[C---:B------:R-:W-:Y:S01]  /*2440*/  HMMA.16816.F32 R8, R100.reuse, R106, R8 ;  /* 0x0000006a6408723c */ /* 0x040fe20000001808 */
[----:B------:R-:W-:Y:S05]  /*2450*/  LDSM.16.M88.4 R104, [R210+0x2000] ;  /* 0x00200000d268783b */ /* 0x000fea0000000200 */
[C---:B---3--:R-:W-:Y:S06]  /*2460*/  HMMA.16816.F32 R12, R100.reuse, R52, R12 ;  /* 0x00000034640c723c */ /* 0x048fec000000180c */
[----:B------:R-:W-:Y:S01]  /*2470*/  HMMA.16816.F32 R16, R100, R54, R16 ;  /* 0x000000366410723c */ /* 0x000fe20000001810 */
[----:B------:R-:W3:Y:S05]  /*2480*/  LDSM.16.M88.4 R52, [R204+0xe800] ;  /* 0x00e80000cc34783b */ /* 0x000eea0000000200 */
[C---:B----4-:R-:W-:Y:S01]  /*2490*/  HMMA.16816.F32 R4, R108.reuse, R112, R4 ;  /* 0x000000706c04723c */ /* 0x050fe20000001804 */
[----:B------:R-:W4:Y:S05]  /*24a0*/  LDSM.16.M88.4 R100, [R180+0x2000] ;  /* 0x00200000b464783b */ /* 0x000f2a0000000200 */
[C---:B------:R-:W-:Y:S06]  /*24b0*/  HMMA.16816.F32 R8, R108.reuse, R114, R8 ;  /* 0x000000726c08723c */ /* 0x040fec0000001808 */
[C---:B-1----:R-:W-:Y:S06]  /*24c0*/  HMMA.16816.F32 R12, R108.reuse, R56, R12 ;  /* 0x000000386c0c723c */ /* 0x042fec000000180c */
[----:B------:R-:W-:Y:S06]  /*24d0*/  HMMA.16816.F32 R16, R108, R58, R16 ;  /* 0x0000003a6c10723c */ /* 0x000fec0000001810 */
[C---:B------:R-:W-:Y:S06]  /*24e0*/  HMMA.16816.F32 R4, R60.reuse, R64, R4 ;  /* 0x000000403c04723c */ /* 0x040fec0000001804 */
[C---:B------:R-:W-:Y:S06]  /*24f0*/  HMMA.16816.F32 R8, R60.reuse, R66, R8 ;  /* 0x000000423c08723c */ /* 0x040fec0000001808 */
[C---:B---3--:R-:W-:Y:S06]  /*2500*/  HMMA.16816.F32 R12, R60.reuse, R52, R12 ;  /* 0x000000343c0c723c */ /* 0x048fec000000180c */
[----:B------:R-:W-:Y:S01]  /*2510*/  HMMA.16816.F32 R16, R60, R54, R16 ;  /* 0x000000363c10723c */ /* 0x000fe20000001810 */
[----:B------:R-:W1:Y:S05]  /*2520*/  LDSM.16.M88.4 R52, [R210+0x2800] ;  /* 0x00280000d234783b */ /* 0x000e6a0000000200 */
[C---:B----4-:R-:W-:Y:S06]  /*2530*/  HMMA.16816.F32 R4, R100.reuse, R104, R4 ;  /* 0x000000686404723c */ /* 0x050fec0000001804 */
[C---:B------:R-:W-:Y:S11]  /*2540*/  HMMA.16816.F32 R8, R100.reuse, R106, R8 ;  /* 0x0000006a6408723c */ /* 0x040ff60000001808 */
[----:B------:R-:W-:Y:S07]  /*2550*/  @!UPT UIADD3 URZ, URZ, URZ, URZ ;  /* 0x0000003f3f3ff290 */ /* 0x000fee000fffe03f */
[--C-:B------:R-:W-:Y:S01]  /*2560*/  FFMA.FTZ R183, R4, UR35, -R200.reuse ;  /* 0x0000002304b77c23 */ /* 0x100fe200080108c8 */
[----:B------:R-:W-:Y:S01]  /*2570*/  FFMA.FTZ R186, R5, UR35, -R200 ;  /* 0x0000002305ba7c23 */ /* 0x000fe200080108c8 */
[--C-:B------:R-:W-:Y:S01]  /*2580*/  FFMA.FTZ R185, R6, UR35, -R202.reuse ;  /* 0x0000002306b97c23 */ /* 0x100fe200080108ca */
[----:B------:R-:W-:Y:S03]  /*2590*/  FFMA.FTZ R188, R7, UR35, -R202 ;  /* 0x0000002307bc7c23 */ /* 0x000fe600080108ca */
[--C-:B------:R-:W-:Y:S01]  /*25a0*/  FFMA.FTZ R187, R8, UR35, -R200.reuse ;  /* 0x0000002308bb7c23 */ /* 0x100fe200080108c8 */
[----:B------:R-:W-:Y:S01]  /*25b0*/  FFMA.FTZ R190, R9, UR35, -R200 ;  /* 0x0000002309be7c23 */ /* 0x000fe200080108c8 */
[--C-:B------:R-:W-:Y:S01]  /*25c0*/  FFMA.FTZ R189, R10, UR35, -R202.reuse ;  /* 0x000000230abd7c23 */ /* 0x100fe200080108ca */
[----:B------:R-:W-:Y:S01]  /*25d0*/  FFMA.FTZ R192, R11, UR35, -R202 ;  /* 0x000000230bc07c23 */ /* 0x000fe200080108ca */
[----:B------:R-:W-:Y:S01]  /*25e0*/  MUFU.EX2 R183, R183 ;  /* 0x000000b700b77308 */ /* 0x000fe20000000800 */
[C---:B-1----:R-:W-:Y:S06]  /*25f0*/  HMMA.16816.F32 R12, R100.reuse, R52, R12 ;  /* 0x00000034640c723c */ /* 0x042fec000000180c */
[----:B------:R-:W-:Y:S03]  /*2600*/  HMMA.16816.F32 R16, R100, R54, R16 ;  /* 0x000000366410723c */ /* 0x000fe60000001810 */
[----:B------:R-:W1:Y:S04]  /*2610*/  MUFU.EX2 R186, R186 ;  /* 0x000000ba00ba7308 */ /* 0x000e680000000800 */
[----:B------:R-:W-:Y:S06]  /*2620*/  LEA R100, R213, UR5, 0x1 ;  /* 0x00000005d5647c11 */ /* 0x000fec000f8e08ff */
[----:B------:R-:W-:Y:S01]  /*2630*/  MUFU.EX2 R185, R185 ;  /* 0x000000b900b97308 */ /* 0x000fe20000000800 */
[C---:B------:R-:W-:Y:S02]  /*2640*/  IADD3 R66, R100.reuse, R181, RZ ;  /* 0x000000b564427210 */ /* 0x040fe40007ffe0ff */
[----:B------:R-:W-:Y:S02]  /*2650*/  IADD3 R65, R100, R197, RZ ;  /* 0x000000c564417210 */ /* 0x000fe40007ffe0ff */
[----:B------:R-:W-:Y:S05]  /*2660*/  IADD3 R64, R197, R66, RZ ;  /* 0x00000042c5407210 */ /* 0x000fea0007ffe0ff */
[----:B------:R-:W3:Y:S01]  /*2670*/  MUFU.EX2 R188, R188 ;  /* 0x000000bc00bc7308 */ /* 0x000ee20000000800 */
[--C-:B------:R-:W-:Y:S01]  /*2680*/  FFMA.FTZ R193, R12, UR35, -R200.reuse ;  /* 0x000000230cc17c23 */ /* 0x100fe200080108c8 */
[----:B------:R-:W-:Y:S01]  /*2690*/  FFMA.FTZ R194, R13, UR35, -R200 ;  /* 0x000000230dc27c23 */ /* 0x000fe200080108c8 */
[--C-:B------:R-:W-:Y:S01]  /*26a0*/  FFMA.FTZ R195, R14, UR35, -R202.reuse ;  /* 0x000000230ec37c23 */ /* 0x100fe200080108ca */
[----:B------:R-:W-:Y:S01]  /*26b0*/  FFMA.FTZ R198, R15, UR35, -R202 ;  /* 0x000000230fc67c23 */ /* 0x000fe200080108ca */
[----:B-1----:R-:W-:Y:S01]  /*26c0*/  F2FP.F16.F32.PACK_AB R244, R186, R183 ;  /* 0x000000b7baf4723e */ /* 0x002fe200000000ff */
[----:B------:R-:W-:Y:S04]  /*26d0*/  FFMA.FTZ R199, R16, UR35, -R200 ;  /* 0x0000002310c77c23 */ /* 0x000fe800080108c8 */
[----:B------:R-:W-:Y:S01]  /*26e0*/  MUFU.EX2 R187, R187 ;  /* 0x000000bb00bb7308 */ /* 0x000fe20000000800 */
[----:B------:R-:W-:Y:S01]  /*26f0*/  FFMA.FTZ R201, R18, UR35, -R202 ;  /* 0x0000002312c97c23 */ /* 0x000fe200080108ca */
[----:B------:R-:W-:Y:S01]  /*2700*/  FFMA.FTZ R200, R17, UR35, -R200 ;  /* 0x0000002311c87c23 */ /* 0x000fe200080108c8 */
[----:B------:R-:W-:Y:S01]  /*2710*/  FFMA.FTZ R202, R19, UR35, -R202 ;  /* 0x0000002313ca7c23 */ /* 0x000fe200080108ca */
[----:B------:R-:W-:Y:S06]  /*2720*/  STS [R223+0x12000], R244 ;  /* 0x012000f4df007388 */ /* 0x000fec0000000800 */
[----:B------:R-:W1:Y:S01]  /*2730*/  MUFU.EX2 R190, R190 ;  /* 0x000000be00be7308 */ /* 0x000e620000000800 */
[----:B---3--:R-:W-:Y:S05]  /*2740*/  F2FP.F16.F32.PACK_AB R242, R188, R185 ;  /* 0x000000b9bcf2723e */ /* 0x008fea00000000ff */
[----:B------:R-:W-:Y:S04]  /*2750*/  STS [R223+0x12400], R242 ;  /* 0x012400f2df007388 */ /* 0x000fe80000000800 */
[----:B------:R-:W-:Y:S10]  /*2760*/  MUFU.EX2 R189, R189 ;  /* 0x000000bd00bd7308 */ /* 0x000ff40000000800 */
[----:B------:R-:W3:Y:S01]  /*2770*/  MUFU.EX2 R192, R192 ;  /* 0x000000c000c07308 */ /* 0x000ee20000000800 */
[----:B-1----:R-:W-:Y:S05]  /*2780*/  F2FP.F16.F32.PACK_AB R243, R190, R187 ;  /* 0x000000bbbef3723e */ /* 0x002fea00000000ff */
[----:B------:R-:W-:Y:S04]  /*2790*/  STS [R226+0x12000], R243 ;  /* 0x012000f3e2007388 */ /* 0x000fe80000000800 */
[----:B------:R-:W-:Y:S10]  /*27a0*/  MUFU.EX2 R193, R193 ;  /* 0x000000c100c17308 */ /* 0x000ff40000000800 */
[----:B------:R-:W2:Y:S01]  /*27b0*/  MUFU.EX2 R194, R194 ;  /* 0x000000c200c27308 */ /* 0x000ea20000000800 */
[----:B---3--:R-:W-:Y:S05]  /*27c0*/  F2FP.F16.F32.PACK_AB R235, R192, R189 ;  /* 0x000000bdc0eb723e */ /* 0x008fea00000000ff */
[----:B------:R-:W-:Y:S04]  /*27d0*/  STS [R226+0x12400], R235 ;  /* 0x012400ebe2007388 */ /* 0x000fe80000000800 */
[----:B------:R-:W-:Y:S10]  /*27e0*/  MUFU.EX2 R195, R195 ;  /* 0x000000c300c37308 */ /* 0x000ff40000000800 */
[----:B------:R-:W1:Y:S01]  /*27f0*/  MUFU.EX2 R198, R198 ;  /* 0x000000c600c67308 */ /* 0x000e620000000800 */
[----:B--2---:R-:W-:Y:S05]  /*2800*/  F2FP.F16.F32.PACK_AB R215, R194, R193 ;  /* 0x000000c1c2d7723e */ /* 0x004fea00000000ff */
[----:B------:R-:W-:Y:S04]  /*2810*/  STS [R224+0x12000], R215 ;  /* 0x012000d7e0007388 */ /* 0x000fe80000000800 */
[----:B------:R-:W-:Y:S10]  /*2820*/  MUFU.EX2 R199, R199 ;  /* 0x000000c700c77308 */ /* 0x000ff40000000800 */
[----:B------:R-:W2:Y:S01]  /*2830*/  MUFU.EX2 R200, R200 ;  /* 0x000000c800c87308 */ /* 0x000ea20000000800 */
[----:B-1----:R-:W-:Y:S05]  /*2840*/  F2FP.F16.F32.PACK_AB R203, R198, R195 ;  /* 0x000000c3c6cb723e */ /* 0x002fea00000000ff */
[----:B------:R-:W-:Y:S04]  /*2850*/  STS [R224+0x12400], R203 ;  /* 0x012400cbe0007388 */ /* 0x000fe80000000800 */
[----:B------:R-:W-:Y:S10]  /*2860*/  MUFU.EX2 R201, R201 ;  /* 0x000000c900c97308 */ /* 0x000ff40000000800 */
[----:B------:R-:W1:Y:S01]  /*2870*/  MUFU.EX2 R202, R202 ;  /* 0x000000ca00ca7308 */ /* 0x000e620000000800 */
[----:B--2---:R-:W-:Y:S05]  /*2880*/  F2FP.F16.F32.PACK_AB R216, R200, R199 ;  /* 0x000000c7c8d8723e */ /* 0x004fea00000000ff */
[----:B------:R-:W-:Y:S01]  /*2890*/  STS [R227+0x12000], R216 ;  /* 0x012000d8e3007388 */ /* 0x000fe20000000800 */
[----:B-1----:R-:W-:Y:S05]  /*28a0*/  F2FP.F16.F32.PACK_AB R214, R202, R201 ;  /* 0x000000c9cad6723e */ /* 0x002fea00000000ff */
[----:B------:R-:W-:Y:S06]  /*28b0*/  STS [R227+0x12400], R214 ;  /* 0x012400d6e3007388 */ /* 0x000fec0000000800 */
[----:B------:R-:W1:Y:S06]  /*28c0*/  LDSM.16.M88.4 R52, [R100+0x8000] ;  /* 0x008000006434783b */ /* 0x000e6c0000000200 */
[----:B------:R-:W2:Y:S06]  /*28d0*/  LDSM.16.M88.4 R56, [R66+0x8000] ;  /* 0x008000004238783b */ /* 0x000eac0000000200 */
[----:B------:R-:W3:Y:S01]  /*28e0*/  LDSM.16.M88.4 R60, [R65+0x8000] ;  /* 0x00800000413c783b */ /* 0x000ee20000000200 */
[C---:B-1----:R-:W-:Y:S06]  /*28f0*/  HMMA.16816.F32 R4, R52.reuse, R116, RZ ;  /* 0x000000743404723c */ /* 0x042fec00000018ff */
[C---:B------:R-:W-:Y:S06]  /*2900*/  HMMA.16816.F32 R8, R52.reuse, R118, RZ ;  /* 0x000000763408723c */ /* 0x040fec00000018ff */
[C---:B------:R-:W-:Y:S06]  /*2910*/  HMMA.16816.F32 R12, R52.reuse, R120, RZ ;  /* 0x00000078340c723c */ /* 0x040fec00000018ff */
[----:B------:R-:W-:Y:S01]  /*2920*/  HMMA.16816.F32 R16, R52, R122, RZ ;  /* 0x0000007a3410723c */ /* 0x000fe200000018ff */
[----:B------:R-:W1:Y:S05]  /*2930*/  LDSM.16.M88.4 R52, [R64+0x8000] ;  /* 0x008000004034783b */ /* 0x000e6a0000000200 */
[C---:B--2---:R-:W-:Y:S06]  /*2940*/  HMMA.16816.F32 R4, R56.reuse, R124, R4 ;  /* 0x0000007c3804723c */ /* 0x044fec0000001804 */
[C---:B------:R-:W-:Y:S06]  /*2950*/  HMMA.16816.F32 R8, R56.reuse, R126, R8 ;  /* 0x0000007e3808723c */ /* 0x040fec0000001808 */
[C---:B------:R-:W-:Y:S06]  /*2960*/  HMMA.16816.F32 R12, R56.reuse, R128, R12 ;  /* 0x00000080380c723c */ /* 0x040fec000000180c */
[----:B------:R-:W-:Y:S01]  /*2970*/  HMMA.16816.F32 R16, R56, R130, R16 ;  /* 0x000000823810723c */ /* 0x000fe20000001810 */
[----:B------:R-:W2:Y:S05]  /*2980*/  LDSM.16.M88.4 R56, [R100+0xa000] ;  /* 0x00a000006438783b */ /* 0x000eaa0000000200 */
[C---:B---3--:R-:W-:Y:S06]  /*2990*/  HMMA.16816.F32 R4, R60.reuse, R132, R4 ;  /* 0x000000843c04723c */ /* 0x048fec0000001804 */
[C---:B------:R-:W-:Y:S06]  /*29a0*/  HMMA.16816.F32 R8, R60.reuse, R134, R8 ;  /* 0x000000863c08723c */ /* 0x040fec0000001808 */
[C---:B------:R-:W-:Y:S06]  /*29b0*/  HMMA.16816.F32 R12, R60.reuse, R136, R12 ;  /* 0x000000883c0c723c */ /* 0x040fec000000180c */
[----:B------:R-:W-:Y:S01]  /*29c0*/  HMMA.16816.F32 R16, R60, R138, R16 ;  /* 0x0000008a3c10723c */ /* 0x000fe20000001810 */
[----:B------:R-:W3:Y:S05]  /*29d0*/  LDSM.16.M88.4 R60, [R66+0xa000] ;  /* 0x00a00000423c783b */ /* 0x000eea0000000200 */
[C---:B-1----:R-:W-:Y:S06]  /*29e0*/  HMMA.16816.F32 R4, R52.reuse, R140, R4 ;  /* 0x0000008c3404723c */ /* 0x042fec0000001804 */
[C---:B------:R-:W-:Y:S06]  /*29f0*/  HMMA.16816.F32 R8, R52.reuse, R142, R8 ;  /* 0x0000008e3408723c */ /* 0x040fec0000001808 */
[C---:B------:R-:W-:Y:S06]  /*2a00*/  HMMA.16816.F32 R12, R52.reuse, R144, R12 ;  /* 0x00000090340c723c */ /* 0x040fec000000180c */
[----:B------:R-:W-:Y:S01]  /*2a10*/  HMMA.16816.F32 R16, R52, R146, R16 ;  /* 0x000000923410723c */ /* 0x000fe20000001810 */
        /* <DEDUP_REMOVED lines=9> */
[----:B------:R-:W-:Y:S06]  /*2ab0*/  HMMA.16816.F32 R16, R60, R162, R16 ;  /* 0x000000a23c10723c */ /* 0x000fec0000001810 */
        /* <DEDUP_REMOVED lines=8> */
[C---:B------:R-:W-:Y:S01]  /*2b40*/  FADD.FTZ R214, -R191.reuse, R4 ;  /* 0x00000004bfd67221 */ /* 0x040fe20000010100 */
[----:B------:R-:W-:Y:S04]  /*2b50*/  FADD.FTZ R203, -R191, R5 ;  /* 0x00000005bfcb7221 */ /* 0x000fe80000010100 */
[----:B------:R-:W-:Y:S01]  /*2b60*/  FMUL.FTZ R214, R183, R214 ;  /* 0x000000d6b7d67220 */ /* 0x000fe20000410000 */
[----:B------:R-:W-:Y:S01]  /*2b70*/  FMUL.FTZ R203, R186, R203 ;  /* 0x000000cbbacb7220 */ /* 0x000fe20000410000 */
[C---:B------:R-:W-:Y:S01]  /*2b80*/  FADD.FTZ R183, -R191.reuse, R9 ;  /* 0x00000009bfb77221 */ /* 0x040fe20000010100 */
[----:B------:R-:W-:Y:S03]  /*2b90*/  FADD.FTZ R186, -R191, R8 ;  /* 0x00000008bfba7221 */ /* 0x000fe60000010100 */
[----:B------:R-:W-:Y:S01]  /*2ba0*/  FMUL.FTZ R183, R190, R183 ;  /* 0x000000b7beb77220 */ /* 0x000fe20000410000 */
[----:B------:R-:W-:Y:S01]  /*2bb0*/  F2FP.F16.F32.PACK_AB R190, R203, R214 ;  /* 0x000000d6cbbe723e */ /* 0x000fe200000000ff */
[----:B------:R-:W-:Y:S01]  /*2bc0*/  FMUL.FTZ R186, R187, R186 ;  /* 0x000000babbba7220 */ /* 0x000fe20000410000 */
[C---:B------:R-:W-:Y:S01]  /*2bd0*/  FADD.FTZ R214, -R191.reuse, R12 ;  /* 0x0000000cbfd67221 */ /* 0x040fe20000010100 */
[C---:B------:R-:W-:Y:S03]  /*2be0*/  FADD.FTZ R187, -R191.reuse, R13 ;  /* 0x0000000dbfbb7221 */ /* 0x040fe60000010100 */
        /* <DEDUP_REMOVED lines=10> */
[C---:B------:R-:W-:Y:S01]  /*2c90*/  FADD.FTZ R188, -R196.reuse, R10 ;  /* 0x0000000ac4bc7221 */ /* 0x040fe20000010100 */
[----:B------:R-:W-:Y:S01]  /*2ca0*/  FADD.FTZ R185, -R196, R11 ;  /* 0x0000000bc4b97221 */ /* 0x000fe20000010100 */
[----:B------:R-:W-:Y:S01]  /*2cb0*/  FMUL.FTZ R187, R194, R187 ;  /* 0x000000bbc2bb7220 */ /* 0x000fe20000410000 */
[----:B------:R-:W-:Y:S01]  /*2cc0*/  F2FP.F16.F32.PACK_AB R216, R191, R216 ;  /* 0x000000d8bfd8723e */ /* 0x000fe200000000ff */
[----:B------:R-:W-:Y:S01]  /*2cd0*/  FMUL.FTZ R188, R189, R188 ;  /* 0x000000bcbdbc7220 */ /* 0x000fe20000410000 */
[----:B------:R-:W-:Y:S01]  /*2ce0*/  FMUL.FTZ R185, R192, R185 ;  /* 0x000000b9c0b97220 */ /* 0x000fe20000410000 */
        /* <DEDUP_REMOVED lines=12> */
[----:B------:R-:W-:Y:S04]  /*2db0*/  ULOP3.LUT UR40, UR57, 0x1, URZ, 0xc0, !UPT ;  /* 0x0000000139287892 */ /* 0x000fe8000f8ec03f */
[----:B------:R-:W-:Y:S03]  /*2dc0*/  UISETP.NE.U32.AND UP0, UPT, UR40, 0x1, UPT ;  /* 0x000000012800788c */ /* 0x000fe6000bf05070 */
[----:B------:R-:W2:Y:S01]  /*2dd0*/  LDC R5, c[0x0][0x244] ;  /* 0x00009100ff057b82 */ /* 0x000ea20000000800 */
[----:B------:R-:W-:Y:S06]  /*2de0*/  USEL UR40, UR13, 0x4000, !UP0 ;  /* 0x000040000d287887 */ /* 0x000fec000c000000 */
[----:B------:R-:W-:Y:S02]  /*2df0*/  VIADD R234, R234, UR40 ;  /* 0x00000028eaea7c36 */ /* 0x000fe40008000000 */
[----:B------:R-:W-:Y:S02]  /*2e00*/  VIADD R206, R206, UR40 ;  /* 0x00000028cece7c36 */ /* 0x000fe40008000000 */
[----:B-1----:R-:W-:Y:S05]  /*2e10*/  IMAD.U32 R9, R7, -0x40, RZ ;  /* 0xffffffc007097824 */ /* 0x002fea00078e00ff */
[C---:B------:R-:W-:Y:S04]  /*2e20*/  LEA R238, P0, R9.reuse, R238, 0x1 ;  /* 0x000000ee09ee7211 */ /* 0x040fe800078008ff */
[----:B------:R-:W-:Y:S02]  /*2e30*/  LEA.HI.X.SX32 R239, R9, R239, 0x1, P0 ;  /* 0x000000ef09ef7211 */ /* 0x000fe400000f0eff */
[C---:B------:R-:W-:Y:S03]  /*2e40*/  LEA R4, P0, R7.reuse, R238, 0x6 ;  /* 0x000000ee07047211 */ /* 0x040fe600078030ff */
        /* <DEDUP_REMOVED lines=9> */
.L_x_132:
[----:B------:R-:W-:Y:S01]  /*2ee0*/  F2FP.F16.F32.PACK_AB R185, R185, R188 ;  /* 0x000000bcb9b9723e */ /* 0x000fe200000000ff */
[----:B------:R-:W-:Y:S01]  /*2ef0*/  STS [R223+0x10000], R190 ;  /* 0x010000bedf007388 */ /* 0x000fe20000000800 */
[----:B------:R-:W-:Y:S02]  /*2f00*/  F2FP.F16.F32.PACK_AB R189, R189, R192 ;  /* 0x000000c0bdbd723e */ /* 0x000fe400000000ff */
[----:B------:R-:W-:Y:S01]  /*2f10*/  F2FP.F16.F32.PACK_AB R194, R191, R194 ;  /* 0x000000c2bfc2723e */ /* 0x000fe200000000ff */
[----:B------:R-:W-:Y:S01]  /*2f20*/  STS [R223+0x10400], R186 ;  /* 0x010400badf007388 */ /* 0x000fe20000000800 */
[----:B------:R-:W-:Y:S03]  /*2f30*/  LEA R214, R212, UR5, 0x1 ;  /* 0x00000005d4d67c11 */ /* 0x000fe6000f8e08ff */
[----:B------:R-:W-:Y:S04]  /*2f40*/  STS [R226+0x10000], R183 ;  /* 0x010000b7e2007388 */ /* 0x000fe80000000800 */
[----:B------:R-:W-:Y:S04]  /*2f50*/  STS [R226+0x10400], R185 ;  /* 0x010400b9e2007388 */ /* 0x000fe80000000800 */
[----:B------:R-:W-:Y:S04]  /*2f60*/  STS [R224+0x10000], R187 ;  /* 0x010000bbe0007388 */ /* 0x000fe80000000800 */
[----:B------:R-:W-:Y:S04]  /*2f70*/  STS [R224+0x10400], R189 ;  /* 0x010400bde0007388 */ /* 0x000fe80000000800 */
[----:B------:R-:W-:Y:S04]  /*2f80*/  STS [R227+0x10000], R216 ;  /* 0x010000d8e3007388 */ /* 0x000fe80000000800 */
[----:B------:R-:W-:Y:S01]  /*2f90*/  STS [R227+0x10400], R194 ;  /* 0x010400c2e3007388 */ /* 0x000fe20000000800 */
[----:B------:R-:W-:Y:S06]  /*2fa0*/  BAR.SYNC.DEFER_BLOCKING 0x0 ;  /* 0x0000000000007b1d */ /* 0x000fec0000010000 */
[----:B-1----:R-:W-:Y:S04]  /*2fb0*/  LDSM.16.MT88.4 R4, [R209+0x12000] ;  /* 0x01200000d104783b */ /* 0x002fe80000004200 */
        /* <DEDUP_REMOVED lines=40> */
[-C--:B---3--:R-:W-:Y:S05]  /*3240*/  HMMA.16816.F32 R20, R52, R56.reuse, R20 ;  /* 0x000000383414723c */ /* 0x088fea0000001814 */
[----:B------:R-:W-:Y:S01]  /*3250*/  IMAD R5, R231, UR32, RZ ;  /* 0x00000020e7057c24 */ /* 0x000fe2000f8e02ff */
[C---:B------:R-:W-:Y:S05]  /*3260*/  HMMA.16816.F32 R24, R60.reuse, R56, R24 ;  /* 0x000000383c18723c */ /* 0x040fea0000001818 */
[----:B------:R-:W-:Y:S01]  /*3270*/  IMAD.U32 R5, R5, -0x40, RZ ;  /* 0xffffffc005057824 */ /* 0x000fe200078e00ff */
[-C--:B------:R-:W-:Y:S05]  /*3280*/  HMMA.16816.F32 R28, R60, R58.reuse, R28 ;  /* 0x0000003a3c1c723c */ /* 0x080fea000000181c */
[C---:B------:R-:W-:Y:S01]  /*3290*/  LEA R240, P0, R5.reuse, R240, 0x2 ;  /* 0x000000f005f07211 */ /* 0x040fe200078010ff */
[C---:B------:R-:W-:Y:S05]  /*32a0*/  HMMA.16816.F32 R32, R52.reuse, R58, R32 ;  /* 0x0000003a3420723c */ /* 0x040fea0000001820 */
[----:B------:R-:W-:Y:S01]  /*32b0*/  LEA.HI.X.SX32 R241, R5, R241, 0x2, P0 ;  /* 0x000000f105f17211 */ /* 0x000fe200000f16ff */
        /* <DEDUP_REMOVED lines=11> */
[----:B------:R-:W-:Y:S02]  /*3370*/  LEA.HI.X.SX32 R237, R9, R237, 0x1, P0 ;  /* 0x000000ed09ed7211 */ /* 0x000fe400000f0eff */
[C---:B------:R-:W-:Y:S03]  /*3380*/  LEA R10, P0, R7.reuse, R236, 0x6 ;  /* 0x000000ec070a7211 */ /* 0x040fe600078030ff */
        /* <DEDUP_REMOVED lines=9> */
.L_x_133:
[----:B------:R-:W-:Y:S01]  /*3420*/  LDSM.16.M88.4 R100, [R208] ;  /* 0x00000000d064783b */ /* 0x000fe20000000200 */
[C---:B------:R-:W-:Y:S01]  /*3430*/  IMAD.IADD R196, R208.reuse, 0x1, R181 ;  /* 0x00000001d0c47824 */ /* 0x040fe200078e02b5 */
[----:B------:R-:W-:Y:S01]  /*3440*/  ULOP3.LUT UR40, UR57, 0x1, URZ, 0xc0, !UPT ;  /* 0x0000000139287892 */ /* 0x000fe2000f8ec03f */
[----:B------:R-:W-:Y:S01]  /*3450*/  IMAD.IADD R216, R208, 0x1, R197 ;  /* 0x00000001d0d87824 */ /* 0x000fe200078e02c5 */
[----:B------:R-:W2:Y:S01]  /*3460*/  LDSM.16.MT88.4 R16, [R214+0xc000] ;  /* 0x00c00000d610783b */ /* 0x000ea20000004200 */
[----:B------:R-:W-:Y:S01]  /*3470*/  IMAD.IADD R215, R197, 0x1, R196 ;  /* 0x00000001c5d77824 */ /* 0x000fe200078e02c4 */
[----:B------:R-:W-:Y:S02]  /*3480*/  UISETP.NE.U32.AND UP0, UPT, UR40, 0x1, UPT ;  /* 0x000000012800788c */ /* 0x000fe4000bf05070 */
[----:B------:R-:W1:Y:S01]  /*3490*/  LDSM.16.M88.4 R60, [R208+0x1000] ;  /* 0x00100000d03c783b */ /* 0x000e620000000200 */
[----:B------:R-:W-:Y:S02]  /*34a0*/  @UP2 UIADD3 UR41, UP1, UR36, -0x100, URZ ;  /* 0xffffff0024292890 */ /* 0x000fe4000ff3e03f */
[----:B------:R-:W-:Y:S01]  /*34b0*/  UIADD3 UR42, UR57, -0x1, URZ ;  /* 0xffffffff392a7890 */ /* 0x000fe2000fffe03f */
[----:B------:R-:W3:Y:S01]  /*34c0*/  LDSM.16.MT88.4 R64, [R214+0xe000] ;  /* 0x00e00000d640783b */ /* 0x000ee20000004200 */
[----:B------:R-:W-:Y:S03]  /*34d0*/  @UP2 UIADD3.X UR40, UR37, -0x1, URZ, UP1, !UPT ;  /* 0xffffffff25282890 */ /* 0x000fe60008ffe43f */
[----:B------:R-:W-:Y:S04]  /*34e0*/  LDSM.16.MT88.4 R108, [R214+0xc800] ;  /* 0x00c80000d66c783b */ /* 0x000fe80000004200 */
[----:B------:R-:W4:Y:S04]  /*34f0*/  LDSM.16.M88.4 R104, [R196] ;  /* 0x00000000c468783b */ /* 0x000f280000000200 */
[----:B------:R-:W4:Y:S04]  /*3500*/  LDSM.16.M88.4 R112, [R196+0x1000] ;  /* 0x00100000c470783b */ /* 0x000f280000000200 */
[----:B------:R-:W4:Y:S04]  /*3510*/  LDSM.16.MT88.4 R180, [R214+0xe800] ;  /* 0x00e80000d6b4783b */ /* 0x000f280000004200 */
[----:B------:R-:W-:Y:S04]  /*3520*/  LDSM.16.MT88.4 R188, [R214+0xd000] ;  /* 0x00d00000d6bc783b */ /* 0x000fe80000004200 */
[----:B------:R-:W4:Y:S04]  /*3530*/  LDSM.16.M88.4 R184, [R216] ;  /* 0x00000000d8b8783b */ /* 0x000f280000000200 */
[----:B------:R-:W4:Y:S01]  /*3540*/  LDSM.16.M88.4 R192, [R216+0x1000] ;  /* 0x00100000d8c0783b */ /* 0x000f220000000200 */
[-C--:B--2---:R-:W-:Y:S03]  /*3550*/  HMMA.16816.F32 R4, R100, R16.reuse, RZ ;  /* 0x000000106404723c */ /* 0x084fe600000018ff */
[----:B------:R-:W-:Y:S04]  /*3560*/  LDSM.16.MT88.4 R200, [R214+0xd800] ;  /* 0x00d80000d6c8783b */ /* 0x000fe80000004200 */
[----:B------:R-:W-:Y:S01]  /*3570*/  LDSM.16.M88.4 R196, [R215] ;  /* 0x00000000d7c4783b */ /* 0x000fe20000000200 */
[C---:B-1----:R-:W-:Y:S06]  /*3580*/  HMMA.16816.F32 R8, R60.reuse, R16, RZ ;  /* 0x000000103c08723c */ /* 0x042fec00000018ff */
[-C--:B------:R-:W-:Y:S06]  /*3590*/  HMMA.16816.F32 R12, R60, R18.reuse, RZ ;  /* 0x000000123c0c723c */ /* 0x080fec00000018ff */
[C---:B------:R-:W-:Y:S06]  /*35a0*/  HMMA.16816.F32 R16, R100.reuse, R18, RZ ;  /* 0x000000126410723c */ /* 0x040fec00000018ff */
[-C--:B---3--:R-:W-:Y:S06]  /*35b0*/  HMMA.16816.F32 R52, R100, R64.reuse, RZ ;  /* 0x000000406434723c */ /* 0x088fec00000018ff */
[C---:B------:R-:W-:Y:S06]  /*35c0*/  HMMA.16816.F32 R56, R60.reuse, R64, RZ ;  /* 0x000000403c38723c */ /* 0x040fec00000018ff */
[-C--:B------:R-:W-:Y:S06]  /*35d0*/  HMMA.16816.F32 R60, R60, R66.reuse, RZ ;  /* 0x000000423c3c723c */ /* 0x080fec00000018ff */
[----:B------:R-:W-:Y:S01]  /*35e0*/  HMMA.16816.F32 R64, R100, R66, RZ ;  /* 0x000000426440723c */ /* 0x000fe200000018ff */
[----:B------:R-:W1:Y:S05]  /*35f0*/  LDSM.16.MT88.4 R100, [R214+0xf000] ;  /* 0x00f00000d664783b */ /* 0x000e6a0000004200 */
[-C--:B----4-:R-:W-:Y:S06]  /*3600*/  HMMA.16816.F32 R4, R104, R108.reuse, R4 ;  /* 0x0000006c6804723c */ /* 0x090fec0000001804 */
[C---:B------:R-:W-:Y:S06]  /*3610*/  HMMA.16816.F32 R8, R112.reuse, R108, R8 ;  /* 0x0000006c7008723c */ /* 0x040fec0000001808 */
[-C--:B------:R-:W-:Y:S06]  /*3620*/  HMMA.16816.F32 R12, R112, R110.reuse, R12 ;  /* 0x0000006e700c723c */ /* 0x080fec000000180c */
[C---:B------:R-:W-:Y:S01]  /*3630*/  HMMA.16816.F32 R16, R104.reuse, R110, R16 ;  /* 0x0000006e6810723c */ /* 0x040fe20000001810 */
[----:B------:R-:W2:Y:S05]  /*3640*/  LDSM.16.M88.4 R108, [R215+0x1000] ;  /* 0x00100000d76c783b */ /* 0x000eaa0000000200 */
[-C--:B------:R-:W-:Y:S06]  /*3650*/  HMMA.16816.F32 R52, R104, R180.reuse, R52 ;  /* 0x000000b46834723c */ /* 0x080fec0000001834 */
[C---:B------:R-:W-:Y:S06]  /*3660*/  HMMA.16816.F32 R56, R112.reuse, R180, R56 ;  /* 0x000000b47038723c */ /* 0x040fec0000001838 */
[-C--:B------:R-:W-:Y:S01]  /*3670*/  HMMA.16816.F32 R60, R112, R182.reuse, R60 ;  /* 0x000000b6703c723c */ /* 0x080fe2000000183c */
[----:B------:R-:W-:Y:S05]  /*3680*/  IMAD.U32 R181, RZ, RZ, UR56 ;  /* 0x00000038ffb57e24 */ /* 0x000fea000f8e00ff */
[----:B------:R-:W-:Y:S01]  /*3690*/  HMMA.16816.F32 R64, R104, R182, R64 ;  /* 0x000000b66840723c */ /* 0x000fe20000001840 */
[----:B------:R-:W3:Y:S01]  /*36a0*/  LDSM.16.MT88.4 R104, [R214+0xf800] ;  /* 0x00f80000d668783b */ /* 0x000ee20000004200 */
[----:B------:R-:W-:Y:S03]  /*36b0*/  IMAD.U32 R113, RZ, RZ, UR56 ;  /* 0x00000038ff717e24 */ /* 0x000fe6000f8e00ff */
[----:B------:R-:W-:Y:S01]  /*36c0*/  @P1 IADD3 R114, P0, R229, UR36, RZ ;  /* 0x00000024e5721c10 */ /* 0x000fe2000ff1e0ff */
[-C--:B------:R-:W-:Y:S01]  /*36d0*/  HMMA.16816.F32 R4, R184, R188.reuse, R4 ;  /* 0x000000bcb804723c */ /* 0x080fe20000001804 */
[----:B------:R-:W-:Y:S01]  /*36e0*/  IMAD.U32 R183, RZ, RZ, UR54 ;  /* 0x00000036ffb77e24 */ /* 0x000fe2000f8e00ff */
[----:B------:R-:W-:Y:S03]  /*36f0*/  @UP2 UMOV UR36, UR41 ;  /* 0x0000002900242c82 */ /* 0x000fe60008000000 */
[----:B------:R-:W-:Y:S01]  /*3700*/  @P1 IADD3.X R115, R228, UR37, RZ, P0, !PT ;  /* 0x00000025e4731c10 */ /* 0x000fe200087fe4ff */
[C---:B------:R-:W-:Y:S01]  /*3710*/  HMMA.16816.F32 R8, R192.reuse, R188, R8 ;  /* 0x000000bcc008723c */ /* 0x040fe20000001808 */
[----:B------:R-:W-:Y:S03]  /*3720*/  @UP2 UMOV UR37, UR40 ;  /* 0x0000002800252c82 */ /* 0x000fe60008000000 */
[----:B------:R-:W5:Y:S01]  /*3730*/  @P1 LDG.E R233, desc[UR16][R114.64+-0x100] ;  /* 0xffff001072e91981 */ /* 0x000f62000c1e1900 */
[-C--:B------:R-:W-:Y:S01]  /*3740*/  LEA R112, P0, R113, R240.reuse, 0x2 ;  /* 0x000000f071707211 */ /* 0x080fe200078010ff */
[-C--:B------:R-:W-:Y:S02]  /*3750*/  HMMA.16816.F32 R12, R192, R190.reuse, R12 ;  /* 0x000000bec00c723c */ /* 0x080fe4000000180c */
[----:B------:R4:W5:Y:S03]  /*3760*/  @P1 LDG.E R232, desc[UR16][R114.64+-0xe0] ;  /* 0xffff201072e81981 */ /* 0x000966000c1e1900 */
[-C--:B------:R-:W-:Y:S01]  /*3770*/  LEA.HI.X.SX32 R113, R181, R241.reuse, 0x2, P0 ;  /* 0x000000f1b5717211 */ /* 0x080fe200000f16ff */
[C---:B------:R-:W-:Y:S01]  /*3780*/  HMMA.16816.F32 R16, R184.reuse, R190, R16 ;  /* 0x000000beb810723c */ /* 0x040fe20000001810 */
[----:B------:R-:W-:Y:S05]  /*3790*/  IMAD.U32 R181, RZ, RZ, UR54 ;  /* 0x00000036ffb57e24 */ /* 0x000fea000f8e00ff */
[-C--:B-1----:R-:W-:Y:S06]  /*37a0*/  HMMA.16816.F32 R52, R184, R100.reuse, R52 ;  /* 0x00000064b834723c */ /* 0x082fec0000001834 */
[C---:B------:R-:W-:Y:S06]  /*37b0*/  HMMA.16816.F32 R56, R192.reuse, R100, R56 ;  /* 0x00000064c038723c */ /* 0x040fec0000001838 */
[-C--:B------:R-:W-:Y:S06]  /*37c0*/  HMMA.16816.F32 R60, R192, R102.reuse, R60 ;  /* 0x00000066c03c723c */ /* 0x080fec000000183c */
[----:B------:R-:W-:Y:S01]  /*37d0*/  HMMA.16816.F32 R64, R184, R102, R64 ;  /* 0x00000066b840723c */ /* 0x000fe20000001840 */
[----:B------:R-:W-:Y:S05]  /*37e0*/  LDSM.16.MT88.4 R100, [R207+0x2800] ;  /* 0x00280000cf64783b */ /* 0x000fea0000004200 */
[-C--:B------:R-:W-:Y:S01]  /*37f0*/  HMMA.16816.F32 R4, R196, R200.reuse, R4 ;  /* 0x000000c8c404723c */ /* 0x080fe20000001804 */
[----:B------:R-:W-:Y:S05]  /*3800*/  IMAD.U32 R185, RZ, RZ, UR55 ;  /* 0x00000037ffb97e24 */ /* 0x000fea000f8e00ff */
[C---:B--2---:R-:W-:Y:S06]  /*3810*/  HMMA.16816.F32 R8, R108.reuse, R200, R8 ;  /* 0x000000c86c08723c */ /* 0x044fec0000001808 */
[-C--:B------:R-:W-:Y:S06]  /*3820*/  HMMA.16816.F32 R12, R108, R202.reuse, R12 ;  /* 0x000000ca6c0c723c */ /* 0x080fec000000180c */
[C---:B------:R-:W-:Y:S05]  /*3830*/  HMMA.16816.F32 R16, R196.reuse, R202, R16 ;  /* 0x000000cac410723c */ /* 0x040fea0000001810 */
[----:B------:R-:W-:Y:S01]  /*3840*/  REDG.E.ADD.F32.FTZ.RN.STRONG.GPU desc[UR16][R240.64], R4 ;  /* 0x00000004f00079a6 */ /* 0x000fe2000c10f390 */
[-C--:B---3--:R-:W-:Y:S03]  /*3850*/  HMMA.16816.F32 R52, R196, R104.reuse, R52 ;  /* 0x00000068c434723c */ /* 0x088fe60000001834 */
[----:B------:R1:W-:Y:S03]  /*3860*/  REDG.E.ADD.F32.FTZ.RN.STRONG.GPU desc[UR16][R112.64], R5 ;  /* 0x00000005700079a6 */ /* 0x0003e6000c10f390 */
[C---:B------:R-:W-:Y:S06]  /*3870*/  HMMA.16816.F32 R56, R108.reuse, R104, R56 ;  /* 0x000000686c38723c */ /* 0x040fec0000001838 */
[-C--:B------:R-:W-:Y:S01]  /*3880*/  HMMA.16816.F32 R60, R108, R106.reuse, R60 ;  /* 0x0000006a6c3c723c */ /* 0x080fe2000000183c */
[----:B------:R-:W-:Y:S05]  /*3890*/  IMAD.U32 R105, RZ, RZ, UR55 ;  /* 0x00000037ff697e24 */ /* 0x000fea000f8e00ff */
[----:B------:R-:W-:Y:S01]  /*38a0*/  HMMA.16816.F32 R64, R196, R106, R64 ;  /* 0x0000006ac440723c */ /* 0x000fe20000001840 */
[----:B------:R-:W-:Y:S04]  /*38b0*/  IMAD.U32 R111, RZ, RZ, UR53 ;  /* 0x00000035ff6f7e24 */ /* 0x000fe8000f8e00ff */
[-C--:B------:R-:W-:Y:S01]  /*38c0*/  LEA R110, P0, R105, R240.reuse, 0x2 ;  /* 0x000000f0696e7211 */ /* 0x080fe200078010ff */
[----:B------:R-:W-:Y:S01]  /*38d0*/  IMAD.U32 R109, RZ, RZ, UR52 ;  /* 0x00000034ff6d7e24 */ /* 0x000fe2000f8e00ff */
[-C--:B------:R-:W-:Y:S01]  /*38e0*/  LEA R104, P1, R111, R240.reuse, 0x2 ;  /* 0x000000f06f687211 */ /* 0x080fe200078210ff */
[----:B------:R-:W-:Y:S03]  /*38f0*/  IMAD.U32 R105, RZ, RZ, UR53 ;  /* 0x00000035ff697e24 */ /* 0x000fe6000f8e00ff */
[-C--:B------:R-:W-:Y:S01]  /*3900*/  LEA.HI.X.SX32 R111, R185, R241.reuse, 0x2, P0 ;  /* 0x000000f1b96f7211 */ /* 0x080fe200000f16ff */
[----:B-1----:R-:W-:Y:S01]  /*3910*/  IMAD.U32 R5, RZ, RZ, UR52 ;  /* 0x00000034ff057e24 */ /* 0x002fe2000f8e00ff */
[-C--:B------:R-:W-:Y:S01]  /*3920*/  LEA R108, P2, R183, R240.reuse, 0x2 ;  /* 0x000000f0b76c7211 */ /* 0x080fe200078410ff */
[----:B------:R-:W-:Y:S01]  /*3930*/  IMAD.U32 R107, RZ, RZ, UR50 ;  /* 0x00000032ff6b7e24 */ /* 0x000fe2000f8e00ff */
[-C--:B----4-:R-:W-:Y:S01]  /*3940*/  LEA R114, P0, R109, R240.reuse, 0x2 ;  /* 0x000000f06d727211 */ /* 0x090fe200078010ff */
[----:B------:R1:W-:Y:S01]  /*3950*/  REDG.E.ADD.F32.FTZ.RN.STRONG.GPU desc[UR16][R110.64], R6 ;  /* 0x000000066e0079a6 */ /* 0x0003e2000c10f390 */
[-C--:B------:R-:W-:Y:S01]  /*3960*/  LEA.HI.X.SX32 R109, R181, R241.reuse, 0x2, P2 ;  /* 0x000000f1b56d7211 */ /* 0x080fe200010f16ff */
[----:B------:R-:W-:Y:S01]  /*3970*/  IMAD.U32 R181, RZ, RZ, UR51 ;  /* 0x00000033ffb57e24 */ /* 0x000fe2000f8e00ff */
[-C--:B------:R-:W-:Y:S02]  /*3980*/  LEA.HI.X.SX32 R105, R105, R241.reuse, 0x2, P1 ;  /* 0x000000f169697211 */ /* 0x080fe400008f16ff */
[-C--:B------:R-:W-:Y:S01]  /*3990*/  LEA.HI.X.SX32 R115, R5, R241.reuse, 0x2, P0 ;  /* 0x000000f105737211 */ /* 0x080fe200000f16ff */
[----:B------:R2:W-:Y:S01]  /*39a0*/  REDG.E.ADD.F32.FTZ.RN.STRONG.GPU desc[UR16][R108.64], R7 ;  /* 0x000000076c0079a6 */ /* 0x0005e2000c10f390 */
[----:B------:R-:W-:Y:S01]  /*39b0*/  IMAD.U32 R5, RZ, RZ, UR51 ;  /* 0x00000033ff057e24 */ /* 0x000fe2000f8e00ff */
[-C--:B------:R-:W-:Y:S02]  /*39c0*/  LEA R106, P0, R107, R240.reuse, 0x2 ;  /* 0x000000f06b6a7211 */ /* 0x080fe400078010ff */
[----:B------:R3:W-:Y:S02]  /*39d0*/  REDG.E.ADD.F32.FTZ.RN.STRONG.GPU desc[UR16][R104.64], R8 ;  /* 0x00000008680079a6 */ /* 0x0007e4000c10f390 */
[-C--:B------:R-:W-:Y:S01]  /*39e0*/  LEA R182, P1, R5, R240.reuse, 0x2 ;  /* 0x000000f005b67211 */ /* 0x080fe200078210ff */
[----:B------:R-:W-:Y:S01]  /*39f0*/  IMAD.U32 R5, RZ, RZ, UR31 ;  /* 0x0000001fff057e24 */ /* 0x000fe2000f8e00ff */
[----:B------:R4:W-:Y:S02]  /*3a00*/  REDG.E.ADD.F32.FTZ.RN.STRONG.GPU desc[UR16][R114.64], R9 ;  /* 0x00000009720079a6 */ /* 0x0009e4000c10f390 */
[-C--:B------:R-:W-:Y:S05]  /*3a10*/  LEA.HI.X.SX32 R183, R181, R241.reuse, 0x2, P1 ;  /* 0x000000f1b5b77211 */ /* 0x080fea00008f16ff */
[----:B------:R4:W-:Y:S01]  /*3a20*/  REDG.E.ADD.F32.FTZ.RN.STRONG.GPU desc[UR16][R182.64], R10 ;  /* 0x0000000ab60079a6 */ /* 0x0009e2000c10f390 */
[----:B-1----:R-:W-:Y:S01]  /*3a30*/  IMAD.U32 R111, RZ, RZ, UR50 ;  /* 0x00000032ff6f7e24 */ /* 0x002fe2000f8e00ff */
[-C--:B------:R-:W-:Y:S01]  /*3a40*/  LEA R6, P1, R5, R240.reuse, 0x2 ;  /* 0x000000f005067211 */ /* 0x080fe200078210ff */
[----:B------:R-:W-:Y:S03]  /*3a50*/  IMAD.U32 R5, RZ, RZ, UR30 ;  /* 0x0000001eff057e24 */ /* 0x000fe6000f8e00ff */
[-C--:B------:R-:W-:Y:S01]  /*3a60*/  LEA.HI.X.SX32 R107, R111, R241.reuse, 0x2, P0 ;  /* 0x000000f16f6b7211 */ /* 0x080fe200000f16ff */
[----:B--2---:R-:W-:Y:S02]  /*3a70*/  IMAD.U32 R7, RZ, RZ, UR30 ;  /* 0x0000001eff077e24 */ /* 0x004fe4000f8e00ff */
[----:B------:R-:W-:Y:S02]  /*3a80*/  IMAD.U32 R109, RZ, RZ, UR28 ;  /* 0x0000001cff6d7e24 */ /* 0x000fe4000f8e00ff */
[----:B------:R1:W-:Y:S01]  /*3a90*/  REDG.E.ADD.F32.FTZ.RN.STRONG.GPU desc[UR16][R106.64], R11 ;  /* 0x0000000b6a0079a6 */ /* 0x0003e2000c10f390 */
[----:B---3--:R-:W-:Y:S02]  /*3aa0*/  IMAD.U32 R105, RZ, RZ, UR31 ;  /* 0x0000001fff697e24 */ /* 0x008fe4000f8e00ff */
[----:B------:R-:W-:Y:S01]  /*3ab0*/  IMAD.U32 R111, RZ, RZ, UR29 ;  /* 0x0000001dff6f7e24 */ /* 0x000fe2000f8e00ff */
[----:B------:R-:W-:Y:S01]  /*3ac0*/  REDG.E.ADD.F32.FTZ.RN.STRONG.GPU desc[UR16][R240.64+0x80], R16 ;  /* 0x00008010f00079a6 */ /* 0x000fe2000c10f390 */
[-C--:B----4-:R-:W-:Y:S01]  /*3ad0*/  LEA R114, P0, R7, R240.reuse, 0x2 ;  /* 0x000000f007727211 */ /* 0x090fe200078010ff */
[----:B------:R-:W-:Y:S01]  /*3ae0*/  IMAD.U32 R9, RZ, RZ, UR26 ;  /* 0x0000001aff097e24 */ /* 0x000fe2000f8e00ff */
[-C--:B------:R-:W-:Y:S01]  /*3af0*/  LEA.HI.X.SX32 R7, R105, R241.reuse, 0x2, P1 ;  /* 0x000000f169077211 */ /* 0x080fe200008f16ff */
[----:B------:R2:W-:Y:S01]  /*3b00*/  REDG.E.ADD.F32.FTZ.RN.STRONG.GPU desc[UR16][R112.64+0x80], R17 ;  /* 0x00008011700079a6 */ /* 0x0005e2000c10f390 */
[-C--:B------:R-:W-:Y:S01]  /*3b10*/  LEA.HI.X.SX32 R115, R5, R241.reuse, 0x2, P0 ;  /* 0x000000f105737211 */ /* 0x080fe200000f16ff */
[----:B------:R-:W-:Y:S01]  /*3b20*/  IMAD.U32 R5, RZ, RZ, UR29 ;  /* 0x0000001dff057e24 */ /* 0x000fe2000f8e00ff */
[-C--:B------:R-:W-:Y:S01]  /*3b30*/  LEA R8, P2, R109, R240.reuse, 0x2 ;  /* 0x000000f06d087211 */ /* 0x080fe200078410ff */
[----:B------:R3:W-:Y:S01]  /*3b40*/  REDG.E.ADD.F32.FTZ.RN.STRONG.GPU desc[UR16][R6.64], R18 ;  /* 0x00000012060079a6 */ /* 0x0007e2000c10f390 */
[----:B------:R-:W-:Y:S02]  /*3b50*/  IMAD.U32 R105, RZ, RZ, UR27 ;  /* 0x0000001bff697e24 */ /* 0x000fe4000f8e00ff */
[-C--:B------:R-:W-:Y:S01]  /*3b60*/  LEA R104, P0, R5, R240.reuse, 0x2 ;  /* 0x000000f005687211 */ /* 0x080fe200078010ff */
[----:B------:R4:W-:Y:S01]  /*3b70*/  REDG.E.ADD.F32.FTZ.RN.STRONG.GPU desc[UR16][R114.64], R19 ;  /* 0x00000013720079a6 */ /* 0x0009e2000c10f390 */
[----:B------:R-:W-:Y:S01]  /*3b80*/  IMAD.U32 R5, RZ, RZ, UR27 ;  /* 0x0000001bff057e24 */ /* 0x000fe2000f8e00ff */
[-C--:B------:R-:W-:Y:S01]  /*3b90*/  LEA R4, P1, R105, R240.reuse, 0x2 ;  /* 0x000000f069047211 */ /* 0x080fe200078210ff */
[----:B------:R-:W-:Y:S01]  /*3ba0*/  IMAD.U32 R109, RZ, RZ, UR49 ;  /* 0x00000031ff6d7e24 */ /* 0x000fe2000f8e00ff */
[-C--:B------:R-:W-:Y:S02]  /*3bb0*/  LEA.HI.X.SX32 R105, R111, R241.reuse, 0x2, P0 ;  /* 0x000000f16f697211 */ /* 0x080fe400000f16ff */
[-C--:B------:R-:W-:Y:S02]  /*3bc0*/  LEA R10, P0, R9, R240.reuse, 0x2 ;  /* 0x000000f0090a7211 */ /* 0x080fe400078010ff */
[-C--:B------:R-:W-:Y:S01]  /*3bd0*/  LEA.HI.X.SX32 R5, R5, R241.reuse, 0x2, P1 ;  /* 0x000000f105057211 */ /* 0x080fe200008f16ff */
[----:B------:R4:W-:Y:S01]  /*3be0*/  REDG.E.ADD.F32.FTZ.RN.STRONG.GPU desc[UR16][R104.64], R12 ;  /* 0x0000000c680079a6 */ /* 0x0009e2000c10f390 */
[----:B-1----:R-:W-:Y:S02]  /*3bf0*/  IMAD.U32 R11, RZ, RZ, UR28 ;  /* 0x0000001cff0b7e24 */ /* 0x002fe4000f8e00ff */
[----:B------:R-:W-:Y:S03]  /*3c00*/  IMAD.U32 R107, RZ, RZ, UR25 ;  /* 0x00000019ff6b7e24 */ /* 0x000fe6000f8e00ff */
[-C--:B------:R-:W-:Y:S01]  /*3c10*/  LEA.HI.X.SX32 R9, R11, R241.reuse, 0x2, P2 ;  /* 0x000000f10b097211 */ /* 0x080fe200010f16ff */
[----:B--2---:R-:W-:Y:S04]  /*3c20*/  IMAD.U32 R17, RZ, RZ, UR24 ;  /* 0x00000018ff117e24 */ /* 0x004fe8000f8e00ff */
[----:B------:R1:W-:Y:S01]  /*3c30*/  REDG.E.ADD.F32.FTZ.RN.STRONG.GPU desc[UR16][R8.64], R13 ;  /* 0x0000000d080079a6 */ /* 0x0003e2000c10f390 */
[----:B---3--:R-:W-:Y:S03]  /*3c40*/  MOV R7, UR26 ;  /* 0x0000001a00077c02 */ /* 0x008fe60008000f00 */
[----:B------:R2:W-:Y:S01]  /*3c50*/  REDG.E.ADD.F32.FTZ.RN.STRONG.GPU desc[UR16][R4.64], R14 ;  /* 0x0000000e040079a6 */ /* 0x0005e2000c10f390 */
[-C--:B------:R-:W-:Y:S01]  /*3c60*/  LEA R18, P1, R107, R240.reuse, 0x2 ;  /* 0x000000f06b127211 */ /* 0x080fe200078210ff */
[----:B----4-:R-:W-:Y:S01]  /*3c70*/  IMAD.U32 R19, RZ, RZ, UR25 ;  /* 0x00000019ff137e24 */ /* 0x010fe2000f8e00ff */
[-C--:B------:R-:W-:Y:S01]  /*3c80*/  LEA.HI.X.SX32 R11, R7, R241.reuse, 0x2, P0 ;  /* 0x000000f1070b7211 */ /* 0x080fe200000f16ff */
[----:B------:R-:W-:Y:S01]  /*3c90*/  IMAD.U32 R7, RZ, RZ, UR49 ;  /* 0x00000031ff077e24 */ /* 0x000fe2000f8e00ff */
[-C--:B------:R-:W-:Y:S02]  /*3ca0*/  LEA R6, P0, R17, R240.reuse, 0x2 ;  /* 0x000000f011067211 */ /* 0x080fe400078010ff */
[-C--:B------:R-:W-:Y:S01]  /*3cb0*/  LEA.HI.X.SX32 R19, R19, R241.reuse, 0x2, P1 ;  /* 0x000000f113137211 */ /* 0x080fe200008f16ff */
[----:B------:R3:W-:Y:S01]  /*3cc0*/  REDG.E.ADD.F32.FTZ.RN.STRONG.GPU desc[UR16][R10.64], R15 ;  /* 0x0000000f0a0079a6 */ /* 0x0007e2000c10f390 */
[-C--:B------:R-:W-:Y:S01]  /*3cd0*/  LEA R16, P2, R7, R240.reuse, 0x2 ;  /* 0x000000f007107211 */ /* 0x080fe200078410ff */
[----:B------:R-:W-:Y:S02]  /*3ce0*/  IMAD.U32 R7, RZ, RZ, UR24 ;  /* 0x00000018ff077e24 */ /* 0x000fe4000f8e00ff */
[----:B------:R-:W-:Y:S01]  /*3cf0*/  REDG.E.ADD.F32.FTZ.RN.STRONG.GPU desc[UR16][R240.64+0x100], R52 ;  /* 0x00010034f00079a6 */ /* 0x000fe2000c10f390 */
[-C--:B------:R-:W-:Y:S01]  /*3d00*/  LEA.HI.X.SX32 R17, R109, R241.reuse, 0x2, P2 ;  /* 0x000000f16d117211 */ /* 0x080fe200010f16ff */
[----:B------:R-:W-:Y:S01]  /*3d10*/  IMAD.U32 R105, RZ, RZ, UR23 ;  /* 0x00000017ff697e24 */ /* 0x000fe2000f8e00ff */
[-C--:B------:R-:W-:Y:S01]  /*3d20*/  LEA.HI.X.SX32 R7, R7, R241.reuse, 0x2, P0 ;  /* 0x000000f107077211 */ /* 0x080fe200000f16ff */
[----:B------:R4:W-:Y:S04]  /*3d30*/  REDG.E.ADD.F32.FTZ.RN.STRONG.GPU desc[UR16][R112.64+0x100], R53 ;  /* 0x00010035700079a6 */ /* 0x0009e8000c10f390 */
[----:B------:R4:W-:Y:S01]  /*3d40*/  REDG.E.ADD.F32.FTZ.RN.STRONG.GPU desc[UR16][R16.64], R54 ;  /* 0x00000036100079a6 */ /* 0x0009e2000c10f390 */
[----:B-1----:R-:W-:Y:S03]  /*3d50*/  IMAD.U32 R13, RZ, RZ, UR22 ;  /* 0x00000016ff0d7e24 */ /* 0x002fe6000f8e00ff */
[----:B------:R1:W-:Y:S01]  /*3d60*/  REDG.E.ADD.F32.FTZ.RN.STRONG.GPU desc[UR16][R18.64], R55 ;  /* 0x00000037120079a6 */ /* 0x0003e2000c10f390 */
[----:B------:R-:W-:Y:S02]  /*3d70*/  IMAD.U32 R9, RZ, RZ, UR48 ;  /* 0x00000030ff097e24 */ /* 0x000fe4000f8e00ff */
[----:B--2---:R-:W-:Y:S01]  /*3d80*/  IMAD.U32 R5, RZ, RZ, UR23 ;  /* 0x00000017ff057e24 */ /* 0x004fe2000f8e00ff */
[----:B------:R2:W-:Y:S01]  /*3d90*/  REDG.E.ADD.F32.FTZ.RN.STRONG.GPU desc[UR16][R6.64], R56 ;  /* 0x00000038060079a6 */ /* 0x0005e2000c10f390 */
[----:B---3--:R-:W-:Y:S03]  /*3da0*/  IMAD.U32 R11, RZ, RZ, UR4 ;  /* 0x00000004ff0b7e24 */ /* 0x008fe6000f8e00ff */
[-C--:B------:R-:W-:Y:S01]  /*3db0*/  LEA R10, P2, R5, R240.reuse, 0x2 ;  /* 0x000000f0050a7211 */ /* 0x080fe200078410ff */
[----:B------:R-:W-:Y:S02]  /*3dc0*/  IMAD.U32 R15, RZ, RZ, UR22 ;  /* 0x00000016ff0f7e24 */ /* 0x000fe4000f8e00ff */
[----:B------:R-:W-:Y:S01]  /*3dd0*/  IMAD.U32 R5, RZ, RZ, UR4 ;  /* 0x00000004ff057e24 */ /* 0x000fe2000f8e00ff */
[-C--:B------:R-:W-:Y:S02]  /*3de0*/  LEA R4, P0, R11, R240.reuse, 0x2 ;  /* 0x000000f00b047211 */ /* 0x080fe400078010ff */
[-C--:B------:R-:W-:Y:S01]  /*3df0*/  LEA R12, P1, R15, R240.reuse, 0x2 ;  /* 0x000000f00f0c7211 */ /* 0x080fe200078210ff */
[----:B------:R-:W-:Y:S01]  /*3e00*/  IMAD.U32 R15, RZ, RZ, UR46 ;  /* 0x0000002eff0f7e24 */ /* 0x000fe2000f8e00ff */
[-C--:B------:R-:W-:Y:S01]  /*3e10*/  LEA.HI.X.SX32 R11, R105, R241.reuse, 0x2, P2 ;  /* 0x000000f1690b7211 */ /* 0x080fe200010f16ff */
[----:B----4-:R-:W-:Y:S01]  /*3e20*/  IMAD.U32 R53, RZ, RZ, UR47 ;  /* 0x0000002fff357e24 */ /* 0x010fe2000f8e00ff */
[-C--:B------:R-:W-:Y:S01]  /*3e30*/  LEA.HI.X.SX32 R13, R13, R241.reuse, 0x2, P1 ;  /* 0x000000f10d0d7211 */ /* 0x080fe200008f16ff */
[----:B------:R-:W-:Y:S01]  /*3e40*/  IMAD.U32 R17, RZ, RZ, UR44 ;  /* 0x0000002cff117e24 */ /* 0x000fe2000f8e00ff */
[-C--:B------:R-:W-:Y:S01]  /*3e50*/  LEA.HI.X.SX32 R5, R5, R241.reuse, 0x2, P0 ;  /* 0x000000f105057211 */ /* 0x080fe200000f16ff */
[----:B------:R3:W-:Y:S01]  /*3e60*/  REDG.E.ADD.F32.FTZ.RN.STRONG.GPU desc[UR16][R10.64], R57 ;  /* 0x000000390a0079a6 */ /* 0x0007e2000c10f390 */
[-C--:B------:R-:W-:Y:S01]  /*3e70*/  LEA R104, P3, R15, R240.reuse, 0x2 ;  /* 0x000000f00f687211 */ /* 0x080fe200078610ff */
[----:B-1----:R-:W-:Y:S02]  /*3e80*/  IMAD.U32 R19, RZ, RZ, UR45 ;  /* 0x0000002dff137e24 */ /* 0x002fe4000f8e00ff */
[----:B------:R1:W-:Y:S01]  /*3e90*/  REDG.E.ADD.F32.FTZ.RN.STRONG.GPU desc[UR16][R12.64], R58 ;  /* 0x0000003a0c0079a6 */ /* 0x0003e2000c10f390 */
[----:B------:R-:W-:Y:S01]  /*3ea0*/  IMAD.U32 R55, RZ, RZ, UR44 ;  /* 0x0000002cff377e24 */ /* 0x000fe2000f8e00ff */
[-C--:B--2---:R-:W-:Y:S01]  /*3eb0*/  LEA R6, P1, R9, R240.reuse, 0x2 ;  /* 0x000000f009067211 */ /* 0x084fe200078210ff */
[----:B------:R-:W-:Y:S01]  /*3ec0*/  IMAD.U32 R7, RZ, RZ, UR48 ;  /* 0x00000030ff077e24 */ /* 0x000fe2000f8e00ff */
[----:B------:R2:W-:Y:S01]  /*3ed0*/  REDG.E.ADD.F32.FTZ.RN.STRONG.GPU desc[UR16][R4.64], R59 ;  /* 0x0000003b040079a6 */ /* 0x0005e2000c10f390 */
[----:B------:R-:W-:Y:S02]  /*3ee0*/  MOV R9, UR47 ;  /* 0x0000002f00097c02 */ /* 0x000fe40008000f00 */
[-C--:B------:R-:W-:Y:S01]  /*3ef0*/  LEA R106, P2, R19, R240.reuse, 0x2 ;  /* 0x000000f0136a7211 */ /* 0x080fe200078410ff */
[----:B------:R-:W-:Y:S01]  /*3f00*/  REDG.E.ADD.F32.FTZ.RN.STRONG.GPU desc[UR16][R240.64+0x180], R64 ;  /* 0x00018040f00079a6 */ /* 0x000fe2000c10f390 */
[-C--:B------:R-:W-:Y:S02]  /*3f10*/  LEA.HI.X.SX32 R7, R7, R241.reuse, 0x2, P1 ;  /* 0x000000f107077211 */ /* 0x080fe400008f16ff */
[-C--:B------:R-:W-:Y:S01]  /*3f20*/  LEA R52, P0, R9, R240.reuse, 0x2 ;  /* 0x000000f009347211 */ /* 0x080fe200078010ff */
[----:B------:R-:W-:Y:S01]  /*3f30*/  REDG.E.ADD.F32.FTZ.RN.STRONG.GPU desc[UR16][R112.64+0x180], R65 ;  /* 0x00018041700079a6 */ /* 0x000fe2000c10f390 */
[-C--:B------:R-:W-:Y:S01]  /*3f40*/  LEA R108, P1, R17, R240.reuse, 0x2 ;  /* 0x000000f0116c7211 */ /* 0x080fe200078210ff */
[----:B------:R-:W-:Y:S01]  /*3f50*/  IMAD.U32 R9, RZ, RZ, UR43 ;  /* 0x0000002bff097e24 */ /* 0x000fe2000f8e00ff */
[-C--:B------:R-:W-:Y:S01]  /*3f60*/  LEA.HI.X.SX32 R53, R53, R241.reuse, 0x2, P0 ;  /* 0x000000f135357211 */ /* 0x080fe200000f16ff */
[----:B------:R-:W-:Y:S01]  /*3f70*/  REDG.E.ADD.F32.FTZ.RN.STRONG.GPU desc[UR16][R6.64], R66 ;  /* 0x00000042060079a6 */ /* 0x000fe2000c10f390 */
[-C--:B------:R-:W-:Y:S02]  /*3f80*/  LEA.HI.X.SX32 R109, R55, R241.reuse, 0x2, P1 ;  /* 0x000000f1376d7211 */ /* 0x080fe400008f16ff */
[----:B------:R-:W-:Y:S01]  /*3f90*/  ISETP.LT.AND P1, PT, RZ, UR57, PT ;  /* 0x00000039ff007c0c */ /* 0x000fe2000bf21270 */
[----:B------:R-:W-:Y:S01]  /*3fa0*/  REDG.E.ADD.F32.FTZ.RN.STRONG.GPU desc[UR16][R52.64], R67 ;  /* 0x00000043340079a6 */ /* 0x000fe2000c10f390 */
[----:B------:R-:W-:Y:S01]  /*3fb0*/  UMOV UR57, UR42 ;  /* 0x0000002a00397c82 */ /* 0x000fe20008000000 */
[----:B---3--:R-:W-:Y:S02]  /*3fc0*/  IMAD.U32 R11, RZ, RZ, UR43 ;  /* 0x0000002bff0b7e24 */ /* 0x008fe4000f8e00ff */
[----:B------:R-:W-:Y:S01]  /*3fd0*/  LDSM.16.MT88.4 R16, [R207+0x2000] ;  /* 0x00200000cf10783b */ /* 0x000fe20000004200 */
[----:B-1----:R-:W-:Y:S02]  /*3fe0*/  IMAD.U32 R13, RZ, RZ, UR46 ;  /* 0x0000002eff0d7e24 */ /* 0x002fe4000f8e00ff */
[----:B------:R-:W-:Y:S01]  /*3ff0*/  LEA R110, P0, R11, R240, 0x2 ;  /* 0x000000f00b6e7211 */ /* 0x000fe200078010ff */
[----:B------:R-:W-:Y:S01]  /*4000*/  LDSM.16.MT88.4 R52, [R209+0x10800] ;  /* 0x01080000d134783b */ /* 0x000fe20000004200 */
[----:B--2---:R-:W-:Y:S01]  /*4010*/  IMAD.U32 R5, RZ, RZ, UR45 ;  /* 0x0000002dff057e24 */ /* 0x004fe2000f8e00ff */
[-C--:B------:R-:W-:Y:S02]  /*4020*/  LEA.HI.X.SX32 R105, R13, R241.reuse, 0x2, P3 ;  /* 0x000000f10d697211 */ /* 0x080fe400018f16ff */
[----:B------:R-:W-:Y:S01]  /*4030*/  LDSM.16.MT88.4 R56, [R207+0x800] ;  /* 0x00080000cf38783b */ /* 0x000fe20000004200 */
[-C--:B------:R-:W-:Y:S02]  /*4040*/  LEA.HI.X.SX32 R111, R9, R241.reuse, 0x2, P0 ;  /* 0x000000f1096f7211 */ /* 0x080fe400000f16ff */
[----:B------:R-:W-:Y:S01]  /*4050*/  LEA.HI.X.SX32 R107, R5, R241, 0x2, P2 ;  /* 0x000000f1056b7211 */ /* 0x000fe200010f16ff */
[----:B------:R-:W-:Y:S01]  /*4060*/  REDG.E.ADD.F32.FTZ.RN.STRONG.GPU desc[UR16][R104.64], R60 ;  /* 0x0000003c680079a6 */ /* 0x000fe2000c10f390 */
[----:B------:R-:W-:Y:S01]  /*4070*/  PLOP3.LUT P0, PT, PT, PT, UP0, 0x80, 0x0 ;  /* 0x000000000000781c */ /* 0x000fe20003f0f008 */
[----:B------:R-:W-:Y:S02]  /*4080*/  @UP2 UIADD3 UR38, UP0, UR38, -0x100, URZ ;  /* 0xffffff0026262890 */ /* 0x000fe4000ff1e03f */
[----:B------:R-:W-:Y:S02]  /*4090*/  REDG.E.ADD.F32.FTZ.RN.STRONG.GPU desc[UR16][R106.64], R61 ;  /* 0x0000003d6a0079a6 */ /* 0x000fe4000c10f390 */
[----:B------:R-:W-:Y:S02]  /*40a0*/  @UP2 UIADD3.X UR39, UR39, -0x1, URZ, UP0, !UPT ;  /* 0xffffffff27272890 */ /* 0x000fe400087fe43f */
[----:B------:R-:W-:Y:S04]  /*40b0*/  REDG.E.ADD.F32.FTZ.RN.STRONG.GPU desc[UR16][R108.64], R62 ;  /* 0x0000003e6c0079a6 */ /* 0x000fe8000c10f390 */
[----:B------:R-:W-:Y:S04]  /*40c0*/  REDG.E.ADD.F32.FTZ.RN.STRONG.GPU desc[UR16][R110.64], R63 ;  /* 0x0000003f6e0079a6 */ /* 0x000fe8000c10f390 */
[----:B------:R-:W-:Y:S04]  /*40d0*/  LDSM.16.MT88.4 R4, [R209+0x10000] ;  /* 0x01000000d104783b */ /* 0x000fe80000004200 */
[----:B------:R-:W1:Y:S04]  /*40e0*/  LDSM.16.MT88.4 R8, [R207] ;  /* 0x00000000cf08783b */ /* 0x000e680000004200 */
[----:B------:R-:W2:Y:S04]  /*40f0*/  LDSM.16.MT88.4 R12, [R3+0x10000] ;  /* 0x01000000030c783b */ /* 0x000ea80000004200 */
[----:B------:R-:W3:Y:S04]  /*4100*/  LDSM.16.MT88.4 R64, [R3+0x10800] ;  /* 0x010800000340783b */ /* 0x000ee80000004200 */
[----:B------:R-:W-:Y:S04]  /*4110*/  LDSM.16.MT88.4 R60, [R207+0x1000] ;  /* 0x00100000cf3c783b */ /* 0x000fe80000004200 */
[----:B------:R-:W-:Y:S01]  /*4120*/  LDSM.16.MT88.4 R104, [R3+0x11000] ;  /* 0x011000000368783b */ /* 0x000fe20000004200 */
[-C--:B-1----:R-:W-:Y:S06]  /*4130*/  HMMA.16816.F32 R68, R4, R8.reuse, R68 ;  /* 0x000000080444723c */ /* 0x082fec0000001844 */
[C---:B--2---:R-:W-:Y:S06]  /*4140*/  HMMA.16816.F32 R72, R12.reuse, R8, R72 ;  /* 0x000000080c48723c */ /* 0x044fec0000001848 */
[-C--:B------:R-:W-:Y:S06]  /*4150*/  HMMA.16816.F32 R76, R12, R10.reuse, R76 ;  /* 0x0000000a0c4c723c */ /* 0x080fec000000184c */
[C---:B------:R-:W-:Y:S01]  /*4160*/  HMMA.16816.F32 R80, R4.reuse, R10, R80 ;  /* 0x0000000a0450723c */ /* 0x040fe20000001850 */
[----:B------:R-:W1:Y:S05]  /*4170*/  LDSM.16.MT88.4 R8, [R209+0x11000] ;  /* 0x01100000d108783b */ /* 0x000e6a0000004200 */
[-C--:B------:R-:W-:Y:S06]  /*4180*/  HMMA.16816.F32 R84, R4, R16.reuse, R84 ;  /* 0x000000100454723c */ /* 0x080fec0000001854 */
[C---:B------:R-:W-:Y:S06]  /*4190*/  HMMA.16816.F32 R88, R12.reuse, R16, R88 ;  /* 0x000000100c58723c */ /* 0x040fec0000001858 */
[-C--:B------:R-:W-:Y:S01]  /*41a0*/  HMMA.16816.F32 R92, R12, R18.reuse, R92 ;  /* 0x000000120c5c723c */ /* 0x080fe2000000185c */
[----:B------:R-:W2:Y:S05]  /*41b0*/  LDSM.16.MT88.4 R12, [R207+0x3000] ;  /* 0x00300000cf0c783b */ /* 0x000eaa0000004200 */
[----:B------:R-:W-:Y:S01]  /*41c0*/  HMMA.16816.F32 R96, R4, R18, R96 ;  /* 0x000000120460723c */ /* 0x000fe20000001860 */
[----:B------:R-:W-:Y:S04]  /*41d0*/  LDSM.16.MT88.4 R4, [R209+0x11800] ;  /* 0x01180000d104783b */ /* 0x000fe80000004200 */
[----:B------:R-:W4:Y:S01]  /*41e0*/  LDSM.16.MT88.4 R16, [R207+0x1800] ;  /* 0x00180000cf10783b */ /* 0x000f220000004200 */
[-C--:B------:R-:W-:Y:S06]  /*41f0*/  HMMA.16816.F32 R68, R52, R56.reuse, R68 ;  /* 0x000000383444723c */ /* 0x080fec0000001844 */
[C---:B---3--:R-:W-:Y:S06]  /*4200*/  HMMA.16816.F32 R72, R64.reuse, R56, R72 ;  /* 0x000000384048723c */ /* 0x048fec0000001848 */
[-C--:B------:R-:W-:Y:S06]  /*4210*/  HMMA.16816.F32 R76, R64, R58.reuse, R76 ;  /* 0x0000003a404c723c */ /* 0x080fec000000184c */
[C---:B------:R-:W-:Y:S01]  /*4220*/  HMMA.16816.F32 R80, R52.reuse, R58, R80 ;  /* 0x0000003a3450723c */ /* 0x040fe20000001850 */
[----:B------:R-:W3:Y:S05]  /*4230*/  LDSM.16.MT88.4 R56, [R3+0x11800] ;  /* 0x011800000338783b */ /* 0x000eea0000004200 */
[-C--:B------:R-:W-:Y:S06]  /*4240*/  HMMA.16816.F32 R84, R52, R100.reuse, R84 ;  /* 0x000000643454723c */ /* 0x080fec0000001854 */
[C---:B------:R-:W-:Y:S06]  /*4250*/  HMMA.16816.F32 R88, R64.reuse, R100, R88 ;  /* 0x000000644058723c */ /* 0x040fec0000001858 */
[-C--:B------:R-:W-:Y:S01]  /*4260*/  HMMA.16816.F32 R92, R64, R102.reuse, R92 ;  /* 0x00000066405c723c */ /* 0x080fe2000000185c */
[----:B------:R-:W3:Y:S05]  /*4270*/  LDSM.16.MT88.4 R64, [R207+0x3800] ;  /* 0x00380000cf40783b */ /* 0x000eea0000004200 */
[----:B------:R-:W-:Y:S06]  /*4280*/  HMMA.16816.F32 R96, R52, R102, R96 ;  /* 0x000000663460723c */ /* 0x000fec0000001860 */
[-C--:B-1----:R-:W-:Y:S06]  /*4290*/  HMMA.16816.F32 R68, R8, R60.reuse, R68 ;  /* 0x0000003c0844723c */ /* 0x082fec0000001844 */
[C---:B------:R-:W-:Y:S06]  /*42a0*/  HMMA.16816.F32 R72, R104.reuse, R60, R72 ;  /* 0x0000003c6848723c */ /* 0x040fec0000001848 */
[-C--:B------:R-:W-:Y:S06]  /*42b0*/  HMMA.16816.F32 R76, R104, R62.reuse, R76 ;  /* 0x0000003e684c723c */ /* 0x080fec000000184c */
[C---:B------:R-:W-:Y:S06]  /*42c0*/  HMMA.16816.F32 R80, R8.reuse, R62, R80 ;  /* 0x0000003e0850723c */ /* 0x040fec0000001850 */
[-C--:B--2---:R-:W-:Y:S06]  /*42d0*/  HMMA.16816.F32 R84, R8, R12.reuse, R84 ;  /* 0x0000000c0854723c */ /* 0x084fec0000001854 */
[C---:B------:R-:W-:Y:S06]  /*42e0*/  HMMA.16816.F32 R88, R104.reuse, R12, R88 ;  /* 0x0000000c6858723c */ /* 0x040fec0000001858 */
[-C--:B------:R-:W-:Y:S06]  /*42f0*/  HMMA.16816.F32 R92, R104, R14.reuse, R92 ;  /* 0x0000000e685c723c */ /* 0x080fec000000185c */
[----:B------:R-:W-:Y:S06]  /*4300*/  HMMA.16816.F32 R96, R8, R14, R96 ;  /* 0x0000000e0860723c */ /* 0x000fec0000001860 */
[-C--:B----4-:R-:W-:Y:S06]  /*4310*/  HMMA.16816.F32 R68, R4, R16.reuse, R68 ;  /* 0x000000100444723c */ /* 0x090fec0000001844 */
[C---:B---3--:R-:W-:Y:S06]  /*4320*/  HMMA.16816.F32 R72, R56.reuse, R16, R72 ;  /* 0x000000103848723c */ /* 0x048fec0000001848 */
[-C--:B------:R-:W-:Y:S06]  /*4330*/  HMMA.16816.F32 R76, R56, R18.reuse, R76 ;  /* 0x00000012384c723c */ /* 0x080fec000000184c */
[C---:B------:R-:W-:Y:S06]  /*4340*/  HMMA.16816.F32 R80, R4.reuse, R18, R80 ;  /* 0x000000120450723c */ /* 0x040fec0000001850 */
[-C--:B------:R-:W-:Y:S06]  /*4350*/  HMMA.16816.F32 R84, R4, R64.reuse, R84 ;  /* 0x000000400454723c */ /* 0x080fec0000001854 */
[C---:B------:R-:W-:Y:S06]  /*4360*/  HMMA.16816.F32 R88, R56.reuse, R64, R88 ;  /* 0x000000403858723c */ /* 0x040fec0000001858 */
[-C--:B------:R-:W-:Y:S06]  /*4370*/  HMMA.16816.F32 R92, R56, R66.reuse, R92 ;  /* 0x00000042385c723c */ /* 0x080fec000000185c */
[----:B------:R-:W-:Y:S07]  /*4380*/  HMMA.16816.F32 R96, R4, R66, R96 ;  /* 0x000000420460723c */ /* 0x000fee0000001860 */
[C---:B------:R-:W-:Y:S04]  /*4390*/  VIADD R4, R207.reuse, 0xffffc000 ;  /* 0xffffc000cf047836 */ /* 0x040fe80000000000 */
[----:B------:R-:W-:Y:S04]  /*43a0*/  @P0 VIADD R4, R207, 0x4000 ;  /* 0x00004000cf040836 */ /* 0x000fe80000000000 */
[----:B------:R-:W-:Y:S01]  /*43b0*/  IMAD.MOV.U32 R207, RZ, RZ, R4 ;  /* 0x000000ffffcf7224 */ /* 0x000fe200078e0004 */
[----:B------:R-:W-:Y:S08]  /*43c0*/  @P1 BRA `(.L_x_134) ;  /* 0xffffffdc00341947 */ /* 0x000ff0000383ffff */
.L_x_131:
[----:B------:R-:W-:Y:S01]  /*43d0*/  BAR.SYNC.DEFER_BLOCKING 0x0 ;  /* 0x0000000000007b1d */ /* 0x000fe20000010000 */
[----:B------:R-:W-:Y:S02]  /*43e0*/  F2FP.F16.F32.PACK_AB R21, R21, R20 ;  /* 0x000000141515723e */ /* 0x000fe400000000ff */
[----:B------:R-:W-:Y:S02]  /*43f0*/  F2FP.F16.F32.PACK_AB R23, R23, R22 ;  /* 0x000000161717723e */ /* 0x000fe400000000ff */
[----:B------:R-:W-:Y:S01]  /*4400*/  F2FP.F16.F32.PACK_AB R32, R33, R32 ;  /* 0x000000202120723e */ /* 0x000fe200000000ff */
[----:B------:R-:W-:Y:S02]  /*4410*/  ULDC UR4, c[0x0][0x390] ;  /* 0x0000e40000047ab9 */ /* 0x000fe40000000800 */
[----:B------:R-:W2:Y:S01]  /*4420*/  LDC.64 R6, c[0x0][0x450] ;  /* 0x00011400ff067b82 */ /* 0x000ea20000000a00 */
        /* <DEDUP_REMOVED lines=37> */
[----:B------:R-:W3:Y:S01]  /*4680*/  LDC.64 R4, c[0x0][0x458] ;  /* 0x00011600ff047b82 */ /* 0x000ee20000000a00 */
[----:B------:R-:W-:Y:S01]  /*4690*/  F2FP.F16.F32.PACK_AB R75, R75, R74 ;  /* 0x0000004a4b4b723e */ /* 0x000fe200000000ff */
[----:B------:R-:W-:Y:S01]  /*46a0*/  STS [R222], R69 ;  /* 0x00000045de007388 */ /* 0x000fe20000000800 */
[----:B------:R-:W-:Y:S01]  /*46b0*/  F2FP.F16.F32.PACK_AB R76, R77, R76 ;  /* 0x0000004c4d4c723e */ /* 0x000fe200000000ff */
[----:B--2---:R-:W-:Y:S01]  /*46c0*/  IMAD R0, R6, UR33, RZ ;  /* 0x0000002106007c24 */ /* 0x004fe2000f8e02ff */
[----:B------:R-:W-:Y:S01]  /*46d0*/  F2FP.F16.F32.PACK_AB R78, R79, R78 ;  /* 0x0000004e4f4e723e */ /* 0x000fe200000000ff */
[----:B------:R-:W-:Y:S01]  /*46e0*/  STS [R222+0x400], R71 ;  /* 0x00040047de007388 */ /* 0x000fe20000000800 */
[----:B------:R-:W-:Y:S01]  /*46f0*/  F2FP.F16.F32.PACK_AB R85, R85, R84 ;  /* 0x000000545555723e */ /* 0x000fe200000000ff */
[----:B------:R-:W2:Y:S01]  /*4700*/  LDC.64 R10, c[0x0][0x438] ;  /* 0x00010e00ff0a7b82 */ /* 0x000ea20000000a00 */
[----:B------:R-:W-:Y:S01]  /*4710*/  F2FP.F16.F32.PACK_AB R87, R87, R86 ;  /* 0x000000565757723e */ /* 0x000fe200000000ff */
[----:B------:R-:W-:Y:S01]  /*4720*/  STS [R225], R80 ;  /* 0x00000050e1007388 */ /* 0x000fe20000000800 */
[----:B------:R-:W-:Y:S01]  /*4730*/  F2FP.F16.F32.PACK_AB R96, R97, R96 ;  /* 0x000000606160723e */ /* 0x000fe200000000ff */
[----:B------:R-:W-:Y:S01]  /*4740*/  IMAD R0, R7, UR34, R0 ;  /* 0x0000002207007c24 */ /* 0x000fe2000f8e0200 */
[----:B------:R-:W-:Y:S01]  /*4750*/  F2FP.F16.F32.PACK_AB R98, R99, R98 ;  /* 0x000000626362723e */ /* 0x000fe200000000ff */
[----:B------:R-:W-:Y:S01]  /*4760*/  STS [R225+0x400], R82 ;  /* 0x00040052e1007388 */ /* 0x000fe20000000800 */
[----:B------:R-:W-:Y:S01]  /*4770*/  F2FP.F16.F32.PACK_AB R89, R89, R88 ;  /* 0x000000585959723e */ /* 0x000fe200000000ff */
[----:B------:R-:W4:Y:S01]  /*4780*/  LDC.64 R14, c[0x0][0x440] ;  /* 0x00011000ff0e7b82 */ /* 0x000f220000000a00 */
[----:B------:R-:W-:Y:S01]  /*4790*/  F2FP.F16.F32.PACK_AB R91, R91, R90 ;  /* 0x0000005a5b5b723e */ /* 0x000fe200000000ff */
[----:B------:R-:W-:Y:S01]  /*47a0*/  STS [R222+0x1000], R73 ;  /* 0x00100049de007388 */ /* 0x000fe20000000800 */
[----:B------:R-:W-:Y:S01]  /*47b0*/  F2FP.F16.F32.PACK_AB R92, R93, R92 ;  /* 0x0000005c5d5c723e */ /* 0x000fe200000000ff */
[----:B------:R-:W-:Y:S01]  /*47c0*/  ULDC.64 UR22, c[0x0][0x3f0] ;  /* 0x0000fc0000167ab9 */ /* 0x000fe20000000a00 */
[----:B------:R-:W-:Y:S01]  /*47d0*/  F2FP.F16.F32.PACK_AB R94, R95, R94 ;  /* 0x0000005e5f5e723e */ /* 0x000fe200000000ff */
[----:B------:R-:W-:Y:S01]  /*47e0*/  STS [R222+0x1400], R75 ;  /* 0x0014004bde007388 */ /* 0x000fe20000000800 */
[----:B------:R-:W-:Y:S01]  /*47f0*/  F2FP.F16.F32.PACK_AB R34, R35, R34 ;  /* 0x000000222322723e */ /* 0x000fe200000000ff */
[----:B------:R-:W1:Y:S01]  /*4800*/  LDC.64 R12, c[0x0][0x468] ;  /* 0x00011a00ff0c7b82 */ /* 0x000e620000000a00 */
[----:B------:R-:W-:Y:S01]  /*4810*/  F2FP.F16.F32.PACK_AB R25, R25, R24 ;  /* 0x000000181919723e */ /* 0x000fe200000000ff */
[----:B------:R-:W-:Y:S01]  /*4820*/  STS [R225+0x1000], R76 ;  /* 0x0010004ce1007388 */ /* 0x000fe20000000800 */
[----:B------:R-:W-:Y:S01]  /*4830*/  F2FP.F16.F32.PACK_AB R27, R27, R26 ;  /* 0x0000001a1b1b723e */ /* 0x000fe200000000ff */
[----:B---3--:R-:W-:Y:S01]  /*4840*/  IMAD R2, R4, UR33, RZ ;  /* 0x0000002104027c24 */ /* 0x008fe2000f8e02ff */
[----:B------:R-:W-:Y:S01]  /*4850*/  F2FP.F16.F32.PACK_AB R28, R29, R28 ;  /* 0x0000001c1d1c723e */ /* 0x000fe200000000ff */
[----:B------:R-:W-:Y:S01]  /*4860*/  STS [R225+0x1400], R78 ;  /* 0x0014004ee1007388 */ /* 0x000fe20000000800 */
[----:B------:R-:W-:Y:S01]  /*4870*/  F2FP.F16.F32.PACK_AB R30, R31, R30 ;  /* 0x0000001e1f1e723e */ /* 0x000fe200000000ff */
[----:B------:R-:W3:Y:S01]  /*4880*/  LDC.64 R8, c[0x0][0x470] ;  /* 0x00011c00ff087b82 */ /* 0x000ee20000000a00 */
[----:B------:R-:W-:Y:S01]  /*4890*/  F2FP.F16.F32.PACK_AB R37, R37, R36 ;  /* 0x000000242525723e */ /* 0x000fe200000000ff */
[----:B------:R-:W-:Y:S01]  /*48a0*/  STS [R222+0x2000], R85 ;  /* 0x00200055de007388 */ /* 0x000fe20000000800 */
[----:B------:R-:W-:Y:S01]  /*48b0*/  F2FP.F16.F32.PACK_AB R39, R39, R38 ;  /* 0x000000262727723e */ /* 0x000fe200000000ff */
[----:B------:R-:W-:Y:S01]  /*48c0*/  IMAD R2, R5, UR34, R2 ;  /* 0x0000002205027c24 */ /* 0x000fe2000f8e0202 */
[----:B------:R-:W-:Y:S01]  /*48d0*/  F2FP.F16.F32.PACK_AB R48, R49, R48 ;  /* 0x000000303130723e */ /* 0x000fe200000000ff */
[----:B------:R-:W-:Y:S01]  /*48e0*/  STS [R222+0x2400], R87 ;  /* 0x00240057de007388 */ /* 0x000fe20000000800 */
[----:B------:R-:W-:-:S02]  /*48f0*/  F2FP.F16.F32.PACK_AB R50, R51, R50 ;  /* 0x000000323332723e */ /* 0x000fc400000000ff */
[----:B------:R-:W-:Y:S01]  /*4900*/  F2FP.F16.F32.PACK_AB R41, R41, R40 ;  /* 0x000000282929723e */ /* 0x000fe200000000ff */
[----:B------:R-:W-:Y:S01]  /*4910*/  STS [R225+0x2000], R96 ;  /* 0x00200060e1007388 */ /* 0x000fe20000000800 */
[----:B------:R-:W-:Y:S02]  /*4920*/  F2FP.F16.F32.PACK_AB R43, R43, R42 ;  /* 0x0000002a2b2b723e */ /* 0x000fe400000000ff */
[----:B------:R-:W-:Y:S01]  /*4930*/  F2FP.F16.F32.PACK_AB R44, R45, R44 ;  /* 0x0000002c2d2c723e */ /* 0x000fe200000000ff */
[----:B------:R-:W-:Y:S01]  /*4940*/  STS [R225+0x2400], R98 ;  /* 0x00240062e1007388 */ /* 0x000fe20000000800 */
[----:B------:R-:W-:Y:S02]  /*4950*/  F2FP.F16.F32.PACK_AB R46, R47, R46 ;  /* 0x0000002e2f2e723e */ /* 0x000fe400000000ff */
[----:B------:R-:W-:Y:S01]  /*4960*/  SHF.R.S32.HI R17, RZ, 0x1f, R220 ;  /* 0x0000001fff117819 */ /* 0x000fe200000114dc */
[----:B------:R-:W-:Y:S01]  /*4970*/  STS [R222+0x3000], R89 ;  /* 0x00300059de007388 */ /* 0x000fe20000000800 */
[----:B------:R-:W-:-:S03]  /*4980*/  MOV R16, R220 ;  /* 0x000000dc00107202 */ /* 0x000fc60000000f00 */
[----:B------:R-:W-:Y:S02]  /*4990*/  STS [R222+0x3400], R91 ;  /* 0x0034005bde007388 */ /* 0x000fe40000000800 */
[--C-:B------:R-:W-:Y:S02]  /*49a0*/  IMAD.WIDE.U32 R18, R6, UR34, R16.reuse ;  /* 0x0000002206127c25 */ /* 0x100fe4000f8e0010 */
[----:B------:R-:W-:Y:S02]  /*49b0*/  STS [R225+0x3000], R92 ;  /* 0x0030005ce1007388 */ /* 0x000fe40000000800 */
[----:B------:R-:W-:Y:S01]  /*49c0*/  IMAD.WIDE.U32 R16, R4, UR34, R16 ;  /* 0x0000002204107c25 */ /* 0x000fe2000f8e0010 */
[----:B------:R-:W-:Y:S01]  /*49d0*/  IADD3 R19, R19, R0, RZ ;  /* 0x0000000013137210 */ /* 0x000fe20007ffe0ff */
[----:B------:R-:W-:Y:S02]  /*49e0*/  STS [R225+0x3400], R94 ;  /* 0x0034005ee1007388 */ /* 0x000fe40000000800 */
[C---:B--2---:R-:W-:Y:S01]  /*49f0*/  IMAD R0, R10.reuse, UR18, RZ ;  /* 0x000000120a007c24 */ /* 0x044fe2000f8e02ff */
[----:B------:R-:W-:Y:S01]  /*4a00*/  IADD3 R17, R17, R2, RZ ;  /* 0x0000000211117210 */ /* 0x000fe20007ffe0ff */
[----:B------:R-:W-:Y:S01]  /*4a10*/  STS [R222+0x4000], R21 ;  /* 0x00400015de007388 */ /* 0x000fe20000000800 */
[----:B------:R-:W-:-:S03]  /*4a20*/  IMAD.WIDE.U32 R18, R10, UR10, R18 ;  /* 0x0000000a0a127c25 */ /* 0x000fc6000f8e0012 */
[----:B------:R-:W-:Y:S01]  /*4a30*/  STS [R222+0x4400], R23 ;  /* 0x00440017de007388 */ /* 0x000fe20000000800 */
[----:B------:R-:W-:Y:S02]  /*4a40*/  IMAD R0, R11, UR10, R0 ;  /* 0x0000000a0b007c24 */ /* 0x000fe4000f8e0200 */
[C---:B----4-:R-:W-:Y:S01]  /*4a50*/  IMAD R2, R14.reuse, UR18, RZ ;  /* 0x000000120e027c24 */ /* 0x050fe2000f8e02ff */
[----:B------:R-:W-:Y:S01]  /*4a60*/  STS [R225+0x4000], R32 ;  /* 0x00400020e1007388 */ /* 0x000fe20000000800 */
[----:B------:R-:W-:Y:S01]  /*4a70*/  IMAD.WIDE.U32 R10, R14, UR10, R16 ;  /* 0x0000000a0e0a7c25 */ /* 0x000fe2000f8e0010 */
[----:B------:R-:W-:Y:S02]  /*4a80*/  IADD3 R47, R19, R0, RZ ;  /* 0x00000000132f7210 */ /* 0x000fe40007ffe0ff */
[----:B------:R-:W-:Y:S01]  /*4a90*/  STS [R225+0x4400], R34 ;  /* 0x00440022e1007388 */ /* 0x000fe20000000800 */
[----:B------:R-:W-:Y:S02]  /*4aa0*/  IMAD R15, R15, UR10, R2 ;  /* 0x0000000a0f0f7c24 */ /* 0x000fe4000f8e0202 */
[----:B-1----:R-:W-:Y:S01]  /*4ab0*/  IMAD R0, R12, UR19, RZ ;  /* 0x000000130c007c24 */ /* 0x002fe2000f8e02ff */
[----:B------:R-:W-:Y:S01]  /*4ac0*/  STS [R222+0x5000], R25 ;  /* 0x00500019de007388 */ /* 0x000fe20000000800 */
[----:B---3--:R-:W-:Y:S01]  /*4ad0*/  IMAD R2, R8, UR19, RZ ;  /* 0x0000001308027c24 */ /* 0x008fe2000f8e02ff */
[----:B------:R-:W-:Y:S01]  /*4ae0*/  IADD3 R45, R11, R15, RZ ;  /* 0x0000000f0b2d7210 */ /* 0x000fe20007ffe0ff */
[----:B------:R-:W-:Y:S01]  /*4af0*/  IMAD R0, R13, UR11, R0 ;  /* 0x0000000b0d007c24 */ /* 0x000fe2000f8e0200 */
[----:B------:R-:W-:Y:S01]  /*4b00*/  STS [R222+0x5400], R27 ;  /* 0x0054001bde007388 */ /* 0x000fe20000000800 */
[----:B------:R-:W-:Y:S01]  /*4b10*/  SHF.R.S32.HI R11, RZ, 0x1f, R219 ;  /* 0x0000001fff0b7819 */ /* 0x000fe200000114db */
[----:B------:R-:W-:-:S02]  /*4b20*/  IMAD R2, R9, UR11, R2 ;  /* 0x0000000b09027c24 */ /* 0x000fc4000f8e0202 */
[----:B------:R-:W-:Y:S04]  /*4b30*/  STS [R225+0x5000], R28 ;  /* 0x0050001ce1007388 */ /* 0x000fe80000000800 */
[----:B------:R-:W-:Y:S04]  /*4b40*/  STS [R225+0x5400], R30 ;  /* 0x0054001ee1007388 */ /* 0x000fe80000000800 */
[----:B------:R-:W-:Y:S04]  /*4b50*/  STS [R222+0x6000], R37 ;  /* 0x00600025de007388 */ /* 0x000fe80000000800 */
[----:B------:R-:W-:Y:S04]  /*4b60*/  STS [R222+0x6400], R39 ;  /* 0x00640027de007388 */ /* 0x000fe80000000800 */
[----:B------:R-:W-:Y:S04]  /*4b70*/  STS [R225+0x6000], R48 ;  /* 0x00600030e1007388 */ /* 0x000fe80000000800 */
[----:B------:R-:W-:Y:S04]  /*4b80*/  STS [R225+0x6400], R50 ;  /* 0x00640032e1007388 */ /* 0x000fe80000000800 */
[----:B------:R-:W-:Y:S04]  /*4b90*/  STS [R222+0x7000], R41 ;  /* 0x00700029de007388 */ /* 0x000fe80000000800 */
[----:B------:R-:W-:Y:S04]  /*4ba0*/  STS [R222+0x7400], R43 ;  /* 0x0074002bde007388 */ /* 0x000fe80000000800 */
[----:B------:R1:W-:Y:S04]  /*4bb0*/  STS [R225+0x7000], R44 ;  /* 0x0070002ce1007388 */ /* 0x0003e80000000800 */
[----:B------:R2:W-:Y:S01]  /*4bc0*/  STS [R225+0x7400], R46 ;  /* 0x0074002ee1007388 */ /* 0x0005e20000000800 */
[----:B------:R-:W-:Y:S01]  /*4bd0*/  BAR.SYNC.DEFER_BLOCKING 0x0 ;  /* 0x0000000000007b1d */ /* 0x000fe20000010000 */
[----:B-1----:R-:W-:-:S02]  /*4be0*/  MOV R44, R10 ;  /* 0x0000000a002c7202 */ /* 0x002fc40000000f00 */
[----:B--2---:R-:W-:-:S03]  /*4bf0*/  MOV R46, R18 ;  /* 0x00000012002e7202 */ /* 0x004fc60000000f00 */
[----:B------:R-:W-:Y:S01]  /*4c00*/  IMAD.WIDE.U32 R8, R8, UR11, R44 ;  /* 0x0000000b08087c25 */ /* 0x000fe2000f8e002c */
[----:B------:R-:W1:Y:S03]  /*4c10*/  LDS.128 R36, [R230+0xc000] ;  /* 0x00c00000e6247984 */ /* 0x000e660000000c00 */
[----:B------:R-:W-:Y:S01]  /*4c20*/  IMAD.WIDE.U32 R46, R12, UR11, R46 ;  /* 0x0000000b0c2e7c25 */ /* 0x000fe2000f8e002e */
[----:B------:R-:W-:Y:S01]  /*4c30*/  IADD3 R9, R9, R2, RZ ;  /* 0x0000000209097210 */ /* 0x000fe20007ffe0ff */
[----:B------:R-:W2:Y:S02]  /*4c40*/  LDS.128 R28, [R230+0xe000] ;  /* 0x00e00000e61c7984 */ /* 0x000ea40000000c00 */
[----:B------:R-:W-:Y:S01]  /*4c50*/  IMAD R2, R11, R4, RZ ;  /* 0x000000040b027224 */ /* 0x000fe200078e02ff */
[----:B------:R-:W-:Y:S01]  /*4c60*/  IADD3 R47, R47, R0, RZ ;  /* 0x000000002f2f7210 */ /* 0x000fe20007ffe0ff */
[----:B------:R-:W3:Y:S01]  /*4c70*/  LDS.128 R32, [R230+0xd000] ;  /* 0x00d00000e6207984 */ /* 0x000ee20000000c00 */
[----:B------:R-:W-:-:S02]  /*4c80*/  IMAD R0, R11, R6, RZ ;  /* 0x000000060b007224 */ /* 0x000fc400078e02ff */
[C---:B------:R-:W-:Y:S01]  /*4c90*/  IMAD R2, R219.reuse, R5, R2 ;  /* 0x00000005db027224 */ /* 0x040fe200078e0202 */
[----:B------:R-:W4:Y:S01]  /*4ca0*/  LDS.128 R24, [R230+0xf000] ;  /* 0x00f00000e6187984 */ /* 0x000f220000000c00 */
[C---:B------:R-:W-:Y:S02]  /*4cb0*/  IMAD R0, R219.reuse, R7, R0 ;  /* 0x00000007db007224 */ /* 0x040fe400078e0200 */
[C---:B------:R-:W-:Y:S01]  /*4cc0*/  IMAD.WIDE.U32 R44, R219.reuse, R6, R46 ;  /* 0x00000006db2c7225 */ /* 0x040fe200078e002e */
[----:B------:R-:W4:Y:S03]  /*4cd0*/  LDS.128 R20, [R230+0x10000] ;  /* 0x01000000e6147984 */ /* 0x000f260000000c00 */
[----:B------:R-:W-:Y:S01]  /*4ce0*/  IMAD.WIDE.U32 R8, R219, R4, R8 ;  /* 0x00000004db087225 */ /* 0x000fe200078e0008 */
[----:B------:R-:W4:Y:S01]  /*4cf0*/  LDS.128 R12, [R230+0x12000] ;  /* 0x01200000e60c7984 */ /* 0x000f220000000c00 */
[----:B------:R-:W-:-:S02]  /*4d00*/  IADD3 R0, R45, R0, RZ ;  /* 0x000000002d007210 */ /* 0x000fc40007ffe0ff */
[C---:B------:R-:W-:Y:S01]  /*4d10*/  LEA R10, P0, R44.reuse, UR22, 0x1 ;  /* 0x000000162c0a7c11 */ /* 0x040fe2000f8008ff */
[----:B------:R-:W4:Y:S01]  /*4d20*/  LDS.128 R16, [R230+0x11000] ;  /* 0x01100000e6107984 */ /* 0x000f220000000c00 */
[----:B------:R-:W-:Y:S02]  /*4d30*/  IADD3 R2, R9, R2, RZ ;  /* 0x0000000209027210 */ /* 0x000fe40007ffe0ff */
[----:B------:R-:W-:Y:S01]  /*4d40*/  LEA.HI.X R11, R44, UR23, R0, 0x1, P0 ;  /* 0x000000172c0b7c11 */ /* 0x000fe200080f0c00 */
[----:B------:R-:W4:Y:S01]  /*4d50*/  LDS.128 R40, [R230+0x13000] ;  /* 0x01300000e6287984 */ /* 0x000f220000000c00 */
[----:B------:R-:W-:Y:S01]  /*4d60*/  ULDC.64 UR22, c[0x0][0x3f8] ;  /* 0x0000fe0000167ab9 */ /* 0x000fe20000000a00 */
[----:B------:R-:W-:Y:S02]  /*4d70*/  LEA R44, P1, R6, R10, 0x6 ;  /* 0x0000000a062c7211 */ /* 0x000fe400078230ff */
[----:B------:R-:W-:Y:S02]  /*4d80*/  LEA R46, P0, R8, UR22, 0x1 ;  /* 0x00000016082e7c11 */ /* 0x000fe4000f8008ff */
[----:B------:R-:W-:-:S02]  /*4d90*/  LEA.HI.X R45, R6, R11, R7, 0x6, P1 ;  /* 0x0000000b062d7211 */ /* 0x000fc400008f3407 */
[----:B------:R-:W-:Y:S02]  /*4da0*/  LEA.HI.X R47, R8, UR23, R2, 0x1, P0 ;  /* 0x00000017082f7c11 */ /* 0x000fe400080f0c02 */
[C---:B------:R-:W-:Y:S01]  /*4db0*/  LEA R6, P0, R4.reuse, R46, 0x6 ;  /* 0x0000002e04067211 */ /* 0x040fe200078030ff */
[----:B-1----:R1:W-:Y:S03]  /*4dc0*/  STG.E.128 desc[UR16][R10.64], R36 ;  /* 0x000000240a007986 */ /* 0x0023e6000c101d10 */
[----:B------:R-:W-:Y:S01]  /*4dd0*/  LEA.HI.X R7, R4, R47, R5, 0x6, P0 ;  /* 0x0000002f04077211 */ /* 0x000fe200000f3405 */
[----:B--2---:R1:W-:Y:S04]  /*4de0*/  STG.E.128 desc[UR16][R10.64+0x80], R28 ;  /* 0x0000801c0a007986 */ /* 0x0043e8000c101d10 */
[----:B---3--:R1:W-:Y:S04]  /*4df0*/  STG.E.128 desc[UR16][R44.64], R32 ;  /* 0x000000202c007986 */ /* 0x0083e8000c101d10 */
[----:B----4-:R1:W-:Y:S04]  /*4e00*/  STG.E.128 desc[UR16][R44.64+0x80], R24 ;  /* 0x000080182c007986 */ /* 0x0103e8000c101d10 */
[----:B------:R1:W-:Y:S04]  /*4e10*/  STG.E.128 desc[UR16][R46.64], R20 ;  /* 0x000000142e007986 */ /* 0x0003e8000c101d10 */
[----:B------:R1:W-:Y:S04]  /*4e20*/  STG.E.128 desc[UR16][R46.64+0x80], R12 ;  /* 0x0000800c2e007986 */ /* 0x0003e8000c101d10 */
[----:B------:R1:W-:Y:S04]  /*4e30*/  STG.E.128 desc[UR16][R6.64], R16 ;  /* 0x0000001006007986 */ /* 0x0003e8000c101d10 */
[----:B------:R1:W-:Y:S02]  /*4e40*/  STG.E.128 desc[UR16][R6.64+0x80], R40 ;  /* 0x0000802806007986 */ /* 0x0003e4000c101d10 */
.L_x_128:
[----:B------:R-:W-:Y:S02]  /*4e50*/  ULDC UR22, c[0x0][0x2c8] ;  /* 0x0000b20000167ab9 */ /* 0x000fe40000000800 */
[----:B------:R-:W-:-:S04]  /*4e60*/  UIADD3 UR22, UR22, 0x3f, URZ ;  /* 0x0000003f16167890 */ /* 0x000fc8000fffe03f */
[----:B------:R-:W-:-:S04]  /*4e70*/  USHF.R.S32.HI UR4, URZ, 0x1f, UR22 ;  /* 0x0000001f3f047899 */ /* 0x000fc80008011416 */
[----:B------:R-:W-:-:S03]  /*4e80*/  ULEA.HI UR4, UR4, UR22, URZ, 0x6 ;  /* 0x0000001604047291 */ /* 0x000fc6000f8f303f */
[----:B------:R-:W-:Y:S01]  /*4e90*/  ULDC UR22, c[0x0][0xc] ;  /* 0x0000030000167ab9 */ /* 0x000fe20000000800 */
[----:B------:R-:W-:Y:S02]  /*4ea0*/  USHF.R.S32.HI UR4, URZ, 0x6, UR4 ;  /* 0x000000063f047899 */ /* 0x000fe40008011404 */
[----:B------:R-:W-:-:S04]  /*4eb0*/  UIADD3 UR15, UR22, UR15, URZ ;  /* 0x0000000f160f7290 */ /* 0x000fc8000fffe03f */
[----:B------:R-:W-:-:S06]  /*4ec0*/  UISETP.GE.AND UP0, UPT, UR15, UR4, UPT ;  /* 0x000000040f00728c */ /* 0x000fcc000bf06270 */
[----:B------:R-:W-:-:S13]  /*4ed0*/  PLOP3.LUT P0, PT, PT, PT, UP0, 0x80, 0x0 ;  /* 0x000000000000781c */ /* 0x000fda0003f0f008 */
[----:B------:R-:W-:Y:S05]  /*4ee0*/  @P0 BRA `(.L_x_135) ;  /* 0x0000000000040947 */ /* 0x000fea0003800000 */
[----:B------:R-:W-:Y:S05]  /*4ef0*/  BRA `(.L_x_136) ;  /* 0xffffffb8007c7947 */ /* 0x000fea000383ffff */
.L_x_135:
[----:B------:R-:W-:Y:S05]  /*4f00*/  EXIT ;  /* 0x000000000000794d */ /* 0x000fea0003800000 */
.L_x_137:
        /* <DEDUP_REMOVED lines=15> */
.L_x_2053:


//--------------------- .text._ZN5flash44flash_bwd_dq_dk_dv_loop_seqk_parallel_kernelI23Flash_bwd_kernel_traitsILi128ELi64ELi64ELi8ELi4ELi2ELi2ELb1ELb0EN7cutlass6half_tE19Flash_kernel_traitsILi128ELi64ELi64ELi8ES3_EELb0ELb0ELb0ELb1ELb0ELb0ELb0EEEvNS_16Flash_bwd_paramsE --------------------------
	.section	.text._ZN5flash44flash_bwd_dq_dk_dv_loop_seqk_parallel_kernelI23Flash_bwd_kernel_traitsILi128ELi64ELi64ELi8ELi4ELi2ELi2ELb1ELb0EN7cutlass6half_tE19Flash_kernel_traitsILi128ELi64ELi64ELi8ES3_EELb0ELb0ELb0ELb1ELb0ELb0ELb0EEEvNS_16Flash_bwd_paramsE,"ax",@progbits
	.align	128
        .global         _ZN5flash44flash_bwd_dq_dk_dv_loop_seqk_parallel_kernelI23Flash_bwd_kernel_traitsILi128ELi64ELi64ELi8ELi4ELi2ELi2ELb1ELb0EN7cutlass6half_tE19Flash_kernel_traitsILi128ELi64ELi64ELi8ES3_EELb0ELb0ELb0ELb1ELb0ELb0ELb0EEEvNS_16Flash_bwd_paramsE
        .type           _ZN5flash44flash_bwd_dq_dk_dv_loop_seqk_parallel_kernelI23Flash_bwd_kernel_traitsILi128ELi64ELi64ELi8ELi4ELi2ELi2ELb1ELb0EN7cutlass6half_tE19Flash_kernel_traitsILi128ELi64ELi64ELi8ES3_EELb0ELb0ELb0ELb1ELb0ELb0ELb0EEEvNS_16Flash_bwd_paramsE,@function
        .size           _ZN5flash44flash_bwd_dq_dk_dv_loop_seqk_parallel_kernelI23Flash_bwd_kernel_traitsILi128ELi64ELi64ELi8ELi4ELi2ELi2ELb1ELb0EN7cutlass6half_tE19Flash_kernel_traitsILi128ELi64ELi64ELi8ES3_EELb0ELb0ELb0ELb1ELb0ELb0ELb0EEEvNS_16Flash_bwd_paramsE,(.L_x_2054 - _ZN5flash44flash_bwd_dq_dk_dv_loop_seqk_parallel_kernelI23Flash_bwd_kernel_traitsILi128ELi64ELi64ELi8ELi4ELi2ELi2ELb1ELb0EN7cutlass6half_tE19Flash_kernel_traitsILi128ELi64ELi64ELi8ES3_EELb0ELb0ELb0ELb1ELb0ELb0ELb0EEEvNS_16Flash_bwd_paramsE)
        .other          _ZN5flash44flash_bwd_dq_dk_dv_loop_seqk_parallel_kernelI23Flash_bwd_kernel_traitsILi128ELi64ELi64ELi8ELi4ELi2ELi2ELb1ELb0EN7cutlass6half_tE19Flash_kernel_traitsILi128ELi64ELi64ELi8ES3_EELb0ELb0ELb0ELb1ELb0ELb0ELb0EEEvNS_16Flash_bwd_paramsE,@"STO_CUDA_ENTRY STV_DEFAULT"
_ZN5flash44flash_bwd_dq_dk_dv_loop_seqk_parallel_kernelI23Flash_bwd_kernel_traitsILi128ELi64ELi64ELi8ELi4ELi2ELi2ELb1ELb0EN7cutlass6half_tE19Flash_kernel_traitsILi128ELi64ELi64ELi8ES3_EELb0ELb0ELb0ELb1ELb0ELb0ELb0EEEvNS_16Flash_bwd_paramsE:
.text._ZN5flash44flash_bwd_dq_dk_dv_loop_seqk_parallel_kernelI23Flash_bwd_kernel_traitsILi128ELi64ELi64ELi8ELi4ELi2ELi2ELb1ELb0EN7cutlass6half_tE19Flash_kernel_traitsILi128ELi64ELi64ELi8ES3_EELb0ELb0ELb0ELb1ELb0ELb0ELb0EEEvNS_16Flash_bwd_paramsE:
        /* <DEDUP_REMOVED lines=14> */
[----:B------:R-:W3:Y:S01]  /*00e0*/  S2R R248, SR_CTAID.Z ;  /* 0x0000000000f87919 */ /* 0x000ee20000002700 */
[----:B------:R-:W-:Y:S01]  /*00f0*/  IMAD.MOV.U32 R224, RZ, RZ, -0x10 ;  /* 0xfffffff0ffe07424 */ /* 0x000fe200078e00ff */
[----:B------:R-:W-:Y:S01]  /*0100*/  ULDC.64 UR16, c[0x0][0x208] ;  /* 0x0000820000107ab9 */ /* 0x000fe20000000a00 */
[----:B------:R-:W-:Y:S01]  /*0110*/  ULDC.64 UR12, c[0x0][0x300] ;  /* 0x0000c000000c7ab9 */ /* 0x000fe20000000a00 */
[----:B--2---:R-:W-:-:S04]  /*0120*/  ULEA UR5, UR5, UR4, 0x18 ;  /* 0x0000000405057291 */ /* 0x004fc8000f8ec03f */
[----:B------:R-:W-:Y:S02]  /*0130*/  UIADD3 UR4, UR5, 0x10000, URZ ;  /* 0x0001000005047890 */ /* 0x000fe4000fffe03f */
[----:B------:R-:W-:Y:S01]  /*0140*/  UIADD3 UR6, UR5, 0xc000, URZ ;  /* 0x0000c00005067890 */ /* 0x000fe2000fffe03f */
[----:B-1----:R-:W-:-:S04]  /*0150*/  SHF.R.S32.HI R16, RZ, 0x1f, R15 ;  /* 0x0000001fff107819 */ /* 0x002fc8000001140f */
        /* <DEDUP_REMOVED lines=44> */
[----:B------:R-:W-:Y:S02]  /*0420*/  LOP3.LUT R5, R6, 0x8, R13, 0xf8, !PT ;  /* 0x0000000806057812 */ /* 0x000fe400078ef80d */
[----:B------:R-:W-:Y:S01]  /*0430*/  LOP3.LUT R8, R12, 0xfffffff8, RZ, 0xc0, !PT ;  /* 0xfffffff80c087812 */ /* 0x000fe200078ec0ff */
[----:B------:R-:W-:Y:S01]  /*0440*/  IMAD.IADD R199, R2, 0x1, R0 ;  /* 0x0000000102c77824 */ /* 0x000fe200078e0200 */
[----:B------:R-:W-:Y:S02]  /*0450*/  LOP3.LUT R186, R4, R5, R186, 0xf6, !PT ;  /* 0x0000000504ba7212 */ /* 0x000fe400078ef6ba */
[----:B------:R-:W-:Y:S01]  /*0460*/  LEA.HI R0, R16, R15, RZ, 0x6 ;  /* 0x0000000f10007211 */ /* 0x000fe200078f30ff */
[----:B------:R-:W-:Y:S01]  /*0470*/  IMAD.IADD R13, R3, 0x1, -R8 ;  /* 0x00000001030d7824 */ /* 0x000fe200078e0a08 */
[----:B------:R-:W-:Y:S02]  /*0480*/  LOP3.LUT R4, R17, 0xffffffe0, RZ, 0xc0, !PT ;  /* 0xffffffe011047812 */ /* 0x000fe400078ec0ff */
[----:B------:R-:W-:-:S02]  /*0490*/  LOP3.LUT R2, R18, 0x7ffffffc, RZ, 0xc0, !PT ;  /* 0x7ffffffc12027812 */ /* 0x000fc400078ec0ff */
[----:B------:R-:W-:Y:S01]  /*04a0*/  SHF.R.S32.HI R3, RZ, 0x1f, R17 ;  /* 0x0000001fff037819 */ /* 0x000fe20000011411 */
[C---:B------:R-:W-:Y:S01]  /*04b0*/  IMAD.IADD R19, R15.reuse, 0x1, -R4 ;  /* 0x000000010f137824 */ /* 0x040fe200078e0a04 */
[----:B------:R-:W-:Y:S01]  /*04c0*/  SHF.R.S32.HI R0, RZ, 0x6, R0 ;  /* 0x00000006ff007819 */ /* 0x000fe20000011400 */
[----:B------:R-:W-:Y:S01]  /*04d0*/  IMAD.IADD R5, R15, 0x1, -R2 ;  /* 0x000000010f057824 */ /* 0x000fe200078e0a02 */
[----:B------:R-:W-:Y:S01]  /*04e0*/  LEA.HI R4, R3, R20, RZ, 0x2 ;  /* 0x0000001403047211 */ /* 0x000fe200078f10ff */
[----:B------:R-:W-:Y:S01]  /*04f0*/  IMAD.SHL.U32 R15, R15, 0x2, RZ ;  /* 0x000000020f0f7824 */ /* 0x000fe200078e00ff */
[----:B------:R-:W-:Y:S01]  /*0500*/  LOP3.LUT R7, R10, 0x1, RZ, 0xc0, !PT ;  /* 0x000000010a077812 */ /* 0x000fe200078ec0ff */
[----:B------:R-:W-:Y:S01]  /*0510*/  IMAD.SHL.U32 R3, R9, 0x20, RZ ;  /* 0x0000002009037824 */ /* 0x000fe200078e00ff */
[----:B------:R-:W-:Y:S01]  /*0520*/  STL [R1+0x18], R19 ;  /* 0x0000181301007387 */ /* 0x000fe20000100800 */
[----:B------:R-:W-:Y:S01]  /*0530*/  IMAD R6, R0, 0x200, R14 ;  /* 0x0000020000067824 */ /* 0x000fe200078e020e */
[----:B------:R-:W-:Y:S01]  /*0540*/  LOP3.LUT R4, R4, 0xfffffffc, RZ, 0xc0, !PT ;  /* 0xfffffffc04047812 */ /* 0x000fe200078ec0ff */
[----:B------:R-:W-:Y:S01]  /*0550*/  IMAD.SHL.U32 R2, R0, 0x8, RZ ;  /* 0x0000000800027824 */ /* 0x000fe200078e00ff */
[----:B------:R-:W-:Y:S01]  /*0560*/  ISETP.NE.U32.AND P0, PT, R7, 0x1, PT ;  /* 0x000000010700780c */ /* 0x000fe20003f05070 */
[----:B------:R-:W-:Y:S01]  /*0570*/  IMAD.SHL.U32 R0, R10, 0x40, RZ ;  /* 0x000000400a007824 */ /* 0x000fe200078e00ff */
[----:B------:R1:W-:Y:S01]  /*0580*/  STL [R1+0x14], R6 ;  /* 0x0000140601007387 */ /* 0x0003e20000100800 */
[----:B------:R-:W-:Y:S01]  /*0590*/  IMAD.SHL.U32 R9, R5, 0x2, RZ ;  /* 0x0000000205097824 */ /* 0x000fe200078e00ff */
[----:B------:R-:W-:Y:S01]  /*05a0*/  LOP3.LUT R5, R3, 0x6, R15, 0xf8, !PT ;  /* 0x0000000603057812 */ /* 0x000fe200078ef80f */
[----:B------:R-:W-:Y:S01]  /*05b0*/  IMAD.SHL.U32 R7, R13, 0x40, RZ ;  /* 0x000000400d077824 */ /* 0x000fe200078e00ff */
[----:B------:R-:W-:Y:S01]  /*05c0*/  LOP3.LUT R0, R0, 0x1c0, RZ, 0xc0, !PT ;  /* 0x000001c000007812 */ /* 0x000fe200078ec0ff */
[----:B------:R-:W-:Y:S01]  /*05d0*/  IMAD.IADD R4, R20, 0x1, -R4 ;  /* 0x0000000114047824 */ /* 0x000fe200078e0a04 */
[----:B------:R-:W-:Y:S01]  /*05e0*/  LOP3.LUT R2, R2, 0x18, RZ, 0xc0, !PT ;  /* 0x0000001802027812 */ /* 0x000fe200078ec0ff */
[----:B------:R2:W-:Y:S01]  /*05f0*/  STL [R1], R5 ;  /* 0x0000000501007387 */ /* 0x0005e20000100800 */
[----:B------:R-:W-:Y:S01]  /*0600*/  R2P PR, R10, 0x6 ;  /* 0x000000060a007804 */ /* 0x000fe20000000000 */
[----:B------:R-:W-:Y:S01]  /*0610*/  IMAD R8, R4, 0x400, R9 ;  /* 0x0000040004087824 */ /* 0x000fe200078e0209 */
[----:B------:R-:W-:-:S02]  /*0620*/  SEL R185, R185, 0xffffffc0, !P3 ;  /* 0xffffffc0b9b97807 */ /* 0x000fc40005800000 */
[----:B------:R-:W-:Y:S02]  /*0630*/  SEL R224, R224, 0x10, !P0 ;  /* 0x00000010e0e07807 */ /* 0x000fe40004000000 */
[----:B------:R-:W-:Y:S01]  /*0640*/  LEA R186, R186, UR5, 0x1 ;  /* 0x00000005baba7c11 */ /* 0x000fe2000f8e08ff */
[----:B-1----:R-:W-:-:S05]  /*0650*/  IMAD.SHL.U32 R6, R11, 0x20, RZ ;  /* 0x000000200b067824 */ /* 0x002fca00078e00ff */
[----:B------:R-:W-:Y:S02]  /*0660*/  LOP3.LUT R6, R2, 0x20, R6, 0xf8, !PT ;  /* 0x0000002002067812 */ /* 0x000fe400078ef806 */
[----:B--2---:R-:W-:Y:S02]  /*0670*/  LOP3.LUT R5, R0, 0x20, R3, 0xf8, !PT ;  /* 0x0000002000057812 */ /* 0x004fe400078ef803 */
[----:B------:R-:W-:-:S04]  /*0680*/  SHF.R.U32.HI R3, RZ, 0x3, R0 ;  /* 0x00000003ff037819 */ /* 0x000fc80000011600 */
[----:B------:R-:W-:Y:S02]  /*0690*/  LOP3.LUT R5, R5, R3, RZ, 0x3c, !PT ;  /* 0x0000000305057212 */ /* 0x000fe400078e3cff */
[----:B------:R-:W-:Y:S01]  /*06a0*/  LOP3.LUT R10, R3, R0, R2, 0x1e, !PT ;  /* 0x00000000030a7212 */ /* 0x000fe200078e1e02 */
[----:B------:R-:W-:Y:S01]  /*06b0*/  IMAD.SHL.U32 R0, R11, 0x8, RZ ;  /* 0x000000080b007824 */ /* 0x000fe200078e00ff */
[----:B------:R-:W-:Y:S01]  /*06c0*/  LOP3.LUT R3, R7, 0x1c0, RZ, 0xc0, !PT ;  /* 0x000001c007037812 */ /* 0x000fe200078ec0ff */
[----:B------:R-:W-:Y:S01]  /*06d0*/  IMAD.IADD R223, R8, 0x1, R5 ;  /* 0x0000000108df7824 */ /* 0x000fe200078e0205 */
[----:B------:R-:W-:Y:S02]  /*06e0*/  SHF.R.S32.HI R7, RZ, 0x1f, R19 ;  /* 0x0000001fff077819 */ /* 0x000fe40000011413 */
[----:B------:R-:W-:Y:S02]  /*06f0*/  SHF.R.U32.HI R2, RZ, 0x3, R3 ;  /* 0x00000003ff027819 */ /* 0x000fe40000011603 */
[----:B------:R-:W-:Y:S01]  /*0700*/  LEA.HI R5, R7, R19, RZ, 0x2 ;  /* 0x0000001307057211 */ /* 0x000fe200078f10ff */
[----:B------:R-:W-:Y:S01]  /*0710*/  IMAD.SHL.U32 R7, R12, 0x40, RZ ;  /* 0x000000400c077824 */ /* 0x000fe200078e00ff */
[----:B------:R-:W-:-:S02]  /*0720*/  LOP3.LUT R8, R3, 0x8, R0, 0xf8, !PT ;  /* 0x0000000803087812 */ /* 0x000fc400078ef800 */
[----:B------:R-:W-:Y:S02]  /*0730*/  LOP3.LUT R3, R2, R6, R3, 0x1e, !PT ;  /* 0x0000000602037212 */ /* 0x000fe400078e1e03 */
[----:B------:R-:W-:Y:S01]  /*0740*/  SHF.R.S32.HI R6, RZ, 0x2, R5 ;  /* 0x00000002ff067819 */ /* 0x000fe20000011405 */
[----:B------:R-:W-:Y:S01]  /*0750*/  IMAD R5, R194, 0x400, R9 ;  /* 0x00000400c2057824 */ /* 0x000fe200078e0209 */
[----:B------:R-:W-:Y:S02]  /*0760*/  LOP3.LUT R0, R7, 0xfffffe00, RZ, 0xc0, !PT ;  /* 0xfffffe0007007812 */ /* 0x000fe400078ec0ff */
        /* <DEDUP_REMOVED lines=8> */
[----:B------:R1:W-:Y:S01]  /*07f0*/  STL [R1+0x10], R6 ;  /* 0x0000100601007387 */ /* 0x0003e20000100800 */
[----:B------:R-:W-:-:S02]  /*0800*/  IMAD.IADD R194, R2, 0x1, R194 ;  /* 0x0000000102c27824 */ /* 0x000fc400078e02c2 */
[----:B------:R-:W-:Y:S02]  /*0810*/  IMAD.MOV.U32 R2, RZ, RZ, 0x20 ;  /* 0x00000020ff027424 */ /* 0x000fe400078e00ff */
        /* <DEDUP_REMOVED lines=8> */
[----:B------:R-:W-:-:S02]  /*08a0*/  IMAD.IADD R190, R0, 0x1, R2 ;  /* 0x0000000100be7824 */ /* 0x000fc400078e0202 */
[C---:B------:R-:W-:Y:S01]  /*08b0*/  VIADD R2, R3.reuse, 0x40 ;  /* 0x0000004003027836 */ /* 0x040fe20000000000 */
[----:B------:R1:W-:Y:S01]  /*08c0*/  STL [R1+0x4], R3 ;  /* 0x0000040301007387 */ /* 0x0003e20000100800 */
[----:B------:R-:W-:Y:S02]  /*08d0*/  @P2 VIADD R2, R3, 0xffffffc0 ;  /* 0xffffffc003022836 */ /* 0x000fe40000000000 */
[----:B------:R-:W-:Y:S02]  /*08e0*/  IMAD.IADD R191, R185, 0x1, R191 ;  /* 0x00000001b9bf7824 */ /* 0x000fe400078e02bf */
[----:B------:R-:W-:Y:S01]  /*08f0*/  IMAD.IADD R225, R223, 0x1, R224 ;  /* 0x00000001dfe17824 */ /* 0x000fe200078e02e0 */
[----:B------:R1:W-:Y:S01]  /*0900*/  STL [R1+0x8], R2 ;  /* 0x0000080201007387 */ /* 0x0003e20000100800 */
[----:B------:R-:W-:Y:S02]  /*0910*/  IMAD.IADD R185, R185, 0x1, R186 ;  /* 0x00000001b9b97824 */ /* 0x000fe400078e02ba */
[----:B---3--:R-:W-:-:S07]  /*0920*/  IMAD.IADD R224, R224, 0x1, R222 ;  /* 0x00000001e0e07824 */ /* 0x008fce00078e02de */
.L_x_184:
[----:B--23--:R-:W2:Y:S01]  /*0930*/  S2R R50, SR_CTAID.Y ;  /* 0x0000000000327919 */ /* 0x00cea20000002600 */
[----:B-1----:R-:W1:Y:S01]  /*0940*/  LDC.64 R2, c[0x0][0x2f0] ;  /* 0x0000bc00ff027b82 */ /* 0x002e620000000a00 */
[----:B------:R-:W-:Y:S01]  /*0950*/  ISETP.NE.U32.AND P3, PT, RZ, UR12, PT ;  /* 0x0000000cff007c0c */ /* 0x000fe2000bf65070 */
[----:B------:R-:W-:-:S03]  /*0960*/  IMAD.MOV.U32 R0, RZ, RZ, -0x1 ;  /* 0xffffffffff007424 */ /* 0x000fc600078e00ff */
[----:B------:R-:W-:-:S03]  /*0970*/  ISETP.NE.AND.EX P3, PT, RZ, UR13, PT, P3 ;  /* 0x0000000dff007c0c */ /* 0x000fc6000bf65330 */
[----:B------:R-:W3:Y:S08]  /*0980*/  LDC.64 R8, c[0x0][0x308] ;  /* 0x0000c200ff087b82 */ /* 0x000ef00000000a00 */
[----:B------:R-:W4:Y:S08]  /*0990*/  LDC.U8 R13, c[0x0][0x3c2] ;  /* 0x0000f080ff0d7b82 */ /* 0x000f300000000000 */
        /* <DEDUP_REMOVED lines=42> */
.L_x_138:
[----:B------:R-:W-:Y:S01]  /*0c40*/  IMAD.SHL.U32 R31, R247, 0x40, RZ ;  /* 0x00000040f71f7824 */ /* 0x000fe200078e00ff */
[----:B-----5:R-:W-:-:S04]  /*0c50*/  @!P2 IADD3 R206, R5, R4, -R246 ;  /* 0x0000000405cea210 */ /* 0x020fc80007ffe8f6 */
[----:B------:R-:W-:-:S13]  /*0c60*/  ISETP.GT.AND P0, PT, R206, R31, PT ;  /* 0x0000001fce00720c */ /* 0x000fda0003f04270 */
[----:B------:R-:W-:Y:S05]  /*0c70*/  @!P0 BRA `(.L_x_139) ;  /* 0x0000006800c88947 */ /* 0x000fea0003800000 */
[----:B------:R-:W3:Y:S01]  /*0c80*/  LDC R14, c[0x0][0x278] ;  /* 0x00009e00ff0e7b82 */ /* 0x000ee20000000800 */
[----:B------:R-:W-:Y:S01]  /*0c90*/  IABS R5, R248 ;  /* 0x000000f800057213 */ /* 0x000fe20000000000 */
[----:B------:R-:W4:Y:S01]  /*0ca0*/  S2R R38, SR_CTAID.X ;  /* 0x0000000000267919 */ /* 0x000f220000002500 */
[----:B------:R-:W-:Y:S02]  /*0cb0*/  ISETP.NE.AND P1, PT, R40, -0x1, PT ;  /* 0xffffffff2800780c */ /* 0x000fe40003f25270 */
[----:B------:R-:W-:Y:S02]  /*0cc0*/  ISETP.NE.AND P2, PT, R0, -0x1, PT ;  /* 0xffffffff0000780c */ /* 0x000fe40003f45270 */
[----:B------:R-:W-:Y:S01]  /*0cd0*/  SHF.R.S32.HI R249, RZ, 0x1f, R248 ;  /* 0x0000001ffff97819 */ /* 0x000fe200000114f8 */
[----:B------:R-:W5:Y:S08]  /*0ce0*/  LDC.64 R6, c[0x0][0x228] ;  /* 0x00008a00ff067b82 */ /* 0x000f700000000a00 */
[----:B------:R-:W2:Y:S01]  /*0cf0*/  LDC.64 R32, c[0x0][0x240] ;  /* 0x00009000ff207b82 */ /* 0x000ea20000000a00 */
[----:B---3--:R-:W-:-:S07]  /*0d00*/  IABS R9, R14 ;  /* 0x0000000e00097213 */ /* 0x008fce0000000000 */
[----:B------:R-:W3:Y:S01]  /*0d10*/  LDC R42, c[0x0][0x2d4] ;  /* 0x0000b500ff2a7b82 */ /* 0x000ee20000000800 */
[----:B-1----:R-:W1:Y:S01]  /*0d20*/  I2F.RP R2, R9 ;  /* 0x0000000900027306 */ /* 0x002e620000209400 */
[----:B-----5:R-:W-:-:S06]  /*0d30*/  IMAD R8, R43, R6, RZ ;  /* 0x000000062b087224 */ /* 0x020fcc00078e02ff */
[----:B------:R-:W5:Y:S01]  /*0d40*/  @P1 LDC.64 R22, c[0x0][0x250] ;  /* 0x00009400ff161b82 */ /* 0x000f620000000a00 */
[----:B------:R-:W-:-:S07]  /*0d50*/  IMAD R8, R50, R7, R8 ;  /* 0x0000000732087224 */ /* 0x000fce00078e0208 */
[----:B------:R-:W4:Y:S01]  /*0d60*/  LDC R35, c[0x0][0x2dc] ;  /* 0x0000b700ff237b82 */ /* 0x000f220000000800 */
[----:B-1----:R-:W1:Y:S07]  /*0d70*/  MUFU.RCP R2, R2 ;  /* 0x0000000200027308 */ /* 0x002e6e0000001000 */
[----:B------:R-:W4:Y:S01]  /*0d80*/  LDC R241, c[0x0][0x270] ;  /* 0x00009c00fff17b82 */ /* 0x000f220000000800 */
[----:B---3--:R-:W-:Y:S01]  /*0d90*/  SHF.R.S32.HI R10, RZ, 0x1f, R42 ;  /* 0x0000001fff0a7819 */ /* 0x008fe2000001142a */
[----:B------:R-:W-:-:S06]  /*0da0*/  IMAD.WIDE.U32 R12, R50, R42, RZ ;  /* 0x0000002a320c7225 */ /* 0x000fcc00078e00ff */
[----:B------:R-:W3:Y:S01]  /*0db0*/  LDC.U8 R15, c[0x0][0x3d8] ;  /* 0x0000f600ff0f7b82 */ /* 0x000ee20000000000 */
[----:B-1----:R-:W-:-:S04]  /*0dc0*/  IADD3 R2, R2, 0xffffffe, RZ ;  /* 0x0ffffffe02027810 */ /* 0x002fc80007ffe0ff */
[----:B------:R-:W1:Y:S03]  /*0dd0*/  F2I.FTZ.U32.TRUNC.NTZ R3, R2 ;  /* 0x0000000200037305 */ /* 0x000e66000021f000 */
[----:B------:R-:W3:Y:S01]  /*0de0*/  LDC R36, c[0x0][0x2c4] ;  /* 0x0000b100ff247b82 */ /* 0x000ee20000000800 */
[----:B----4-:R-:W-:-:S07]  /*0df0*/  IMAD.WIDE R20, R35, R241, RZ ;  /* 0x000000f123147225 */ /* 0x010fce00078e02ff */
[----:B------:R-:W4:Y:S01]  /*0e00*/  @P1 LDC.64 R26, c[0x0][0x248] ;  /* 0x00009200ff1a1b82 */ /* 0x000f220000000a00 */
[----:B-1----:R-:W-:-:S07]  /*0e10*/  IADD3 R2, RZ, -R3, RZ ;  /* 0x80000003ff027210 */ /* 0x002fce0007ffe0ff */
[----:B------:R-:W1:Y:S01]  /*0e20*/  LDC.U8 R39, c[0x0][0x480] ;  /* 0x00012000ff277b82 */ /* 0x000e620000000000 */
[----:B------:R-:W-:Y:S02]  /*0e30*/  IMAD R4, R2, R9, RZ ;  /* 0x0000000902047224 */ /* 0x000fe400078e02ff */
[----:B------:R-:W-:-:S04]  /*0e40*/  IMAD.MOV.U32 R2, RZ, RZ, RZ ;  /* 0x000000ffff027224 */ /* 0x000fc800078e00ff */
[----:B------:R-:W-:-:S04]  /*0e50*/  IMAD.HI.U32 R2, R3, R4, R2 ;  /* 0x0000000403027227 */ /* 0x000fc800078e0002 */
[----:B------:R-:W-:Y:S02]  /*0e60*/  VIADD R4, R34, 0x3f ;  /* 0x0000003f22047836 */ /* 0x000fe40000000000 */
[----:B------:R-:W-:-:S05]  /*0e70*/  IMAD.HI.U32 R2, R2, R5, RZ ;  /* 0x0000000502027227 */ /* 0x000fca00078e00ff */
[----:B------:R-:W-:-:S05]  /*0e80*/  IADD3 R3, -R2, RZ, RZ ;  /* 0x000000ff02037210 */ /* 0x000fca0007ffe1ff */
[----:B------:R-:W-:Y:S01]  /*0e90*/  IMAD R3, R9, R3, R5 ;  /* 0x0000000309037224 */ /* 0x000fe200078e0205 */
[----:B------:R-:W-:-:S04]  /*0ea0*/  SHF.R.S32.HI R5, RZ, 0x1f, R4 ;  /* 0x0000001fff057819 */ /* 0x000fc80000011404 */
[----:B------:R-:W-:Y:S02]  /*0eb0*/  ISETP.GT.U32.AND P5, PT, R9, R3, PT ;  /* 0x000000030900720c */ /* 0x000fe40003fa4070 */
[----:B------:R-:W-:Y:S01]  /*0ec0*/  LEA.HI R37, R5, R4, RZ, 0x6 ;  /* 0x0000000405257211 */ /* 0x000fe200078f30ff */
[----:B------:R-:W-:-:S04]  /*0ed0*/  IMAD.WIDE.U32 R4, R50, R6, RZ ;  /* 0x0000000632047225 */ /* 0x000fc800078e00ff */
[----:B--2---:R-:W-:-:S04]  /*0ee0*/  IMAD.WIDE.U32 R6, R0, R32, RZ ;  /* 0x0000002000067225 */ /* 0x004fc800078e00ff */
[----:B------:R-:W-:Y:S01]  /*0ef0*/  IMAD.IADD R28, R5, 0x1, R8 ;  /* 0x00000001051c7824 */ /* 0x000fe200078e0208 */
[----:B------:R-:W-:Y:S01]  /*0f00*/  SEL R41, R4, R6, !P2 ;  /* 0x0000000604297207 */ /* 0x000fe20005000000 */
[----:B------:R-:W-:Y:S01]  /*0f10*/  IMAD R6, R10, R50, RZ ;  /* 0x000000320a067224 */ /* 0x000fe200078e02ff */
[----:B------:R-:W-:Y:S01]  /*0f20*/  @!P5 IADD3 R3, R3, -R9, RZ ;  /* 0x800000090303d210 */ /* 0x000fe20007ffe0ff */
[----:B------:R-:W-:Y:S01]  /*0f30*/  IMAD R8, R0, R33, RZ ;  /* 0x0000002100087224 */ /* 0x000fe200078e02ff */
[----:B------:R-:W-:Y:S01]  /*0f40*/  @!P5 IADD3 R2, R2, 0x1, RZ ;  /* 0x000000010202d810 */ /* 0x000fe20007ffe0ff */
[----:B------:R-:W-:Y:S01]  /*0f50*/  IMAD R6, R43, R42, R6 ;  /* 0x0000002a2b067224 */ /* 0x000fe200078e0206 */
[----:B------:R-:W-:Y:S02]  /*0f60*/  ISETP.GE.U32.AND P3, PT, R3, R9, PT ;  /* 0x000000090300720c */ /* 0x000fe40003f66070 */
[----:B------:R-:W-:Y:S02]  /*0f70*/  @P1 IADD3 R3, R246, R40, RZ ;  /* 0x00000028f6031210 */ /* 0x000fe40007ffe0ff */
[----:B------:R-:W-:-:S02]  /*0f80*/  LOP3.LUT R9, R248, R14, RZ, 0x3c, !PT ;  /* 0x0000000ef8097212 */ /* 0x000fc400078e3cff */
[----:B------:R-:W-:Y:S01]  /*0f90*/  @P2 IADD3 R28, R7, R8, RZ ;  /* 0x00000008071c2210 */ /* 0x000fe20007ffe0ff */
[----:B-----5:R-:W-:Y:S01]  /*0fa0*/  @P1 IMAD R10, R3, R23, RZ ;  /* 0x00000017030a1224 */ /* 0x020fe200078e02ff */
[----:B------:R-:W-:Y:S01]  /*0fb0*/  ISETP.GE.AND P0, PT, R9, RZ, PT ;  /* 0x000000ff0900720c */ /* 0x000fe20003f06270 */
[----:B------:R-:W-:Y:S01]  /*0fc0*/  @P1 IMAD.WIDE.U32 R4, R3, R22, RZ ;  /* 0x0000001603041225 */ /* 0x000fe200078e00ff */
[----:B------:R-:W2:Y:S01]  /*0fd0*/  @!P2 LDC.64 R8, c[0x0][0x418] ;  /* 0x00010600ff08ab82 */ /* 0x000ea20000000a00 */
[----:B------:R-:W-:Y:S02]  /*0fe0*/  ISETP.NE.AND P5, PT, R14, RZ, PT ;  /* 0x000000ff0e00720c */ /* 0x000fe40003fa5270 */
[----:B------:R-:W-:Y:S01]  /*0ff0*/  @P3 IADD3 R2, R2, 0x1, RZ ;  /* 0x0000000102023810 */ /* 0x000fe20007ffe0ff */
[----:B------:R-:W-:Y:S01]  /*1000*/  IMAD.IADD R3, R13, 0x1, R6 ;  /* 0x000000010d037824 */ /* 0x000fe200078e0206 */
[----:B------:R-:W-:Y:S01]  /*1010*/  @P1 IADD3 R30, R5, R10, RZ ;  /* 0x0000000a051e1210 */ /* 0x000fe20007ffe0ff */
[----:B------:R-:W-:Y:S01]  /*1020*/  IMAD R7, R21, R12, RZ ;  /* 0x0000000c15077224 */ /* 0x000fe200078e02ff */
[----:B---3--:R-:W-:Y:S01]  /*1030*/  ISETP.NE.AND P3, PT, R15, RZ, PT ;  /* 0x000000ff0f00720c */ /* 0x008fe20003f65270 */
[----:B------:R-:W3:Y:S01]  /*1040*/  @P2 LDC.64 R10, c[0x0][0x420] ;  /* 0x00010800ff0a2b82 */ /* 0x000ee20000000a00 */
[----:B------:R-:W-:Y:S01]  /*1050*/  @P1 IMAD.MOV.U32 R25, RZ, RZ, R4 ;  /* 0x000000ffff191224 */ /* 0x000fe200078e0004 */
[----:B------:R-:W-:Y:S01]  /*1060*/  MOV R24, R2 ;  /* 0x0000000200187202 */ /* 0x000fe20000000f00 */
[----:B------:R-:W-:-:S02]  /*1070*/  IMAD R7, R20, R3, R7 ;  /* 0x0000000314077224 */ /* 0x000fc400078e0207 */
[----:B------:R-:W-:-:S03]  /*1080*/  IMAD.WIDE.U32 R4, R20, R12, RZ ;  /* 0x0000000c14047225 */ /* 0x000fc600078e00ff */
[----:B------:R-:W5:Y:S01]  /*1090*/  LDC.64 R12, c[0x0][0x488] ;  /* 0x00012200ff0c7b82 */ /* 0x000f620000000a00 */
[----:B------:R-:W-:Y:S01]  /*10a0*/  IMAD.WIDE.U32 R2, R20, R0, RZ ;  /* 0x0000000014027225 */ /* 0x000fe200078e00ff */
[----:B------:R-:W-:-:S03]  /*10b0*/  IADD3 R19, R5, R7, RZ ;  /* 0x0000000705137210 */ /* 0x000fc60007ffe0ff */
[----:B------:R-:W-:Y:S01]  /*10c0*/  IMAD R6, R21, R0, RZ ;  /* 0x0000000015067224 */ /* 0x000fe200078e02ff */
[----:B------:R-:W-:Y:S01]  /*10d0*/  SEL R29, R4, R2, !P2 ;  /* 0x00000002041d7207 */ /* 0x000fe20005000000 */
[C---:B------:R-:W-:Y:S01]  /*10e0*/  IMAD.SHL.U32 R7, R50.reuse, 0x80, RZ ;  /* 0x0000008032077824 */ /* 0x040fe200078e00ff */
[----:B------:R-:W4:Y:S01]  /*10f0*/  @P3 LDC R15, c[0x0][0x2e4] ;  /* 0x0000b900ff0f3b82 */ /* 0x000f220000000800 */
[----:B------:R-:W-:Y:S01]  /*1100*/  @!P0 IMAD.MOV R24, RZ, RZ, -R24 ;  /* 0x000000ffff188224 */ /* 0x000fe200078e0a18 */
[----:B------:R-:W-:Y:S01]  /*1110*/  @P2 IADD3 R19, R3, R6, RZ ;  /* 0x0000000603132210 */ /* 0x000fe20007ffe0ff */
[----:B--2---:R-:W-:Y:S01]  /*1120*/  @!P2 IMAD R2, R43, R8, RZ ;  /* 0x000000082b02a224 */ /* 0x004fe200078e02ff */
[----:B------:R-:W-:Y:S02]  /*1130*/  LOP3.LUT R6, R37, 0xffffffc0, RZ, 0xc0, !PT ;  /* 0xffffffc025067812 */ /* 0x000fe400078ec0ff */
[C---:B------:R-:W-:Y:S01]  /*1140*/  SHF.L.U64.HI R3, R50.reuse, 0x7, R43 ;  /* 0x0000000732037819 */ /* 0x040fe2000001022b */
[----:B------:R-:W-:Y:S01]  /*1150*/  @!P2 IMAD R9, R50, R9, R2 ;  /* 0x000000093209a224 */ /* 0x000fe200078e0202 */
[----:B------:R-:W-:Y:S01]  /*1160*/  SEL R7, R7, RZ, P4 ;  /* 0x000000ff07077207 */ /* 0x000fe20002000000 */
[----:B---3--:R-:W-:Y:S01]  /*1170*/  @P2 IMAD.WIDE.U32 R4, R0, R10, RZ ;  /* 0x0000000a00042225 */ /* 0x008fe200078e00ff */
[----:B------:R-:W-:-:S02]  /*1180*/  IADD3 R6, R6, -0x40, RZ ;  /* 0xffffffc006067810 */ /* 0x000fc40007ffe0ff */
[----:B------:R-:W-:Y:S01]  /*1190*/  SEL R3, R3, RZ, P4 ;  /* 0x000000ff03037207 */ /* 0x000fe20002000000 */
[----:B------:R-:W-:Y:S01]  /*11a0*/  @P2 IMAD R18, R0, R11, R5 ;  /* 0x0000000b00122224 */ /* 0x000fe200078e0205 */
[----:B------:R-:W-:Y:S01]  /*11b0*/  IADD3 R7, P0, R6, R7, RZ ;  /* 0x0000000706077210 */ /* 0x000fe20007f1e0ff */
[----:B------:R-:W-:Y:S01]  /*11c0*/  @P3 IMAD R10, R50, R36, RZ ;  /* 0x00000024320a3224 */ /* 0x000fe200078e02ff */
[----:B------:R-:W-:Y:S01]  /*11d0*/  SHF.R.S32.HI R16, RZ, 0x1f, R6 ;  /* 0x0000001fff107819 */ /* 0x000fe20000011406 */
[----:B------:R-:W-:Y:S01]  /*11e0*/  @P2 IMAD.MOV.U32 R17, RZ, RZ, R4 ;  /* 0x000000ffff112224 */ /* 0x000fe200078e0004 */
[----:B------:R-:W-:Y:S01]  /*11f0*/  @!P5 LOP3.LUT R24, RZ, R14, RZ, 0x33, !PT ;  /* 0x0000000eff18d212 */ /* 0x000fe200078e33ff */
[----:B------:R-:W-:Y:S01]  /*1200*/  IMAD R14, R21, R7, RZ ;  /* 0x00000007150e7224 */ /* 0x000fe200078e02ff */
[----:B------:R-:W-:Y:S01]  /*1210*/  IADD3.X R5, R16, R3, RZ, P0, !PT ;  /* 0x0000000310057210 */ /* 0x000fe200007fe4ff */
[----:B------:R-:W-:Y:S01]  /*1220*/  @!P2 IMAD.WIDE.U32 R2, R50, R8, RZ ;  /* 0x000000083202a225 */ /* 0x000fe200078e00ff */
[----:B------:R-:W-:-:S02]  /*1230*/  @P3 SEL R8, R10, R0, !P2 ;  /* 0x000000000a083207 */ /* 0x000fc40005000000 */
[----:B-1----:R-:W-:Y:S01]  /*1240*/  ISETP.NE.AND P0, PT, R39, RZ, PT ;  /* 0x000000ff2700720c */ /* 0x002fe20003f05270 */
[----:B------:R-:W-:Y:S01]  /*1250*/  IMAD R14, R20, R5, R14 ;  /* 0x00000005140e7224 */ /* 0x000fe200078e020e */
[----:B------:R-:W-:Y:S01]  /*1260*/  @!P2 IADD3 R18, R3, R9, RZ ;  /* 0x000000090312a210 */ /* 0x000fe20007ffe0ff */
[----:B------:R-:W-:Y:S01]  /*1270*/  @!P3 IMAD R5, R50, R241, R248 ;  /* 0x000000f13205b224 */ /* 0x000fe200078e02f8 */
[----:B------:R-:W-:Y:S01]  /*1280*/  @!P2 MOV R17, R2 ;  /* 0x000000020011a202 */ /* 0x000fe20000000f00 */
[----:B-----5:R-:W-:-:S04]  /*1290*/  IMAD.WIDE.U32 R2, R38, R12, RZ ;  /* 0x0000000c26027225 */ /* 0x020fc800078e00ff */
[----:B------:R-:W-:Y:S01]  /*12a0*/  @P1 IMAD.IADD R4, R246, 0x1, R40 ;  /* 0x00000001f6041824 */ /* 0x000fe200078e0228 */
[----:B------:R-:W-:Y:S01]  /*12b0*/  SEL R12, R2, RZ, P0 ;  /* 0x000000ff020c7207 */ /* 0x000fe20000000000 */
[----:B------:R-:W-:Y:S01]  /*12c0*/  IMAD.WIDE.U32 R10, R20, R7, RZ ;  /* 0x00000007140a7225 */ /* 0x000fe200078e00ff */
[----:B------:R-:W-:-:S03]  /*12d0*/  SHF.R.S32.HI R40, RZ, 0x1f, R31 ;  /* 0x0000001fff287819 */ /* 0x000fc6000001141f */
[----:B----4-:R-:W-:Y:S02]  /*12e0*/  @P3 IMAD R20, R248, R15, R8 ;  /* 0x0000000ff8143224 */ /* 0x010fe400078e0208 */
[----:B------:R-:W-:Y:S02]  /*12f0*/  IMAD R7, R38, R13, R3 ;  /* 0x0000000d26077224 */ /* 0x000fe400078e0203 */
[----:B------:R-:W-:Y:S02]  /*1300*/  @!P3 IMAD R20, R5, R36, RZ ;  /* 0x000000240514b224 */ /* 0x000fe400078e02ff */
[----:B------:R-:W-:Y:S01]  /*1310*/  @P1 IMAD R3, R4, R27, RZ ;  /* 0x0000001b04031224 */ /* 0x000fe200078e02ff */
[----:B------:R-:W-:Y:S01]  /*1320*/  SEL R13, R7, RZ, P0 ;  /* 0x000000ff070d7207 */ /* 0x000fe20000000000 */
[----:B------:R-:W-:Y:S02]  /*1330*/  IMAD R8, R248, R35, RZ ;  /* 0x00000023f8087224 */ /* 0x000fe400078e02ff */
[----:B------:R-:W-:-:S03]  /*1340*/  @P1 IMAD.WIDE.U32 R4, R4, R26, RZ ;  /* 0x0000001a04041225 */ /* 0x000fc600078e00ff */
[----:B------:R-:W-:Y:S02]  /*1350*/  SHF.R.S32.HI R9, RZ, 0x1f, R8 ;  /* 0x0000001fff097819 */ /* 0x000fe40000011408 */
        /* <DEDUP_REMOVED lines=15> */
.L_x_140:
        /* <DEDUP_REMOVED lines=13> */
.L_x_141:
        /* <DEDUP_REMOVED lines=10> */
.L_x_142:
[----:B------:R-:W-:-:S04]  /*15c0*/  IMAD R0, R50, R241, R248 ;  /* 0x000000f132007224 */ /* 0x000fc800078e02f8 */
[----:B------:R-:W-:-:S07]  /*15d0*/  IMAD R0, R0, R42, RZ ;  /* 0x0000002a00007224 */ /* 0x000fce00078e02ff */
.L_x_143:
[----:B------:R-:W2:Y:S01]  /*15e0*/  LDL R21, [R1+0x18] ;  /* 0x0000180001157983 */ /* 0x000ea20000100800 */
[----:B------:R-:W-:Y:S01]  /*15f0*/  IMAD R241, R35, R241, RZ ;  /* 0x000000f123f17224 */ /* 0x000fe200078e02ff */
[----:B------:R-:W1:Y:S01]  /*1600*/  LDC.64 R14, c[0x0][0x420] ;  /* 0x00010800ff0e7b82 */ /* 0x000e620000000a00 */
[----:B------:R-:W-:Y:S01]  /*1610*/  SHF.R.S32.HI R215, RZ, 0x1f, R214 ;  /* 0x0000001fffd77819 */ /* 0x000fe200000114d6 */
[----:B------:R-:W3:Y:S01]  /*1620*/  S2R R45, SR_TID.X ;  /* 0x00000000002d7919 */ /* 0x000ee20000002100 */
[----:B------:R-:W-:Y:S01]  /*1630*/  IMAD.SHL.U32 R3, R241, 0x40, RZ ;  /* 0x00000040f1037824 */ /* 0x000fe200078e00ff */
[----:B------:R-:W-:Y:S01]  /*1640*/  ULDC.64 UR6, c[0x0][0x428] ;  /* 0x00010a0000067ab9 */ /* 0x000fe20000000a00 */
[----:B------:R-:W-:Y:S01]  /*1650*/  IADD3 R20, R6, R20, RZ ;  /* 0x0000001406147210 */ /* 0x000fe20007ffe0ff */
[----:B------:R-:W4:Y:S01]  /*1660*/  S2R R5, SR_TID.X ;  /* 0x0000000000057919 */ /* 0x000f220000002100 */
[----:B------:R-:W-:Y:S01]  /*1670*/  ULDC.64 UR8, c[0x0][0x258] ;  /* 0x0000960000087ab9 */ /* 0x000fe20000000a00 */
[----:B------:R-:W-:Y:S01]  /*1680*/  IADD3 R2, P2, P1, R10, R3, R8 ;  /* 0x000000030a027210 */ /* 0x000fe2000795e008 */
[----:B------:R-:W5:Y:S01]  /*1690*/  LDC.64 R48, c[0x0][0x2b0] ;  /* 0x0000ac00ff307b82 */ /* 0x000f620000000a00 */
[----:B------:R-:W4:Y:S01]  /*16a0*/  S2R R7, SR_TID.X ;  /* 0x0000000000077919 */ /* 0x000f220000002100 */
[----:B------:R-:W-:Y:S01]  /*16b0*/  SHF.R.S32.HI R3, RZ, 0x1f, R3 ;  /* 0x0000001fff037819 */ /* 0x000fe20000011403 */
[----:B------:R-:W-:Y:S01]  /*16c0*/  ULDC.64 UR10, c[0x0][0x210] ;  /* 0x00008400000a7ab9 */ /* 0x000fe20000000a00 */
[----:B------:R-:W-:Y:S02]  /*16d0*/  BSSY B1, `(.L_x_139) ;  /* 0x000060c000017945 */ /* 0x000fe40003800000 */
[----:B------:R-:W-:-:S02]  /*16e0*/  IADD3.X R3, R4, R3, R9, P2, P1 ;  /* 0x0000000304037210 */ /* 0x000fc400017e2409 */
[----:B------:R-:W-:Y:S01]  /*16f0*/  IADD3 R8, P2, P1, R12, R2, R29 ;  /* 0x000000020c087210 */ /* 0x000fe2000795e01d */
[----:B------:R-:W5:Y:S01]  /*1700*/  LDC.64 R46, c[0x0][0x478] ;  /* 0x00011e00ff2e7b82 */ /* 0x000f620000000a00 */
[----:B------:R-:W-:Y:S02]  /*1710*/  IADD3 R2, P3, R214, R17, RZ ;  /* 0x00000011d6027210 */ /* 0x000fe40007f7e0ff */
[----:B------:R-:W-:-:S03]  /*1720*/  IADD3.X R9, R13, R3, R19, P2, P1 ;  /* 0x000000030d097210 */ /* 0x000fc600017e2413 */
[----:B------:R-:W-:Y:S01]  /*1730*/  IMAD.X R3, R215, 0x1, R18, P3 ;  /* 0x00000001d7037824 */ /* 0x000fe200018e0612 */
[----:B------:R-:W-:Y:S01]  /*1740*/  ISETP.GE.AND P3, PT, R34, 0x1, PT ;  /* 0x000000012200780c */ /* 0x000fe20003f66270 */
[----:B------:R-:W-:Y:S02]  /*1750*/  IMAD.IADD R18, R6, 0x1, R0 ;  /* 0x0000000106127824 */ /* 0x000fe400078e0200 */
[-C--:B-1----:R-:W-:Y:S02]  /*1760*/  IMAD R4, R16, R14.reuse, RZ ;  /* 0x0000000e10047224 */ /* 0x082fe400078e02ff */
[----:B------:R-:W-:Y:S01]  /*1770*/  IMAD.WIDE.U32 R2, R6, R14, R2 ;  /* 0x0000000e06027225 */ /* 0x000fe200078e0002 */
[----:B---3--:R-:W-:-:S03]  /*1780*/  SHF.R.S32.HI R44, RZ, 0x1f, R45 ;  /* 0x0000001fff2c7819 */ /* 0x008fc6000001142d */
[----:B------:R-:W-:Y:S01]  /*1790*/  IMAD R4, R6, R15, R4 ;  /* 0x0000000f06047224 */ /* 0x000fe200078e0204 */
[----:B----4-:R-:W-:-:S03]  /*17a0*/  SHF.R.S32.HI R5, RZ, 0x1f, R5 ;  /* 0x0000001fff057819 */ /* 0x010fc60000011405 */
[----:B------:R-:W-:Y:S01]  /*17b0*/  IMAD.IADD R3, R3, 0x1, R4 ;  /* 0x0000000103037824 */ /* 0x000fe200078e0204 */
[----:B------:R-:W-:Y:S01]  /*17c0*/  LEA.HI R35, R44, R45, RZ, 0x3 ;  /* 0x0000002d2c237211 */ /* 0x000fe200078f18ff */
[----:B------:R-:W-:Y:S01]  /*17d0*/  IMAD R4, R249, UR6, RZ ;  /* 0x00000006f9047c24 */ /* 0x000fe2000f8e02ff */
[----:B------:R-:W-:Y:S01]  /*17e0*/  LEA.HI R5, R5, R7, RZ, 0x5 ;  /* 0x0000000705057211 */ /* 0x000fe200078f28ff */
[C---:B------:R-:W-:Y:S01]  /*17f0*/  IMAD.WIDE.U32 R2, R248.reuse, UR6, R2 ;  /* 0x00000006f8027c25 */ /* 0x040fe2000f8e0002 */
[----:B------:R-:W-:Y:S02]  /*1800*/  SHF.R.S32.HI R13, RZ, 0x3, R35 ;  /* 0x00000003ff0d7819 */ /* 0x000fe40000011423 */
[----:B------:R-:W-:Y:S01]  /*1810*/  SHF.R.S32.HI R5, RZ, 0x5, R5 ;  /* 0x00000005ff057819 */ /* 0x000fe20000011405 */
[----:B------:R-:W-:Y:S01]  /*1820*/  IMAD R4, R248, UR7, R4 ;  /* 0x00000007f8047c24 */ /* 0x000fe2000f8e0204 */
[----:B------:R-:W-:Y:S01]  /*1830*/  IADD3 R7, P2, R13, R6, RZ ;  /* 0x000000060d077210 */ /* 0x000fe20007f5e0ff */
[----:B------:R-:W-:Y:S01]  /*1840*/  ULDC.64 UR6, c[0x0][0x400] ;  /* 0x0001000000067ab9 */ /* 0x000fe20000000a00 */
[----:B------:R-:W-:Y:S01]  /*1850*/  SHF.R.S32.HI R42, RZ, 0x1f, R13 ;  /* 0x0000001fff2a7819 */ /* 0x000fe2000001140d */
[----:B-----5:R-:W-:-:S04]  /*1860*/  IMAD.WIDE R18, R18, 0x4, R46 ;  /* 0x0000000412127825 */ /* 0x020fc800078e022e */
[----:B--2---:R-:W-:Y:S02]  /*1870*/  IMAD R0, R5, R241, R21 ;  /* 0x000000f105007224 */ /* 0x004fe400078e0215 */
[----:B------:R-:W-:Y:S02]  /*1880*/  IMAD.X R5, R42, 0x1, R16, P2 ;  /* 0x000000012a057824 */ /* 0x000fe400010e0610 */
[----:B------:R-:W-:Y:S01]  /*1890*/  IMAD.WIDE R20, R20, 0x4, R48 ;  /* 0x0000000414147825 */ /* 0x000fe200078e0230 */
[----:B------:R-:W-:-:S03]  /*18a0*/  IADD3 R8, P1, R0, R8, RZ ;  /* 0x0000000800087210 */ /* 0x000fc60007f3e0ff */
[-C--:B------:R-:W-:Y:S01]  /*18b0*/  IMAD R5, R5, R32.reuse, RZ ;  /* 0x0000002005057224 */ /* 0x080fe200078e02ff */
[----:B------:R-:W-:Y:S02]  /*18c0*/  LEA.HI.X.SX32 R0, R0, R9, 0x1, P1 ;  /* 0x0000000900007211 */ /* 0x000fe400008f0eff */
[C---:B------:R-:W-:Y:S01]  /*18d0*/  LEA R200, P1, R8.reuse, UR6, 0x2 ;  /* 0x0000000608c87c11 */ /* 0x040fe2000f8210ff */
[C---:B------:R-:W-:Y:S02]  /*18e0*/  IMAD R9, R7.reuse, R33, R5 ;  /* 0x0000002107097224 */ /* 0x040fe400078e0205 */
[----:B------:R-:W-:Y:S01]  /*18f0*/  IMAD.WIDE.U32 R6, R7, R32, R214 ;  /* 0x0000002007067225 */ /* 0x000fe200078e00d6 */
[----:B------:R-:W-:-:S03]  /*1900*/  LEA.HI.X R201, R8, UR7, R0, 0x2, P1 ;  /* 0x0000000708c97c11 */ /* 0x000fc600088f1400 */
        /* <DEDUP_REMOVED lines=13> */
[----:B------:R-:W-:Y:S02]  /*19e0*/  LEA R16, P1, R4, UR8, 0x1 ;  /* 0x0000000804107c11 */ /* 0x000fe4000f8208ff */
[----:B------:R-:W-:Y:S02]  /*19f0*/  LEA R208, P2, R10, UR10, 0x1 ;  /* 0x0000000a0ad07c11 */ /* 0x000fe4000f8408ff */
[----:B------:R-:W-:Y:S02]  /*1a00*/  LEA.HI.X R17, R4, UR9, R28, 0x1, P1 ;  /* 0x0000000904117c11 */ /* 0x000fe400088f0c1c */
[----:B------:R-:W-:-:S02]  /*1a10*/  LEA.HI.X R209, R10, UR11, R29, 0x1, P2 ;  /* 0x0000000b0ad17c11 */ /* 0x000fc400090f0c1d */
[----:B------:R-:W-:Y:S01]  /*1a20*/  LEA.HI.SX32 R6, R37, 0xffffffff, 0x1a ;  /* 0xffffffff25067811 */ /* 0x000fe200078fd2ff */
[----:B------:R-:W-:Y:S06]  /*1a30*/  @!P3 BRA `(.L_x_144) ;  /* 0x000000540014b947 */ /* 0x000fec0003800000 */
[----:B------:R-:W2:Y:S01]  /*1a40*/  LDL R51, [R1+0x14] ;  /* 0x0000140001337983 */ /* 0x000ea20000100800 */
[----:B------:R-:W-:Y:S01]  /*1a50*/  IMAD R0, R247, -0x40, R206 ;  /* 0xffffffc0f7007824 */ /* 0x000fe200078e02ce */
[----:B------:R-:W-:Y:S01]  /*1a60*/  IADD3 R8, R13, 0x20, RZ ;  /* 0x000000200d087810 */ /* 0x000fe20007ffe0ff */
[----:B------:R-:W-:Y:S01]  /*1a70*/  IMAD.WIDE.U32 R2, R31, R22, R214 ;  /* 0x000000161f027225 */ /* 0x000fe200078e00d6 */
[----:B------:R-:W-:Y:S01]  /*1a80*/  ULDC.64 UR6, c[0x0][0x268] ;  /* 0x00009a0000067ab9 */ /* 0x000fe20000000a00 */
[----:B------:R-:W-:Y:S01]  /*1a90*/  BSSY B0, `(.L_x_145) ;  /* 0x0000030000007945 */ /* 0x000fe20003800000 */
[----:B------:R-:W-:Y:S01]  /*1aa0*/  @P0 BAR.SYNC.DEFER_BLOCKING 0x0 ;  /* 0x0000000000000b1d */ /* 0x000fe20000010000 */
[----:B------:R-:W-:Y:S01]  /*1ab0*/  ISETP.GE.AND P6, PT, R13, R0, PT ;  /* 0x000000000d00720c */ /* 0x000fe20003fc6270 */
[----:B------:R-:W-:Y:S01]  /*1ac0*/  IMAD R7, R40, R22, RZ ;  /* 0x0000001628077224 */ /* 0x000fe200078e02ff */
[----:B------:R-:W-:Y:S01]  /*1ad0*/  ISETP.GE.AND P5, PT, R8, R0, PT ;  /* 0x000000000800720c */ /* 0x000fe20003fa6270 */
[----:B------:R-:W-:Y:S01]  /*1ae0*/  IMAD.MOV.U32 R205, RZ, RZ, R6 ;  /* 0x000000ffffcd7224 */ /* 0x000fe200078e0006 */
[----:B------:R-:W-:Y:S01]  /*1af0*/  IADD3 R6, P1, R25, R2, RZ ;  /* 0x0000000219067210 */ /* 0x000fe20007f3e0ff */
[----:B------:R-:W-:-:S02]  /*1b00*/  IMAD R2, R31, R23, R7 ;  /* 0x000000171f027224 */ /* 0x000fc400078e0207 */
[----:B------:R-:W-:Y:S02]  /*1b10*/  IMAD R0, R36, UR6, RZ ;  /* 0x0000000624007c24 */ /* 0x000fe4000f8e02ff */
[C---:B------:R-:W-:Y:S01]  /*1b20*/  IMAD R25, R205.reuse, -0x40, R34 ;  /* 0xffffffc0cd197824 */ /* 0x040fe200078e0222 */
[----:B------:R-:W-:Y:S01]  /*1b30*/  IADD3.X R7, R30, R3, R2, P1, !PT ;  /* 0x000000031e077210 */ /* 0x000fe20000ffe402 */
[----:B------:R-:W-:Y:S01]  /*1b40*/  IMAD R0, R24, UR7, R0 ;  /* 0x0000000718007c24 */ /* 0x000fe2000f8e0200 */
[----:B------:R-:W-:Y:S02]  /*1b50*/  LEA.HI R2, R205, R205, RZ, 0x1 ;  /* 0x000000cdcd027211 */ /* 0x000fe400078f08ff */
[-C--:B------:R-:W-:Y:S01]  /*1b60*/  ISETP.GE.AND P3, PT, R8, R25.reuse, PT ;  /* 0x000000190800720c */ /* 0x080fe20003f66270 */
[----:B------:R-:W-:Y:S01]  /*1b70*/  IMAD.WIDE.U32 R6, R24, UR6, R6 ;  /* 0x0000000618067c25 */ /* 0x000fe2000f8e0006 */
[----:B------:R-:W-:Y:S02]  /*1b80*/  ISETP.GE.AND P4, PT, R13, R25, PT ;  /* 0x000000190d00720c */ /* 0x000fe40003f86270 */
[----:B------:R-:W-:Y:S01]  /*1b90*/  LOP3.LUT R30, R2, 0xfffffffe, RZ, 0xc0, !PT ;  /* 0xfffffffe021e7812 */ /* 0x000fe200078ec0ff */
[----:B------:R-:W-:Y:S01]  /*1ba0*/  IMAD.IADD R12, R7, 0x1, R0 ;  /* 0x00000001070c7824 */ /* 0x000fe200078e0200 */
        /* <DEDUP_REMOVED lines=30> */
.L_x_146:
[----:B------:R-:W-:Y:S05]  /*1d90*/  BSYNC B0 ;  /* 0x0000000000007941 */ /* 0x000fea0003800000 */
.L_x_145:
        /* <DEDUP_REMOVED lines=31> */
.L_x_148:
[----:B------:R-:W-:Y:S05]  /*1f90*/  BSYNC B0 ;  /* 0x0000000000007941 */ /* 0x000fea0003800000 */
.L_x_147:
        /* <DEDUP_REMOVED lines=22> */
.L_x_150:
[----:B------:R-:W-:Y:S05]  /*2100*/  BSYNC B0 ;  /* 0x0000000000007941 */ /* 0x000fea0003800000 */
.L_x_149:
        /* <DEDUP_REMOVED lines=31> */
.L_x_152:
[----:B------:R-:W-:Y:S05]  /*2300*/  BSYNC B0 ;  /* 0x0000000000007941 */ /* 0x000fea0003800000 */
.L_x_151:
        /* <DEDUP_REMOVED lines=12> */
.L_x_154:
        /* <DEDUP_REMOVED lines=20> */
.L_x_155:
[----:B------:R-:W-:Y:S05]  /*2510*/  BSYNC B0 ;  /* 0x0000000000007941 */ /* 0x000fea0003800000 */
.L_x_153:
        /* <DEDUP_REMOVED lines=13> */
.L_x_157:
        /* <DEDUP_REMOVED lines=26> */
.L_x_158:
[----:B------:R-:W-:Y:S05]  /*2790*/  BSYNC B0 ;  /* 0x0000000000007941 */ /* 0x000fea0003800000 */
.L_x_156:
[----:B------:R1:W-:Y:S01]  /*27a0*/  @P6 STS.128 [R204+0xc000], RZ ;  /* 0x00c000ffcc006388 */ /* 0x0003e20000000c00 */
[CC--:B--23--:R-:W-:Y:S01]  /*27b0*/  IMAD.WIDE.U32 R2, R31.reuse, R26.reuse, R214 ;  /* 0x0000001a1f027225 */ /* 0x0ccfe200078e00d6 */
[----:B------:R-:W-:Y:S01]  /*27c0*/  ULDC.64 UR6, c[0x0][0x260] ;  /* 0x0000980000067ab9 */ /* 0x000fe20000000a00 */
[----:B------:R-:W-:Y:S01]  /*27d0*/  BSSY B0, `(.L_x_159) ;  /* 0x0000025000007945 */ /* 0x000fe20003800000 */
[----:B------:R1:W-:Y:S01]  /*27e0*/  @P6 STS.128 [R204+0xe000], RZ ;  /* 0x00e000ffcc006388 */ /* 0x0003e20000000c00 */
        /* <DEDUP_REMOVED lines=35> */
.L_x_160:
[----:B------:R-:W-:Y:S05]  /*2a20*/  BSYNC B0 ;  /* 0x0000000000007941 */ /* 0x000fea0003800000 */
.L_x_159:
        /* <DEDUP_REMOVED lines=31> */
.L_x_162:
[----:B------:R-:W-:Y:S05]  /*2c20*/  BSYNC B0 ;  /* 0x0000000000007941 */ /* 0x000fea0003800000 */
.L_x_161:
[----:B------:R-:W4:Y:S01]  /*2c30*/  LDL R8, [R1+0x10] ;  /* 0x0000100001087983 */ /* 0x000f220000100800 */
[----:B------:R-:W-:-:S03]  /*2c40*/  ULDC.64 UR6, c[0x0][0x3c8] ;  /* 0x0000f20000067ab9 */ /* 0x000fc60000000a00 */
[----:B------:R-:W0:Y:S01]  /*2c50*/  LDGDEPBAR ;  /* 0x00000000000079af */ /* 0x000e220000000000 */
[----:B------:R-:W-:Y:S01]  /*2c60*/  ISETP.NE.U32.AND P5, PT, RZ, UR6, PT ;  /* 0x00000006ff007c0c */ /* 0x000fe2000bfa5070 */
[----:B------:R-:W-:Y:S01]  /*2c70*/  IMAD.MOV.U32 R213, RZ, RZ, 0x7f800000 ;  /* 0x7f800000ffd57424 */ /* 0x000fe200078e00ff */
[----:B------:R-:W-:Y:S01]  /*2c80*/  ULDC UR4, c[0x0][0x2d0] ;  /* 0x0000b40000047ab9 */ /* 0x000fe20000000800 */
[----:B------:R-:W4:Y:S01]  /*2c90*/  LDL R9, [R1] ;  /* 0x0000000001097983 */ /* 0x000f220000100800 */
[----:B------:R-:W-:Y:S01]  /*2ca0*/  ISETP.NE.AND.EX P5, PT, RZ, UR7, PT, P5 ;  /* 0x00000007ff007c0c */ /* 0x000fe2000bfa5350 */
[----:B------:R-:W-:-:S12]  /*2cb0*/  IMAD.MOV.U32 R216, RZ, RZ, 0x7f800000 ;  /* 0x7f800000ffd87424 */ /* 0x000fd800078e00ff */
[----:B--23--:R-:W2:Y:S01]  /*2cc0*/  @P5 LDC.64 R6, c[0x0][0x3d0] ;  /* 0x0000f400ff065b82 */ /* 0x00cea20000000a00 */
[----:B------:R-:W-:-:S04]  /*2cd0*/  DEPBAR.LE SB0, 0x1 ;  /* 0x000080400000791a */ /* 0x000fc80000000000 */
[----:B--2---:R-:W-:-:S04]  /*2ce0*/  @P5 IMAD.WIDE.U32 R4, R50, R6, R248 ;  /* 0x0000000632045225 */ /* 0x004fc800078e00f8 */
[C---:B----4-:R-:W-:Y:S01]  /*2cf0*/  VIADD R0, R8.reuse, 0x8 ;  /* 0x0000000808007836 */ /* 0x050fe20000000000 */
[----:B------:R-:W-:Y:S01]  /*2d00*/  SHF.R.S32.HI R240, RZ, 0x1f, R8 ;  /* 0x0000001ffff07819 */ /* 0x000fe20000011408 */
[C---:B------:R-:W-:Y:S01]  /*2d10*/  IMAD.SHL.U32 R236, R8.reuse, 0x4, RZ ;  /* 0x0000000408ec7824 */ /* 0x040fe200078e00ff */
[-C--:B------:R-:W-:Y:S02]  /*2d20*/  ISETP.GE.AND P3, PT, R8, R25.reuse, PT ;  /* 0x000000190800720c */ /* 0x080fe40003f66270 */
[----:B------:R-:W-:Y:S02]  /*2d30*/  ISETP.GE.AND P2, PT, R0, R25, PT ;  /* 0x000000190000720c */ /* 0x000fe40003f46270 */
[----:B------:R-:W-:Y:S02]  /*2d40*/  SHF.L.U64.HI R3, R8, 0x2, R240 ;  /* 0x0000000208037819 */ /* 0x000fe400000102f0 */
[----:B------:R-:W-:-:S05]  /*2d50*/  IADD3 R2, P1, R236, R219, RZ ;  /* 0x000000dbec027210 */ /* 0x000fca0007f3e0ff */
[----:B------:R-:W-:-:S05]  /*2d60*/  IMAD.X R3, R3, 0x1, R218, P1 ;  /* 0x0000000103037824 */ /* 0x000fca00008e06da */
[----:B------:R-:W5:Y:S04]  /*2d70*/  @!P3 LDG.E R213, desc[UR16][R2.64] ;  /* 0x0000001002d5b981 */ /* 0x000f68000c1e1900 */
[----:B------:R2:W5:Y:S01]  /*2d80*/  @!P2 LDG.E R216, desc[UR16][R2.64+0x20] ;  /* 0x0000201002d8a981 */ /* 0x000562000c1e1900 */
[----:B------:R-:W-:Y:S01]  /*2d90*/  BAR.SYNC.DEFER_BLOCKING 0x0 ;  /* 0x0000000000007b1d */ /* 0x000fe20000010000 */
[----:B------:R-:W-:-:S04]  /*2da0*/  @P5 IMAD R0, R43, R6, RZ ;  /* 0x000000062b005224 */ /* 0x000fc800078e02ff */
[----:B------:R-:W-:Y:S01]  /*2db0*/  @P5 IMAD R7, R50, R7, R0 ;  /* 0x0000000732075224 */ /* 0x000fe200078e0200 */
[----:B------:R-:W-:Y:S01]  /*2dc0*/  @P5 LEA R6, P1, R4, UR6, 0x2 ;  /* 0x0000000604065c11 */ /* 0x000fe2000f8210ff */
[----:B------:R-:W-:Y:S01]  /*2dd0*/  IMAD.MOV.U32 R168, RZ, RZ, 0x20 ;  /* 0x00000020ffa87424 */ /* 0x000fe200078e00ff */
[----:B--2---:R-:W-:Y:S01]  /*2de0*/  LOP3.LUT R3, R35, 0xfffffff8, RZ, 0xc0, !PT ;  /* 0xfffffff823037812 */ /* 0x004fe200078ec0ff */
[----:B------:R-:W-:Y:S01]  /*2df0*/  @P5 IMAD.IADD R7, R5, 0x1, R7 ;  /* 0x0000000105075824 */ /* 0x000fe200078e0207 */
[----:B------:R-:W-:Y:S01]  /*2e00*/  LEA.HI R0, R44, R45, RZ, 0x4 ;  /* 0x0000002d2c007211 */ /* 0x000fe200078f20ff */
[----:B------:R2:W3:Y:S01]  /*2e10*/  LDSM.16.M88.4 R116, [R190] ;  /* 0x00000000be74783b */ /* 0x0004e20000000200 */
[----:B------:R-:W-:-:S03]  /*2e20*/  LEA R144, R199, UR5, 0x1 ;  /* 0x00000005c7907c11 */ /* 0x000fc6000f8e08ff */
[----:B------:R2:W4:Y:S01]  /*2e30*/  LDSM.16.M88.4 R120, [R190+0x800] ;  /* 0x00080000be78783b */ /* 0x0005220000000200 */
[----:B------:R-:W-:Y:S01]  /*2e40*/  @P5 LEA.HI.X R7, R4, UR7, R7, 0x2, P1 ;  /* 0x0000000704075c11 */ /* 0x000fe200088f1407 */
[----:B------:R-:W-:Y:S01]  /*2e50*/  IMAD.IADD R3, R45, 0x1, -R3 ;  /* 0x000000012d037824 */ /* 0x000fe200078e0a03 */
[----:B------:R-:W-:Y:S01]  /*2e60*/  LOP3.LUT R0, R0, 0xfffffff0, RZ, 0xc0, !PT ;  /* 0xfffffff000007812 */ /* 0x000fe200078ec0ff */
[----:B------:R2:W1:Y:S04]  /*2e70*/  LDSM.16.M88.4 R108, [R144+0x10000] ;  /* 0x01000000906c783b */ /* 0x0004680000000200 */
[----:B------:R2:W1:Y:S04]  /*2e80*/  LDSM.16.M88.4 R124, [R188] ;  /* 0x00000000bc7c783b */ /* 0x0004680000000200 */
[----:B------:R2:W1:Y:S04]  /*2e90*/  LDSM.16.M88.4 R128, [R188+0x800] ;  /* 0x00080000bc80783b */ /* 0x0004680000000200 */
[----:B------:R2:W1:Y:S04]  /*2ea0*/  LDSM.16.M88.4 R148, [R190+0x2000] ;  /* 0x00200000be94783b */ /* 0x0004680000000200 */
[----:B------:R2:W1:Y:S04]  /*2eb0*/  LDSM.16.M88.4 R152, [R190+0x2800] ;  /* 0x00280000be98783b */ /* 0x0004680000000200 */
[----:B------:R2:W1:Y:S04]  /*2ec0*/  LDSM.16.M88.4 R156, [R188+0x2000] ;  /* 0x00200000bc9c783b */ /* 0x0004680000000200 */
[----:B------:R2:W1:Y:S01]  /*2ed0*/  LDSM.16.M88.4 R160, [R188+0x2800] ;  /* 0x00280000bca0783b */ /* 0x0004620000000200 */
[----:B------:R-:W-:-:S02]  /*2ee0*/  IMAD.SHL.U32 R217, R241, 0x10, RZ ;  /* 0x00000010f1d97824 */ /* 0x000fc400078e00ff */
[----:B------:R-:W-:Y:S01]  /*2ef0*/  IMAD.SHL.U32 R212, R241, 0x8, RZ ;  /* 0x00000008f1d47824 */ /* 0x000fe200078e00ff */
[----:B------:R3:W4:Y:S01]  /*2f00*/  @P5 LDG.E R7, desc[UR16][R6.64] ;  /* 0x0000001006075981 */ /* 0x000722000c1e1900 */
[----:B------:R-:W-:Y:S01]  /*2f10*/  LOP3.LUT P4, RZ, R3, 0x2, RZ, 0xc0, !PT ;  /* 0x0000000203ff7812 */ /* 0x000fe2000788c0ff */
[----:B------:R-:W-:Y:S02]  /*2f20*/  IMAD.MOV.U32 R203, RZ, RZ, RZ ;  /* 0x000000ffffcb7224 */ /* 0x000fe400078e00ff */
[----:B------:R-:W-:Y:S01]  /*2f30*/  IMAD.MOV.U32 R192, RZ, RZ, 0x20 ;  /* 0x00000020ffc07424 */ /* 0x000fe200078e00ff */
[----:B------:R-:W-:Y:S01]  /*2f40*/  SEL R168, R168, 0xffffffe0, !P4 ;  /* 0xffffffe0a8a87807 */ /* 0x000fe20006000000 */
[----:B------:R2:W1:Y:S01]  /*2f50*/  LDSM.16.M88.4 R112, [R144+0x10800] ;  /* 0x010800009070783b */ /* 0x0004620000000200 */
[----:B------:R-:W-:Y:S01]  /*2f60*/  IMAD.MOV.U32 R189, RZ, RZ, 0x40 ;  /* 0x00000040ffbd7424 */ /* 0x000fe200078e00ff */
[----:B------:R-:W-:Y:S01]  /*2f70*/  CS2R R94, SRZ ;  /* 0x00000000005e7805 */ /* 0x000fe2000001ff00 */
[----:B------:R-:W-:Y:S01]  /*2f80*/  IMAD R245, R241, 0x18, RZ ;  /* 0x00000018f1f57824 */ /* 0x000fe200078e02ff */
[----:B------:R2:W1:Y:S01]  /*2f90*/  LDSM.16.M88.4 R140, [R144+0x12000] ;  /* 0x01200000908c783b */ /* 0x0004620000000200 */
[----:B------:R-:W-:Y:S01]  /*2fa0*/  VIADD R5, R31, 0x40 ;  /* 0x000000401f057836 */ /* 0x000fe20000000000 */
[----:B------:R-:W-:Y:S01]  /*2fb0*/  CS2R R92, SRZ ;  /* 0x00000000005c7805 */ /* 0x000fe2000001ff00 */
[----:B------:R-:W-:Y:S01]  /*2fc0*/  IMAD R4, R247, 0x40, R9 ;  /* 0x00000040f7047824 */ /* 0x000fe200078e0209 */
[----:B------:R-:W1:Y:S01]  /*2fd0*/  LDSM.16.M88.4 R144, [R144+0x12800] ;  /* 0x012800009090783b */ /* 0x000e620000000200 */
[C---:B------:R-:W-:Y:S01]  /*2fe0*/  IMAD.SHL.U32 R244, R241.reuse, 0x20, RZ ;  /* 0x00000020f1f47824 */ /* 0x040fe200078e00ff */
[----:B------:R-:W-:Y:S01]  /*2ff0*/  CS2R R98, SRZ ;  /* 0x0000000000627805 */ /* 0x000fe2000001ff00 */
[C---:B------:R-:W-:Y:S01]  /*3000*/  IMAD R243, R241.reuse, 0x28, RZ ;  /* 0x00000028f1f37824 */ /* 0x040fe200078e02ff */
[----:B------:R-:W-:Y:S01]  /*3010*/  CS2R R96, SRZ ;  /* 0x0000000000607805 */ /* 0x000fe2000001ff00 */
[----:B------:R-:W-:Y:S01]  /*3020*/  IMAD R242, R241, 0x30, RZ ;  /* 0x00000030f1f27824 */ /* 0x000fe200078e02ff */
[----:B------:R-:W-:Y:S01]  /*3030*/  CS2R R90, SRZ ;  /* 0x00000000005a7805 */ /* 0x000fe2000001ff00 */
[----:B------:R-:W-:Y:S01]  /*3040*/  IMAD.MOV.U32 R207, RZ, RZ, R202 ;  /* 0x000000ffffcf7224 */ /* 0x000fe200078e00ca */
[----:B------:R-:W-:-:S02]  /*3050*/  CS2R R88, SRZ ;  /* 0x0000000000587805 */ /* 0x000fc4000001ff00 */
[----:B------:R-:W-:Y:S02]  /*3060*/  CS2R R86, SRZ ;  /* 0x0000000000567805 */ /* 0x000fe4000001ff00 */
[----:B------:R-:W-:Y:S01]  /*3070*/  CS2R R84, SRZ ;  /* 0x0000000000547805 */ /* 0x000fe2000001ff00 */
[----:B---3--:R-:W3:Y:S01]  /*3080*/  @P5 LDC R6, c[0x0][0x2e8] ;  /* 0x0000ba00ff065b82 */ /* 0x008ee20000000800 */
[----:B------:R-:W-:Y:S01]  /*3090*/  IMAD.IADD R168, R168, 0x1, R188 ;  /* 0x00000001a8a87824 */ /* 0x000fe200078e02bc */
[----:B------:R-:W-:Y:S01]  /*30a0*/  CS2R R78, SRZ ;  /* 0x00000000004e7805 */ /* 0x000fe2000001ff00 */
[----:B------:R-:W-:Y:S01]  /*30b0*/  IMAD.IADD R0, R45, 0x1, -R0 ;  /* 0x000000012d007824 */ /* 0x000fe200078e0a00 */
        /* <DEDUP_REMOVED lines=10> */
[----:B------:R2:W1:Y:S01]  /*3160*/  LDSM.16.M88.4 R164, [R168+0x2000] ;  /* 0x00200000a8a4783b */ /* 0x0004620000000200 */
[----:B------:R-:W-:-:S02]  /*3170*/  CS2R R50, SRZ ;  /* 0x0000000000327805 */ /* 0x000fc4000001ff00 */
[----:B------:R-:W-:Y:S02]  /*3180*/  CS2R R48, SRZ ;  /* 0x0000000000307805 */ /* 0x000fe4000001ff00 */
[----:B------:R-:W-:Y:S01]  /*3190*/  CS2R R42, SRZ ;  /* 0x00000000002a7805 */ /* 0x000fe2000001ff00 */
[----:B------:R-:W1:Y:S01]  /*31a0*/  LDSM.16.M88.4 R168, [R168+0x2800] ;  /* 0x00280000a8a8783b */ /* 0x000e620000000200 */
[----:B------:R-:W-:Y:S02]  /*31b0*/  SHF.R.S32.HI R2, RZ, 0x1f, R0 ;  /* 0x0000001fff027819 */ /* 0x000fe40000011400 */
[----:B------:R-:W-:Y:S02]  /*31c0*/  CS2R R40, SRZ ;  /* 0x0000000000287805 */ /* 0x000fe4000001ff00 */
[----:B------:R-:W-:Y:S02]  /*31d0*/  CS2R R38, SRZ ;  /* 0x0000000000267805 */ /* 0x000fe4000001ff00 */
[----:B------:R-:W-:-:S02]  /*31e0*/  CS2R R36, SRZ ;  /* 0x0000000000247805 */ /* 0x000fc4000001ff00 */
[----:B------:R-:W-:Y:S01]  /*31f0*/  CS2R R28, SRZ ;  /* 0x00000000001c7805 */ /* 0x000fe2000001ff00 */
[----:B---3--:R-:W4:Y:S01]  /*3200*/  @P5 MUFU.RCP R6, R6 ;  /* 0x0000000600065308 */ /* 0x008f220000001000 */
[----:B------:R-:W-:Y:S01]  /*3210*/  LEA.HI R2, R2, R0, RZ, 0x3 ;  /* 0x0000000002027211 */ /* 0x000fe200078f18ff */
[C---:B------:R-:W-:Y:S01]  /*3220*/  VIADD R3, R217.reuse, 0x40 ;  /* 0x00000040d9037836 */ /* 0x040fe20000000000 */
[----:B------:R-:W-:Y:S02]  /*3230*/  CS2R R32, SRZ ;  /* 0x0000000000207805 */ /* 0x000fe4000001ff00 */
[----:B------:R-:W-:Y:S02]  /*3240*/  CS2R R26, SRZ ;  /* 0x00000000001a7805 */ /* 0x000fe4000001ff00 */
[----:B------:R-:W-:Y:S01]  /*3250*/  LOP3.LUT R2, R2, 0xfffffff8, RZ, 0xc0, !PT ;  /* 0xfffffff802027812 */ /* 0x000fe200078ec0ff */
[C---:B------:R-:W-:Y:S01]  /*3260*/  VIADD R252, R217.reuse, 0x60 ;  /* 0x00000060d9fc7836 */ /* 0x040fe20000000000 */
[----:B------:R-:W-:Y:S01]  /*3270*/  CS2R R24, SRZ ;  /* 0x0000000000187805 */ /* 0x000fe2000001ff00 */
[----:B------:R-:W-:Y:S01]  /*3280*/  VIADD R251, R217, 0x20 ;  /* 0x00000020d9fb7836 */ /* 0x000fe20000000000 */
[----:B------:R-:W-:Y:S01]  /*3290*/  ISETP.GE.AND P3, PT, R5, R206, PT ;  /* 0x000000ce0500720c */ /* 0x000fe20003f66270 */
[----:B------:R-:W-:Y:S01]  /*32a0*/  IMAD.IADD R0, R0, 0x1, -R2 ;  /* 0x0000000100007824 */ /* 0x000fe200078e0a02 */
[----:B------:R-:W-:Y:S01]  /*32b0*/  CS2R R22, SRZ ;  /* 0x0000000000167805 */ /* 0x000fe2000001ff00 */
[C---:B------:R-:W-:Y:S01]  /*32c0*/  IMAD.IADD R5, R212.reuse, 0x1, R3 ;  /* 0x00000001d4057824 */ /* 0x040fe200078e0203 */
[----:B------:R-:W-:Y:S01]  /*32d0*/  CS2R R20, SRZ ;  /* 0x0000000000147805 */ /* 0x000fe2000001ff00 */
[----:B------:R-:W-:Y:S01]  /*32e0*/  IMAD.IADD R3, R212, 0x1, R251 ;  /* 0x00000001d4037824 */ /* 0x000fe200078e02fb */
[----:B------:R-:W-:Y:S01]  /*32f0*/  R2P PR, R0, 0x6 ;  /* 0x0000000600007804 */ /* 0x000fe20000000000 */
[----:B------:R-:W-:Y:S01]  /*3300*/  IMAD.IADD R235, R212, 0x1, R5 ;  /* 0x00000001d4eb7824 */ /* 0x000fe200078e0205 */
[----:B------:R-:W-:Y:S01]  /*3310*/  SHF.L.U64.HI R240, R8, 0x2, R240 ;  /* 0x0000000208f07819 */ /* 0x000fe200000102f0 */
[----:B------:R-:W-:Y:S01]  /*3320*/  IMAD.IADD R230, R212, 0x1, R3 ;  /* 0x00000001d4e67824 */ /* 0x000fe200078e0203 */
[----:B------:R-:W-:Y:S01]  /*3330*/  ULDC UR6, c[0x0][0x2dc] ;  /* 0x0000b70000067ab9 */ /* 0x000fe20000000800 */
[----:B------:R-:W-:Y:S01]  /*3340*/  VIADD R0, R198, 0x2000 ;  /* 0x00002000c6007836 */ /* 0x000fe20000000000 */
[----:B------:R-:W-:Y:S01]  /*3350*/  SEL R192, R192, 0xffffffe0, !P1 ;  /* 0xffffffe0c0c07807 */ /* 0x000fe20004800000 */
[----:B------:R-:W-:Y:S01]  /*3360*/  VIADD R2, R197, 0x2000 ;  /* 0x00002000c5027836 */ /* 0x000fe20000000000 */
[----:B------:R-:W-:Y:S01]  /*3370*/  ULDC UR7, c[0x0][0x2ec] ;  /* 0x0000bb0000077ab9 */ /* 0x000fe20000000800 */
[----:B------:R-:W-:-:S02]  /*3380*/  IMAD.IADD R234, R212, 0x1, R235 ;  /* 0x00000001d4ea7824 */ /* 0x000fc400078e02eb */
[----:B------:R-:W-:Y:S01]  /*3390*/  IMAD.IADD R229, R212, 0x1, R230 ;  /* 0x00000001d4e57824 */ /* 0x000fe200078e02e6 */
[----:B------:R-:W-:Y:S01]  /*33a0*/  IADD3 R4, -R34, R8, -R4 ;  /* 0x0000000822047210 */ /* 0x000fe20007ffe904 */
[C---:B------:R-:W-:Y:S01]  /*33b0*/  IMAD.IADD R228, R212.reuse, 0x1, R234 ;  /* 0x00000001d4e47824 */ /* 0x040fe200078e02ea */
[----:B------:R-:W-:Y:S01]  /*33c0*/  SEL R189, R189, 0xffffffc0, !P2 ;  /* 0xffffffc0bdbd7807 */ /* 0x000fe20005000000 */
[----:B------:R-:W-:Y:S01]  /*33d0*/  IMAD.IADD R227, R212, 0x1, R229 ;  /* 0x00000001d4e37824 */ /* 0x000fe200078e02e5 */
[----:B------:R-:W-:Y:S01]  /*33e0*/  SEL R0, R0, R198, !P0 ;  /* 0x000000c600007207 */ /* 0x000fe20004000000 */
[----:B------:R-:W-:Y:S01]  /*33f0*/  IMAD.IADD R193, R194, 0x1, R192 ;  /* 0x00000001c2c17824 */ /* 0x000fe200078e02c0 */
[----:B------:R-:W-:Y:S01]  /*3400*/  SEL R2, R2, R197, !P0 ;  /* 0x000000c502027207 */ /* 0x000fe20004000000 */
[----:B------:R-:W-:Y:S01]  /*3410*/  IMAD R241, R241, 0x38, RZ ;  /* 0x00000038f1f17824 */ /* 0x000fe200078e02ff */
[----:B------:R-:W-:Y:S02]  /*3420*/  CS2R R44, SRZ ;  /* 0x00000000002c7805 */ /* 0x000fe4000001ff00 */
[----:B------:R-:W-:-:S02]  /*3430*/  CS2R R30, SRZ ;  /* 0x00000000001e7805 */ /* 0x000fc4000001ff00 */
[----:B------:R-:W-:Y:S01]  /*3440*/  CS2R R34, SRZ ;  /* 0x0000000000227805 */ /* 0x000fe2000001ff00 */
[----:B------:R-:W-:Y:S01]  /*3450*/  IMAD.IADD R250, R4, 0x1, R206 ;  /* 0x0000000104fa7824 */ /* 0x000fe200078e02ce */
[----:B------:R-:W-:Y:S01]  /*3460*/  LEA R184, R0, UR5, 0x1 ;  /* 0x0000000500b87c11 */ /* 0x000fe2000f8e08ff */
[----:B------:R-:W-:Y:S01]  /*3470*/  IMAD.IADD R238, R212, 0x1, R228 ;  /* 0x00000001d4ee7824 */ /* 0x000fe200078e02e4 */
[----:B------:R-:W-:Y:S01]  /*3480*/  LEA R187, R2, UR5, 0x1 ;  /* 0x0000000502bb7c11 */ /* 0x000fe2000f8e08ff */
[----:B------:R-:W-:Y:S02]  /*3490*/  IMAD.IADD R237, R212, 0x1, R227 ;  /* 0x00000001d4ed7824 */ /* 0x000fe400078e02e3 */
[----:B------:R-:W-:Y:S02]  /*34a0*/  IMAD.IADD R195, R194, 0x1, R189 ;  /* 0x00000001c2c37824 */ /* 0x000fe400078e02bd */
[----:B------:R-:W-:Y:S02]  /*34b0*/  IMAD.IADD R196, R189, 0x1, R193 ;  /* 0x00000001bdc47824 */ /* 0x000fe400078e02c1 */
[----:B----4-:R-:W-:Y:S01]  /*34c0*/  @P5 FMUL.FTZ R203, R7, R6 ;  /* 0x0000000607cb5220 */ /* 0x010fe20000410000 */
[----:B------:R-:W-:-:S04]  /*34d0*/  IMAD.IADD R6, R212, 0x1, R252 ;  /* 0x00000001d4067824 */ /* 0x000fc800078e02fc */
[----:B------:R-:W-:-:S04]  /*34e0*/  IMAD.IADD R233, R212, 0x1, R6 ;  /* 0x00000001d4e97824 */ /* 0x000fc800078e0206 */
[----:B------:R-:W-:-:S04]  /*34f0*/  IMAD.IADD R232, R212, 0x1, R233 ;  /* 0x00000001d4e87824 */ /* 0x000fc800078e02e9 */
[----:B------:R-:W-:-:S04]  /*3500*/  IMAD.IADD R231, R212, 0x1, R232 ;  /* 0x00000001d4e77824 */ /* 0x000fc800078e02e8 */
[----:B-12---:R-:W-:-:S07]  /*3510*/  IMAD.IADD R239, R212, 0x1, R231 ;  /* 0x00000001d4ef7824 */ /* 0x006fce00078e02e7 */
.L_x_165:
[----:B------:R-:W0:Y:S01]  /*3520*/  LDGDEPBAR ;  /* 0x00000000000079af */ /* 0x000e220000000000 */
[----:B------:R-:W-:Y:S01]  /*3530*/  LEA R0, R199, UR5, 0x1 ;  /* 0x00000005c7007c11 */ /* 0x000fe2000f8e08ff */
[----:B------:R-:W-:Y:S01]  /*3540*/  IMAD.IADD R2, R187, 0x1, R192 ;  /* 0x00000001bb027824 */ /* 0x000fe200078e02c0 */
[----:B-----5:R-:W-:Y:S05]  /*3550*/  FSETP.NEU.FTZ.AND P0, PT, R213, -INF , PT ;  /* 0xff800000d500780b */ /* 0x020fea0003f1d000 */
[----:B------:R-:W2:Y:S01]  /*3560*/  LDL R173, [R1] ;  /* 0x0000000001ad7983 */ /* 0x000ea20000100800 */
[----:B------:R-:W-:Y:S01]  /*3570*/  IMAD.IADD R3, R187, 0x1, R189 ;  /* 0x00000001bb037824 */ /* 0x000fe200078e02bd */
[C---:B------:R-:W-:Y:S02]  /*3580*/  ISETP.GE.AND P6, PT, R205.reuse, 0x1, PT ;  /* 0x00000001cd00780c */ /* 0x040fe40003fc6270 */
[----:B------:R-:W-:Y:S01]  /*3590*/  IADD3 R172, R2, R189, RZ ;  /* 0x000000bd02ac7210 */ /* 0x000fe20007ffe0ff */
[----:B------:R-:W-:Y:S04]  /*35a0*/  DEPBAR.LE SB0, 0x0 ;  /* 0x000080000000791a */ /* 0x000fe80000000000 */
[----:B------:R-:W-:Y:S06]  /*35b0*/  BAR.SYNC.DEFER_BLOCKING 0x0 ;  /* 0x0000000000007b1d */ /* 0x000fec0000010000 */
[----:B------:R-:W-:Y:S08]  /*35c0*/  LDSM.16.M88.4 R16, [R187] ;  /* 0x00000000bb10783b */ /* 0x000ff00000000200 */
[----:B------:R-:W1:Y:S08]  /*35d0*/  LDSM.16.M88.4 R8, [R0+0xc000] ;  /* 0x00c000000008783b */ /* 0x000e700000000200 */
[----:B------:R-:W3:Y:S08]  /*35e0*/  LDSM.16.M88.4 R52, [R0+0xc800] ;  /* 0x00c800000034783b */ /* 0x000ef00000000200 */
[----:B------:R-:W-:Y:S08]  /*35f0*/  LDSM.16.M88.4 R56, [R2] ;  /* 0x000000000238783b */ /* 0x000ff00000000200 */
[----:B------:R-:W4:Y:S08]  /*3600*/  LDSM.16.M88.4 R60, [R190+-0x4000] ;  /* 0xffc00000be3c783b */ /* 0x000f300000000200 */
[----:B------:R-:W4:Y:S01]  /*3610*/  LDSM.16.M88.4 R64, [R190+-0x3800] ;  /* 0xffc80000be40783b */ /* 0x000f220000000200 */
[C---:B-1----:R-:W-:Y:S07]  /*3620*/  HMMA.16816.F32 R4, R16.reuse, R8, RZ ;  /* 0x000000081004723c */ /* 0x042fee00000018ff */
[----:B------:R-:W-:Y:S01]  /*3630*/  LDSM.16.M88.4 R100, [R188+-0x4000] ;  /* 0xffc00000bc64783b */ /* 0x000fe20000000200 */
[C---:B------:R-:W-:Y:S07]  /*3640*/  HMMA.16816.F32 R8, R16.reuse, R10, RZ ;  /* 0x0000000a1008723c */ /* 0x040fee00000018ff */
[----:B------:R-:W-:Y:S01]  /*3650*/  LDSM.16.M88.4 R104, [R190+-0x1800] ;  /* 0xffe80000be68783b */ /* 0x000fe20000000200 */
[C---:B---3--:R-:W-:Y:S06]  /*3660*/  HMMA.16816.F32 R12, R16.reuse, R52, RZ ;  /* 0x00000034100c723c */ /* 0x048fec00000018ff */
[----:B------:R-:W-:Y:S01]  /*3670*/  HMMA.16816.F32 R16, R16, R54, RZ ;  /* 0x000000361010723c */ /* 0x000fe200000018ff */
[----:B------:R-:W1:Y:S05]  /*3680*/  LDSM.16.M88.4 R52, [R3] ;  /* 0x000000000334783b */ /* 0x000e6a0000000200 */
[C---:B----4-:R-:W-:Y:S06]  /*3690*/  HMMA.16816.F32 R4, R56.reuse, R60, R4 ;  /* 0x0000003c3804723c */ /* 0x050fec0000001804 */
[C---:B------:R-:W-:Y:S01]  /*36a0*/  HMMA.16816.F32 R8, R56.reuse, R62, R8 ;  /* 0x0000003e3808723c */ /* 0x040fe20000001808 */
[----:B------:R-:W-:Y:S05]  /*36b0*/  LDSM.16.M88.4 R60, [R172] ;  /* 0x00000000ac3c783b */ /* 0x000fea0000000200 */
[C---:B------:R-:W-:Y:S06]  /*36c0*/  HMMA.16816.F32 R12, R56.reuse, R64, R12 ;  /* 0x00000040380c723c */ /* 0x040fec000000180c */
[----:B------:R-:W-:Y:S01]  /*36d0*/  HMMA.16816.F32 R16, R56, R66, R16 ;  /* 0x000000423810723c */ /* 0x000fe20000001810 */
[----:B------:R-:W3:Y:S08]  /*36e0*/  LDSM.16.M88.4 R56, [R188+-0x3800] ;  /* 0xffc80000bc38783b */ /* 0x000ef00000000200 */
[----:B------:R-:W4:Y:S01]  /*36f0*/  LDSM.16.M88.4 R64, [R191] ;  /* 0x00000000bf40783b */ /* 0x000f220000000200 */
[C---:B-1----:R-:W-:Y:S06]  /*3700*/  HMMA.16816.F32 R4, R52.reuse, R100, R4 ;  /* 0x000000643404723c */ /* 0x042fec0000001804 */
[C---:B------:R-:W-:Y:S01]  /*3710*/  HMMA.16816.F32 R8, R52.reuse, R102, R8 ;  /* 0x000000663408723c */ /* 0x040fe20000001808 */
[----:B------:R-:W1:Y:S05]  /*3720*/  LDSM.16.M88.4 R100, [R191+0x800] ;  /* 0x00080000bf64783b */ /* 0x000e6a0000000200 */
[C---:B---3--:R-:W-:Y:S06]  /*3730*/  HMMA.16816.F32 R12, R52.reuse, R56, R12 ;  /* 0x00000038340c723c */ /* 0x048fec000000180c */
[----:B------:R-:W-:Y:S01]  /*3740*/  HMMA.16816.F32 R16, R52, R58, R16 ;  /* 0x0000003a3410723c */ /* 0x000fe20000001810 */
[----:B------:R-:W-:Y:S05]  /*3750*/  LDSM.16.M88.4 R52, [R187+0x2000] ;  /* 0x00200000bb34783b */ /* 0x000fea0000000200 */
[C---:B----4-:R-:W-:Y:S03]  /*3760*/  HMMA.16816.F32 R4, R60.reuse, R64, R4 ;  /* 0x000000403c04723c */ /* 0x050fe60000001804 */
[----:B------:R-:W3:Y:S03]  /*3770*/  LDSM.16.M88.4 R56, [R0+0xe000] ;  /* 0x00e000000038783b */ /* 0x000ee60000000200 */
[C---:B------:R-:W-:Y:S05]  /*3780*/  HMMA.16816.F32 R8, R60.reuse, R66, R8 ;  /* 0x000000423c08723c */ /* 0x040fea0000001808 */
[----:B------:R4:W3:Y:S01]  /*3790*/  LDSM.16.M88.4 R64, [R0+0xe800] ;  /* 0x00e800000040783b */ /* 0x0008e20000000200 */
[C---:B-1----:R-:W-:Y:S06]  /*37a0*/  HMMA.16816.F32 R12, R60.reuse, R100, R12 ;  /* 0x000000643c0c723c */ /* 0x042fec000000180c */
[----:B------:R-:W-:Y:S01]  /*37b0*/  HMMA.16816.F32 R16, R60, R102, R16 ;  /* 0x000000663c10723c */ /* 0x000fe20000001810 */
[----:B------:R1:W-:Y:S08]  /*37c0*/  LDSM.16.M88.4 R60, [R2+0x2000] ;  /* 0x00200000023c783b */ /* 0x0003f00000000200 */
[----:B------:R-:W3:Y:S02]  /*37d0*/  LDSM.16.M88.4 R100, [R190+-0x2000] ;  /* 0xffe00000be64783b */ /* 0x000ee40000000200 */
[----:B----4-:R-:W-:Y:S05]  /*37e0*/  IMAD R0, R205, 0x40, R250 ;  /* 0x00000040cd007824 */ /* 0x010fea00078e02fa */
[----:B-1----:R-:W-:Y:S01]  /*37f0*/  IADD3 R2, R0, 0x8, RZ ;  /* 0x0000000800027810 */ /* 0x002fe20007ffe0ff */
[C---:B---3--:R-:W-:Y:S05]  /*3800*/  HMMA.16816.F32 R4, R52.reuse, R56, R4 ;  /* 0x000000383404723c */ /* 0x048fea0000001804 */
[----:B------:R-:W-:Y:S01]  /*3810*/  ISETP.GE.AND P4, PT, R2, RZ, PT ;  /* 0x000000ff0200720c */ /* 0x000fe20003f86270 */
[C---:B------:R-:W-:Y:S01]  /*3820*/  HMMA.16816.F32 R8, R52.reuse, R58, R8 ;  /* 0x0000003a3408723c */ /* 0x040fe20000001808 */
[----:B------:R-:W-:Y:S05]  /*3830*/  LDSM.16.M88.4 R56, [R188+-0x2000] ;  /* 0xffe00000bc38783b */ /* 0x000fea0000000200 */
[C---:B------:R-:W-:Y:S06]  /*3840*/  HMMA.16816.F32 R12, R52.reuse, R64, R12 ;  /* 0x00000040340c723c */ /* 0x040fec000000180c */
[----:B------:R-:W-:Y:S01]  /*3850*/  HMMA.16816.F32 R16, R52, R66, R16 ;  /* 0x000000423410723c */ /* 0x000fe20000001810 */
[----:B------:R-:W1:Y:S04]  /*3860*/  LDSM.16.M88.4 R52, [R3+0x2000] ;  /* 0x002000000334783b */ /* 0x000e680000000200 */
[C---:B------:R-:W-:Y:S01]  /*3870*/  @!P4 IADD3 R2, -R0.reuse, -0x8, RZ ;  /* 0xfffffff80002c810 */ /* 0x040fe20007ffe1ff */
[C---:B------:R-:W-:Y:S03]  /*3880*/  HMMA.16816.F32 R4, R60.reuse, R100, R4 ;  /* 0x000000643c04723c */ /* 0x040fe60000001804 */
[----:B------:R-:W3:Y:S02]  /*3890*/  LDSM.16.M88.4 R64, [R188+-0x1800] ;  /* 0xffe80000bc40783b */ /* 0x000ee40000000200 */
[----:B------:R-:W-:Y:S01]  /*38a0*/  I2FP.F32.S32 R2, R2 ;  /* 0x0000000200027245 */ /* 0x000fe20000201400 */
[C---:B------:R-:W-:Y:S05]  /*38b0*/  HMMA.16816.F32 R8, R60.reuse, R102, R8 ;  /* 0x000000663c08723c */ /* 0x040fea0000001808 */
[----:B------:R-:W-:Y:S01]  /*38c0*/  LDSM.16.M88.4 R100, [R191+0x2000] ;  /* 0x00200000bf64783b */ /* 0x000fe20000000200 */
[C---:B------:R-:W-:Y:S06]  /*38d0*/  HMMA.16816.F32 R12, R60.reuse, R104, R12 ;  /* 0x000000683c0c723c */ /* 0x040fec000000180c */
[----:B------:R-:W-:Y:S01]  /*38e0*/  HMMA.16816.F32 R16, R60, R106, R16 ;  /* 0x0000006a3c10723c */ /* 0x000fe20000001810 */
[----:B------:R-:W4:Y:S05]  /*38f0*/  LDSM.16.M88.4 R60, [R172+0x2000] ;  /* 0x00200000ac3c783b */ /* 0x000f2a0000000200 */
[C---:B-1----:R-:W-:Y:S06]  /*3900*/  HMMA.16816.F32 R4, R52.reuse, R56, R4 ;  /* 0x000000383404723c */ /* 0x042fec0000001804 */
[C---:B------:R-:W-:Y:S05]  /*3910*/  HMMA.16816.F32 R8, R52.reuse, R58, R8 ;  /* 0x0000003a3408723c */ /* 0x040fea0000001808 */
[C---:B------:R-:W-:Y:S01]  /*3920*/  IADD3 R57, R0.reuse, 0x7, RZ ;  /* 0x0000000700397810 */ /* 0x040fe20007ffe0ff */
[C---:B---3--:R-:W-:Y:S03]  /*3930*/  HMMA.16816.F32 R12, R52.reuse, R64, R12 ;  /* 0x00000040340c723c */ /* 0x048fe6000000180c */
[----:B------:R-:W-:Y:S02]  /*3940*/  ISETP.GE.AND P4, PT, R57, RZ, PT ;  /* 0x000000ff3900720c */ /* 0x000fe40003f86270 */
[----:B------:R-:W-:Y:S01]  /*3950*/  VIADD R58, R0, 0xffffffff ;  /* 0xffffffff003a7836 */ /* 0x000fe20000000000 */
[----:B------:R-:W-:Y:S01]  /*3960*/  HMMA.16816.F32 R16, R52, R66, R16 ;  /* 0x000000423410723c */ /* 0x000fe20000001810 */
[----:B------:R-:W1:Y:S03]  /*3970*/  LDSM.16.M88.4 R52, [R191+0x2800] ;  /* 0x00280000bf34783b */ /* 0x000e660000000200 */
[----:B------:R-:W-:Y:S01]  /*3980*/  ISETP.GE.AND P5, PT, R58, RZ, PT ;  /* 0x000000ff3a00720c */ /* 0x000fe20003fa6270 */
[----:B--2---:R-:W-:Y:S01]  /*3990*/  IMAD R56, R247, 0x40, R173 ;  /* 0x00000040f7387824 */ /* 0x004fe200078e02ad */
[C---:B----4-:R-:W-:Y:S05]  /*39a0*/  HMMA.16816.F32 R4, R60.reuse, R100, R4 ;  /* 0x000000643c04723c */ /* 0x050fea0000001804 */
[C---:B------:R-:W-:Y:S01]  /*39b0*/  @P3 VIADD R3, R56.reuse, 0x1 ;  /* 0x0000000138033836 */ /* 0x040fe20000000000 */
[C---:B------:R-:W-:Y:S03]  /*39c0*/  HMMA.16816.F32 R8, R60.reuse, R102, R8 ;  /* 0x000000663c08723c */ /* 0x040fe60000001808 */
[----:B------:R-:W-:Y:S02]  /*39d0*/  @P3 ISETP.GE.AND P2, PT, R56, R206, PT ;  /* 0x000000ce3800320c */ /* 0x000fe40003f46270 */
[C---:B------:R-:W-:Y:S02]  /*39e0*/  @!P5 IADD3 R58, -R0.reuse, 0x1, RZ ;  /* 0x00000001003ad810 */ /* 0x040fe40007ffe1ff */
[----:B------:R-:W-:Y:S02]  /*39f0*/  IABS R65, R0 ;  /* 0x0000000000417213 */ /* 0x000fe40000000000 */
[----:B------:R-:W-:Y:S02]  /*3a00*/  @P3 ISETP.GE.AND P1, PT, R3, R206, PT ;  /* 0x000000ce0300320c */ /* 0x000fe40003f26270 */
[----:B------:R-:W-:Y:S01]  /*3a10*/  I2FP.F32.S32 R59, R58 ;  /* 0x0000003a003b7245 */ /* 0x000fe20000201400 */
[----:B------:R-:W-:Y:S01]  /*3a20*/  FMUL.FTZ R3, R213, 1.4426950216293334961 ;  /* 0x3fb8aa3bd5037820 */ /* 0x000fe20000410000 */
[----:B------:R-:W-:Y:S01]  /*3a30*/  I2FP.F32.S32 R65, R65 ;  /* 0x0000004100417245 */ /* 0x000fe20000201400 */
[C---:B------:R-:W-:Y:S01]  /*3a40*/  VIADD R58, R0.reuse, 0xfffffff8 ;  /* 0xfffffff8003a7836 */ /* 0x040fe20000000000 */
[----:B------:R-:W-:Y:S02]  /*3a50*/  @!P4 IADD3 R57, -R0, -0x7, RZ ;  /* 0xfffffff90039c810 */ /* 0x000fe40007ffe1ff */
[----:B------:R-:W-:Y:S01]  /*3a60*/  FSEL R3, R3, RZ, P0 ;  /* 0x000000ff03037208 */ /* 0x000fe20000000000 */
[-C--:B------:R-:W-:Y:S01]  /*3a70*/  FFMA.FTZ R5, R59, -R203.reuse, R5 ;  /* 0x800000cb3b057223 */ /* 0x080fe20000010005 */
[----:B------:R-:W-:Y:S01]  /*3a80*/  FFMA.FTZ R4, R65, -R203, R4 ;  /* 0x800000cb41047223 */ /* 0x000fe20000010004 */
[----:B------:R-:W-:Y:S01]  /*3a90*/  I2FP.F32.S32 R57, R57 ;  /* 0x0000003900397245 */ /* 0x000fe20000201400 */
[-C--:B------:R-:W-:Y:S01]  /*3aa0*/  FFMA.FTZ R6, R2, -R203.reuse, R6 ;  /* 0x800000cb02067223 */ /* 0x080fe20000010006 */
[----:B------:R-:W-:Y:S01]  /*3ab0*/  FMUL.FTZ R2, R216, 1.4426950216293334961 ;  /* 0x3fb8aa3bd8027820 */ /* 0x000fe20000410000 */
[----:B------:R-:W-:Y:S01]  /*3ac0*/  @P3 FSEL R5, R5, -INF , !P1 ;  /* 0xff80000005053808 */ /* 0x000fe20004800000 */
[-C--:B------:R-:W-:Y:S01]  /*3ad0*/  FFMA.FTZ R11, R59, -R203.reuse, R11 ;  /* 0x800000cb3b0b7223 */ /* 0x080fe2000001000b */
[----:B------:R-:W-:Y:S01]  /*3ae0*/  @P3 FSEL R4, R4, -INF , !P2 ;  /* 0xff80000004043808 */ /* 0x000fe20005000000 */
[-C--:B------:R-:W-:Y:S01]  /*3af0*/  FFMA.FTZ R7, R57, -R203.reuse, R7 ;  /* 0x800000cb39077223 */ /* 0x080fe20000010007 */
[----:B------:R-:W-:Y:S01]  /*3b00*/  FSETP.NEU.FTZ.AND P0, PT, R216, -INF , PT ;  /* 0xff800000d800780b */ /* 0x000fe20003f1d000 */
[--C-:B------:R-:W-:Y:S01]  /*3b10*/  FFMA.FTZ R5, R5, UR7, -R3.reuse ;  /* 0x0000000705057c23 */ /* 0x100fe20008010803 */
[C---:B-1----:R-:W-:Y:S03]  /*3b20*/  HMMA.16816.F32 R12, R60.reuse, R52, R12 ;  /* 0x000000343c0c723c */ /* 0x042fe6000000180c */
[----:B------:R1:W-:Y:S01]  /*3b30*/  MUFU.EX2 R103, R5 ;  /* 0x0000000500677308 */ /* 0x0003e20000000800 */
[----:B------:R-:W-:Y:S01]  /*3b40*/  FFMA.FTZ R64, R4, UR7, -R3 ;  /* 0x0000000704407c23 */ /* 0x000fe20008010803 */
[----:B------:R-:W-:Y:S01]  /*3b50*/  VIADD R4, R0, 0xfffffff7 ;  /* 0xfffffff700047836 */ /* 0x000fe20000000000 */
[----:B------:R-:W-:Y:S03]  /*3b60*/  HMMA.16816.F32 R16, R60, R54, R16 ;  /* 0x000000363c10723c */ /* 0x000fe60000001810 */
[----:B------:R-:W-:Y:S02]  /*3b70*/  ISETP.GE.AND P5, PT, R58, RZ, PT ;  /* 0x000000ff3a00720c */ /* 0x000fe40003fa6270 */
[----:B------:R-:W-:Y:S02]  /*3b80*/  ISETP.GE.AND P4, PT, R4, RZ, PT ;  /* 0x000000ff0400720c */ /* 0x000fe40003f86270 */
[----:B------:R2:W3:Y:S01]  /*3b90*/  MUFU.EX2 R104, R64 ;  /* 0x0000004000687308 */ /* 0x0004e20000000800 */
[----:B------:R-:W-:Y:S03]  /*3ba0*/  FSEL R2, R2, RZ, P0 ;  /* 0x000000ff02027208 */ /* 0x000fe60000000000 */
[-C--:B------:R-:W-:Y:S01]  /*3bb0*/  FFMA.FTZ R10, R65, -R203.reuse, R10 ;  /* 0x800000cb410a7223 */ /* 0x080fe2000001000a */
[----:B------:R-:W-:Y:S02]  /*3bc0*/  @P3 FSEL R6, R6, -INF , !P2 ;  /* 0xff80000006063808 */ /* 0x000fe40005000000 */
[----:B------:R-:W-:Y:S01]  /*3bd0*/  @P3 FSEL R7, R7, -INF , !P1 ;  /* 0xff80000007073808 */ /* 0x000fe20004800000 */
[----:B-1----:R-:W-:Y:S02]  /*3be0*/  @P3 VIADD R5, R56, 0x9 ;  /* 0x0000000938053836 */ /* 0x002fe40000000000 */
[--C-:B------:R-:W-:Y:S01]  /*3bf0*/  FFMA.FTZ R6, R6, UR7, -R2.reuse ;  /* 0x0000000706067c23 */ /* 0x100fe20008010802 */
[C---:B------:R-:W-:Y:S01]  /*3c00*/  @!P5 IADD3 R58, -R0.reuse, 0x8, RZ ;  /* 0x00000008003ad810 */ /* 0x040fe20007ffe1ff */
[----:B------:R-:W-:Y:S01]  /*3c10*/  FFMA.FTZ R7, R7, UR7, -R2 ;  /* 0x0000000707077c23 */ /* 0x000fe20008010802 */
[C---:B------:R-:W-:Y:S01]  /*3c20*/  @!P4 IADD3 R4, -R0.reuse, 0x9, RZ ;  /* 0x000000090004c810 */ /* 0x040fe20007ffe1ff */
[----:B------:R1:W-:Y:S01]  /*3c30*/  MUFU.EX2 R106, R6 ;  /* 0x00000006006a7308 */ /* 0x0003e20000000800 */
[----:B------:R-:W-:Y:S01]  /*3c40*/  @P3 ISETP.GE.AND P1, PT, R5, R206, PT ;  /* 0x000000ce0500320c */ /* 0x000fe20003f26270 */
[C---:B------:R-:W-:Y:S01]  /*3c50*/  VIADD R5, R0.reuse, 0xfffffff0 ;  /* 0xfffffff000057836 */ /* 0x040fe20000000000 */
[----:B------:R-:W-:Y:S02]  /*3c60*/  I2FP.F32.S32 R57, R4 ;  /* 0x0000000400397245 */ /* 0x000fe40000201400 */
[----:B------:R-:W-:Y:S02]  /*3c70*/  IADD3 R4, R0, -0x11, RZ ;  /* 0xffffffef00047810 */ /* 0x000fe40007ffe0ff */
[----:B------:R-:W-:Y:S03]  /*3c80*/  ISETP.GE.AND P5, PT, R5, RZ, PT ;  /* 0x000000ff0500720c */ /* 0x000fe60003fa6270 */
[----:B------:R4:W-:Y:S01]  /*3c90*/  MUFU.EX2 R105, R7 ;  /* 0x0000000700697308 */ /* 0x0009e20000000800 */
[----:B------:R-:W-:Y:S01]  /*3ca0*/  I2FP.F32.S32 R58, R58 ;  /* 0x0000003a003a7245 */ /* 0x000fe20000201400 */
[CC--:B------:R-:W-:Y:S01]  /*3cb0*/  FFMA.FTZ R9, R57.reuse, -R203.reuse, R9 ;  /* 0x800000cb39097223 */ /* 0x0c0fe20000010009 */
[----:B------:R-:W-:Y:S01]  /*3cc0*/  ISETP.GE.AND P4, PT, R4, RZ, PT ;  /* 0x000000ff0400720c */ /* 0x000fe20003f86270 */
[-C--:B------:R-:W-:Y:S01]  /*3cd0*/  FFMA.FTZ R15, R57, -R203.reuse, R15 ;  /* 0x800000cb390f7223 */ /* 0x080fe2000001000f */
[----:B--2---:R-:W-:Y:S01]  /*3ce0*/  @P3 IADD3 R64, R56, 0x8, RZ ;  /* 0x0000000838403810 */ /* 0x004fe20007ffe0ff */
[CC--:B------:R-:W-:Y:S01]  /*3cf0*/  FFMA.FTZ R8, R58.reuse, -R203.reuse, R8 ;  /* 0x800000cb3a087223 */ /* 0x0c0fe20000010008 */
[----:B------:R-:W-:Y:S01]  /*3d00*/  @P3 FSEL R9, R9, -INF , !P1 ;  /* 0xff80000009093808 */ /* 0x000fe20004800000 */
[----:B------:R-:W-:Y:S01]  /*3d10*/  FFMA.FTZ R14, R58, -R203, R14 ;  /* 0x800000cb3a0e7223 */ /* 0x000fe2000001000e */
[-C--:B------:R-:W-:Y:S01]  /*3d20*/  @P3 ISETP.GE.AND P0, PT, R64, R206.reuse, PT ;  /* 0x000000ce4000320c */ /* 0x080fe20003f06270 */
[----:B-1----:R-:W-:Y:S01]  /*3d30*/  @P3 VIADD R6, R56, 0x10 ;  /* 0x0000001038063836 */ /* 0x002fe20000000000 */
[----:B------:R-:W-:Y:S01]  /*3d40*/  @P3 FSEL R11, R11, -INF , !P1 ;  /* 0xff8000000b0b3808 */ /* 0x000fe20004800000 */
[--C-:B------:R-:W-:Y:S01]  /*3d50*/  FFMA.FTZ R9, R9, UR7, -R3.reuse ;  /* 0x0000000709097c23 */ /* 0x100fe20008010803 */
[----:B------:R-:W-:Y:S02]  /*3d60*/  @P3 FSEL R8, R8, -INF , !P0 ;  /* 0xff80000008083808 */ /* 0x000fe40004000000 */
[C---:B------:R-:W-:Y:S01]  /*3d70*/  @!P5 IADD3 R5, -R0.reuse, 0x10, RZ ;  /* 0x000000100005d810 */ /* 0x040fe20007ffe1ff */
[----:B------:R-:W-:Y:S01]  /*3d80*/  FFMA.FTZ R11, R11, UR7, -R2 ;  /* 0x000000070b0b7c23 */ /* 0x000fe20008010802 */
[----:B------:R-:W-:Y:S01]  /*3d90*/  @!P4 IADD3 R4, -R0, 0x11, RZ ;  /* 0x000000110004c810 */ /* 0x000fe20007ffe1ff */
[----:B------:R-:W-:Y:S01]  /*3da0*/  FFMA.FTZ R8, R8, UR7, -R3 ;  /* 0x0000000708087c23 */ /* 0x000fe20008010803 */
[----:B----4-:R-:W-:Y:S01]  /*3db0*/  I2FP.F32.S32 R7, R5 ;  /* 0x0000000500077245 */ /* 0x010fe20000201400 */
[----:B------:R-:W-:Y:S01]  /*3dc0*/  VIADD R5, R0, 0xffffffe8 ;  /* 0xffffffe800057836 */ /* 0x000fe20000000000 */
[----:B------:R-:W-:Y:S01]  /*3dd0*/  @P3 ISETP.GE.AND P2, PT, R6, R206, PT ;  /* 0x000000ce0600320c */ /* 0x000fe20003f46270 */
[----:B------:R1:W-:Y:S01]  /*3de0*/  MUFU.EX2 R101, R8 ;  /* 0x0000000800657308 */ /* 0x0003e20000000800 */
[----:B------:R-:W-:Y:S01]  /*3df0*/  I2FP.F32.S32 R6, R4 ;  /* 0x0000000400067245 */ /* 0x000fe20000201400 */
[CC--:B------:R-:W-:Y:S01]  /*3e00*/  FFMA.FTZ R12, R7.reuse, -R203.reuse, R12 ;  /* 0x800000cb070c7223 */ /* 0x0c0fe2000001000c */
[----:B------:R-:W-:Y:S01]  /*3e10*/  IADD3 R4, R0, -0x19, RZ ;  /* 0xffffffe700047810 */ /* 0x000fe20007ffe0ff */
[-C--:B------:R-:W-:Y:S01]  /*3e20*/  FFMA.FTZ R18, R7, -R203.reuse, R18 ;  /* 0x800000cb07127223 */ /* 0x080fe20000010012 */
[----:B------:R-:W-:Y:S01]  /*3e30*/  ISETP.GE.AND P4, PT, R5, RZ, PT ;  /* 0x000000ff0500720c */ /* 0x000fe20003f86270 */
[-C--:B------:R-:W-:Y:S01]  /*3e40*/  FFMA.FTZ R13, R6, -R203.reuse, R13 ;  /* 0x800000cb060d7223 */ /* 0x080fe2000001000d */
[----:B------:R-:W-:Y:S01]  /*3e50*/  ISETP.GE.AND P1, PT, R4, RZ, PT ;  /* 0x000000ff0400720c */ /* 0x000fe20003f26270 */
[----:B------:R-:W-:Y:S01]  /*3e60*/  FFMA.FTZ R19, R6, -R203, R19 ;  /* 0x800000cb06137223 */ /* 0x000fe20000010013 */
[----:B------:R-:W-:Y:S01]  /*3e70*/  @P3 FSEL R10, R10, -INF , !P0 ;  /* 0xff8000000a0a3808 */ /* 0x000fe20004000000 */
[----:B------:R-:W-:Y:S01]  /*3e80*/  MUFU.EX2 R67, R9 ;  /* 0x0000000900437308 */ /* 0x000fe20000000800 */
[----:B------:R-:W-:Y:S02]  /*3e90*/  @P3 FSEL R12, R12, -INF , !P2 ;  /* 0xff8000000c0c3808 */ /* 0x000fe40005000000 */
[----:B------:R-:W-:Y:S01]  /*3ea0*/  @P3 FSEL R14, R14, -INF , !P2 ;  /* 0xff8000000e0e3808 */ /* 0x000fe20005000000 */
[--C-:B------:R-:W-:Y:S02]  /*3eb0*/  FFMA.FTZ R10, R10, UR7, -R2.reuse ;  /* 0x000000070a0a7c23 */ /* 0x100fe40008010802 */
[----:B------:R-:W-:Y:S01]  /*3ec0*/  FFMA.FTZ R12, R12, UR7, -R3 ;  /* 0x000000070c0c7c23 */ /* 0x000fe20008010803 */
[----:B-1----:R-:W-:Y:S01]  /*3ed0*/  @P3 IADD3 R8, R56, 0x11, RZ ;  /* 0x0000001138083810 */ /* 0x002fe20007ffe0ff */
[----:B------:R-:W-:Y:S01]  /*3ee0*/  FFMA.FTZ R14, R14, UR7, -R2 ;  /* 0x000000070e0e7c23 */ /* 0x000fe20008010802 */
[C---:B------:R-:W-:Y:S01]  /*3ef0*/  @!P4 IADD3 R5, -R0.reuse, 0x18, RZ ;  /* 0x000000180005c810 */ /* 0x040fe20007ffe1ff */
[----:B------:R-:W-:Y:S01]  /*3f00*/  MUFU.EX2 R102, R10 ;  /* 0x0000000a00667308 */ /* 0x000fe20000000800 */
[----:B------:R-:W-:Y:S01]  /*3f10*/  @!P1 IADD3 R4, -R0, 0x19, RZ ;  /* 0x0000001900049810 */ /* 0x000fe20007ffe1ff */
[----:B------:R-:W-:Y:S01]  /*3f20*/  @P3 VIADD R0, R56, 0x18 ;  /* 0x0000001838003836 */ /* 0x000fe20000000000 */
[----:B------:R-:W-:Y:S02]  /*3f30*/  I2FP.F32.S32 R5, R5 ;  /* 0x0000000500057245 */ /* 0x000fe40000201400 */
[----:B------:R-:W-:Y:S02]  /*3f40*/  I2FP.F32.S32 R4, R4 ;  /* 0x0000000400047245 */ /* 0x000fe40000201400 */
[-C--:B------:R-:W-:Y:S01]  /*3f50*/  @P3 ISETP.GE.AND P0, PT, R8, R206.reuse, PT ;  /* 0x000000ce0800320c */ /* 0x080fe20003f06270 */
[-C--:B------:R-:W-:Y:S01]  /*3f60*/  FFMA.FTZ R16, R5, -R203.reuse, R16 ;  /* 0x800000cb05107223 */ /* 0x080fe20000010010 */
[----:B------:R-:W-:Y:S01]  /*3f70*/  @P3 IADD3 R56, R56, 0x19, RZ ;  /* 0x0000001938383810 */ /* 0x000fe20007ffe0ff */
[----:B------:R-:W-:Y:S01]  /*3f80*/  FFMA.FTZ R17, R4, -R203, R17 ;  /* 0x800000cb04117223 */ /* 0x000fe20000010011 */
[----:B------:R-:W-:Y:S01]  /*3f90*/  @P3 FSEL R13, R13, -INF , !P0 ;  /* 0xff8000000d0d3808 */ /* 0x000fe20004000000 */
[----:B------:R-:W1:Y:S01]  /*3fa0*/  MUFU.EX2 R100, R11 ;  /* 0x0000000b00647308 */ /* 0x000e620000000800 */
[----:B------:R-:W-:Y:S02]  /*3fb0*/  @P3 FSEL R15, R15, -INF , !P0 ;  /* 0xff8000000f0f3808 */ /* 0x000fe40004000000 */
[-C--:B------:R-:W-:Y:S01]  /*3fc0*/  @P3 ISETP.GE.AND P0, PT, R0, R206.reuse, PT ;  /* 0x000000ce0000320c */ /* 0x080fe20003f06270 */
[--C-:B------:R-:W-:Y:S01]  /*3fd0*/  FFMA.FTZ R13, R13, UR7, -R3.reuse ;  /* 0x000000070d0d7c23 */ /* 0x100fe20008010803 */
[----:B------:R-:W-:Y:S01]  /*3fe0*/  @P3 ISETP.GE.AND P1, PT, R56, R206, PT ;  /* 0x000000ce3800320c */ /* 0x000fe20003f26270 */
[--C-:B------:R-:W-:Y:S01]  /*3ff0*/  FFMA.FTZ R15, R15, UR7, -R2.reuse ;  /* 0x000000070f0f7c23 */ /* 0x100fe20008010802 */
[----:B------:R-:W-:Y:S03]  /*4000*/  @P3 FSEL R16, R16, -INF , !P0 ;  /* 0xff80000010103808 */ /* 0x000fe60004000000 */
[----:B------:R-:W-:Y:S01]  /*4010*/  MUFU.EX2 R64, R12 ;  /* 0x0000000c00407308 */ /* 0x000fe20000000800 */
[----:B------:R-:W-:Y:S02]  /*4020*/  @P3 FSEL R17, R17, -INF , !P1 ;  /* 0xff80000011113808 */ /* 0x000fe40004800000 */
[----:B------:R-:W-:Y:S01]  /*4030*/  @P3 FSEL R18, R18, -INF , !P0 ;  /* 0xff80000012123808 */ /* 0x000fe20004000000 */
[--C-:B------:R-:W-:Y:S01]  /*4040*/  FFMA.FTZ R16, R16, UR7, -R3.reuse ;  /* 0x0000000710107c23 */ /* 0x100fe20008010803 */
[----:B------:R-:W-:Y:S01]  /*4050*/  @P3 FSEL R19, R19, -INF , !P1 ;  /* 0xff80000013133808 */ /* 0x000fe20004800000 */
[----:B------:R-:W-:Y:S01]  /*4060*/  FFMA.FTZ R3, R17, UR7, -R3 ;  /* 0x0000000711037c23 */ /* 0x000fe20008010803 */
[----:B---3--:R-:W-:Y:S01]  /*4070*/  F2FP.F16.F32.PACK_AB R4, R103, R104 ;  /* 0x000000686704723e */ /* 0x008fe200000000ff */
[--C-:B------:R-:W-:Y:S01]  /*4080*/  FFMA.FTZ R18, R18, UR7, -R2.reuse ;  /* 0x0000000712127c23 */ /* 0x100fe20008010802 */
[----:B-1----:R-:W-:Y:S01]  /*4090*/  F2FP.F16.F32.PACK_AB R0, R100, R102 ;  /* 0x000000666400723e */ /* 0x002fe200000000ff */
[----:B------:R-:W-:Y:S01]  /*40a0*/  FFMA.FTZ R2, R19, UR7, -R2 ;  /* 0x0000000713027c23 */ /* 0x000fe20008010802 */
[----:B------:R1:W-:Y:S01]  /*40b0*/  MUFU.EX2 R57, R3 ;  /* 0x0000000300397308 */ /* 0x0003e20000000800 */
[----:B------:R2:W-:Y:S01]  /*40c0*/  STS [R223+0x12000], R4 ;  /* 0x01200004df007388 */ /* 0x0005e20000000800 */
[----:B------:R-:W-:Y:S04]  /*40d0*/  IADD3 R58, P0, R236, R221, RZ ;  /* 0x000000ddec3a7210 */ /* 0x000fe80007f1e0ff */
[----:B------:R-:W-:Y:S04]  /*40e0*/  IADD3.X R59, R240, R220, RZ, P0, !PT ;  /* 0x000000dcf03b7210 */ /* 0x000fe800007fe4ff */
[----:B------:R3:W-:Y:S10]  /*40f0*/  MUFU.EX2 R61, R2 ;  /* 0x00000002003d7308 */ /* 0x0007f40000000800 */
[----:B------:R-:W4:Y:S01]  /*4100*/  MUFU.EX2 R63, R13 ;  /* 0x0000000d003f7308 */ /* 0x000f220000000800 */
[----:B-1----:R-:W-:Y:S05]  /*4110*/  F2FP.F16.F32.PACK_AB R3, R105, R106 ;  /* 0x0000006a6903723e */ /* 0x002fea00000000ff */
[----:B------:R-:W-:Y:S04]  /*4120*/  STS [R223+0x12400], R3 ;  /* 0x01240003df007388 */ /* 0x000fe80000000800 */
[----:B------:R-:W-:Y:S01]  /*4130*/  MUFU.EX2 R66, R14 ;  /* 0x0000000e00427308 */ /* 0x000fe20000000800 */
[----:B---3--:R-:W-:Y:S01]  /*4140*/  F2FP.F16.F32.PACK_AB R2, R67, R101 ;  /* 0x000000654302723e */ /* 0x008fe200000000ff */
[----:B------:R1:W-:Y:S04]  /*4150*/  STS [R225+0x12400], R0 ;  /* 0x01240000e1007388 */ /* 0x0003e80000000800 */
[----:B------:R3:W-:Y:S04]  /*4160*/  STS [R225+0x12000], R2 ;  /* 0x01200002e1007388 */ /* 0x0007e80000000800 */
[----:B------:R-:W2:Y:S01]  /*4170*/  MUFU.EX2 R65, R15 ;  /* 0x0000000f00417308 */ /* 0x000ea20000000800 */
[----:B----4-:R-:W-:Y:S05]  /*4180*/  F2FP.F16.F32.PACK_AB R5, R63, R64 ;  /* 0x000000403f05723e */ /* 0x010fea00000000ff */
[----:B------:R-:W-:Y:S04]  /*4190*/  STS [R222+0x12000], R5 ;  /* 0x01200005de007388 */ /* 0x000fe80000000800 */
[----:B------:R-:W3:Y:S10]  /*41a0*/  MUFU.EX2 R62, R18 ;  /* 0x00000012003e7308 */ /* 0x000ef40000000800 */
[----:B------:R-:W4:Y:S01]  /*41b0*/  MUFU.EX2 R60, R16 ;  /* 0x00000010003c7308 */ /* 0x000f220000000800 */
[----:B--2---:R-:W-:Y:S02]  /*41c0*/  F2FP.F16.F32.PACK_AB R4, R65, R66 ;  /* 0x000000424104723e */ /* 0x004fe400000000ff */
[----:B-1----:R-:W-:Y:S03]  /*41d0*/  LEA R0, R197, UR5, 0x1 ;  /* 0x00000005c5007c11 */ /* 0x002fe6000f8e08ff */
[----:B------:R-:W-:Y:S01]  /*41e0*/  STS [R222+0x12400], R4 ;  /* 0x01240004de007388 */ /* 0x000fe20000000800 */
[----:B------:R-:W-:Y:S02]  /*41f0*/  IADD3 R56, R189, R0, RZ ;  /* 0x00000000bd387210 */ /* 0x000fe40007ffe0ff */
[----:B---3--:R-:W-:Y:S05]  /*4200*/  F2FP.F16.F32.PACK_AB R2, R61, R62 ;  /* 0x0000003e3d02723e */ /* 0x008fea00000000ff */
[----:B------:R1:W-:Y:S01]  /*4210*/  STS [R224+0x12400], R2 ;  /* 0x01240002e0007388 */ /* 0x0003e20000000800 */
[----:B----4-:R-:W-:Y:S05]  /*4220*/  F2FP.F16.F32.PACK_AB R3, R57, R60 ;  /* 0x0000003c3903723e */ /* 0x010fea00000000ff */
[----:B------:R2:W-:Y:S04]  /*4230*/  STS [R224+0x12000], R3 ;  /* 0x01200003e0007388 */ /* 0x0005e80000000800 */
[----:B------:R-:W3:Y:S01]  /*4240*/  LDSM.16.M88.4 R16, [R0+0x8000] ;  /* 0x008000000010783b */ /* 0x000ee20000000200 */
[----:B-1----:R-:W-:Y:S07]  /*4250*/  IMAD.IADD R2, R192, 0x1, R0 ;  /* 0x00000001c0027824 */ /* 0x002fee00078e0200 */
[----:B------:R-:W1:Y:S01]  /*4260*/  LDSM.16.M88.4 R52, [R2+0x8000] ;  /* 0x008000000234783b */ /* 0x000e620000000200 */
[----:B--2---:R-:W-:Y:S01]  /*4270*/  IMAD.IADD R3, R189, 0x1, R2 ;  /* 0x00000001bd037824 */ /* 0x004fe200078e0202 */
[C---:B---3--:R-:W-:Y:S06]  /*4280*/  HMMA.16816.F32 R4, R16.reuse, R108, RZ ;  /* 0x0000006c1004723c */ /* 0x048fec00000018ff */
        /* <DEDUP_REMOVED lines=17> */
[----:B------:R1:W2:Y:S08]  /*43a0*/  LDSM.16.M88.4 R52, [R0+0xa000] ;  /* 0x00a000000034783b */ /* 0x0002b00000000200 */
[----:B-1----:R-:W3:Y:S01]  /*43b0*/  LDG.E R0, desc[UR16][R58.64+0x20] ;  /* 0x000020103a007981 */ /* 0x002ee2000c1e1900 */
[C---:B--2---:R-:W-:Y:S06]  /*43c0*/  HMMA.16816.F32 R4, R52.reuse, R140, R4 ;  /* 0x0000008c3404723c */ /* 0x044fec0000001804 */
[C---:B------:R-:W-:Y:S06]  /*43d0*/  HMMA.16816.F32 R8, R52.reuse, R142, R8 ;  /* 0x0000008e3408723c */ /* 0x040fec0000001808 */
[C---:B------:R-:W-:Y:S06]  /*43e0*/  HMMA.16816.F32 R12, R52.reuse, R144, R12 ;  /* 0x00000090340c723c */ /* 0x040fec000000180c */
[----:B------:R-:W-:Y:S01]  /*43f0*/  HMMA.16816.F32 R16, R52, R146, R16 ;  /* 0x000000923410723c */ /* 0x000fe20000001810 */
[----:B------:R1:W2:Y:S08]  /*4400*/  LDSM.16.M88.4 R52, [R2+0xa000] ;  /* 0x00a000000234783b */ /* 0x0002b00000000200 */
[----:B-1----:R-:W4:Y:S01]  /*4410*/  LDG.E R2, desc[UR16][R58.64] ;  /* 0x000000103a027981 */ /* 0x002f22000c1e1900 */
        /* <DEDUP_REMOVED lines=13> */
[----:B------:R-:W-:Y:S11]  /*44f0*/  HMMA.16816.F32 R16, R52, R170, R16 ;  /* 0x000000aa3410723c */ /* 0x000ff60000001810 */
[----:B------:R-:W-:Y:S01]  /*4500*/  @!UPT UIADD3 URZ, URZ, URZ, URZ ;  /* 0x0000003f3f3ff290 */ /* 0x000fe2000fffe03f */
[C---:B---3--:R-:W-:Y:S01]  /*4510*/  FADD.FTZ R11, -R0.reuse, R11 ;  /* 0x0000000b000b7221 */ /* 0x048fe20000010100 */
[----:B------:R-:W-:Y:S01]  /*4520*/  FADD.FTZ R7, -R0, R7 ;  /* 0x0000000700077221 */ /* 0x000fe20000010100 */
[C---:B----4-:R-:W-:Y:S01]  /*4530*/  FADD.FTZ R5, -R2.reuse, R5 ;  /* 0x0000000502057221 */ /* 0x050fe20000010100 */
[C---:B------:R-:W-:Y:S01]  /*4540*/  FADD.FTZ R3, -R2.reuse, R4 ;  /* 0x0000000402037221 */ /* 0x040fe20000010100 */
[C---:B------:R-:W-:Y:S02]  /*4550*/  FADD.FTZ R8, -R2.reuse, R8 ;  /* 0x0000000802087221 */ /* 0x040fe40000010100 */
[C---:B------:R-:W-:Y:S01]  /*4560*/  FADD.FTZ R4, -R2.reuse, R12 ;  /* 0x0000000c02047221 */ /* 0x040fe20000010100 */
[----:B------:R-:W-:Y:S01]  /*4570*/  FMUL.FTZ R52, R103, R5 ;  /* 0x0000000567347220 */ /* 0x000fe20000410000 */
[----:B------:R-:W-:Y:S01]  /*4580*/  FADD.FTZ R5, -R2, R9 ;  /* 0x0000000902057221 */ /* 0x000fe20000010100 */
[----:B------:R-:W-:Y:S01]  /*4590*/  FMUL.FTZ R3, R104, R3 ;  /* 0x0000000368037220 */ /* 0x000fe20000410000 */
[----:B------:R-:W-:Y:S01]  /*45a0*/  FMUL.FTZ R9, R101, R8 ;  /* 0x0000000865097220 */ /* 0x000fe20000410000 */
[----:B------:R-:W-:Y:S01]  /*45b0*/  FADD.FTZ R8, -R2, R13 ;  /* 0x0000000d02087221 */ /* 0x000fe20000010100 */
[----:B------:R-:W-:Y:S01]  /*45c0*/  FMUL.FTZ R5, R67, R5 ;  /* 0x0000000543057220 */ /* 0x000fe20000410000 */
[----:B------:R-:W-:Y:S01]  /*45d0*/  FMUL.FTZ R4, R64, R4 ;  /* 0x0000000440047220 */ /* 0x000fe20000410000 */
[----:B------:R-:W-:Y:S01]  /*45e0*/  F2FP.F16.F32.PACK_AB R52, R52, R3 ;  /* 0x000000033434723e */ /* 0x000fe200000000ff */
[C---:B------:R-:W-:Y:S01]  /*45f0*/  FADD.FTZ R3, -R2.reuse, R16 ;  /* 0x0000001002037221 */ /* 0x040fe20000010100 */
[----:B------:R-:W-:Y:S01]  /*4600*/  FADD.FTZ R2, -R2, R17 ;  /* 0x0000001102027221 */ /* 0x000fe20000010100 */
[----:B------:R-:W-:Y:S01]  /*4610*/  F2FP.F16.F32.PACK_AB R12, R5, R9 ;  /* 0x00000009050c723e */ /* 0x000fe200000000ff */
        /* <DEDUP_REMOVED lines=77> */
.L_x_163:
[----:B---3--:R-:W-:Y:S01]  /*4af0*/  F2FP.F16.F32.PACK_AB R2, R16, R17 ;  /* 0x000000111002723e */ /* 0x008fe200000000ff */
[----:B------:R-:W-:Y:S01]  /*4b00*/  STS [R223+0x10000], R52 ;  /* 0x01000034df007388 */ /* 0x000fe20000000800 */
[----:B------:R-:W-:Y:S01]  /*4b10*/  F2FP.F16.F32.PACK_AB R0, R11, R13 ;  /* 0x0000000d0b00723e */ /* 0x000fe200000000ff */
[----:B------:R-:W1:Y:S01]  /*4b20*/  LDC R100, c[0x0][0x270] ;  /* 0x00009c00ff647b82 */ /* 0x000e620000000800 */
        /* <DEDUP_REMOVED lines=104> */
.L_x_164:
[----:B------:R-:W-:Y:S01]  /*51b0*/  LDSM.16.M88.4 R64, [R194] ;  /* 0x00000000c240783b */ /* 0x000fe20000000200 */
[CC--:B---3--:R-:W-:Y:S03]  /*51c0*/  LEA R2, P1, R212.reuse, R200.reuse, 0x2 ;  /* 0x000000c8d4027211 */ /* 0x0c8fe600078210ff */
[----:B------:R-:W1:Y:S01]  /*51d0*/  LDSM.16.MT88.4 R16, [R0+0xc000] ;  /* 0x00c000000010783b */ /* 0x000e620000004200 */
[----:B------:R-:W-:Y:S03]  /*51e0*/  LEA.HI.X.SX32 R3, R212, R201, 0x2, P1 ;  /* 0x000000c9d4037211 */ /* 0x000fe600008f16ff */
        /* <DEDUP_REMOVED lines=40> */
[C---:B------:R-:W-:Y:S03]  /*5470*/  IMAD.IADD R107, R212.reuse, 0x1, R251 ;  /* 0x00000001d46b7824 */ /* 0x040fe600078e02fb */
[----:B------:R-:W5:Y:S01]  /*5480*/  @P6 LDG.E R213, desc[UR16][R104.64+-0x100] ;  /* 0xffff001068d56981 */ /* 0x000f62000c1e1900 */
[----:B------:R-:W-:Y:S03]  /*5490*/  VIADD R106, R217, 0x40 ;  /* 0x00000040d96a7836 */ /* 0x000fe60000000000 */
[----:B------:R4:W5:Y:S01]  /*54a0*/  @P6 LDG.E R216, desc[UR16][R104.64+-0xe0] ;  /* 0xffff201068d86981 */ /* 0x000962000c1e1900 */
[-C--:B-1----:R-:W-:Y:S05]  /*54b0*/  HMMA.16816.F32 R4, R172, R180.reuse, R4 ;  /* 0x000000b4ac04723c */ /* 0x082fea0000001804 */
[----:B---3--:R-:W-:Y:S01]  /*54c0*/  IMAD.IADD R0, R212, 0x1, R252 ;  /* 0x00000001d4007824 */ /* 0x008fe200078e02fc */
[C---:B--2---:R-:W-:Y:S05]  /*54d0*/  HMMA.16816.F32 R8, R176.reuse, R180, R8 ;  /* 0x000000b4b008723c */ /* 0x044fea0000001808 */
[CC--:B----4-:R-:W-:Y:S11]  /*54e0*/  LEA R104, P1, R245.reuse, R200.reuse, 0x2 ;  /* 0x000000c8f5687211 */ /* 0x0d0ff600078210ff */
[----:B------:R-:W-:Y:S01]  /*54f0*/  @!UPT UIADD3 URZ, URZ, URZ, URZ ;  /* 0x0000003f3f3ff290 */ /* 0x000fe2000fffe03f */
        /* <DEDUP_REMOVED lines=32> */
[CC--:B---3--:R-:W-:Y:S02]  /*5700*/  LEA R6, P1, R107.reuse, R200.reuse, 0x2 ;  /* 0x000000c86b067211 */ /* 0x0c8fe400078210ff */
[CC--:B------:R-:W-:Y:S01]  /*5710*/  LEA R10, P0, R230.reuse, R200.reuse, 0x2 ;  /* 0x000000c8e60a7211 */ /* 0x0c0fe200078010ff */
[----:B------:R1:W-:Y:S01]  /*5720*/  REDG.E.ADD.F32.FTZ.RN.STRONG.GPU desc[UR16][R4.64], R18 ;  /* 0x00000012040079a6 */ /* 0x0003e2000c10f390 */
[-C--:B------:R-:W-:Y:S01]  /*5730*/  LEA.HI.X.SX32 R7, R107, R201.reuse, 0x2, P1 ;  /* 0x000000c96b077211 */ /* 0x080fe200008f16ff */
[----:B------:R-:W-:Y:S01]  /*5740*/  VIADD R107, R217, 0x40 ;  /* 0x00000040d96b7836 */ /* 0x000fe20000000000 */
[-C--:B------:R-:W-:Y:S03]  /*5750*/  LEA.HI.X.SX32 R11, R230, R201.reuse, 0x2, P0 ;  /* 0x000000c9e60b7211 */ /* 0x080fe600000f16ff */
[----:B------:R2:W-:Y:S01]  /*5760*/  REDG.E.ADD.F32.FTZ.RN.STRONG.GPU desc[UR16][R6.64], R19 ;  /* 0x00000013060079a6 */ /* 0x0005e2000c10f390 */
[----:B------:R-:W-:Y:S03]  /*5770*/  IMAD.IADD R107, R212, 0x1, R107 ;  /* 0x00000001d46b7824 */ /* 0x000fe600078e026b */
        /* <DEDUP_REMOVED lines=16> */
[-C--:B--2---:R-:W-:Y:S02]  /*5880*/  LEA R6, P1, R107, R200.reuse, 0x2 ;  /* 0x000000c86b067211 */ /* 0x084fe400078210ff */
[-C--:B------:R-:W-:Y:S01]  /*5890*/  LEA R10, P0, R235, R200.reuse, 0x2 ;  /* 0x000000c8eb0a7211 */ /* 0x080fe200078010ff */
        /* <DEDUP_REMOVED lines=12> */
[CC--:B---3--:R-:W-:Y:S02]  /*5960*/  LEA R10, P0, R0.reuse, R200.reuse, 0x2 ;  /* 0x000000c8000a7211 */ /* 0x0c8fe400078010ff */
[CC--:B----4-:R-:W-:Y:S01]  /*5970*/  LEA R8, P4, R233.reuse, R200.reuse, 0x2 ;  /* 0x000000c8e9087211 */ /* 0x0d0fe200078810ff */
        /* <DEDUP_REMOVED lines=80> */
[----:B------:R-:W2:Y:S01]  /*5e80*/  LDL R107, [R1+0x4] ;  /* 0x00000400016b7983 */ /* 0x000ea20000100800 */
        /* <DEDUP_REMOVED lines=81> */
[----:B------:R-:W-:Y:S04]  /*63a0*/  STS [R106+0x2400], R3 ;  /* 0x002400036a007388 */ /* 0x000fe80000000800 */
[----:B------:R-:W-:Y:S04]  /*63b0*/  STS [R107+0x3000], R6 ;  /* 0x003000066b007388 */ /* 0x000fe80000000800 */
[----:B------:R-:W-:Y:S04]  /*63c0*/  STS [R107+0x3400], R5 ;  /* 0x003400056b007388 */ /* 0x000fe80000000800 */
[----:B------:R2:W-:Y:S04]  /*63d0*/  STS [R106+0x3000], R2 ;  /* 0x003000026a007388 */ /* 0x0005e80000000800 */
[----:B------:R3:W-:Y:S04]  /*63e0*/  STS [R106+0x3400], R0 ;  /* 0x003400006a007388 */ /* 0x0007e80000000800 */
[----:B------:R4:W-:Y:S01]  /*63f0*/  STS [R107+0x4000], R20 ;  /* 0x004000146b007388 */ /* 0x0009e20000000800 */
[----:B-1----:R-:W-:-:S03]  /*6400*/  @P0 IADD3 R4, R246, R104, RZ ;  /* 0x00000068f6040210 */ /* 0x002fc60007ffe0ff */
[----:B------:R-:W-:Y:S04]  /*6410*/  STS [R107+0x4400], R22 ;  /* 0x004400166b007388 */ /* 0x000fe80000000800 */
[----:B------:R1:W-:Y:S04]  /*6420*/  STS [R106+0x4000], R32 ;  /* 0x004000206a007388 */ /* 0x0003e80000000800 */
[----:B------:R1:W-:Y:S04]  /*6430*/  STS [R106+0x4400], R34 ;  /* 0x004400226a007388 */ /* 0x0003e80000000800 */
[----:B------:R1:W-:Y:S01]  /*6440*/  STS [R107+0x5000], R24 ;  /* 0x005000186b007388 */ /* 0x0003e20000000800 */
[----:B--2---:R-:W2:Y:S03]  /*6450*/  @P0 LDC.64 R2, c[0x0][0x450] ;  /* 0x00011400ff020b82 */ /* 0x004ea60000000a00 */
[----:B------:R1:W-:Y:S01]  /*6460*/  STS [R107+0x5400], R26 ;  /* 0x0054001a6b007388 */ /* 0x0003e20000000800 */
[----:B---3--:R-:W-:-:S02]  /*6470*/  @P0 IADD3 R0, R246, R104, RZ ;  /* 0x00000068f6000210 */ /* 0x008fc40007ffe0ff */
[----:B------:R-:W3:Y:S02]  /*6480*/  S2R R104, SR_CTAID.Y ;  /* 0x0000000000687919 */ /* 0x000ee40000002600 */
[----:B----4-:R-:W4:Y:S01]  /*6490*/  @P0 LDC.64 R20, c[0x0][0x458] ;  /* 0x00011600ff140b82 */ /* 0x010f220000000a00 */
[----:B------:R1:W-:Y:S04]  /*64a0*/  STS [R106+0x5000], R28 ;  /* 0x0050001c6a007388 */ /* 0x0003e80000000800 */
[----:B------:R1:W-:Y:S04]  /*64b0*/  STS [R106+0x5400], R30 ;  /* 0x0054001e6a007388 */ /* 0x0003e80000000800 */
[----:B------:R1:W-:Y:S04]  /*64c0*/  STS [R107+0x6000], R36 ;  /* 0x006000246b007388 */ /* 0x0003e80000000800 */
[----:B------:R1:W-:Y:S01]  /*64d0*/  STS [R107+0x6400], R38 ;  /* 0x006400266b007388 */ /* 0x0003e20000000800 */
[----:B--2---:R-:W-:-:S02]  /*64e0*/  @P0 IMAD R8, R0, R3, RZ ;  /* 0x0000000300080224 */ /* 0x004fc400078e02ff */
[----:B------:R-:W-:Y:S01]  /*64f0*/  @P0 IMAD.WIDE.U32 R6, R0, R2, RZ ;  /* 0x0000000200060225 */ /* 0x000fe200078e00ff */
[----:B------:R2:W-:Y:S03]  /*6500*/  STS [R106+0x6000], R48 ;  /* 0x006000306a007388 */ /* 0x0005e60000000800 */
[----:B------:R-:W-:Y:S01]  /*6510*/  @P0 IMAD.MOV.U32 R11, RZ, RZ, R6 ;  /* 0x000000ffff0b0224 */ /* 0x000fe200078e0006 */
[----:B------:R2:W-:Y:S01]  /*6520*/  STS [R106+0x6400], R50 ;  /* 0x006400326a007388 */ /* 0x0005e20000000800 */
[C---:B----4-:R-:W-:Y:S01]  /*6530*/  @P0 IMAD R0, R4.reuse, R21, RZ ;  /* 0x0000001504000224 */ /* 0x050fe200078e02ff */
[----:B------:R-:W-:Y:S01]  /*6540*/  @P0 IADD3 R12, R7, R8, RZ ;  /* 0x00000008070c0210 */ /* 0x000fe20007ffe0ff */
[----:B------:R-:W-:Y:S01]  /*6550*/  @P0 IMAD.WIDE.U32 R4, R4, R20, RZ ;  /* 0x0000001404040225 */ /* 0x000fe200078e00ff */
[----:B------:R2:W-:Y:S03]  /*6560*/  STS [R107+0x7000], R40 ;  /* 0x007000286b007388 */ /* 0x0005e60000000800 */
[----:B-1----:R-:W-:Y:S01]  /*6570*/  @P0 IMAD.MOV.U32 R32, RZ, RZ, R4 ;  /* 0x000000ffff200224 */ /* 0x002fe200078e0004 */
[----:B------:R2:W-:Y:S01]  /*6580*/  STS [R107+0x7400], R42 ;  /* 0x0074002a6b007388 */ /* 0x0005e20000000800 */
[----:B------:R-:W-:-:S02]  /*6590*/  @P0 IADD3 R33, R5, R0, RZ ;  /* 0x0000000005210210 */ /* 0x000fc40007ffe0ff */
[----:B------:R-:W-:Y:S01]  /*65a0*/  LEA R4, R105, UR5, 0x1 ;  /* 0x0000000569047c11 */ /* 0x000fe2000f8e08ff */
[----:B------:R2:W-:Y:S01]  /*65b0*/  STS [R106+0x7000], R44 ;  /* 0x0070002c6a007388 */ /* 0x0005e20000000800 */
[----:B---3--:R-:W-:Y:S01]  /*65c0*/  SHF.R.S32.HI R10, RZ, 0x1f, R104 ;  /* 0x0000001fff0a7819 */ /* 0x008fe20000011468 */
[----:B------:R-:W1:Y:S02]  /*65d0*/  S2R R13, SR_TID.X ;  /* 0x00000000000d7919 */ /* 0x000e640000002100 */
        /* <DEDUP_REMOVED lines=14> */
.L_x_166:
        /* <DEDUP_REMOVED lines=13> */
.L_x_167:
[----:B------:R-:W-:Y:S01]  /*6790*/  BAR.SYNC.DEFER_BLOCKING 0x0 ;  /* 0x0000000000007b1d */ /* 0x000fe20000010000 */
[----:B------:R-:W-:Y:S01]  /*67a0*/  IMAD.SHL.U32 R5, R247, 0x40, RZ ;  /* 0x00000040f7057824 */ /* 0x000fe200078e00ff */
[--C-:B------:R-:W-:Y:S01]  /*67b0*/  SHF.R.S32.HI R7, RZ, 0x1f, R214.reuse ;  /* 0x0000001fff077819 */ /* 0x100fe200000114d6 */
[----:B------:R-:W-:Y:S01]  /*67c0*/  IMAD.MOV.U32 R6, RZ, RZ, R214 ;  /* 0x000000ffff067224 */ /* 0x000fe200078e00d6 */
[----:B-1----:R-:W-:Y:S02]  /*67d0*/  SHF.R.S32.HI R10, RZ, 0x1f, R13 ;  /* 0x0000001fff0a7819 */ /* 0x002fe4000001140d */
[----:B------:R-:W-:Y:S01]  /*67e0*/  SHF.R.S32.HI R22, RZ, 0x1f, R5 ;  /* 0x0000001fff167819 */ /* 0x000fe20000011405 */
[-C--:B------:R-:W-:Y:S01]  /*67f0*/  IMAD.WIDE.U32 R8, R5, R2.reuse, R6 ;  /* 0x0000000205087225 */ /* 0x080fe200078e0006 */
[----:B------:R-:W-:Y:S01]  /*6800*/  LEA.HI R13, R10, R13, RZ, 0x3 ;  /* 0x0000000d0a0d7211 */ /* 0x000fe200078f18ff */
[----:B------:R-:W-:Y:S01]  /*6810*/  ULDC.64 UR6, c[0x0][0x468] ;  /* 0x00011a0000067ab9 */ /* 0x000fe20000000a00 */
[----:B------:R-:W-:Y:S01]  /*6820*/  SHF.R.S32.HI R23, RZ, 0x1f, R248 ;  /* 0x0000001fff177819 */ /* 0x000fe200000114f8 */
[----:B------:R-:W-:Y:S01]  /*6830*/  IMAD R0, R22, R2, RZ ;  /* 0x0000000216007224 */ /* 0x000fe200078e02ff */
[----:B------:R-:W-:Y:S01]  /*6840*/  IADD3 R8, P0, R11, R8, RZ ;  /* 0x000000080b087210 */ /* 0x000fe20007f1e0ff */
[----:B------:R-:W-:Y:S02]  /*6850*/  BSSY B0, `(.L_x_168) ;  /* 0x0000023000007945 */ /* 0x000fe40003800000 */
[----:B------:R-:W-:Y:S01]  /*6860*/  IMAD R10, R5, R3, R0 ;  /* 0x00000003050a7224 */ /* 0x000fe200078e0200 */
[----:B------:R-:W-:Y:S01]  /*6870*/  SHF.R.S32.HI R0, RZ, 0x3, R13 ;  /* 0x00000003ff007819 */ /* 0x000fe2000001140d */
[----:B------:R-:W-:-:S03]  /*6880*/  IMAD R11, R23, UR6, RZ ;  /* 0x00000006170b7c24 */ /* 0x000fc6000f8e02ff */
[----:B------:R-:W-:Y:S01]  /*6890*/  IADD3.X R9, R12, R9, R10, P0, !PT ;  /* 0x000000090c097210 */ /* 0x000fe200007fe40a */
[----:B------:R-:W-:Y:S01]  /*68a0*/  IMAD R10, R247, -0x40, R206 ;  /* 0xffffffc0f70a7824 */ /* 0x000fe200078e02ce */
[----:B------:R-:W-:Y:S01]  /*68b0*/  SHF.R.S32.HI R34, RZ, 0x1f, R0 ;  /* 0x0000001fff227819 */ /* 0x000fe20000011400 */
[----:B------:R-:W-:Y:S01]  /*68c0*/  VIADD R12, R0, 0x20 ;  /* 0x00000020000c7836 */ /* 0x000fe20000000000 */
[----:B------:R1:W3:Y:S01]  /*68d0*/  LDS.128 R28, [R4+0xd000] ;  /* 0x00d00000041c7984 */ /* 0x0002e20000000c00 */
[----:B------:R-:W-:Y:S01]  /*68e0*/  IMAD R11, R248, UR7, R11 ;  /* 0x00000007f80b7c24 */ /* 0x000fe2000f8e020b */
[-C--:B------:R-:W-:Y:S01]  /*68f0*/  ISETP.GE.AND P3, PT, R0, R10.reuse, PT ;  /* 0x0000000a0000720c */ /* 0x080fe20003f66270 */
[----:B------:R-:W-:Y:S01]  /*6900*/  IMAD.WIDE.U32 R8, R248, UR6, R8 ;  /* 0x00000006f8087c25 */ /* 0x000fe2000f8e0008 */
[----:B--2---:R1:W2:Y:S01]  /*6910*/  LDS.128 R40, [R4+0x10000] ;  /* 0x0100000004287984 */ /* 0x0042a20000000c00 */
[----:B------:R-:W-:Y:S02]  /*6920*/  ISETP.GE.AND P2, PT, R12, R10, PT ;  /* 0x0000000a0c00720c */ /* 0x000fe40003f46270 */
[----:B------:R-:W-:Y:S01]  /*6930*/  IMAD.IADD R14, R9, 0x1, R11 ;  /* 0x00000001090e7824 */ /* 0x000fe200078e020b */
[----:B------:R1:W4:Y:S04]  /*6940*/  LDS.128 R48, [R4+0x11000] ;  /* 0x0110000004307984 */ /* 0x0003280000000c00 */
[----:B------:R1:W1:Y:S04]  /*6950*/  LDS.128 R36, [R4+0x12000] ;  /* 0x0120000004247984 */ /* 0x0002680000000c00 */
[----:B------:R1:W1:Y:S01]  /*6960*/  LDS.128 R44, [R4+0x13000] ;  /* 0x01300000042c7984 */ /* 0x0002620000000c00 */
[----:B------:R-:W-:Y:S05]  /*6970*/  @P3 BRA `(.L_x_169) ;  /* 0x0000000000403947 */ /* 0x000fea0003800000 */
[----:B------:R-:W-:Y:S01]  /*6980*/  ULDC UR4, c[0x0][0x2d0] ;  /* 0x0000b40000047ab9 */ /* 0x000fe20000000800 */
[----:B------:R-:W3:Y:S01]  /*6990*/  LDS.128 R24, [R4+0xe000] ;  /* 0x00e0000004187984 */ /* 0x000ee20000000c00 */
        /* <DEDUP_REMOVED lines=8> */
[----:B------:R-:W2:Y:S01]  /*6a20*/  @!P4 LDS.128 R16, [R4+0xc000] ;  /* 0x00c000000410c984 */ /* 0x000ea20000000c00 */
[----:B------:R-:W-:Y:S01]  /*6a30*/  IMAD.IADD R11, R13, 0x1, R10 ;  /* 0x000000010d0b7824 */ /* 0x000fe200078e020a */
[----:B------:R-:W-:-:S04]  /*6a40*/  LEA R10, P0, R12, UR6, 0x1 ;  /* 0x000000060c0a7c11 */ /* 0x000fc8000f8008ff */
[----:B------:R-:W-:-:S05]  /*6a50*/  LEA.HI.X R11, R12, UR7, R11, 0x1, P0 ;  /* 0x000000070c0b7c11 */ /* 0x000fca00080f0c0b */
[----:B---3--:R3:W-:Y:S04]  /*6a60*/  @!P1 STG.E.128 desc[UR16][R10.64+0x80], R24 ;  /* 0x000080180a009986 */ /* 0x0087e8000c101d10 */
[----:B--2---:R3:W-:Y:S02]  /*6a70*/  @!P4 STG.E.128 desc[UR16][R10.64], R16 ;  /* 0x000000100a00c986 */ /* 0x0047e4000c101d10 */
.L_x_169:
[----:B------:R-:W-:Y:S05]  /*6a80*/  BSYNC B0 ;  /* 0x0000000000007941 */ /* 0x000fea0003800000 */
.L_x_168:
[----:B---3--:R3:W1:Y:S01]  /*6a90*/  LDS.128 R16, [R4+0xf000] ;  /* 0x00f0000004107984 */ /* 0x0086620000000c00 */
[----:B------:R-:W-:Y:S04]  /*6aa0*/  BSSY B0, `(.L_x_170) ;  /* 0x0000011000007945 */ /* 0x000fe80003800000 */
[----:B------:R-:W-:Y:S05]  /*6ab0*/  @P2 BRA `(.L_x_171) ;  /* 0x00000000003c2947 */ /* 0x000fea0003800000 */
[----:B-1-3--:R-:W-:Y:S01]  /*6ac0*/  IADD3 R4, P0, R0, 0x20, RZ ;  /* 0x0000002000047810 */ /* 0x00afe20007f1e0ff */
        /* <DEDUP_REMOVED lines=12> */
[----:B------:R1:W-:Y:S04]  /*6b90*/  @!P1 STG.E.128 desc[UR16][R2.64], R28 ;  /* 0x0000001c02009986 */ /* 0x0003e8000c101d10 */
[----:B------:R1:W-:Y:S02]  /*6ba0*/  @!P0 STG.E.128 desc[UR16][R2.64+0x80], R16 ;  /* 0x0000801002008986 */ /* 0x0003e4000c101d10 */
.L_x_171:
[----:B------:R-:W-:Y:S05]  /*6bb0*/  BSYNC B0 ;  /* 0x0000000000007941 */ /* 0x000fea0003800000 */
.L_x_170:
[-C--:B-1----:R-:W-:Y:S01]  /*6bc0*/  IMAD.WIDE.U32 R2, R5, R20.reuse, R6 ;  /* 0x0000001405027225 */ /* 0x082fe200078e0006 */
        /* <DEDUP_REMOVED lines=23> */
[----:B--2---:R1:W-:Y:S04]  /*6d40*/  @!P1 STG.E.128 desc[UR16][R4.64], R40 ;  /* 0x0000002804009986 */ /* 0x0043e8000c101d10 */
[----:B------:R1:W-:Y:S02]  /*6d50*/  @!P0 STG.E.128 desc[UR16][R4.64+0x80], R36 ;  /* 0x0000802404008986 */ /* 0x0003e4000c101d10 */
.L_x_173:
[----:B------:R-:W-:Y:S05]  /*6d60*/  BSYNC B0 ;  /* 0x0000000000007941 */ /* 0x000fea0003800000 */
.L_x_172:
        /* <DEDUP_REMOVED lines=13> */
[----:B----4-:R3:W-:Y:S01]  /*6e40*/  @!P0 STG.E.128 desc[UR16][R2.64], R48 ;  /* 0x0000003002008986 */ /* 0x0107e2000c101d10 */
[----:B------:R-:W-:-:S13]  /*6e50*/  ISETP.GE.AND P0, PT, R226, UR4, PT ;  /* 0x00000004e2007c0c */ /* 0x000fda000bf06270 */
[----:B------:R-:W-:Y:S05]  /*6e60*/  @P0 BRA `(.L_x_174) ;  /* 0x0000000800480947 */ /* 0x000fea0003800000 */
[----:B------:R1:W-:Y:S01]  /*6e70*/  STG.E.128 desc[UR16][R2.64+0x80], R44 ;  /* 0x0000802c02007986 */ /* 0x0003e2000c101d10 */
[----:B------:R-:W-:Y:S05]  /*6e80*/  BRA `(.L_x_174) ;  /* 0x0000000800407947 */ /* 0x000fea0003800000 */
.L_x_144:
[----:B------:R-:W2:Y:S01]  /*6e90*/  LDL.LU R2, [R1+0xc] ;  /* 0x00000c0001027983 */ /* 0x000ea20000300800 */
[----:B------:R-:W-:Y:S01]  /*6ea0*/  IMAD.SHL.U32 R14, R247, 0x40, RZ ;  /* 0x00000040f70e7824 */ /* 0x000fe200078e00ff */
[----:B------:R-:W1:Y:S04]  /*6eb0*/  S2R R15, SR_TID.X ;  /* 0x00000000000f7919 */ /* 0x000e680000002100 */
[----:B------:R-:W-:Y:S01]  /*6ec0*/  SHF.R.S32.HI R18, RZ, 0x1f, R14 ;  /* 0x0000001fff127819 */ /* 0x000fe2000001140e */
[----:B------:R-:W3:Y:S01]  /*6ed0*/  S2R R19, SR_CTAID.Y ;  /* 0x0000000000137919 */ /* 0x000ee20000002600 */
[----:B-1----:R-:W-:Y:S02]  /*6ee0*/  SHF.R.S32.HI R11, RZ, 0x1f, R15 ;  /* 0x0000001fff0b7819 */ /* 0x002fe4000001140f */
[----:B---3--:R-:W-:-:S02]  /*6ef0*/  SHF.R.S32.HI R10, RZ, 0x1f, R19 ;  /* 0x0000001fff0a7819 */ /* 0x008fc40000011413 */
[----:B--2---:R-:W-:-:S13]  /*6f00*/  ISETP.NE.AND P0, PT, R2, -0x1, PT ;  /* 0xffffffff0200780c */ /* 0x004fda0003f05270 */
        /* <DEDUP_REMOVED lines=25> */
.L_x_175:
        /* <DEDUP_REMOVED lines=13> */
.L_x_176:
[-C--:B------:R-:W-:Y:S01]  /*7170*/  IMAD R0, R18, R8.reuse, RZ ;  /* 0x0000000812007224 */ /* 0x080fe200078e02ff */
[----:B------:R-:W-:Y:S01]  /*7180*/  LEA.HI R5, R11, R15, RZ, 0x3 ;  /* 0x0000000f0b057211 */ /* 0x000fe200078f18ff */
[C---:B------:R-:W-:Y:S01]  /*7190*/  IMAD.WIDE.U32 R2, R14.reuse, R8, R214 ;  /* 0x000000080e027225 */ /* 0x040fe200078e00d6 */
[----:B------:R-:W-:Y:S01]  /*71a0*/  SHF.R.S32.HI R15, RZ, 0x1f, R248 ;  /* 0x0000001fff0f7819 */ /* 0x000fe200000114f8 */
[----:B------:R-:W-:Y:S01]  /*71b0*/  ULDC.64 UR6, c[0x0][0x468] ;  /* 0x00011a0000067ab9 */ /* 0x000fe20000000a00 */
[----:B------:R-:W-:Y:S01]  /*71c0*/  BSSY B0, `(.L_x_177) ;  /* 0x000001d000007945 */ /* 0x000fe20003800000 */
[----:B------:R-:W-:Y:S01]  /*71d0*/  IMAD R4, R14, R9, R0 ;  /* 0x000000090e047224 */ /* 0x000fe200078e0200 */
[----:B------:R-:W-:Y:S02]  /*71e0*/  IADD3 R2, P0, R6, R2, RZ ;  /* 0x0000000206027210 */ /* 0x000fe40007f1e0ff */
[----:B------:R-:W-:Y:S01]  /*71f0*/  SHF.R.S32.HI R0, RZ, 0x3, R5 ;  /* 0x00000003ff007819 */ /* 0x000fe20000011405 */
[----:B------:R-:W-:Y:S01]  /*7200*/  IMAD R5, R15, UR6, RZ ;  /* 0x000000060f057c24 */ /* 0x000fe2000f8e02ff */
[----:B------:R-:W-:Y:S01]  /*7210*/  IADD3.X R3, R7, R3, R4, P0, !PT ;  /* 0x0000000307037210 */ /* 0x000fe200007fe404 */
[----:B------:R-:W-:Y:S01]  /*7220*/  IMAD R4, R247, -0x40, R206 ;  /* 0xffffffc0f7047824 */ /* 0x000fe200078e02ce */
[----:B------:R-:W-:Y:S01]  /*7230*/  SHF.R.S32.HI R19, RZ, 0x1f, R0 ;  /* 0x0000001fff137819 */ /* 0x000fe20000011400 */
[----:B------:R-:W-:-:S02]  /*7240*/  VIADD R6, R0, 0x20 ;  /* 0x0000002000067836 */ /* 0x000fc40000000000 */
[----:B------:R-:W-:Y:S01]  /*7250*/  IMAD R5, R248, UR7, R5 ;  /* 0x00000007f8057c24 */ /* 0x000fe2000f8e0205 */
[-C--:B------:R-:W-:Y:S01]  /*7260*/  ISETP.GE.AND P3, PT, R0, R4.reuse, PT ;  /* 0x000000040000720c */ /* 0x080fe20003f66270 */
[----:B------:R-:W-:Y:S01]  /*7270*/  IMAD.WIDE.U32 R2, R248, UR6, R2 ;  /* 0x00000006f8027c25 */ /* 0x000fe2000f8e0002 */
[----:B------:R-:W-:-:S04]  /*7280*/  ISETP.GE.AND P2, PT, R6, R4, PT ;  /* 0x000000040600720c */ /* 0x000fc80003f46270 */
[----:B------:R-:W-:-:S07]  /*7290*/  IADD3 R10, R5, R3, RZ ;  /* 0x00000003050a7210 */ /* 0x000fce0007ffe0ff */
[----:B------:R-:W-:Y:S05]  /*72a0*/  @P3 BRA `(.L_x_178) ;  /* 0x0000000000383947 */ /* 0x000fea0003800000 */
        /* <DEDUP_REMOVED lines=14> */
.L_x_178:
[----:B------:R-:W-:Y:S05]  /*7390*/  BSYNC B0 ;  /* 0x0000000000007941 */ /* 0x000fea0003800000 */
.L_x_177:
        /* <DEDUP_REMOVED lines=18> */
.L_x_180:
[----:B------:R-:W-:Y:S05]  /*74c0*/  BSYNC B0 ;  /* 0x0000000000007941 */ /* 0x000fea0003800000 */
.L_x_179:
[-C--:B--2---:R-:W-:Y:S01]  /*74d0*/  IMAD.WIDE.U32 R2, R14, R12.reuse, R214 ;  /* 0x0000000c0e027225 */ /* 0x084fe200078e00d6 */
        /* <DEDUP_REMOVED lines=25> */
.L_x_182:
[----:B------:R-:W-:Y:S05]  /*7670*/  BSYNC B0 ;  /* 0x0000000000007941 */ /* 0x000fea0003800000 */
.L_x_181:
        /* <DEDUP_REMOVED lines=17> */
.L_x_174:
[----:B------:R-:W-:Y:S05]  /*7790*/  BSYNC B1 ;  /* 0x0000000000017941 */ /* 0x000fea0003800000 */
.L_x_139:
[----:B------:R-:W4:Y:S02]  /*77a0*/  LDC R0, c[0x0][0xc] ;  /* 0x00000300ff007b82 */ /* 0x000f240000000800 */
[----:B----4-:R-:W-:-:S04]  /*77b0*/  IADD3 R247, R0, R247, RZ ;  /* 0x000000f700f77210 */ /* 0x010fc80007ffe0ff */
[----:B------:R-:W-:-:S13]  /*77c0*/  ISETP.GE.AND P0, PT, R247, UR14, PT ;  /* 0x0000000ef7007c0c */ /* 0x000fda000bf06270 */
[----:B------:R-:W-:Y:S05]  /*77d0*/  @P0 BRA `(.L_x_183) ;  /* 0x0000000000040947 */ /* 0x000fea0003800000 */
[----:B------:R-:W-:Y:S05]  /*77e0*/  BRA `(.L_x_184) ;  /* 0xffffff9000507947 */ /* 0x000fea000383ffff */
.L_x_183:
[----:B------:R-:W-:Y:S05]  /*77f0*/  EXIT ;  /* 0x000000000000794d */ /* 0x000fea0003800000 */
.L_x_185:
        /* <DEDUP_REMOVED lines=16> */
.L_x_2054:


//--------------------- .text._ZN5flash44flash_bwd_dq_dk_dv_loop_seqk_parallel_kernelI23Flash_bwd_kernel_traitsILi128ELi64ELi64ELi8ELi4ELi2ELi2ELb1ELb0EN7cutlass6half_tE19Flash_kernel_traitsILi128ELi64ELi64ELi8ES3_EELb0ELb0ELb1ELb0ELb0ELb1ELb0EEEvNS_16Flash_bwd_paramsE --------------------------
	.section	.text._ZN5flash44flash_bwd_dq_dk_dv_loop_seqk_parallel_kernelI23Flash_bwd_kernel_traitsILi128ELi64ELi64ELi8ELi4ELi2ELi2ELb1ELb0EN7cutlass6half_tE19Flash_kernel_traitsILi128ELi64ELi64ELi8ES3_EELb0ELb0ELb1ELb0ELb0ELb1ELb0EEEvNS_16Flash_bwd_paramsE,"ax",@progbits
	.align	128
        .global         _ZN5flash44flash_bwd_dq_dk_dv_loop_seqk_parallel_kernelI23Flash_bwd_kernel_traitsILi128ELi64ELi64ELi8ELi4ELi2ELi2ELb1ELb0EN7cutlass6half_tE19Flash_kernel_traitsILi128ELi64ELi64ELi8ES3_EELb0ELb0ELb1ELb0ELb0ELb1ELb0EEEvNS_16Flash_bwd_paramsE
        .type           _ZN5flash44flash_bwd_dq_dk_dv_loop_seqk_parallel_kernelI23Flash_bwd_kernel_traitsILi128ELi64ELi64ELi8ELi4ELi2ELi2ELb1ELb0EN7cutlass6half_tE19Flash_kernel_traitsILi128ELi64ELi64ELi8ES3_EELb0ELb0ELb1ELb0ELb0ELb1ELb0EEEvNS_16Flash_bwd_paramsE,@function
        .size           _ZN5flash44flash_bwd_dq_dk_dv_loop_seqk_parallel_kernelI23Flash_bwd_kernel_traitsILi128ELi64ELi64ELi8ELi4ELi2ELi2ELb1ELb0EN7cutlass6half_tE19Flash_kernel_traitsILi128ELi64ELi64ELi8ES3_EELb0ELb0ELb1ELb0ELb0ELb1ELb0EEEvNS_16Flash_bwd_paramsE,(.L_x_2055 - _ZN5flash44flash_bwd_dq_dk_dv_loop_seqk_parallel_kernelI23Flash_bwd_kernel_traitsILi128ELi64ELi64ELi8ELi4ELi2ELi2ELb1ELb0EN7cutlass6half_tE19Flash_kernel_traitsILi128ELi64ELi64ELi8ES3_EELb0ELb0ELb1ELb0ELb0ELb1ELb0EEEvNS_16Flash_bwd_paramsE)
        .other          _ZN5flash44flash_bwd_dq_dk_dv_loop_seqk_parallel_kernelI23Flash_bwd_kernel_traitsILi128ELi64ELi64ELi8ELi4ELi2ELi2ELb1ELb0EN7cutlass6half_tE19Flash_kernel_traitsILi128ELi64ELi64ELi8ES3_EELb0ELb0ELb1ELb0ELb0ELb1ELb0EEEvNS_16Flash_bwd_paramsE,@"STO_CUDA_ENTRY STV_DEFAULT"
_ZN5flash44flash_bwd_dq_dk_dv_loop_seqk_parallel_kernelI23Flash_bwd_kernel_traitsILi128ELi64ELi64ELi8ELi4ELi2ELi2ELb1ELb0EN7cutlass6half_tE19Flash_kernel_traitsILi128ELi64ELi64ELi8ES3_EELb0ELb0ELb1ELb0ELb0ELb1ELb0EEEvNS_16Flash_bwd_paramsE:
.text._ZN5flash44flash_bwd_dq_dk_dv_loop_seqk_parallel_kernelI23Flash_bwd_kernel_traitsILi128ELi64ELi64ELi8ELi4ELi2ELi2ELb1ELb0EN7cutlass6half_tE19Flash_kernel_traitsILi128ELi64ELi64ELi8ES3_EELb0ELb0ELb1ELb0ELb0ELb1ELb0EEEvNS_16Flash_bwd_paramsE:
[----:B------:R-:W-:Y:S08]  /*0000*/  LDC R1, c[0x0][0x28] ;  /* 0x00000a00ff017b82 */ /* 0x000ff00000000800 */
[----:B------:R-:W1:Y:S01]  /*0010*/  S2UR UR50, SR_CTAID.X ;  /* 0x00000000003279c3 */ /* 0x000e620000002500 */
[----:B------:R-:W-:Y:S02]  /*0020*/  ULDC UR4, c[0x0][0x2c8] ;  /* 0x0000b20000047ab9 */ /* 0x000fe40000000800 */
[----:B------:R-:W-:-:S04]  /*0030*/  UIADD3 UR5, UR4, 0x3f, URZ ;  /* 0x0000003f04057890 */ /* 0x000fc8000fffe03f */
[----:B------:R-:W-:-:S04]  /*0040*/  USHF.R.S32.HI UR4, URZ, 0x1f, UR5 ;  /* 0x0000001f3f047899 */ /* 0x000fc80008011405 */
[----:B------:R-:W-:-:S04]  /*0050*/  ULEA.HI UR4, UR4, UR5, URZ, 0x6 ;  /* 0x0000000504047291 */ /* 0x000fc8000f8f303f */
[----:B------:R-:W-:-:S06]  /*0060*/  USHF.R.S32.HI UR6, URZ, 0x6, UR4 ;  /* 0x000000063f067899 */ /* 0x000fcc0008011404 */
[----:B------:R-:W-:Y:S01]  /*0070*/  MOV R219, UR6 ;  /* 0x0000000600db7c02 */ /* 0x000fe20008000f00 */
[----:B-1----:R-:W-:-:S06]  /*0080*/  UISETP.GE.AND UP0, UPT, UR50, UR6, UPT ;  /* 0x000000063200728c */ /* 0x002fcc000bf06270 */
[----:B------:R-:W-:-:S13]  /*0090*/  PLOP3.LUT P0, PT, PT, PT, UP0, 0x80, 0x0 ;  /* 0x000000000000781c */ /* 0x000fda0003f0f008 */
[----:B------:R-:W-:Y:S05]  /*00a0*/  @P0 EXIT ;  /* 0x000000000000094d */ /* 0x000fea0003800000 */
[----:B------:R-:W1:Y:S01]  /*00b0*/  S2R R7, SR_TID.X ;  /* 0x0000000000077919 */ /* 0x000e620000002100 */
[----:B------:R-:W2:Y:S01]  /*00c0*/  S2UR UR4, SR_CgaCtaId ;  /* 0x00000000000479c3 */ /* 0x000ea20000008800 */
[----:B------:R-:W-:Y:S01]  /*00d0*/  UMOV UR5, 0x400 ;  /* 0x0000040000057882 */ /* 0x000fe20000000000 */
[----:B------:R-:W-:Y:S01]  /*00e0*/  IMAD.MOV.U32 R235, RZ, RZ, -0x10 ;  /* 0xfffffff0ffeb7424 */ /* 0x000fe200078e00ff */
[----:B------:R-:W-:-:S05]  /*00f0*/  ULDC.64 UR8, c[0x0][0x208] ;  /* 0x0000820000087ab9 */ /* 0x000fca0000000a00 */
[----:B------:R-:W3:Y:S08]  /*0100*/  S2UR UR60, SR_CTAID.Z ;  /* 0x00000000003c79c3 */ /* 0x000ef00000002700 */
[----:B------:R-:W4:Y:S01]  /*0110*/  S2UR UR53, SR_CTAID.Y ;  /* 0x00000000003579c3 */ /* 0x000f220000002600 */
[----:B--2---:R-:W-:Y:S01]  /*0120*/  ULEA UR4, UR4, UR5, 0x18 ;  /* 0x0000000504047291 */ /* 0x004fe2000f8ec03f */
[----:B-1----:R-:W-:Y:S01]  /*0130*/  SHF.R.S32.HI R14, RZ, 0x1f, R7 ;  /* 0x0000001fff0e7819 */ /* 0x002fe20000011407 */
[----:B------:R-:W-:Y:S01]  /*0140*/  IMAD.SHL.U32 R222, R7, 0x2, RZ ;  /* 0x0000000207de7824 */ /* 0x000fe200078e00ff */
[----:B---3--:R-:W-:-:S02]  /*0150*/  USHF.R.S32.HI UR5, URZ, 0x1f, UR60 ;  /* 0x0000001f3f057899 */ /* 0x008fc4000801143c */
[CC--:B------:R-:W-:Y:S01]  /*0160*/  LEA.HI R0, R14.reuse, R7.reuse, RZ, 0x5 ;  /* 0x000000070e007211 */ /* 0x0c0fe200078f28ff */
[----:B------:R-:W-:Y:S01]  /*0170*/  USHF.R.S32.HI UR7, URZ, 0x1f, UR60 ;  /* 0x0000001f3f077899 */ /* 0x000fe2000801143c */
[CC--:B------:R-:W-:Y:S02]  /*0180*/  LEA.HI R11, R14.reuse, R7.reuse, RZ, 0x2 ;  /* 0x000000070e0b7211 */ /* 0x0c0fe400078f10ff */
[--C-:B------:R-:W-:Y:S01]  /*0190*/  SHF.R.S32.HI R9, RZ, 0x5, R0.reuse ;  /* 0x00000005ff097819 */ /* 0x100fe20000011400 */
[----:B------:R-:W-:Y:S01]  /*01a0*/  IMAD.U32 R229, RZ, RZ, UR5 ;  /* 0x00000005ffe57e24 */ /* 0x000fe2000f8e00ff */
[----:B------:R-:W-:Y:S01]  /*01b0*/  SHF.R.S32.HI R216, RZ, 0x1f, R0 ;  /* 0x0000001fffd87819 */ /* 0x000fe20000011400 */
[----:B----4-:R-:W-:Y:S01]  /*01c0*/  USHF.L.U32 UR5, UR53, 0x7, URZ ;  /* 0x0000000735057899 */ /* 0x010fe2000800063f */
[----:B------:R-:W-:Y:S01]  /*01d0*/  LEA.HI R17, R14, R7, RZ, 0x3 ;  /* 0x000000070e117211 */ /* 0x000fe200078f18ff */
[----:B------:R-:W-:Y:S01]  /*01e0*/  USHF.R.S32.HI UR6, URZ, 0x1f, UR53 ;  /* 0x0000001f3f067899 */ /* 0x000fe20008011435 */
[-C--:B------:R-:W-:Y:S01]  /*01f0*/  LEA.HI R216, R216, R9.reuse, RZ, 0x2 ;  /* 0x00000009d8d87211 */ /* 0x080fe200078f10ff */
[----:B------:R-:W-:Y:S01]  /*0200*/  IMAD.U32 R226, RZ, RZ, UR7 ;  /* 0x00000007ffe27e24 */ /* 0x000fe2000f8e00ff */
[----:B------:R-:W-:Y:S01]  /*0210*/  LEA.HI R2, R0, R9, RZ, 0x1 ;  /* 0x0000000900027211 */ /* 0x000fe200078f08ff */
[----:B------:R-:W-:Y:S01]  /*0220*/  IMAD.U32 R228, RZ, RZ, UR5 ;  /* 0x00000005ffe47e24 */ /* 0x000fe2000f8e00ff */
[--C-:B------:R-:W-:Y:S01]  /*0230*/  SHF.R.S32.HI R3, RZ, 0x2, R11.reuse ;  /* 0x00000002ff037819 */ /* 0x100fe2000001140b */
[----:B------:R-:W-:Y:S01]  /*0240*/  UIADD3 UR5, UR4, 0x10000, URZ ;  /* 0x0001000004057890 */ /* 0x000fe2000fffe03f */
[----:B------:R-:W-:Y:S01]  /*0250*/  SHF.R.S32.HI R8, RZ, 0x1f, R11 ;  /* 0x0000001fff087819 */ /* 0x000fe2000001140b */
[----:B------:R-:W-:Y:S01]  /*0260*/  IMAD.U32 R227, RZ, RZ, UR6 ;  /* 0x00000006ffe37e24 */ /* 0x000fe2000f8e00ff */
[----:B------:R-:W-:Y:S01]  /*0270*/  LOP3.LUT R10, R17, 0xfffffff8, RZ, 0xc0, !PT ;  /* 0xfffffff8110a7812 */ /* 0x000fe200078ec0ff */
[----:B------:R-:W-:Y:S01]  /*0280*/  UIADD3 UR6, UR4, 0xc000, URZ ;  /* 0x0000c00004067890 */ /* 0x000fe2000fffe03f */
[----:B------:R-:W-:-:S02]  /*0290*/  LEA.HI R4, R14, R7, RZ, 0x4 ;  /* 0x000000070e047211 */ /* 0x000fc400078f20ff */
[----:B------:R-:W-:Y:S01]  /*02a0*/  LOP3.LUT R216, R216, 0xfffffffc, RZ, 0xc0, !PT ;  /* 0xfffffffcd8d87812 */ /* 0x000fe200078ec0ff */
[----:B------:R-:W-:Y:S01]  /*02b0*/  IMAD.IADD R10, R7, 0x1, -R10 ;  /* 0x00000001070a7824 */ /* 0x000fe200078e0a0a */
[----:B------:R-:W-:Y:S02]  /*02c0*/  LOP3.LUT R2, R2, 0xfffffffe, RZ, 0xc0, !PT ;  /* 0xfffffffe02027812 */ /* 0x000fe400078ec0ff */
[----:B------:R-:W-:Y:S01]  /*02d0*/  LEA.HI R8, R8, R3, RZ, 0x3 ;  /* 0x0000000308087211 */ /* 0x000fe200078f18ff */
[C---:B------:R-:W-:Y:S01]  /*02e0*/  IMAD.IADD R216, R9.reuse, 0x1, -R216 ;  /* 0x0000000109d87824 */ /* 0x040fe200078e0ad8 */
[----:B------:R-:W-:Y:S01]  /*02f0*/  LOP3.LUT R0, R0, 0xffffffe0, RZ, 0xc0, !PT ;  /* 0xffffffe000007812 */ /* 0x000fe200078ec0ff */
[----:B------:R-:W-:Y:S01]  /*0300*/  IMAD.IADD R2, R9, 0x1, -R2 ;  /* 0x0000000109027824 */ /* 0x000fe200078e0a02 */
[----:B------:R-:W-:Y:S01]  /*0310*/  SHF.R.S32.HI R218, RZ, 0x3, R17 ;  /* 0x00000003ffda7819 */ /* 0x000fe20000011411 */
[----:B------:R-:W-:Y:S01]  /*0320*/  IMAD.SHL.U32 R220, R10, 0x8, RZ ;  /* 0x000000080adc7824 */ /* 0x000fe200078e00ff */
[----:B------:R-:W-:Y:S01]  /*0330*/  SHF.R.S32.HI R6, RZ, 0x4, R4 ;  /* 0x00000004ff067819 */ /* 0x000fe20000011404 */
[----:B------:R-:W-:Y:S01]  /*0340*/  IMAD.IADD R0, R7, 0x1, -R0 ;  /* 0x0000000107007824 */ /* 0x000fe200078e0a00 */
[----:B------:R-:W-:Y:S01]  /*0350*/  LOP3.LUT R8, R8, 0xfffffff8, RZ, 0xc0, !PT ;  /* 0xfffffff808087812 */ /* 0x000fe200078ec0ff */
[----:B------:R-:W-:Y:S01]  /*0360*/  IMAD.SHL.U32 R9, R218, 0x40, RZ ;  /* 0x00000040da097824 */ /* 0x000fe200078e00ff */
[----:B------:R-:W-:Y:S01]  /*0370*/  LEA.HI R5, R4, R6, RZ, 0x1 ;  /* 0x0000000604057211 */ /* 0x000fe200078f08ff */
[----:B------:R-:W-:Y:S01]  /*0380*/  IMAD.SHL.U32 R15, R2, 0x10, RZ ;  /* 0x00000010020f7824 */ /* 0x000fe200078e00ff */
[----:B------:R-:W-:Y:S01]  /*0390*/  LOP3.LUT R4, R4, 0xfffffff0, RZ, 0xc0, !PT ;  /* 0xfffffff004047812 */ /* 0x000fe200078ec0ff */
[----:B------:R-:W-:Y:S01]  /*03a0*/  IMAD.IADD R8, R3, 0x1, -R8 ;  /* 0x0000000103087824 */ /* 0x000fe200078e0a08 */
[----:B------:R-:W-:-:S02]  /*03b0*/  LOP3.LUT P4, RZ, R10, 0x2, RZ, 0xc0, !PT ;  /* 0x000000020aff7812 */ /* 0x000fc4000788c0ff */
[C---:B------:R-:W-:Y:S01]  /*03c0*/  LOP3.LUT P3, RZ, R10.reuse, 0x4, RZ, 0xc0, !PT ;  /* 0x000000040aff7812 */ /* 0x040fe2000786c0ff */
[----:B------:R-:W-:Y:S01]  /*03d0*/  IMAD.SHL.U32 R10, R10, 0x40, RZ ;  /* 0x000000400a0a7824 */ /* 0x000fe200078e00ff */
[----:B------:R-:W-:Y:S01]  /*03e0*/  SHF.R.S32.HI R3, RZ, 0x1f, R0 ;  /* 0x0000001fff037819 */ /* 0x000fe20000011400 */
[----:B------:R-:W-:Y:S01]  /*03f0*/  IMAD.IADD R19, R7, 0x1, -R4 ;  /* 0x0000000107137824 */ /* 0x000fe200078e0a04 */
[----:B------:R-:W-:Y:S02]  /*0400*/  LOP3.LUT R9, R9, 0x1c0, RZ, 0xc0, !PT ;  /* 0x000001c009097812 */ /* 0x000fe400078ec0ff */
[----:B------:R-:W-:Y:S02]  /*0410*/  LOP3.LUT R5, R5, 0xfffffffe, RZ, 0xc0, !PT ;  /* 0xfffffffe05057812 */ /* 0x000fe400078ec0ff */
[----:B------:R-:W-:Y:S02]  /*0420*/  LEA.HI R3, R3, R0, RZ, 0x2 ;  /* 0x0000000003037211 */ /* 0x000fe400078f10ff */
[----:B------:R-:W-:Y:S01]  /*0430*/  SHF.R.U32.HI R13, RZ, 0x3, R9 ;  /* 0x00000003ff0d7819 */ /* 0x000fe20000011609 */
[----:B------:R-:W-:Y:S01]  /*0440*/  IMAD.IADD R5, R6, 0x1, -R5 ;  /* 0x0000000106057824 */ /* 0x000fe200078e0a05 */
[----:B------:R-:W-:-:S02]  /*0450*/  LOP3.LUT R0, R9, 0x38, R220, 0xf8, !PT ;  /* 0x0000003809007812 */ /* 0x000fc400078ef8dc */
[----:B------:R-:W-:Y:S01]  /*0460*/  LOP3.LUT R10, R10, 0x1c0, RZ, 0xc0, !PT ;  /* 0x000001c00a0a7812 */ /* 0x000fe200078ec0ff */
[C---:B------:R-:W-:Y:S01]  /*0470*/  IMAD.SHL.U32 R12, R5.reuse, 0x200, RZ ;  /* 0x00000200050c7824 */ /* 0x040fe200078e00ff */
[----:B------:R-:W-:Y:S01]  /*0480*/  LEA.HI R9, R14, R7, RZ, 0x7 ;  /* 0x000000070e097211 */ /* 0x000fe200078f38ff */
[C---:B------:R-:W-:Y:S01]  /*0490*/  IMAD.SHL.U32 R214, R5.reuse, 0x20, RZ ;  /* 0x0000002005d67824 */ /* 0x040fe200078e00ff */
[----:B------:R-:W-:Y:S01]  /*04a0*/  SHF.R.S32.HI R4, RZ, 0x1f, R19 ;  /* 0x0000001fff047819 */ /* 0x000fe20000011413 */
[----:B------:R-:W-:Y:S01]  /*04b0*/  IMAD.SHL.U32 R5, R5, 0x8, RZ ;  /* 0x0000000805057824 */ /* 0x000fe200078e00ff */
[----:B------:R-:W-:Y:S02]  /*04c0*/  LOP3.LUT R13, R0, R13, RZ, 0x3c, !PT ;  /* 0x0000000d000d7212 */ /* 0x000fe400078e3cff */
[C---:B------:R-:W-:Y:S02]  /*04d0*/  LOP3.LUT R210, R10.reuse, 0x10, R15, 0xf8, !PT ;  /* 0x000000100ad27812 */ /* 0x040fe400078ef80f */
[----:B------:R-:W-:-:S02]  /*04e0*/  LOP3.LUT R0, R10, 0x8, R17, 0xf8, !PT ;  /* 0x000000080a007812 */ /* 0x000fc400078ef811 */
[----:B------:R-:W-:Y:S02]  /*04f0*/  SHF.R.U32.HI R15, RZ, 0x3, R10 ;  /* 0x00000003ff0f7819 */ /* 0x000fe4000001160a */
[----:B------:R-:W-:Y:S02]  /*0500*/  SHF.R.S32.HI R9, RZ, 0x7, R9 ;  /* 0x00000007ff097819 */ /* 0x000fe40000011409 */
[----:B------:R-:W-:Y:S02]  /*0510*/  LOP3.LUT R10, R8, 0x1, RZ, 0xc0, !PT ;  /* 0x00000001080a7812 */ /* 0x000fe400078ec0ff */
[----:B------:R-:W-:Y:S02]  /*0520*/  LEA.HI R4, R4, R19, RZ, 0x3 ;  /* 0x0000001304047211 */ /* 0x000fe400078f18ff */
[----:B------:R-:W-:Y:S02]  /*0530*/  LEA.HI R14, R14, R7, RZ, 0x6 ;  /* 0x000000070e0e7211 */ /* 0x000fe400078f30ff */
[----:B------:R-:W-:Y:S01]  /*0540*/  LOP3.LUT R215, R0, R15, RZ, 0x3c, !PT ;  /* 0x0000000f00d77212 */ /* 0x000fe200078e3cff */
[C---:B------:R-:W-:Y:S01]  /*0550*/  IMAD R0, R9.reuse, 0x800, R12 ;  /* 0x0000080009007824 */ /* 0x040fe200078e020c */
[----:B------:R-:W-:Y:S01]  /*0560*/  ISETP.NE.U32.AND P0, PT, R10, 0x1, PT ;  /* 0x000000010a00780c */ /* 0x000fe20003f05070 */
[----:B------:R-:W-:Y:S01]  /*0570*/  IMAD.SHL.U32 R9, R9, 0x20, RZ ;  /* 0x0000002009097824 */ /* 0x000fe200078e00ff */
[----:B------:R-:W-:Y:S01]  /*0580*/  LOP3.LUT R6, R4, 0xfffffff8, RZ, 0xc0, !PT ;  /* 0xfffffff804067812 */ /* 0x000fe200078ec0ff */
[----:B------:R-:W-:Y:S01]  /*0590*/  IMAD.IADD R215, R0, 0x1, R215 ;  /* 0x0000000100d77824 */ /* 0x000fe200078e02d7 */
[----:B------:R-:W-:Y:S01]  /*05a0*/  SHF.R.S32.HI R10, RZ, 0x6, R14 ;  /* 0x00000006ff0a7819 */ /* 0x000fe2000001140e */
[----:B------:R-:W-:Y:S01]  /*05b0*/  IMAD.SHL.U32 R4, R4, 0x40, RZ ;  /* 0x0000004004047824 */ /* 0x000fe200078e00ff */
[C---:B------:R-:W-:Y:S01]  /*05c0*/  R2P PR, R8.reuse, 0x6 ;  /* 0x0000000608007804 */ /* 0x040fe20000000000 */
[----:B------:R-:W-:Y:S01]  /*05d0*/  IMAD.SHL.U32 R8, R8, 0x40, RZ ;  /* 0x0000004008087824 */ /* 0x000fe200078e00ff */
[----:B------:R-:W-:Y:S01]  /*05e0*/  LOP3.LUT R0, R11, 0x7ffffffc, RZ, 0xc0, !PT ;  /* 0x7ffffffc0b007812 */ /* 0x000fe200078ec0ff */
[----:B------:R-:W-:Y:S01]  /*05f0*/  IMAD.IADD R6, R19, 0x1, -R6 ;  /* 0x0000000113067824 */ /* 0x000fe200078e0a06 */
[----:B------:R-:W-:Y:S01]  /*0600*/  LOP3.LUT R222, R9, 0x6, R222, 0xf8, !PT ;  /* 0x0000000609de7812 */ /* 0x000fe200078ef8de */
[----:B------:R-:W-:Y:S01]  /*0610*/  IMAD R224, R10, 0x200, R13 ;  /* 0x000002000ae07824 */ /* 0x000fe200078e020d */
[----:B------:R-:W-:Y:S01]  /*0620*/  LOP3.LUT R8, R8, 0x1c0, RZ, 0xc0, !PT ;  /* 0x000001c008087812 */ /* 0x000fe200078ec0ff */
[----:B------:R-:W-:Y:S01]  /*0630*/  IMAD.SHL.U32 R10, R10, 0x8, RZ ;  /* 0x000000080a0a7824 */ /* 0x000fe200078e00ff */
[----:B------:R-:W-:Y:S01]  /*0640*/  SHF.R.S32.HI R223, RZ, 0x2, R3 ;  /* 0x00000002ffdf7819 */ /* 0x000fe20000011403 */
[----:B------:R-:W-:Y:S01]  /*0650*/  IMAD.IADD R0, R7, 0x1, -R0 ;  /* 0x0000000107007824 */ /* 0x000fe200078e0a00 */
[----:B------:R-:W-:Y:S01]  /*0660*/  LOP3.LUT R9, R8, 0x20, R9, 0xf8, !PT ;  /* 0x0000002008097812 */ /* 0x000fe200078ef809 */
[----:B------:R-:W-:Y:S01]  /*0670*/  IMAD.SHL.U32 R6, R6, 0x40, RZ ;  /* 0x0000004006067824 */ /* 0x000fe200078e00ff */
[----:B------:R-:W-:Y:S01]  /*0680*/  LOP3.LUT R7, R10, 0x18, RZ, 0xc0, !PT ;  /* 0x000000180a077812 */ /* 0x000fe200078ec0ff */
[----:B------:R-:W-:Y:S01]  /*0690*/  IMAD.SHL.U32 R11, R0, 0x2, RZ ;  /* 0x00000002000b7824 */ /* 0x000fe200078e00ff */
[----:B------:R-:W-:Y:S01]  /*06a0*/  SHF.R.U32.HI R10, RZ, 0x3, R8 ;  /* 0x00000003ff0a7819 */ /* 0x000fe20000011608 */
[----:B------:R-:W-:Y:S01]  /*06b0*/  IMAD R223, R216, 0x10, R223 ;  /* 0x00000010d8df7824 */ /* 0x000fe200078e02df */
[----:B------:R-:W-:Y:S01]  /*06c0*/  LOP3.LUT R0, R6, 0x1c0, RZ, 0xc0, !PT ;  /* 0x000001c006007812 */ /* 0x000fe200078ec0ff */
[----:B------:R-:W-:Y:S01]  /*06d0*/  IMAD R6, R2, 0x400, R11 ;  /* 0x0000040002067824 */ /* 0x000fe200078e020b */
[----:B------:R-:W-:-:S02]  /*06e0*/  LOP3.LUT R231, R10, R8, R7, 0x1e, !PT ;  /* 0x000000080ae77212 */ /* 0x000fc400078e1e07 */
[----:B------:R-:W-:Y:S01]  /*06f0*/  LOP3.LUT R214, R7, 0x20, R214, 0xf8, !PT ;  /* 0x0000002007d67812 */ /* 0x000fe200078ef8d6 */
[----:B------:R-:W-:Y:S01]  /*0700*/  IMAD R7, R216, 0x400, R11 ;  /* 0x00000400d8077824 */ /* 0x000fe200078e020b */
[----:B------:R-:W-:Y:S01]  /*0710*/  LOP3.LUT R230, R9, R10, RZ, 0x3c, !PT ;  /* 0x0000000a09e67212 */ /* 0x000fe200078e3cff */
[----:B------:R-:W-:Y:S01]  /*0720*/  IMAD.IADD R231, R6, 0x1, R231 ;  /* 0x0000000106e77824 */ /* 0x000fe200078e02e7 */
[----:B------:R-:W-:Y:S02]  /*0730*/  SHF.R.U32.HI R209, RZ, 0x3, R0 ;  /* 0x00000003ffd17819 */ /* 0x000fe40000011600 */
[----:B------:R-:W-:Y:S01]  /*0740*/  LOP3.LUT R3, R4, 0xfffffe00, RZ, 0xc0, !PT ;  /* 0xfffffe0004037812 */ /* 0x000fe200078ec0ff */
[----:B------:R-:W-:Y:S01]  /*0750*/  IMAD.IADD R230, R7, 0x1, R230 ;  /* 0x0000000107e67824 */ /* 0x000fe200078e02e6 */
[----:B------:R-:W-:Y:S01]  /*0760*/  LOP3.LUT R6, R0, 0x8, R5, 0xf8, !PT ;  /* 0x0000000800067812 */ /* 0x000fe200078ef805 */
[----:B------:R-:W-:Y:S01]  /*0770*/  IMAD.MOV.U32 R5, RZ, RZ, 0x20 ;  /* 0x00000020ff057424 */ /* 0x000fe200078e00ff */
[----:B------:R-:W-:Y:S01]  /*0780*/  LOP3.LUT R214, R209, R214, R0, 0x1e, !PT ;  /* 0x000000d6d1d67212 */ /* 0x000fe200078e1e00 */
[----:B------:R-:W-:Y:S01]  /*0790*/  IMAD R216, R216, 0x400, R3 ;  /* 0x00000400d8d87824 */ /* 0x000fe200078e0203 */
[----:B------:R-:W-:Y:S01]  /*07a0*/  LOP3.LUT R210, R210, 0x8, R17, 0xf8, !PT ;  /* 0x00000008d2d27812 */ /* 0x000fe200078ef811 */
[----:B------:R-:W-:Y:S01]  /*07b0*/  IMAD R2, R2, 0x400, R3 ;  /* 0x0000040002027824 */ /* 0x000fe200078e0203 */
[----:B------:R-:W-:Y:S01]  /*07c0*/  LOP3.LUT R214, R214, R3, RZ, 0xfc, !PT ;  /* 0x00000003d6d67212 */ /* 0x000fe200078efcff */
[----:B------:R-:W-:Y:S01]  /*07d0*/  IMAD.MOV.U32 R3, RZ, RZ, 0x40 ;  /* 0x00000040ff037424 */ /* 0x000fe200078e00ff */
[----:B------:R-:W-:-:S02]  /*07e0*/  LOP3.LUT R209, R6, R209, RZ, 0x3c, !PT ;  /* 0x000000d106d17212 */ /* 0x000fc400078e3cff */
[----:B------:R-:W-:Y:S02]  /*07f0*/  SEL R5, R5, 0xffffffe0, !P4 ;  /* 0xffffffe005057807 */ /* 0x000fe40006000000 */
[----:B------:R-:W-:Y:S01]  /*0800*/  LEA R212, R215, UR5, 0x1 ;  /* 0x00000005d7d47c11 */ /* 0x000fe2000f8e08ff */
[----:B------:R-:W-:Y:S01]  /*0810*/  IMAD.IADD R216, R216, 0x1, R209 ;  /* 0x00000001d8d87824 */ /* 0x000fe200078e02d1 */
[----:B------:R-:W-:Y:S01]  /*0820*/  LEA R230, R230, UR4, 0x1 ;  /* 0x00000004e6e67c11 */ /* 0x000fe2000f8e08ff */
[----:B------:R-:W-:Y:S01]  /*0830*/  IMAD.IADD R209, R209, 0x1, R2 ;  /* 0x00000001d1d17824 */ /* 0x000fe200078e0202 */
[----:B------:R-:W-:Y:S01]  /*0840*/  LOP3.LUT R210, R12, R210, R15, 0xf6, !PT ;  /* 0x000000d20cd27212 */ /* 0x000fe200078ef60f */
[----:B------:R-:W-:Y:S01]  /*0850*/  IMAD.IADD R213, R212, 0x1, R5 ;  /* 0x00000001d4d57824 */ /* 0x000fe200078e0205 */
[----:B------:R-:W-:Y:S01]  /*0860*/  SEL R3, R3, 0xffffffc0, !P3 ;  /* 0xffffffc003037807 */ /* 0x000fe20005800000 */
[C---:B------:R-:W-:Y:S01]  /*0870*/  VIADD R232, R230.reuse, 0x20 ;  /* 0x00000020e6e87836 */ /* 0x040fe20000000000 */
[----:B------:R-:W-:Y:S01]  /*0880*/  SEL R235, R235, 0x10, !P0 ;  /* 0x00000010ebeb7807 */ /* 0x000fe20004000000 */
[----:B------:R-:W-:Y:S01]  /*0890*/  @P1 VIADD R232, R230, 0xffffffe0 ;  /* 0xffffffe0e6e81836 */ /* 0x000fe20000000000 */
[----:B------:R-:W-:Y:S01]  /*08a0*/  IADD3 R0, R5, -0x4000, R212 ;  /* 0xffffc00005007810 */ /* 0x000fe20007ffe0d4 */
[----:B------:R-:W-:Y:S01]  /*08b0*/  IMAD.IADD R212, R212, 0x1, R3 ;  /* 0x00000001d4d47824 */ /* 0x000fe200078e0203 */
[----:B------:R-:W-:Y:S01]  /*08c0*/  LEA R231, R231, UR6, 0x1 ;  /* 0x00000006e7e77c11 */ /* 0x000fe2000f8e08ff */
[----:B------:R-:W-:Y:S01]  /*08d0*/  IMAD.IADD R234, R230, 0x1, R235 ;  /* 0x00000001e6ea7824 */ /* 0x000fe200078e02eb */
[----:B------:R-:W-:Y:S01]  /*08e0*/  LEA R210, R210, UR4, 0x1 ;  /* 0x00000004d2d27c11 */ /* 0x000fe2000f8e08ff */
[----:B------:R-:W-:Y:S01]  /*08f0*/  IMAD.IADD R211, R3, 0x1, R0 ;  /* 0x0000000103d37824 */ /* 0x000fe200078e0200 */
[----:B------:R-:W-:Y:S01]  /*0900*/  LEA R225, R224, UR4, 0x1 ;  /* 0x00000004e0e17c11 */ /* 0x000fe2000f8e08ff */
[----:B------:R-:W-:Y:S01]  /*0910*/  VIADD R233, R231, 0x40 ;  /* 0x00000040e7e97836 */ /* 0x000fe20000000000 */
[----:B------:R-:W-:Y:S01]  /*0920*/  LEA R209, R209, UR5, 0x1 ;  /* 0x00000005d1d17c11 */ /* 0x000fe2000f8e08ff */
[----:B------:R-:W-:-:S02]  /*0930*/  IMAD.IADD R0, R3, 0x1, R210 ;  /* 0x0000000103007824 */ /* 0x000fc400078e02d2 */
[----:B------:R-:W-:Y:S02]  /*0940*/  @P2 VIADD R233, R231, 0xffffffc0 ;  /* 0xffffffc0e7e92836 */ /* 0x000fe40000000000 */
[----:B------:R-:W-:-:S07]  /*0950*/  IMAD.IADD R235, R235, 0x1, R232 ;  /* 0x00000001ebeb7824 */ /* 0x000fce00078e02e8 */
.L_x_216:
[----:B------:R-:W-:Y:S01]  /*0960*/  ULDC.64 UR6, c[0x0][0x308] ;  /* 0x0000c20000067ab9 */ /* 0x000fe20000000a00 */
[----:B------:R-:W-:Y:S01]  /*0970*/  ULDC.64 UR10, c[0x0][0x300] ;  /* 0x0000c000000a7ab9 */ /* 0x000fe20000000a00 */
[----:B------:R-:W-:Y:S02]  /*0980*/  UISETP.NE.U32.AND UP3, UPT, UR6, URZ, UPT ;  /* 0x0000003f0600728c */ /* 0x000fe4000bf65070 */
[----:B------:R-:W-:Y:S02]  /*0990*/  UISETP.NE.U32.AND UP4, UPT, UR10, URZ, UPT ;  /* 0x0000003f0a00728c */ /* 0x000fe4000bf85070 */
[----:B------:R-:W-:Y:S02]  /*09a0*/  UISETP.NE.AND.EX UP3, UPT, UR7, URZ, UPT, UP3 ;  /* 0x0000003f0700728c */ /* 0x000fe4000bf65330 */
[----:B------:R-:W-:Y:S02]  /*09b0*/  UISETP.NE.AND.EX UP4, UPT, UR11, URZ, UPT, UP4 ;  /* 0x0000003f0b00728c */ /* 0x000fe4000bf85340 */
[----:B------:R-:W-:-:S02]  /*09c0*/  USHF.R.S32.HI UR61, URZ, 0x1f, UR53 ;  /* 0x0000001f3f3d7899 */ /* 0x000fc40008011435 */
[----:B------:R-:W-:Y:S01]  /*09d0*/  USHF.L.U32 UR16, UR53, 0x2, URZ ;  /* 0x0000000235107899 */ /* 0x000fe2000800063f */
[----:B------:R-:W-:Y:S01]  /*09e0*/  PLOP3.LUT P0, PT, PT, PT, UP3, 0x80, 0x0 ;  /* 0x000000000000781c */ /* 0x000fe20003f0f038 */
[----:B------:R-:W-:Y:S01]  /*09f0*/  USHF.L.U64.HI UR5, UR53, 0x2, UR61 ;  /* 0x0000000235057899 */ /* 0x000fe2000801023d */
[----:B------:R-:W-:Y:S01]  /*0a00*/  PLOP3.LUT P1, PT, PT, PT, UP4, 0x80, 0x0 ;  /* 0x000000000000781c */ /* 0x000fe20003f2f048 */
[----:B------:R-:W-:Y:S01]  /*0a10*/  ULDC.64 UR12, c[0x0][0x2f0] ;  /* 0x0000bc00000c7ab9 */ /* 0x000fe20000000a00 */
[----:B------:R-:W-:Y:S02]  /*0a20*/  @UP3 UIADD3 UR6, UP0, UR16, UR6, URZ ;  /* 0x0000000610063290 */ /* 0x000fe4000ff1e03f */
[----:B------:R-:W-:Y:S02]  /*0a30*/  UIADD3 UR15, UP2, UR16, UR12, URZ ;  /* 0x0000000c100f7290 */ /* 0x000fe4000ff5e03f */
[----:B------:R-:W-:Y:S02]  /*0a40*/  @UP3 UIADD3.X UR7, UR5, UR7, URZ, UP0, !UPT ;  /* 0x0000000705073290 */ /* 0x000fe400087fe43f */
[----:B------:R-:W-:Y:S01]  /*0a50*/  UISETP.NE.U32.AND UP0, UPT, UR12, URZ, UPT ;  /* 0x0000003f0c00728c */ /* 0x000fe2000bf05070 */
[----:B-1----:R-:W-:Y:S01]  /*0a60*/  IMAD.U32 R12, RZ, RZ, UR6 ;  /* 0x00000006ff0c7e24 */ /* 0x002fe2000f8e00ff */
[----:B------:R-:W-:-:S02]  /*0a70*/  @UP4 UIADD3 UR10, UP1, UR16, UR10, URZ ;  /* 0x0000000a100a4290 */ /* 0x000fc4000ff3e03f */
[----:B------:R-:W-:Y:S01]  /*0a80*/  UIADD3.X UR14, UR5, UR13, URZ, UP2, !UPT ;  /* 0x0000000d050e7290 */ /* 0x000fe200097fe43f */
[----:B------:R-:W-:Y:S01]  /*0a90*/  IMAD.U32 R13, RZ, RZ, UR7 ;  /* 0x00000007ff0d7e24 */ /* 0x000fe2000f8e00ff */
[----:B------:R-:W-:Y:S01]  /*0aa0*/  UISETP.NE.AND.EX UP0, UPT, UR13, URZ, UPT, UP0 ;  /* 0x0000003f0d00728c */ /* 0x000fe2000bf05300 */
[----:B------:R-:W-:Y:S02]  /*0ab0*/  ULDC.U8 UR17, c[0x0][0x3c2] ;  /* 0x0000f08000117ab9 */ /* 0x000fe40000000000 */
[----:B------:R-:W-:Y:S01]  /*0ac0*/  ULDC.64 UR12, c[0x0][0x2f8] ;  /* 0x0000be00000c7ab9 */ /* 0x000fe20000000a00 */
[----:B------:R-:W-:Y:S01]  /*0ad0*/  @UP4 UIADD3.X UR11, UR5, UR11, URZ, UP1, !UPT ;  /* 0x0000000b050b4290 */ /* 0x000fe20008ffe43f */
[----:B----4-:R-:W-:Y:S01]  /*0ae0*/  IMAD.U32 R4, RZ, RZ, UR10 ;  /* 0x0000000aff047e24 */ /* 0x010fe2000f8e00ff */
[----:B------:R-:W-:Y:S01]  /*0af0*/  UISETP.NE.AND UP2, UPT, UR17, URZ, UPT ;  /* 0x0000003f1100728c */ /* 0x000fe2000bf45270 */
[----:B--2---:R-:W2:Y:S01]  /*0b00*/  @P0 LDG.E R2, desc[UR8][R12.64] ;  /* 0x000000080c020981 */ /* 0x004ea2000c1e1900 */
[----:B------:R-:W-:Y:S01]  /*0b10*/  UISETP.EQ.U32.AND UP4, UPT, UR12, URZ, UPT ;  /* 0x0000003f0c00728c */ /* 0x000fe2000bf82070 */
[----:B------:R-:W-:Y:S01]  /*0b20*/  PLOP3.LUT P3, PT, PT, PT, UP0, 0x80, 0x0 ;  /* 0x000000000000781c */ /* 0x000fe20003f6f008 */
[----:B------:R-:W-:-:S02]  /*0b30*/  IMAD.U32 R5, RZ, RZ, UR11 ;  /* 0x0000000bff057e24 */ /* 0x000fc4000f8e00ff */
[----:B------:R-:W-:Y:S02]  /*0b40*/  UISETP.EQ.OR.EX UP4, UPT, UR13, URZ, !UP2, UP4 ;  /* 0x0000003f0d00728c */ /* 0x000fe4000d782740 */
[----:B------:R-:W-:Y:S01]  /*0b50*/  UIADD3 UR6, UP1, UR16, UR12, URZ ;  /* 0x0000000c10067290 */ /* 0x000fe2000ff3e03f */
[----:B---3--:R-:W3:Y:S03]  /*0b60*/  @P1 LDG.E R4, desc[UR8][R4.64] ;  /* 0x0000000804041981 */ /* 0x008ee6000c1e1900 */
[----:B------:R-:W-:Y:S01]  /*0b70*/  PLOP3.LUT P2, PT, PT, PT, UP4, 0x80, 0x0 ;  /* 0x000000000000781c */ /* 0x000fe20003f4f048 */
[----:B------:R-:W-:Y:S01]  /*0b80*/  UIADD3.X UR5, UR5, UR13, URZ, UP1, !UPT ;  /* 0x0000000d05057290 */ /* 0x000fe20008ffe43f */
[----:B------:R-:W-:Y:S02]  /*0b90*/  IMAD.U32 R10, RZ, RZ, UR15 ;  /* 0x0000000fff0a7e24 */ /* 0x000fe4000f8e00ff */
[----:B------:R-:W-:-:S02]  /*0ba0*/  IMAD.U32 R11, RZ, RZ, UR14 ;  /* 0x0000000eff0b7e24 */ /* 0x000fc4000f8e00ff */
[----:B------:R-:W-:Y:S01]  /*0bb0*/  IMAD.U32 R8, RZ, RZ, UR6 ;  /* 0x00000006ff087e24 */ /* 0x000fe2000f8e00ff */
[----:B------:R-:W-:Y:S01]  /*0bc0*/  UMOV UR49, URZ ;  /* 0x0000003f00317c82 */ /* 0x000fe20008000000 */
[----:B------:R-:W-:Y:S01]  /*0bd0*/  IMAD.U32 R9, RZ, RZ, UR5 ;  /* 0x00000005ff097e24 */ /* 0x000fe2000f8e00ff */
[----:B------:R-:W4:Y:S01]  /*0be0*/  @P3 LDG.E R6, desc[UR8][R10.64] ;  /* 0x000000080a063981 */ /* 0x000f22000c1e1900 */
[----:B------:R-:W-:-:S03]  /*0bf0*/  @!UP3 ULDC.64 UR6, c[0x0][0x318] ;  /* 0x0000c6000006bab9 */ /* 0x000fc60000000a00 */
[----:B-----5:R-:W5:Y:S04]  /*0c00*/  @P3 LDG.E R3, desc[UR8][R10.64+0x4] ;  /* 0x000004080a033981 */ /* 0x020f68000c1e1900 */
[----:B------:R-:W5:Y:S01]  /*0c10*/  @!P2 LDG.E R5, desc[UR8][R8.64] ;  /* 0x000000080805a981 */ /* 0x000f62000c1e1900 */
[----:B------:R-:W-:-:S03]  /*0c20*/  @!UP3 UISETP.NE.U32.AND UP1, UPT, UR6, URZ, UPT ;  /* 0x0000003f0600b28c */ /* 0x000fc6000bf25070 */
[----:B------:R-:W-:Y:S01]  /*0c30*/  @!UP3 ULDC UR6, c[0x0][0x2cc] ;  /* 0x0000b3000006bab9 */ /* 0x000fe20000000800 */
[----:B------:R-:W-:Y:S01]  /*0c40*/  @!UP3 UISETP.NE.AND.EX UP1, UPT, UR7, URZ, UPT, UP1 ;  /* 0x0000003f0700b28c */ /* 0x000fe2000bf25310 */
[----:B------:R-:W-:Y:S01]  /*0c50*/  UMOV UR5, 0xffffffff ;  /* 0xffffffff00057882 */ /* 0x000fe20000000000 */
[----:B------:R-:W-:Y:S02]  /*0c60*/  UMOV UR51, 0xffffffff ;  /* 0xffffffff00337882 */ /* 0x000fe40000000000 */
[----:B------:R-:W-:Y:S02]  /*0c70*/  @!UP3 USEL UR10, UR6, URZ, UP1 ;  /* 0x0000003f060ab287 */ /* 0x000fe40008800000 */
[----:B------:R-:W-:Y:S01]  /*0c80*/  USHF.L.U32 UR47, UR50, 0x6, URZ ;  /* 0x00000006322f7899 */ /* 0x000fe2000800063f */
[----:B------:R-:W-:Y:S01]  /*0c90*/  ULDC UR7, c[0x0][0x2c8] ;  /* 0x0000b20000077ab9 */ /* 0x000fe20000000800 */
[----:B--2---:R-:W-:Y:S02]  /*0ca0*/  @P0 R2UR UR11, R2 ;  /* 0x00000000020b02ca */ /* 0x004fe400000e0000 */
[----:B------:R-:W-:-:S04]  /*0cb0*/  ISETP.NE.U32.AND P0, PT, RZ, UR12, PT ;  /* 0x0000000cff007c0c */ /* 0x000fc8000bf05070 */
[----:B------:R-:W-:Y:S02]  /*0cc0*/  ISETP.NE.AND.EX P0, PT, RZ, UR13, PT, P0 ;  /* 0x0000000dff007c0c */ /* 0x000fe4000bf05300 */
[----:B---3--:R-:W-:Y:S02]  /*0cd0*/  @P1 R2UR UR49, R4 ;  /* 0x00000000043112ca */ /* 0x008fe400000e0000 */
[----:B----4-:R-:W-:-:S11]  /*0ce0*/  @P3 R2UR UR5, R6 ;  /* 0x00000000060532ca */ /* 0x010fd600000e0000 */
[----:B------:R-:W-:Y:S01]  /*0cf0*/  @UP3 UIADD3 UR6, UR11, -UR49, URZ ;  /* 0x800000310b063290 */ /* 0x000fe2000fffe03f */
[----:B-----5:R-:W-:Y:S02]  /*0d00*/  @P3 R2UR UR12, R3 ;  /* 0x00000000030c32ca */ /* 0x020fe400000e0000 */
[----:B------:R-:W-:Y:S01]  /*0d10*/  @!P2 R2UR UR51, R5 ;  /* 0x000000000533a2ca */ /* 0x000fe200000e0000 */
[----:B------:R-:W-:-:S14]  /*0d20*/  @!P0 BRA `(.L_x_186) ;  /* 0x0000000000188947 */ /* 0x000fdc0003800000 */
[----:B------:R-:W-:-:S13]  /*0d30*/  PLOP3.LUT P0, PT, PT, PT, UP2, 0x80, 0x0 ;  /* 0x000000000000781c */ /* 0x000fda0003f0f028 */
[----:B------:R-:W2:Y:S04]  /*0d40*/  @P0 LDG.E R2, desc[UR8][R8.64+0x4] ;  /* 0x0000040808020981 */ /* 0x000ea8000c1e1900 */
[----:B------:R-:W3:Y:S01]  /*0d50*/  @!P0 LDG.E R3, desc[UR8][R8.64] ;  /* 0x0000000808038981 */ /* 0x000ee2000c1e1900 */
[----:B--2---:R-:W-:-:S13]  /*0d60*/  @P0 R2UR UR7, R2 ;  /* 0x00000000020702ca */ /* 0x004fda00000e0000 */
[----:B------:R-:W-:-:S07]  /*0d70*/  @UP2 UIADD3 UR7, UR7, -UR51, URZ ;  /* 0x8000003307072290 */ /* 0x000fce000fffe03f */
[----:B---3--:R-:W-:-:S15]  /*0d80*/  @!P0 R2UR UR7, R3 ;  /* 0x00000000030782ca */ /* 0x008fde00000e0000 */
.L_x_186:
[----:B------:R-:W-:Y:S02]  /*0d90*/  @!UP3 UIADD3 UR6, UR10, UR7, -UR49 ;  /* 0x000000070a06b290 */ /* 0x000fe4000fffe831 */
[----:B------:R-:W-:Y:S02]  /*0da0*/  @UP0 UIADD3 UR7, UR12, -UR5, URZ ;  /* 0x800000050c070290 */ /* 0x000fe4000fffe03f */
[----:B------:R-:W-:-:S05]  /*0db0*/  UISETP.GT.AND UP1, UPT, UR6, UR47, UPT ;  /* 0x0000002f0600728c */ /* 0x000fca000bf24270 */
[----:B------:R-:W-:Y:S01]  /*0dc0*/  @!UP0 ULDC UR7, c[0x0][0x2c4] ;  /* 0x0000b10000078ab9 */ /* 0x000fe20000000800 */
[----:B------:R-:W-:-:S13]  /*0dd0*/  PLOP3.LUT P0, PT, PT, PT, UP1, 0x80, 0x0 ;  /* 0x000000000000781c */ /* 0x000fda0003f0f018 */
[----:B------:R-:W-:Y:S05]  /*0de0*/  @!P0 BRA `(.L_x_187) ;  /* 0x0000005c00f88947 */ /* 0x000fea0003800000 */
[----:B------:R-:W1:Y:S01]  /*0df0*/  LDC R2, c[0x0][0x278] ;  /* 0x00009e00ff027b82 */ /* 0x000e620000000800 */
[----:B------:R-:W-:Y:S01]  /*0e00*/  UISETP.NE.AND UP2, UPT, UR5, -0x1, UPT ;  /* 0xffffffff0500788c */ /* 0x000fe2000bf45270 */
[----:B------:R-:W-:Y:S01]  /*0e10*/  ULDC.64 UR12, c[0x0][0x488] ;  /* 0x00012200000c7ab9 */ /* 0x000fe20000000a00 */
[----:B------:R-:W-:Y:S01]  /*0e20*/  ULDC.64 UR10, c[0x0][0x228] ;  /* 0x00008a00000a7ab9 */ /* 0x000fe20000000a00 */
[----:B------:R-:W-:Y:S01]  /*0e30*/  ULDC.64 UR42, c[0x0][0x240] ;  /* 0x00009000002a7ab9 */ /* 0x000fe20000000a00 */
[----:B------:R-:W-:-:S03]  /*0e40*/  UIMAD UR14, UR61, UR10, URZ ;  /* 0x0000000a3d0e72a4 */ /* 0x000fc6000f8e023f */
[----:B------:R-:W2:Y:S01]  /*0e50*/  S2UR UR15, SR_CTAID.X ;  /* 0x00000000000f79c3 */ /* 0x000ea20000002500 */
[----:B------:R-:W-:Y:S02]  /*0e60*/  UIMAD.WIDE.U32 UR20, UR53, UR10, URZ ;  /* 0x0000000a351472a5 */ /* 0x000fe4000f8e003f */
[----:B------:R-:W-:Y:S02]  /*0e70*/  UIMAD UR23, UR53, UR11, UR14 ;  /* 0x0000000b351772a4 */ /* 0x000fe4000f8e020e */
[----:B------:R-:W-:Y:S01]  /*0e80*/  UIADD3 UR16, UR7, 0x3f, URZ ;  /* 0x0000003f07107890 */ /* 0x000fe2000fffe03f */
[----:B------:R-:W-:Y:S01]  /*0e90*/  @!UP2 ULDC.64 UR10, c[0x0][0x418] ;  /* 0x00010600000aaab9 */ /* 0x000fe20000000a00 */
[----:B------:R-:W-:Y:S01]  /*0ea0*/  ULDC UR40, c[0x0][0x2d4] ;  /* 0x0000b50000287ab9 */ /* 0x000fe20000000800 */
[----:B------:R-:W-:Y:S01]  /*0eb0*/  @!UP2 UIMAD.WIDE.U32 UR34, UR53, UR10, URZ ;  /* 0x0000000a3522a2a5 */ /* 0x000fe2000f8e003f */
[----:B------:R-:W-:Y:S01]  /*0ec0*/  ULDC UR18, c[0x0][0x394] ;  /* 0x0000e50000127ab9 */ /* 0x000fe20000000800 */
[----:B------:R-:W-:Y:S01]  /*0ed0*/  USHF.R.S32.HI UR32, URZ, 0x1f, UR40 ;  /* 0x0000001f3f207899 */ /* 0x000fe20008011428 */
[----:B------:R-:W-:Y:S01]  /*0ee0*/  ULDC UR27, c[0x0][0x2dc] ;  /* 0x0000b700001b7ab9 */ /* 0x000fe20000000800 */
[----:B------:R-:W-:Y:S01]  /*0ef0*/  ULDC UR44, c[0x0][0x270] ;  /* 0x00009c00002c7ab9 */ /* 0x000fe20000000800 */
[----:B-1----:R-:W-:Y:S01]  /*0f00*/  IABS R5, R2 ;  /* 0x0000000200057213 */ /* 0x002fe20000000000 */
[----:B------:R-:W-:Y:S01]  /*0f10*/  USHF.L.U64.HI UR17, UR53, 0x7, UR61 ;  /* 0x0000000735117899 */ /* 0x000fe2000801023d */
[----:B------:R-:W-:Y:S01]  /*0f20*/  ISETP.NE.AND P3, PT, R2, RZ, PT ;  /* 0x000000ff0200720c */ /* 0x000fe20003f65270 */
[----:B------:R-:W-:Y:S01]  /*0f30*/  USHF.R.S32.HI UR19, URZ, 0x1f, UR16 ;  /* 0x0000001f3f137899 */ /* 0x000fe20008011410 */
[----:B------:R-:W1:Y:S01]  /*0f40*/  I2F.RP R6, R5 ;  /* 0x0000000500067306 */ /* 0x000e620000209400 */
[----:B------:R-:W-:-:S02]  /*0f50*/  UIMAD UR54, UR60, UR27, URZ ;  /* 0x0000001b3c3672a4 */ /* 0x000fc4000f8e023f */
[----:B------:R-:W-:Y:S02]  /*0f60*/  UIMAD UR22, UR5, UR43, URZ ;  /* 0x0000002b051672a4 */ /* 0x000fe4000f8e023f */
[----:B--2---:R-:W-:Y:S02]  /*0f70*/  UIMAD.WIDE.U32 UR30, UR15, UR12, URZ ;  /* 0x0000000c0f1e72a5 */ /* 0x004fe4000f8e003f */
[----:B------:R-:W-:Y:S02]  /*0f80*/  UIADD3 UR48, UR21, UR23, URZ ;  /* 0x0000001715307290 */ /* 0x000fe4000fffe03f */
[----:B------:R-:W-:Y:S02]  /*0f90*/  UIMAD UR38, UR15, UR13, UR31 ;  /* 0x0000000d0f2672a4 */ /* 0x000fe4000f8e021f */
[----:B------:R-:W-:Y:S01]  /*0fa0*/  USHF.L.U32 UR15, UR53, 0x7, URZ ;  /* 0x00000007350f7899 */ /* 0x000fe2000800063f */
[----:B------:R-:W-:Y:S01]  /*0fb0*/  @UP2 ULDC.64 UR12, c[0x0][0x420] ;  /* 0x00010800000c2ab9 */ /* 0x000fe20000000a00 */
[----:B------:R-:W-:Y:S01]  /*0fc0*/  USEL UR31, UR17, URZ, UP0 ;  /* 0x0000003f111f7287 */ /* 0x000fe20008000000 */
[----:B-1----:R-:W1:Y:S01]  /*0fd0*/  MUFU.RCP R6, R6 ;  /* 0x0000000600067308 */ /* 0x002e620000001000 */
[----:B------:R-:W-:-:S02]  /*0fe0*/  @UP2 UIMAD.WIDE.U32 UR36, UR5, UR12, URZ ;  /* 0x0000000c052422a5 */ /* 0x000fc4000f8e003f */
[----:B------:R-:W-:Y:S02]  /*0ff0*/  @!UP2 UIMAD UR12, UR61, UR10, URZ ;  /* 0x0000000a3d0ca2a4 */ /* 0x000fe4000f8e023f */
[----:B------:R-:W-:Y:S02]  /*1000*/  UIADD3 UR10, UR7, 0x40, UR47 ;  /* 0x00000040070a7890 */ /* 0x000fe4000fffe02f */
[----:B------:R-:W-:Y:S02]  /*1010*/  USEL UR33, UR15, URZ, UP0 ;  /* 0x0000003f0f217287 */ /* 0x000fe40008000000 */
[----:B------:R-:W-:Y:S02]  /*1020*/  UIMAD.WIDE.U32 UR14, UR5, UR42, URZ ;  /* 0x0000002a050e72a5 */ /* 0x000fe4000f8e003f */
[----:B------:R-:W-:Y:S02]  /*1030*/  @UP2 UIMAD UR55, UR5, UR13, UR37 ;  /* 0x0000000d053722a4 */ /* 0x000fe4000f8e0225 */
[----:B------:R-:W-:-:S02]  /*1040*/  @!UP2 UIMAD UR29, UR53, UR11, UR12 ;  /* 0x0000000b351da2a4 */ /* 0x000fc4000f8e020c */
[----:B------:R-:W-:Y:S01]  /*1050*/  UIADD3 UR18, UR10, UR18, -UR6 ;  /* 0x000000120a127290 */ /* 0x000fe2000fffe806 */
[----:B-1----:R-:W-:Y:S01]  /*1060*/  VIADD R6, R6, 0xffffffe ;  /* 0x0ffffffe06067836 */ /* 0x002fe20000000000 */
[----:B------:R-:W-:Y:S02]  /*1070*/  UIMAD.WIDE UR10, UR27, UR44, URZ ;  /* 0x0000002c1b0a72a5 */ /* 0x000fe4000f8e023f */
[----:B------:R-:W-:Y:S01]  /*1080*/  UIMAD.WIDE.U32 UR12, UR53, UR40, URZ ;  /* 0x00000028350c72a5 */ /* 0x000fe2000f8e003f */
[----:B------:R-:W1:Y:S01]  /*1090*/  F2I.FTZ.U32.TRUNC.NTZ R7, R6 ;  /* 0x0000000600077305 */ /* 0x000e62000021f000 */
[----:B------:R-:W-:Y:S02]  /*10a0*/  USEL UR58, UR20, UR14, !UP2 ;  /* 0x0000000e143a7287 */ /* 0x000fe4000d000000 */
[----:B------:R-:W-:Y:S02]  /*10b0*/  UIMAD UR14, UR32, UR53, URZ ;  /* 0x00000035200e72a4 */ /* 0x000fe4000f8e023f */
[----:B------:R-:W-:-:S02]  /*10c0*/  ULEA.HI UR27, UR19, UR16, URZ, 0x6 ;  /* 0x00000010131b7291 */ /* 0x000fc4000f8f303f */
[----:B------:R-:W-:Y:S02]  /*10d0*/  UIMAD.WIDE.U32 UR16, UR10, UR12, URZ ;  /* 0x0000000c0a1072a5 */ /* 0x000fe4000f8e003f */
[----:B------:R-:W-:Y:S02]  /*10e0*/  UIMAD UR19, UR11, UR12, URZ ;  /* 0x0000000c0b1372a4 */ /* 0x000fe4000f8e023f */
[----:B------:R-:W-:Y:S02]  /*10f0*/  UIMAD UR12, UR61, UR40, UR14 ;  /* 0x000000283d0c72a4 */ /* 0x000fe4000f8e020e */
[----:B------:R-:W-:Y:S01]  /*1100*/  UIADD3 UR18, UR18, 0x3f, URZ ;  /* 0x0000003f12127890 */ /* 0x000fe2000fffe03f */
[----:B-1----:R-:W-:Y:S01]  /*1110*/  IMAD.MOV R3, RZ, RZ, -R7 ;  /* 0x000000ffff037224 */ /* 0x002fe200078e0a07 */
[----:B------:R-:W-:Y:S01]  /*1120*/  @UP2 UIADD3 UR48, UR15, UR22, URZ ;  /* 0x000000160f302290 */ /* 0x000fe2000fffe03f */
[----:B------:R-:W-:Y:S01]  /*1130*/  IMAD.MOV.U32 R6, RZ, RZ, RZ ;  /* 0x000000ffff067224 */ /* 0x000fe200078e00ff */
[----:B------:R-:W-:Y:S01]  /*1140*/  UIADD3 UR14, UR13, UR12, URZ ;  /* 0x0000000c0d0e7290 */ /* 0x000fe2000fffe03f */
[----:B------:R-:W-:Y:S01]  /*1150*/  IMAD R4, R3, R5, RZ ;  /* 0x0000000503047224 */ /* 0x000fe200078e02ff */
[----:B------:R-:W-:Y:S01]  /*1160*/  IABS R3, UR60 ;  /* 0x0000003c00037c13 */ /* 0x000fe20008000000 */
[----:B------:R-:W-:-:S02]  /*1170*/  USHF.R.S32.HI UR15, URZ, 0x1f, UR18 ;  /* 0x0000001f3f0f7899 */ /* 0x000fc40008011412 */
[----:B------:R-:W-:Y:S01]  /*1180*/  IMAD.HI.U32 R4, R7, R4, R6 ;  /* 0x0000000407047227 */ /* 0x000fe200078e0006 */
[----:B------:R-:W-:Y:S01]  /*1190*/  ULDC.U8 UR24, c[0x0][0x3d8] ;  /* 0x0000f60000187ab9 */ /* 0x000fe20000000000 */
[----:B------:R-:W-:Y:S02]  /*11a0*/  UIMAD UR14, UR10, UR14, UR19 ;  /* 0x0000000e0a0e72a4 */ /* 0x000fe4000f8e0213 */
[----:B------:R-:W-:Y:S02]  /*11b0*/  UISETP.NE.AND UP3, UPT, UR24, URZ, UPT ;  /* 0x0000003f1800728c */ /* 0x000fe4000bf65270 */
[----:B------:R-:W-:Y:S01]  /*11c0*/  IMAD.HI.U32 R16, R4, R3, RZ ;  /* 0x0000000304107227 */ /* 0x000fe200078e00ff */
[----:B------:R-:W-:Y:S02]  /*11d0*/  ULEA.HI UR18, UR15, UR18, URZ, 0x6 ;  /* 0x000000120f127291 */ /* 0x000fe4000f8f303f */
[----:B------:R-:W-:Y:S01]  /*11e0*/  UIADD3 UR52, UR17, UR14, URZ ;  /* 0x0000000e11347290 */ /* 0x000fe2000fffe03f */
[----:B------:R-:W-:Y:S01]  /*11f0*/  IMAD.MOV R4, RZ, RZ, -R16 ;  /* 0x000000ffff047224 */ /* 0x000fe200078e0a10 */
[----:B------:R-:W-:-:S02]  /*1200*/  USHF.R.S32.HI UR15, URZ, 0x6, UR27 ;  /* 0x000000063f0f7899 */ /* 0x000fc4000801141b */
[----:B------:R-:W-:Y:S01]  /*1210*/  USHF.R.S32.HI UR14, URZ, 0x6, UR18 ;  /* 0x000000063f0e7899 */ /* 0x000fe20008011412 */
[C---:B------:R-:W-:Y:S01]  /*1220*/  IMAD R4, R5.reuse, R4, R3 ;  /* 0x0000000405047224 */ /* 0x040fe200078e0203 */
[----:B------:R-:W-:Y:S01]  /*1230*/  UIMAD.WIDE.U32 UR12, UR10, UR5, URZ ;  /* 0x000000050a0c72a5 */ /* 0x000fe2000f8e003f */
[----:B------:R-:W-:Y:S01]  /*1240*/  LOP3.LUT R3, R2, UR60, RZ, 0x3c, !PT ;  /* 0x0000003c02037c12 */ /* 0x000fe2000f8e3cff */
[----:B------:R-:W-:Y:S02]  /*1250*/  UISETP.LT.AND UP0, UPT, UR15, UR14, UPT ;  /* 0x0000000e0f00728c */ /* 0x000fe4000bf01270 */
[----:B------:R-:W-:Y:S01]  /*1260*/  ISETP.GT.U32.AND P1, PT, R5, R4, PT ;  /* 0x000000040500720c */ /* 0x000fe20003f24070 */
[----:B------:R-:W-:Y:S01]  /*1270*/  ULDC UR41, c[0x0][0x2c4] ;  /* 0x0000b10000297ab9 */ /* 0x000fe20000000800 */
[----:B------:R-:W-:Y:S01]  /*1280*/  USEL UR59, UR16, UR12, !UP2 ;  /* 0x0000000c103b7287 */ /* 0x000fe2000d000000 */
[----:B------:R-:W-:Y:S01]  /*1290*/  ISETP.GE.AND P2, PT, R3, RZ, PT ;  /* 0x000000ff0300720c */ /* 0x000fe20003f46270 */
[----:B------:R-:W-:-:S02]  /*12a0*/  @UP3 UIMAD UR16, UR53, UR41, URZ ;  /* 0x00000029351032a4 */ /* 0x000fc4000f8e023f */
[----:B------:R-:W-:Y:S02]  /*12b0*/  USEL UR32, UR15, UR14, UP0 ;  /* 0x0000000e0f207287 */ /* 0x000fe40008000000 */
[----:B------:R-:W-:Y:S02]  /*12c0*/  UISETP.NE.AND UP1, UPT, UR51, -0x1, UPT ;  /* 0xffffffff3300788c */ /* 0x000fe4000bf25270 */
[----:B------:R-:W-:Y:S02]  /*12d0*/  @UP3 USEL UR15, UR16, UR5, !UP2 ;  /* 0x00000005100f3287 */ /* 0x000fe4000d000000 */
[----:B------:R-:W-:Y:S01]  /*12e0*/  ULEA UR16, UR32, 0xffffffc0, 0x6 ;  /* 0xffffffc020107891 */ /* 0x000fe2000f8e303f */
[-C--:B------:R-:W-:Y:S01]  /*12f0*/  @!P1 IADD3 R4, R4, -R5.reuse, RZ ;  /* 0x8000000504049210 */ /* 0x080fe20007ffe0ff */
[----:B------:R-:W-:Y:S01]  /*1300*/  @UP3 ULDC UR14, c[0x0][0x2e4] ;  /* 0x0000b900000e3ab9 */ /* 0x000fe20000000800 */
[----:B------:R-:W-:Y:S01]  /*1310*/  @!P1 VIADD R16, R16, 0x1 ;  /* 0x0000000110109836 */ /* 0x000fe20000000000 */
[----:B------:R-:W-:Y:S01]  /*1320*/  @UP3 UIMAD UR19, UR60, UR14, UR15 ;  /* 0x0000000e3c1332a4 */ /* 0x000fe2000f8e020f */
[----:B------:R-:W-:Y:S01]  /*1330*/  ISETP.GE.U32.AND P0, PT, R4, R5, PT ;  /* 0x000000050400720c */ /* 0x000fe20003f06070 */
[----:B------:R-:W-:Y:S01]  /*1340*/  USHF.R.S32.HI UR27, URZ, 0x1f, UR16 ;  /* 0x0000001f3f1b7899 */ /* 0x000fe20008011410 */
[----:B------:R-:W-:Y:S01]  /*1350*/  PLOP3.LUT P1, PT, PT, PT, UP3, 0x80, 0x0 ;  /* 0x000000000000781c */ /* 0x000fe20003f2f038 */
[----:B------:R-:W-:-:S02]  /*1360*/  UIADD3 UR14, UP0, UR16, UR33, URZ ;  /* 0x00000021100e7290 */ /* 0x000fc4000ff1e03f */
[----:B------:R-:W-:Y:S01]  /*1370*/  UIMAD UR12, UR11, UR5, URZ ;  /* 0x000000050b0c72a4 */ /* 0x000fe2000f8e023f */
[----:B------:R-:W-:Y:S01]  /*1380*/  ULDC.U8 UR25, c[0x0][0x480] ;  /* 0x0001200000197ab9 */ /* 0x000fe20000000000 */
[----:B------:R-:W-:Y:S02]  /*1390*/  UIADD3.X UR15, UR27, UR31, URZ, UP0, !UPT ;  /* 0x0000001f1b0f7290 */ /* 0x000fe400087fe43f */
[----:B------:R-:W-:Y:S02]  /*13a0*/  UIMAD UR11, UR11, UR14, URZ ;  /* 0x0000000e0b0b72a4 */ /* 0x000fe4000f8e023f */
[----:B------:R-:W-:Y:S02]  /*13b0*/  @UP1 UIADD3 UR26, UR49, UR51, URZ ;  /* 0x00000033311a1290 */ /* 0x000fe4000fffe03f */
[----:B------:R-:W-:Y:S01]  /*13c0*/  @P0 VIADD R16, R16, 0x1 ;  /* 0x0000000110100836 */ /* 0x000fe20000000000 */
[----:B------:R-:W-:Y:S01]  /*13d0*/  PLOP3.LUT P0, PT, PT, PT, UP1, 0x80, 0x0 ;  /* 0x000000000000781c */ /* 0x000fe20003f0f018 */
[----:B------:R-:W-:-:S02]  /*13e0*/  @UP1 UIADD3 UR28, UR49, UR51, URZ ;  /* 0x00000033311c1290 */ /* 0x000fc4000fffe03f */
[----:B------:R-:W-:Y:S01]  /*13f0*/  UISETP.NE.AND UP4, UPT, UR25, URZ, UPT ;  /* 0x0000003f1900728c */ /* 0x000fe2000bf85270 */
[----:B------:R-:W-:Y:S01]  /*1400*/  @!P2 IADD3 R16, -R16, RZ, RZ ;  /* 0x000000ff1010a210 */ /* 0x000fe20007ffe1ff */
[----:B------:R-:W-:Y:S01]  /*1410*/  @UP1 ULDC.64 UR22, c[0x0][0x250] ;  /* 0x0000940000161ab9 */ /* 0x000fe20000000a00 */
[----:B------:R-:W-:Y:S01]  /*1420*/  @UP1 ULDC.64 UR24, c[0x0][0x248] ;  /* 0x0000920000181ab9 */ /* 0x000fe20000000a00 */
[----:B------:R-:W-:Y:S01]  /*1430*/  UIMAD.WIDE.U32 UR20, UR10, UR14, URZ ;  /* 0x0000000e0a1472a5 */ /* 0x000fe2000f8e003f */
[----:B------:R-:W-:Y:S01]  /*1440*/  @!P3 LOP3.LUT R16, RZ, R2, RZ, 0x33, !PT ;  /* 0x00000002ff10b212 */ /* 0x000fe200078e33ff */
[----:B------:R-:W-:Y:S02]  /*1450*/  @UP2 UIADD3 UR52, UR13, UR12, URZ ;  /* 0x0000000c0d342290 */ /* 0x000fe4000fffe03f */
[----:B------:R-:W-:Y:S02]  /*1460*/  UIMAD UR14, UR10, UR15, UR11 ;  /* 0x0000000f0a0e72a4 */ /* 0x000fe4000f8e020b */
[----:B------:R-:W-:-:S02]  /*1470*/  @UP1 UIMAD.WIDE.U32 UR12, UR26, UR24, URZ ;  /* 0x000000181a0c12a5 */ /* 0x000fc4000f8e003f */
[----:B------:R-:W-:Y:S02]  /*1480*/  @UP1 UIMAD.WIDE.U32 UR10, UR28, UR22, URZ ;  /* 0x000000161c0a12a5 */ /* 0x000fe4000f8e003f */
[----:B------:R-:W-:Y:S02]  /*1490*/  @!UP3 UIMAD UR17, UR53, UR44, UR60 ;  /* 0x0000002c3511b2a4 */ /* 0x000fe4000f8e023c */
[----:B------:R-:W-:Y:S02]  /*14a0*/  @UP1 UIMAD UR15, UR28, UR23, URZ ;  /* 0x000000171c0f12a4 */ /* 0x000fe4000f8e023f */
[----:B------:R-:W-:Y:S02]  /*14b0*/  @UP1 UIMAD UR18, UR26, UR25, URZ ;  /* 0x000000191a1212a4 */ /* 0x000fe4000f8e023f */
[----:B------:R-:W-:Y:S02]  /*14c0*/  @!UP3 UIMAD UR19, UR17, UR41, URZ ;  /* 0x000000291113b2a4 */ /* 0x000fe4000f8e023f */
[----:B------:R-:W-:-:S02]  /*14d0*/  @UP1 UIADD3 UR44, UR11, UR15, URZ ;  /* 0x0000000f0b2c1290 */ /* 0x000fc4000fffe03f */
[----:B------:R-:W-:Y:S02]  /*14e0*/  USEL UR56, UR38, URZ, UP4 ;  /* 0x0000003f26387287 */ /* 0x000fe4000a000000 */
[----:B------:R-:W-:Y:S02]  /*14f0*/  USHF.R.S32.HI UR39, URZ, 0x1f, UR47 ;  /* 0x0000001f3f277899 */ /* 0x000fe4000801142f */
[----:B------:R-:W-:Y:S02]  /*1500*/  @!UP2 UIADD3 UR55, UR35, UR29, URZ ;  /* 0x0000001d2337a290 */ /* 0x000fe4000fffe03f */
[----:B------:R-:W-:Y:S02]  /*1510*/  USHF.R.S32.HI UR17, URZ, 0x1f, UR54 ;  /* 0x0000001f3f117899 */ /* 0x000fe40008011436 */
[----:B------:R-:W-:Y:S02]  /*1520*/  USEL UR57, UR30, URZ, UP4 ;  /* 0x0000003f1e397287 */ /* 0x000fe4000a000000 */
[----:B------:R-:W-:-:S02]  /*1530*/  UIADD3 UR15, UR21, UR14, URZ ;  /* 0x0000000e150f7290 */ /* 0x000fc4000fffe03f */
[----:B------:R-:W-:Y:S01]  /*1540*/  @UP1 UIADD3 UR46, UR13, UR18, URZ ;  /* 0x000000120d2e1290 */ /* 0x000fe2000fffe03f */
[----:B------:R-:W-:Y:S01]  /*1550*/  @UP1 UMOV UR41, UR12 ;  /* 0x0000000c00291c82 */ /* 0x000fe20008000000 */
[----:B------:R-:W-:Y:S01]  /*1560*/  @UP1 UMOV UR38, UR10 ;  /* 0x0000000a00261c82 */ /* 0x000fe20008000000 */
[----:B------:R-:W-:Y:S09]  /*1570*/  @P0 BRA `(.L_x_188) ;  /* 0x0000000000300947 */ /* 0x000ff20003800000 */
[----:B------:R-:W-:Y:S01]  /*1580*/  USHF.R.S32.HI UR10, URZ, 0x1f, UR49 ;  /* 0x0000001f3f0a7899 */ /* 0x000fe20008011431 */
[----:B------:R-:W-:-:S03]  /*1590*/  ULDC.64 UR24, c[0x0][0x248] ;  /* 0x0000920000187ab9 */ /* 0x000fc60000000a00 */
[----:B------:R-:W-:Y:S02]  /*15a0*/  UIMAD UR12, UR10, UR24, URZ ;  /* 0x000000180a0c72a4 */ /* 0x000fe4000f8e023f */
[----:B------:R-:W-:Y:S02]  /*15b0*/  UIMAD.WIDE.U32 UR10, UR49, UR24, URZ ;  /* 0x00000018310a72a5 */ /* 0x000fe4000f8e003f */
[----:B------:R-:W-:-:S04]  /*15c0*/  UIMAD UR12, UR49, UR25, UR12 ;  /* 0x00000019310c72a4 */ /* 0x000fc8000f8e020c */
[----:B------:R-:W-:-:S03]  /*15d0*/  UIADD3 UR11, UR11, UR12, URZ ;  /* 0x0000000c0b0b7290 */ /* 0x000fc6000fffe03f */
[----:B------:R-:W-:Y:S02]  /*15e0*/  ULDC.64 UR12, c[0x0][0x230] ;  /* 0x00008c00000c7ab9 */ /* 0x000fe40000000a00 */
[----:B------:R-:W-:Y:S02]  /*15f0*/  UIMAD UR14, UR61, UR12, URZ ;  /* 0x0000000c3d0e72a4 */ /* 0x000fe4000f8e023f */
[----:B------:R-:W-:Y:S02]  /*1600*/  UIMAD.WIDE.U32 UR10, UR53, UR12, UR10 ;  /* 0x0000000c350a72a5 */ /* 0x000fe4000f8e000a */
[----:B------:R-:W-:-:S04]  /*1610*/  UIMAD UR13, UR53, UR13, UR14 ;  /* 0x0000000d350d72a4 */ /* 0x000fc8000f8e020e */
[----:B------:R-:W-:Y:S01]  /*1620*/  UIADD3 UR46, UR11, UR13, URZ ;  /* 0x0000000d0b2e7290 */ /* 0x000fe2000fffe03f */
[----:B------:R-:W-:-:S11]  /*1630*/  UMOV UR41, UR10 ;  /* 0x0000000a00297c82 */ /* 0x000fd60008000000 */
.L_x_188:
[----:B------:R-:W-:Y:S05]  /*1640*/  @P0 BRA `(.L_x_189) ;  /* 0x0000000000300947 */ /* 0x000fea0003800000 */
        /* <DEDUP_REMOVED lines=12> */
.L_x_189:
[----:B------:R-:W-:Y:S01]  /*1710*/  @UP2 UMOV UR10, UR36 ;  /* 0x00000024000a2c82 */ /* 0x000fe20008000000 */
[----:B------:R-:W-:Y:S01]  /*1720*/  @!UP2 UMOV UR10, UR34 ;  /* 0x00000022000aac82 */ /* 0x000fe20008000000 */
[----:B------:R-:W-:Y:S01]  /*1730*/  SHF.R.S32.HI R11, RZ, 0x1f, R16 ;  /* 0x0000001fff0b7819 */ /* 0x000fe20000011410 */
[----:B------:R-:W-:Y:S06]  /*1740*/  @!P1 BRA `(.L_x_190) ;  /* 0x00000000001c9947 */ /* 0x000fec0003800000 */
[----:B------:R-:W-:Y:S01]  /*1750*/  @!UP2 UIMAD UR5, UR53, UR40, URZ ;  /* 0x000000283505a2a4 */ /* 0x000fe2000f8e023f */
[----:B------:R-:W-:Y:S01]  /*1760*/  ULDC UR12, c[0x0][0x2c0] ;  /* 0x0000b000000c7ab9 */ /* 0x000fe20000000800 */
[----:B------:R-:W-:Y:S02]  /*1770*/  ULDC UR11, c[0x0][0x2e4] ;  /* 0x0000b900000b7ab9 */ /* 0x000fe40000000800 */
[----:B------:R-:W-:Y:S02]  /*1780*/  ULEA UR5, UR53, UR5, 0x7 ;  /* 0x0000000535057291 */ /* 0x000fe4000f8e383f */
[----:B------:R-:W-:-:S04]  /*1790*/  ULEA UR11, UR12, UR11, 0x7 ;  /* 0x0000000b0c0b7291 */ /* 0x000fc8000f8e383f */
[----:B------:R-:W-:Y:S01]  /*17a0*/  UIMAD UR5, UR11, UR60, UR5 ;  /* 0x0000003c0b0572a4 */ /* 0x000fe2000f8e0205 */
[----:B------:R-:W-:Y:S11]  /*17b0*/  BRA `(.L_x_191) ;  /* 0x00000000000c7947 */ /* 0x000ff60003800000 */
.L_x_190:
[----:B------:R-:W-:Y:S02]  /*17c0*/  ULDC UR5, c[0x0][0x270] ;  /* 0x00009c0000057ab9 */ /* 0x000fe40000000800 */
[----:B------:R-:W-:-:S04]  /*17d0*/  UIMAD UR5, UR53, UR5, UR60 ;  /* 0x00000005350572a4 */ /* 0x000fc8000f8e023c */
[----:B------:R-:W-:-:S12]  /*17e0*/  UIMAD UR5, UR5, UR40, URZ ;  /* 0x00000028050572a4 */ /* 0x000fd8000f8e023f */
.L_x_191:
[----:B------:R-:W1:Y:S01]  /*17f0*/  S2R R7, SR_TID.X ;  /* 0x0000000000077919 */ /* 0x000e620000002100 */
[----:B------:R-:W-:Y:S01]  /*1800*/  SHF.R.S32.HI R9, RZ, 0x1f, R218 ;  /* 0x0000001fff097819 */ /* 0x000fe200000114da */
[----:B------:R-:W2:Y:S01]  /*1810*/  LDC.64 R2, c[0x0][0x420] ;  /* 0x00010800ff027b82 */ /* 0x000ea20000000a00 */
[----:B------:R-:W-:Y:S01]  /*1820*/  IADD3 R5, P1, R218, UR16, RZ ;  /* 0x00000010da057c10 */ /* 0x000fe2000ff3e0ff */
[----:B------:R-:W-:Y:S01]  /*1830*/  ULDC UR11, c[0x0][0x2dc] ;  /* 0x0000b700000b7ab9 */ /* 0x000fe20000000800 */
[--C-:B------:R-:W-:Y:S01]  /*1840*/  SHF.R.S32.HI R221, RZ, 0x1f, R220.reuse ;  /* 0x0000001fffdd7819 */ /* 0x100fe200000114dc */
[----:B------:R-:W-:Y:S01]  /*1850*/  ULDC UR12, c[0x0][0x270] ;  /* 0x00009c00000c7ab9 */ /* 0x000fe20000000800 */
[----:B------:R-:W-:Y:S01]  /*1860*/  IADD3.X R4, R9, UR27, RZ, P1, !PT ;  /* 0x0000001b09047c10 */ /* 0x000fe20008ffe4ff */
[----:B------:R-:W-:Y:S01]  /*1870*/  UIMAD UR40, UR11, UR12, URZ ;  /* 0x0000000c0b2872a4 */ /* 0x000fe2000f8e023f */
[----:B------:R-:W-:Y:S01]  /*1880*/  BSSY B1, `(.L_x_187) ;  /* 0x0000554000017945 */ /* 0x000fe20003800000 */
[----:B------:R-:W-:Y:S01]  /*1890*/  IMAD.WIDE.U32 R12, R5, UR42, R220 ;  /* 0x0000002a050c7c25 */ /* 0x000fe2000f8e00dc */
[----:B------:R-:W-:-:S02]  /*18a0*/  UIADD3 UR33, UR16, UR5, URZ ;  /* 0x0000000510217290 */ /* 0x000fc4000fffe03f */
[----:B------:R-:W-:Y:S01]  /*18b0*/  USHF.L.U32 UR5, UR40, 0x6, URZ ;  /* 0x0000000628057899 */ /* 0x000fe2000800063f */
[----:B------:R-:W-:Y:S01]  /*18c0*/  IMAD R4, R4, UR42, RZ ;  /* 0x0000002a04047c24 */ /* 0x000fe2000f8e02ff */
[----:B------:R-:W-:Y:S01]  /*18d0*/  IADD3 R12, P1, R12, UR58, RZ ;  /* 0x0000003a0c0c7c10 */ /* 0x000fe2000ff3e0ff */
[----:B------:R-:W-:Y:S02]  /*18e0*/  UIADD3 UR45, UR47, UR7, URZ ;  /* 0x000000072f2d7290 */ /* 0x000fe4000fffe03f */
[----:B------:R-:W-:Y:S01]  /*18f0*/  IMAD R4, R5, UR43, R4 ;  /* 0x0000002b05047c24 */ /* 0x000fe2000f8e0204 */
[----:B------:R-:W-:Y:S01]  /*1900*/  UIADD3 UR26, UR16, UR19, URZ ;  /* 0x00000013101a7290 */ /* 0x000fe2000fffe03f */
[----:B------:R-:W-:Y:S01]  /*1910*/  ULDC UR34, c[0x0][0x398] ;  /* 0x0000e60000227ab9 */ /* 0x000fe20000000800 */
[----:B------:R-:W-:Y:S02]  /*1920*/  USHF.R.S32.HI UR14, URZ, 0x1f, UR5 ;  /* 0x0000001f3f0e7899 */ /* 0x000fe40008011405 */
[----:B------:R-:W-:Y:S01]  /*1930*/  IADD3.X R13, R13, UR48, R4, P1, !PT ;  /* 0x000000300d0d7c10 */ /* 0x000fe20008ffe404 */
[----:B------:R-:W-:Y:S01]  /*1940*/  UIADD3 UR19, UP2, UP0, UR20, UR5, UR54 ;  /* 0x0000000514137290 */ /* 0x000fe2000f85e036 */
[----:B------:R-:W-:Y:S01]  /*1950*/  IADD3 R20, P1, R220, UR10, RZ ;  /* 0x0000000adc147c10 */ /* 0x000fe2000ff3e0ff */
[----:B--2---:R-:W-:Y:S01]  /*1960*/  IMAD R18, R2, UR27, RZ ;  /* 0x0000001b02127c24 */ /* 0x004fe2000f8e02ff */
[----:B------:R-:W-:-:S02]  /*1970*/  UIADD3 UR5, UR45, -UR34, -UR6 ;  /* 0x800000222d057290 */ /* 0x000fc4000fffe806 */
[----:B------:R-:W-:Y:S01]  /*1980*/  IADD3.X R21, R221, UR55, RZ, P1, !PT ;  /* 0x00000037dd157c10 */ /* 0x000fe20008ffe4ff */
[----:B------:R-:W-:Y:S01]  /*1990*/  IMAD R18, R3, UR16, R18 ;  /* 0x0000001003127c24 */ /* 0x000fe2000f8e0212 */
[----:B------:R-:W-:Y:S01]  /*19a0*/  USHF.R.S32.HI UR21, URZ, 0x1f, UR5 ;  /* 0x0000001f3f157899 */ /* 0x000fe20008011405 */
[----:B-1----:R-:W-:Y:S01]  /*19b0*/  SHF.R.S32.HI R6, RZ, 0x1f, R7 ;  /* 0x0000001fff067819 */ /* 0x002fe20000011407 */
[----:B------:R-:W-:Y:S01]  /*19c0*/  ULDC.64 UR10, c[0x0][0x428] ;  /* 0x00010a00000a7ab9 */ /* 0x000fe20000000a00 */
[----:B------:R-:W-:Y:S01]  /*19d0*/  IMAD.WIDE.U32 R20, R2, UR16, R20 ;  /* 0x0000001002147c25 */ /* 0x000fe2000f8e0014 */
[----:B------:R-:W-:Y:S01]  /*19e0*/  ULEA.HI UR21, UR21, UR5, URZ, 0x6 ;  /* 0x0000000515157291 */ /* 0x000fe2000f8f303f */
[----:B------:R-:W-:Y:S01]  /*19f0*/  LEA.HI R5, R6, R7, RZ, 0x5 ;  /* 0x0000000706057211 */ /* 0x000fe200078f28ff */
[----:B------:R-:W-:Y:S01]  /*1a00*/  USHF.R.S32.HI UR35, URZ, 0x1f, UR60 ;  /* 0x0000001f3f237899 */ /* 0x000fe2000801143c */
[----:B------:R-:W-:Y:S01]  /*1a10*/  IMAD.IADD R19, R21, 0x1, R18 ;  /* 0x0000000115137824 */ /* 0x000fe200078e0212 */
[----:B------:R-:W-:Y:S01]  /*1a20*/  ULDC.64 UR12, c[0x0][0x258] ;  /* 0x00009600000c7ab9 */ /* 0x000fe20000000a00 */
[----:B------:R-:W-:Y:S01]  /*1a30*/  LOP3.LUT R8, R5, 0xffffffe0, RZ, 0xc0, !PT ;  /* 0xffffffe005087812 */ /* 0x000fe200078ec0ff */
[----:B------:R-:W-:Y:S01]  /*1a40*/  IMAD.U32 R14, RZ, RZ, UR10 ;  /* 0x0000000aff0e7e24 */ /* 0x000fe2000f8e00ff */
[----:B------:R-:W-:Y:S01]  /*1a50*/  SHF.R.S32.HI R5, RZ, 0x5, R5 ;  /* 0x00000005ff057819 */ /* 0x000fe20000011405 */
[----:B------:R-:W-:Y:S01]  /*1a60*/  IMAD.MOV.U32 R18, RZ, RZ, R20 ;  /* 0x000000ffff127224 */ /* 0x000fe200078e0014 */
[----:B------:R-:W-:Y:S01]  /*1a70*/  UIADD3.X UR18, UR15, UR14, UR17, UP2, UP0 ;  /* 0x0000000e0f127290 */ /* 0x000fe200097e0411 */
[----:B------:R-:W-:Y:S01]  /*1a80*/  IMAD.IADD R8, R7, 0x1, -R8 ;  /* 0x0000000107087824 */ /* 0x000fe200078e0a08 */
[----:B------:R-:W-:Y:S01]  /*1a90*/  USHF.R.S32.HI UR21, URZ, 0x6, UR21 ;  /* 0x000000063f157899 */ /* 0x000fe20008011415 */
[----:B------:R-:W-:Y:S01]  /*1aa0*/  IMAD.WIDE.U32 R14, R14, UR60, R18 ;  /* 0x0000003c0e0e7c25 */ /* 0x000fe2000f8e0012 */
[----:B------:R-:W-:-:S02]  /*1ab0*/  UIMAD UR15, UR35, UR12, URZ ;  /* 0x0000000c230f72a4 */ /* 0x000fc4000f8e023f */
[----:B------:R-:W-:Y:S01]  /*1ac0*/  UISETP.LT.AND UP0, UPT, URZ, UR21, UPT ;  /* 0x000000153f00728c */ /* 0x000fe2000bf01270 */
[----:B------:R-:W-:Y:S01]  /*1ad0*/  IMAD.U32 R18, RZ, RZ, UR12 ;  /* 0x0000000cff127e24 */ /* 0x000fe2000f8e00ff */
[----:B------:R-:W-:Y:S01]  /*1ae0*/  UIADD3 UR12, UP3, UP2, UR57, UR19, UR59 ;  /* 0x00000013390c7290 */ /* 0x000fe2000fa7e03b */
[----:B------:R-:W-:Y:S01]  /*1af0*/  IMAD R8, R5, UR40, R8 ;  /* 0x0000002805087c24 */ /* 0x000fe2000f8e0208 */
[----:B------:R-:W-:Y:S01]  /*1b00*/  UIMAD UR14, UR35, UR10, URZ ;  /* 0x0000000a230e72a4 */ /* 0x000fe2000f8e023f */
[----:B------:R-:W-:Y:S01]  /*1b10*/  IMAD.WIDE.U32 R18, R18, UR60, R12 ;  /* 0x0000003c12127c25 */ /* 0x000fe2000f8e000c */
[----:B------:R-:W-:Y:S02]  /*1b20*/  UIADD3.X UR5, UR56, UR18, UR52, UP3, UP2 ;  /* 0x0000001238057290 */ /* 0x000fe40009fe4434 */
[----:B------:R-:W-:Y:S01]  /*1b30*/  USEL UR21, URZ, UR21, !UP0 ;  /* 0x000000153f157287 */ /* 0x000fe2000c000000 */
[C---:B------:R-:W-:Y:S01]  /*1b40*/  IADD3 R13, P1, R8.reuse, UR12, RZ ;  /* 0x0000000c080d7c10 */ /* 0x040fe2000ff3e0ff */
[----:B------:R-:W-:Y:S01]  /*1b50*/  UIMAD UR11, UR60, UR11, UR14 ;  /* 0x0000000b3c0b72a4 */ /* 0x000fe2000f8e020e */
[-C--:B------:R-:W-:Y:S01]  /*1b60*/  IMAD R5, R9, R2.reuse, RZ ;  /* 0x0000000209057224 */ /* 0x080fe200078e02ff */
[----:B------:R-:W-:Y:S01]  /*1b70*/  ULDC.64 UR16, c[0x0][0x400] ;  /* 0x0001000000107ab9 */ /* 0x000fe20000000a00 */
[----:B------:R-:W-:Y:S01]  /*1b80*/  UISETP.GT.AND UP0, UPT, UR32, UR21, UPT ;  /* 0x000000152000728c */ /* 0x000fe2000bf04270 */
[----:B------:R-:W-:Y:S01]  /*1b90*/  LEA.HI.X.SX32 R8, R8, UR5, 0x1, P1 ;  /* 0x0000000508087c11 */ /* 0x000fe200088f0eff */
[----:B------:R-:W-:Y:S01]  /*1ba0*/  UIMAD UR13, UR60, UR13, UR15 ;  /* 0x0000000d3c0d72a4 */ /* 0x000fe2000f8e020f */
[----:B------:R-:W-:Y:S01]  /*1bb0*/  LEA R242, P1, R13, UR16, 0x2 ;  /* 0x000000100df27c11 */ /* 0x000fe2000f8210ff */
[----:B------:R-:W-:Y:S01]  /*1bc0*/  VIADD R15, R15, UR11 ;  /* 0x0000000b0f0f7c36 */ /* 0x000fe20008000000 */
[----:B------:R-:W-:Y:S01]  /*1bd0*/  ULDC.64 UR36, c[0x0][0x478] ;  /* 0x00011e0000247ab9 */ /* 0x000fe20000000a00 */
[----:B------:R-:W-:Y:S01]  /*1be0*/  ULDC.64 UR54, c[0x0][0x2b0] ;  /* 0x0000ac0000367ab9 */ /* 0x000fe20000000a00 */
[----:B------:R-:W-:Y:S01]  /*1bf0*/  LEA.HI.X R243, R13, UR17, R8, 0x2, P1 ;  /* 0x000000110df37c11 */ /* 0x000fe200088f1408 */
[C---:B------:R-:W-:Y:S01]  /*1c00*/  IMAD R5, R218.reuse, R3, R5 ;  /* 0x00000003da057224 */ /* 0x040fe200078e0205 */
[----:B------:R-:W-:Y:S01]  /*1c10*/  PLOP3.LUT P1, PT, PT, PT, UP0, 0x80, 0x0 ;  /* 0x000000000000781c */ /* 0x000fe20003f2f008 */
[----:B------:R-:W-:Y:S01]  /*1c20*/  IMAD.WIDE.U32 R14, R218, R2, R14 ;  /* 0x00000002da0e7225 */ /* 0x000fe200078e000e */
[----:B------:R-:W-:Y:S01]  /*1c30*/  UIMAD.WIDE UR10, UR26, 0x4, UR54 ;  /* 0x000000041a0a78a5 */ /* 0x000fe2000f8e0236 */
[----:B------:R-:W-:-:S02]  /*1c40*/  ULDC.64 UR30, c[0x0][0x210] ;  /* 0x00008400001e7ab9 */ /* 0x000fc40000000a00 */
[----:B------:R-:W-:Y:S01]  /*1c50*/  VIADD R4, R19, UR13 ;  /* 0x0000000d13047c36 */ /* 0x000fe20008000000 */
[----:B------:R-:W-:Y:S01]  /*1c60*/  UIMAD.WIDE UR12, UR33, 0x4, UR36 ;  /* 0x00000004210c78a5 */ /* 0x000fe2000f8e0224 */
[----:B------:R-:W-:Y:S01]  /*1c70*/  IMAD.IADD R5, R15, 0x1, R5 ;  /* 0x000000010f057824 */ /* 0x000fe200078e0205 */
[----:B------:R-:W-:Y:S01]  /*1c80*/  ULDC.64 UR28, c[0x0][0x3e0] ;  /* 0x0000f800001c7ab9 */ /* 0x000fe20000000a00 */
[----:B------:R-:W-:Y:S01]  /*1c90*/  LEA R246, P3, R18, UR30, 0x1 ;  /* 0x0000001e12f67c11 */ /* 0x000fe2000f8608ff */
[----:B------:R-:W-:Y:S01]  /*1ca0*/  UIADD3 UR5, UR32, -0x1, URZ ;  /* 0xffffffff20057890 */ /* 0x000fe2000fffe03f */
[----:B------:R-:W-:Y:S01]  /*1cb0*/  LEA R244, P2, R14, UR28, 0x1 ;  /* 0x0000001c0ef47c11 */ /* 0x000fe2000f8408ff */
[----:B------:R-:W-:Y:S01]  /*1cc0*/  UMOV UR15, UR10 ;  /* 0x0000000a000f7c82 */ /* 0x000fe20008000000 */
[----:B------:R-:W-:Y:S01]  /*1cd0*/  LEA.HI.X R247, R18, UR31, R4, 0x1, P3 ;  /* 0x0000001f12f77c11 */ /* 0x000fe200098f0c04 */
[----:B------:R-:W-:Y:S01]  /*1ce0*/  UMOV UR14, UR11 ;  /* 0x0000000b000e7c82 */ /* 0x000fe20008000000 */
[----:B------:R-:W-:Y:S01]  /*1cf0*/  LEA.HI.X R245, R14, UR29, R5, 0x1, P2 ;  /* 0x0000001d0ef57c11 */ /* 0x000fe200090f0c05 */
[----:B------:R-:W-:Y:S01]  /*1d00*/  UMOV UR17, UR12 ;  /* 0x0000000c00117c82 */ /* 0x000fe20008000000 */
[----:B------:R-:W-:Y:S01]  /*1d10*/  UMOV UR16, UR13 ;  /* 0x0000000d00107c82 */ /* 0x000fe20008000000 */
[----:B------:R-:W-:Y:S06]  /*1d20*/  @P1 BRA `(.L_x_192) ;  /* 0x0000000400f81947 */ /* 0x000fec0003800000 */
[----:B------:R-:W-:Y:S01]  /*1d30*/  @UP1 UIADD3 UR5, UR49, UR51, URZ ;  /* 0x0000003331051290 */ /* 0x000fe2000fffe03f */
[----:B------:R-:W-:-:S03]  /*1d40*/  @UP1 ULDC.64 UR10, c[0x0][0x450] ;  /* 0x00011400000a1ab9 */ /* 0x000fc60000000a00 */
[----:B------:R-:W-:Y:S02]  /*1d50*/  @UP1 UIMAD.WIDE.U32 UR12, UR5, UR10, URZ ;  /* 0x0000000a050c12a5 */ /* 0x000fe4000f8e003f */
[----:B------:R-:W-:-:S04]  /*1d60*/  @UP1 UIMAD UR5, UR5, UR11, URZ ;  /* 0x0000000b050512a4 */ /* 0x000fc8000f8e023f */
[----:B------:R-:W-:Y:S01]  /*1d70*/  @UP1 UIADD3 UR18, UR13, UR5, URZ ;  /* 0x000000050d121290 */ /* 0x000fe2000fffe03f */
[----:B------:R-:W-:Y:S01]  /*1d80*/  @UP1 UMOV UR7, UR12 ;  /* 0x0000000c00071c82 */ /* 0x000fe20008000000 */
[----:B------:R-:W-:Y:S10]  /*1d90*/  @P0 BRA `(.L_x_193) ;  /* 0x0000000000300947 */ /* 0x000ff40003800000 */
[----:B------:R-:W-:Y:S01]  /*1da0*/  USHF.R.S32.HI UR5, URZ, 0x1f, UR49 ;  /* 0x0000001f3f057899 */ /* 0x000fe20008011431 */
[----:B------:R-:W-:Y:S01]  /*1db0*/  ULDC.64 UR10, c[0x0][0x450] ;  /* 0x00011400000a7ab9 */ /* 0x000fe20000000a00 */
[----:B------:R-:W-:Y:S02]  /*1dc0*/  ULDC.64 UR14, c[0x0][0x438] ;  /* 0x00010e00000e7ab9 */ /* 0x000fe40000000a00 */
[----:B------:R-:W-:Y:S02]  /*1dd0*/  UIMAD UR5, UR5, UR10, URZ ;  /* 0x0000000a050572a4 */ /* 0x000fe4000f8e023f */
[----:B------:R-:W-:Y:S02]  /*1de0*/  UIMAD.WIDE.U32 UR12, UR49, UR10, URZ ;  /* 0x0000000a310c72a5 */ /* 0x000fe4000f8e003f */
[----:B------:R-:W-:-:S04]  /*1df0*/  UIMAD UR5, UR49, UR11, UR5 ;  /* 0x0000000b310572a4 */ /* 0x000fc8000f8e0205 */
[----:B------:R-:W-:Y:S02]  /*1e00*/  UIADD3 UR13, UR13, UR5, URZ ;  /* 0x000000050d0d7290 */ /* 0x000fe4000fffe03f */
[----:B------:R-:W-:Y:S02]  /*1e10*/  UIMAD UR5, UR61, UR14, URZ ;  /* 0x0000000e3d0572a4 */ /* 0x000fe4000f8e023f */
[----:B------:R-:W-:Y:S02]  /*1e20*/  UIMAD.WIDE.U32 UR12, UR53, UR14, UR12 ;  /* 0x0000000e350c72a5 */ /* 0x000fe4000f8e000c */
[----:B------:R-:W-:-:S04]  /*1e30*/  UIMAD UR5, UR53, UR15, UR5 ;  /* 0x0000000f350572a4 */ /* 0x000fc8000f8e0205 */
[----:B------:R-:W-:Y:S01]  /*1e40*/  UIADD3 UR18, UR13, UR5, URZ ;  /* 0x000000050d127290 */ /* 0x000fe2000fffe03f */
[----:B------:R-:W-:-:S11]  /*1e50*/  UMOV UR7, UR12 ;  /* 0x0000000c00077c82 */ /* 0x000fd60008000000 */
.L_x_193:
        /* <DEDUP_REMOVED lines=19> */
.L_x_194:
[----:B------:R-:W-:Y:S01]  /*1f90*/  UIMAD UR5, UR39, UR10, URZ ;  /* 0x0000000a270572a4 */ /* 0x000fe2000f8e023f */
[----:B------:R-:W-:Y:S01]  /*1fa0*/  IMAD.U32 R5, RZ, RZ, UR10 ;  /* 0x0000000aff057e24 */ /* 0x000fe2000f8e00ff */
[----:B------:R-:W-:Y:S01]  /*1fb0*/  UIMAD UR6, UR50, -0x40, UR6 ;  /* 0xffffffc0320678a4 */ /* 0x000fe2000f8e0206 */
[C---:B------:R-:W-:Y:S01]  /*1fc0*/  VIADD R2, R218.reuse, 0x20 ;  /* 0x00000020da027836 */ /* 0x040fe20000000000 */
[----:B------:R-:W-:Y:S01]  /*1fd0*/  UIMAD UR5, UR47, UR11, UR5 ;  /* 0x0000000b2f0572a4 */ /* 0x000fe2000f8e0205 */
[----:B------:R-:W-:Y:S01]  /*1fe0*/  IMAD.WIDE.U32 R4, R5, UR47, R220 ;  /* 0x0000002f05047c25 */ /* 0x000fe2000f8e00dc */
[----:B------:R-:W-:Y:S01]  /*1ff0*/  USHF.R.S32.HI UR19, URZ, 0x1f, UR60 ;  /* 0x0000001f3f137899 */ /* 0x000fe2000801143c */
[----:B------:R-:W-:Y:S01]  /*2000*/  BSSY B0, `(.L_x_195) ;  /* 0x0000017000007945 */ /* 0x000fe20003800000 */
[----:B------:R-:W-:Y:S01]  /*2010*/  ULDC.64 UR14, c[0x0][0x468] ;  /* 0x00011a00000e7ab9 */ /* 0x000fe20000000a00 */
[----:B------:R-:W-:Y:S02]  /*2020*/  ISETP.GE.AND P1, PT, R218, UR6, PT ;  /* 0x00000006da007c0c */ /* 0x000fe4000bf26270 */
[----:B------:R-:W-:Y:S01]  /*2030*/  MOV R3, UR5 ;  /* 0x0000000500037c02 */ /* 0x000fe20008000f00 */
[----:B------:R-:W-:Y:S01]  /*2040*/  UIMAD UR5, UR19, UR14, URZ ;  /* 0x0000000e130572a4 */ /* 0x000fe2000f8e023f */
[----:B------:R-:W-:-:S02]  /*2050*/  IADD3 R4, P0, R4, UR7, RZ ;  /* 0x0000000704047c10 */ /* 0x000fc4000ff1e0ff */
[----:B------:R-:W-:Y:S01]  /*2060*/  MOV R6, UR14 ;  /* 0x0000000e00067c02 */ /* 0x000fe20008000f00 */
[----:B------:R-:W-:Y:S01]  /*2070*/  UIMAD UR15, UR60, UR15, UR5 ;  /* 0x0000000f3c0f72a4 */ /* 0x000fe2000f8e0205 */
[----:B------:R-:W-:Y:S02]  /*2080*/  IADD3.X R5, R5, UR18, R3, P0, !PT ;  /* 0x0000001205057c10 */ /* 0x000fe400087fe403 */
[----:B------:R-:W-:Y:S01]  /*2090*/  ISETP.GE.AND P0, PT, R2, UR6, PT ;  /* 0x0000000602007c0c */ /* 0x000fe2000bf06270 */
[----:B------:R-:W-:-:S04]  /*20a0*/  IMAD.WIDE.U32 R6, R6, UR60, R4 ;  /* 0x0000003c06067c25 */ /* 0x000fc8000f8e0004 */
[----:B------:R-:W-:Y:S01]  /*20b0*/  VIADD R3, R7, UR15 ;  /* 0x0000000f07037c36 */ /* 0x000fe20008000000 */
[----:B------:R-:W-:Y:S07]  /*20c0*/  @P1 BRA `(.L_x_196) ;  /* 0x0000000000281947 */ /* 0x000fee0003800000 */
[----:B------:R-:W-:Y:S01]  /*20d0*/  MOV R2, R6 ;  /* 0x0000000600027202 */ /* 0x000fe20000000f00 */
[----:B------:R-:W-:Y:S01]  /*20e0*/  IMAD R5, R9, UR10, RZ ;  /* 0x0000000a09057c24 */ /* 0x000fe2000f8e02ff */
[----:B------:R-:W-:-:S03]  /*20f0*/  ULDC.64 UR14, c[0x0][0x3f0] ;  /* 0x0000fc00000e7ab9 */ /* 0x000fc60000000a00 */
[----:B------:R-:W-:-:S04]  /*2100*/  IMAD.WIDE.U32 R10, R218, UR10, R2 ;  /* 0x0000000ada0a7c25 */ /* 0x000fc8000f8e0002 */
[----:B------:R-:W-:Y:S01]  /*2110*/  IMAD R2, R218, UR11, R5 ;  /* 0x0000000bda027c24 */ /* 0x000fe2000f8e0205 */
[----:B------:R-:W-:-:S04]  /*2120*/  LEA R4, P2, R10, UR14, 0x1 ;  /* 0x0000000e0a047c11 */ /* 0x000fc8000f8408ff */
[----:B------:R-:W-:-:S04]  /*2130*/  IADD3 R2, R11, R2, RZ ;  /* 0x000000020b027210 */ /* 0x000fc80007ffe0ff */
[----:B------:R-:W-:-:S05]  /*2140*/  LEA.HI.X R5, R10, UR15, R2, 0x1, P2 ;  /* 0x0000000f0a057c11 */ /* 0x000fca00090f0c02 */
[----:B------:R1:W-:Y:S04]  /*2150*/  STG.E.128 desc[UR8][R4.64], RZ ;  /* 0x000000ff04007986 */ /* 0x0003e8000c101d08 */
[----:B------:R1:W-:Y:S02]  /*2160*/  STG.E.128 desc[UR8][R4.64+0x80], RZ ;  /* 0x000080ff04007986 */ /* 0x0003e4000c101d08 */
.L_x_196:
[----:B------:R-:W-:Y:S05]  /*2170*/  BSYNC B0 ;  /* 0x0000000000007941 */ /* 0x000fea0003800000 */
.L_x_195:
[----:B------:R-:W-:Y:S04]  /*2180*/  BSSY B0, `(.L_x_197) ;  /* 0x000000e000007945 */ /* 0x000fe80003800000 */
[----:B------:R-:W-:Y:S05]  /*2190*/  @P0 BRA `(.L_x_198) ;  /* 0x0000000000300947 */ /* 0x000fea0003800000 */
[----:B-1----:R-:W-:Y:S01]  /*21a0*/  IADD3 R5, P2, R218, 0x20, RZ ;  /* 0x00000020da057810 */ /* 0x002fe20007f5e0ff */
[----:B------:R-:W-:Y:S01]  /*21b0*/  ULDC.64 UR6, c[0x0][0x3f0] ;  /* 0x0000fc0000067ab9 */ /* 0x000fe20000000a00 */
[----:B------:R-:W-:Y:S02]  /*21c0*/  MOV R7, R3 ;  /* 0x0000000300077202 */ /* 0x000fe40000000f00 */
[----:B------:R-:W-:Y:S01]  /*21d0*/  IADD3.X R2, RZ, R9, RZ, P2, !PT ;  /* 0x00000009ff027210 */ /* 0x000fe200017fe4ff */
[----:B------:R-:W-:-:S04]  /*21e0*/  IMAD.WIDE.U32 R6, R5, UR10, R6 ;  /* 0x0000000a05067c25 */ /* 0x000fc8000f8e0006 */
[----:B------:R-:W-:Y:S01]  /*21f0*/  IMAD R2, R2, UR10, RZ ;  /* 0x0000000a02027c24 */ /* 0x000fe2000f8e02ff */
[----:B------:R-:W-:-:S03]  /*2200*/  LEA R4, P2, R6, UR6, 0x1 ;  /* 0x0000000606047c11 */ /* 0x000fc6000f8408ff */
[----:B------:R-:W-:-:S05]  /*2210*/  IMAD R2, R5, UR11, R2 ;  /* 0x0000000b05027c24 */ /* 0x000fca000f8e0202 */
[----:B------:R-:W-:-:S04]  /*2220*/  IADD3 R3, R7, R2, RZ ;  /* 0x0000000207037210 */ /* 0x000fc80007ffe0ff */
[----:B------:R-:W-:-:S05]  /*2230*/  LEA.HI.X R5, R6, UR7, R3, 0x1, P2 ;  /* 0x0000000706057c11 */ /* 0x000fca00090f0c03 */
[----:B------:R2:W-:Y:S04]  /*2240*/  STG.E.128 desc[UR8][R4.64], RZ ;  /* 0x000000ff04007986 */ /* 0x0005e8000c101d08 */
[----:B------:R2:W-:Y:S02]  /*2250*/  STG.E.128 desc[UR8][R4.64+0x80], RZ ;  /* 0x000080ff04007986 */ /* 0x0005e4000c101d08 */
.L_x_198:
[----:B------:R-:W-:Y:S05]  /*2260*/  BSYNC B0 ;  /* 0x0000000000007941 */ /* 0x000fea0003800000 */
.L_x_197:
[----:B------:R-:W-:Y:S01]  /*2270*/  IMAD.U32 R3, RZ, RZ, UR12 ;  /* 0x0000000cff037e24 */ /* 0x000fe2000f8e00ff */
[----:B------:R-:W-:Y:S01]  /*2280*/  UIMAD UR5, UR39, UR12, URZ ;  /* 0x0000000c270572a4 */ /* 0x000fe2000f8e023f */
[----:B------:R-:W-:Y:S01]  /*2290*/  BSSY B0, `(.L_x_199) ;  /* 0x0000018000007945 */ /* 0x000fe20003800000 */
[----:B------:R-:W-:Y:S01]  /*22a0*/  USHF.R.S32.HI UR10, URZ, 0x1f, UR60 ;  /* 0x0000001f3f0a7899 */ /* 0x000fe2000801143c */
[----:B------:R-:W-:Y:S01]  /*22b0*/  IMAD.WIDE.U32 R2, R3, UR47, R220 ;  /* 0x0000002f03027c25 */ /* 0x000fe2000f8e00dc */
[----:B------:R-:W-:Y:S01]  /*22c0*/  UIMAD UR5, UR47, UR13, UR5 ;  /* 0x0000000d2f0572a4 */ /* 0x000fe2000f8e0205 */
[----:B------:R-:W-:Y:S01]  /*22d0*/  ULDC.64 UR6, c[0x0][0x470] ;  /* 0x00011c0000067ab9 */ /* 0x000fe20000000a00 */
[----:B-12---:R-:W-:-:S04]  /*22e0*/  IADD3 R4, P2, R2, UR16, RZ ;  /* 0x0000001002047c10 */ /* 0x006fc8000ff5e0ff */
[----:B------:R-:W-:Y:S01]  /*22f0*/  IMAD.U32 R2, RZ, RZ, UR5 ;  /* 0x00000005ff027e24 */ /* 0x000fe2000f8e00ff */
[----:B------:R-:W-:Y:S01]  /*2300*/  UIMAD UR5, UR10, UR6, URZ ;  /* 0x000000060a0572a4 */ /* 0x000fe2000f8e023f */
[----:B------:R-:W-:-:S03]  /*2310*/  MOV R6, UR6 ;  /* 0x0000000600067c02 */ /* 0x000fc60008000f00 */
[----:B------:R-:W-:Y:S01]  /*2320*/  IADD3.X R5, R3, UR17, R2, P2, !PT ;  /* 0x0000001103057c10 */ /* 0x000fe200097fe402 */
[----:B------:R-:W-:Y:S02]  /*2330*/  UIMAD UR7, UR60, UR7, UR5 ;  /* 0x000000073c0772a4 */ /* 0x000fe4000f8e0205 */
[----:B------:R-:W-:-:S05]  /*2340*/  IMAD.WIDE.U32 R6, R6, UR60, R4 ;  /* 0x0000003c06067c25 */ /* 0x000fca000f8e0004 */
[----:B------:R-:W-:Y:S01]  /*2350*/  IADD3 R3, R7, UR7, RZ ;  /* 0x0000000707037c10 */ /* 0x000fe2000fffe0ff */
[----:B------:R-:W-:Y:S06]  /*2360*/  @P1 BRA `(.L_x_200) ;  /* 0x0000000000281947 */ /* 0x000fec0003800000 */
        /* <DEDUP_REMOVED lines=10> */
.L_x_200:
[----:B------:R-:W-:Y:S05]  /*2410*/  BSYNC B0 ;  /* 0x0000000000007941 */ /* 0x000fea0003800000 */
.L_x_199:
[----:B------:R-:W-:Y:S05]  /*2420*/  @P0 BRA `(.L_x_201) ;  /* 0x0000004800640947 */ /* 0x000fea0003800000 */
[----:B------:R-:W-:Y:S01]  /*2430*/  IADD3 R2, P0, R218, 0x20, RZ ;  /* 0x00000020da027810 */ /* 0x000fe20007f1e0ff */
[----:B-1----:R-:W-:Y:S01]  /*2440*/  IMAD.MOV.U32 R4, RZ, RZ, R6 ;  /* 0x000000ffff047224 */ /* 0x002fe200078e0006 */
[----:B------:R-:W-:Y:S01]  /*2450*/  MOV R5, R3 ;  /* 0x0000000300057202 */ /* 0x000fe20000000f00 */
[----:B------:R-:W-:Y:S02]  /*2460*/  ULDC.64 UR6, c[0x0][0x3f8] ;  /* 0x0000fe0000067ab9 */ /* 0x000fe40000000a00 */
[----:B------:R-:W-:Y:S02]  /*2470*/  IMAD.X R9, RZ, RZ, R9, P0 ;  /* 0x000000ffff097224 */ /* 0x000fe400000e0609 */
[----:B------:R-:W-:-:S04]  /*2480*/  IMAD.WIDE.U32 R4, R2, UR12, R4 ;  /* 0x0000000c02047c25 */ /* 0x000fc8000f8e0004 */
[----:B------:R-:W-:-:S04]  /*2490*/  IMAD R9, R9, UR12, RZ ;  /* 0x0000000c09097c24 */ /* 0x000fc8000f8e02ff */
[----:B------:R-:W-:Y:S01]  /*24a0*/  IMAD R9, R2, UR13, R9 ;  /* 0x0000000d02097c24 */ /* 0x000fe2000f8e0209 */
[----:B------:R-:W-:-:S04]  /*24b0*/  LEA R2, P0, R4, UR6, 0x1 ;  /* 0x0000000604027c11 */ /* 0x000fc8000f8008ff */
[----:B------:R-:W-:-:S04]  /*24c0*/  IADD3 R9, R5, R9, RZ ;  /* 0x0000000905097210 */ /* 0x000fc80007ffe0ff */
[----:B------:R-:W-:-:S05]  /*24d0*/  LEA.HI.X R3, R4, UR7, R9, 0x1, P0 ;  /* 0x0000000704037c11 */ /* 0x000fca00080f0c09 */
[----:B------:R1:W-:Y:S04]  /*24e0*/  STG.E.128 desc[UR8][R2.64], RZ ;  /* 0x000000ff02007986 */ /* 0x0003e8000c101d08 */
[----:B------:R1:W-:Y:S01]  /*24f0*/  STG.E.128 desc[UR8][R2.64+0x80], RZ ;  /* 0x000080ff02007986 */ /* 0x0003e2000c101d08 */
[----:B------:R-:W-:Y:S05]  /*2500*/  BRA `(.L_x_201) ;  /* 0x00000048002c7947 */ /* 0x000fea0003800000 */
.L_x_192:
[----:B------:R-:W-:Y:S01]  /*2510*/  UIMAD UR10, UR5, -0x40, UR7 ;  /* 0xffffffc0050a78a4 */ /* 0x000fe2000f8e0207 */
[----:B------:R-:W-:Y:S01]  /*2520*/  VIADD R8, R218, 0x20 ;  /* 0x00000020da087836 */ /* 0x000fe20000000000 */
[----:B------:R-:W-:Y:S01]  /*2530*/  UIMAD UR11, UR50, -0x40, UR6 ;  /* 0xffffffc0320b78a4 */ /* 0x000fe2000f8e0206 */
[----:B------:R-:W-:Y:S01]  /*2540*/  VIADD R4, R223, 0x8 ;  /* 0x00000008df047836 */ /* 0x000fe20000000000 */
[----:B------:R-:W-:Y:S01]  /*2550*/  UIMAD UR12, UR39, UR22, URZ ;  /* 0x00000016270c72a4 */ /* 0x000fe2000f8e023f */
[----:B------:R-:W-:Y:S01]  /*2560*/  IMAD.U32 R5, RZ, RZ, UR22 ;  /* 0x00000016ff057e24 */ /* 0x000fe2000f8e00ff */
[C---:B------:R-:W-:Y:S01]  /*2570*/  ISETP.GE.AND P1, PT, R8.reuse, UR10, PT ;  /* 0x0000000a08007c0c */ /* 0x040fe2000bf26270 */
[----:B------:R-:W-:Y:S01]  /*2580*/  IMAD.U32 R13, RZ, RZ, UR24 ;  /* 0x00000018ff0d7e24 */ /* 0x000fe2000f8e00ff */
[----:B------:R-:W-:Y:S01]  /*2590*/  UIMAD UR12, UR47, UR23, UR12 ;  /* 0x000000172f0c72a4 */ /* 0x000fe2000f8e020c */
[----:B------:R-:W-:Y:S01]  /*25a0*/  ISETP.GE.AND P3, PT, R8, UR11, PT ;  /* 0x0000000b08007c0c */ /* 0x000fe2000bf66270 */
[----:B------:R-:W-:Y:S01]  /*25b0*/  IMAD.WIDE.U32 R14, R5, UR47, R220 ;  /* 0x0000002f050e7c25 */ /* 0x000fe2000f8e00dc */
[----:B------:R-:W-:Y:S01]  /*25c0*/  ISETP.GE.AND P4, PT, R218, UR11, PT ;  /* 0x0000000bda007c0c */ /* 0x000fe2000bf86270 */
[----:B------:R-:W-:Y:S01]  /*25d0*/  UIMAD UR11, UR39, UR24, URZ ;  /* 0x00000018270b72a4 */ /* 0x000fe2000f8e023f */
[----:B------:R-:W-:Y:S01]  /*25e0*/  ISETP.GE.AND P6, PT, R4, UR10, PT ;  /* 0x0000000a04007c0c */ /* 0x000fe2000bfc6270 */
[----:B------:R-:W-:Y:S01]  /*25f0*/  IMAD.WIDE.U32 R4, R2, 0x40, RZ ;  /* 0x0000004002047825 */ /* 0x000fe200078e00ff */
[----:B------:R-:W-:Y:S01]  /*2600*/  IADD3 R22, P2, R14, UR38, RZ ;  /* 0x000000260e167c10 */ /* 0x000fe2000ff5e0ff */
[----:B------:R-:W-:Y:S01]  /*2610*/  UIMAD UR11, UR47, UR25, UR11 ;  /* 0x000000192f0b72a4 */ /* 0x000fe2000f8e020b */
[----:B------:R-:W-:Y:S01]  /*2620*/  SHF.R.S32.HI R236, RZ, 0x1f, R223 ;  /* 0x0000001fffec7819 */ /* 0x000fe200000114df */
[----:B------:R-:W-:Y:S01]  /*2630*/  IMAD.U32 R2, RZ, RZ, UR12 ;  /* 0x0000000cff027e24 */ /* 0x000fe2000f8e00ff */
[----:B------:R-:W-:Y:S01]  /*2640*/  @!P1 IADD3 R18, P0, R244, R4, RZ ;  /* 0x00000004f4129210 */ /* 0x000fe20007f1e0ff */
[----:B------:R-:W-:Y:S01]  /*2650*/  IMAD.SHL.U32 R3, R3, 0x40, RZ ;  /* 0x0000004003037824 */ /* 0x000fe200078e00ff */
[----:B------:R-:W-:Y:S01]  /*2660*/  ULDC.64 UR18, c[0x0][0x268] ;  /* 0x00009a0000127ab9 */ /* 0x000fe20000000a00 */
[----:B------:R-:W-:Y:S01]  /*2670*/  IMAD.WIDE.U32 R12, R13, UR47, R220 ;  /* 0x0000002f0d0c7c25 */ /* 0x000fe2000f8e00dc */
[----:B------:R-:W-:Y:S01]  /*2680*/  IADD3.X R23, R15, UR44, R2, P2, !PT ;  /* 0x0000002c0f177c10 */ /* 0x000fe200097fe402 */
[----:B------:R-:W-:Y:S01]  /*2690*/  ULDC.64 UR12, c[0x0][0x260] ;  /* 0x00009800000c7ab9 */ /* 0x000fe20000000a00 */
[----:B------:R-:W-:Y:S01]  /*26a0*/  @!P1 IADD3.X R19, R245, R5, R3, P0, !PT ;  /* 0x00000005f5139210 */ /* 0x000fe200007fe403 */
[----:B------:R-:W-:Y:S01]  /*26b0*/  IMAD.U32 R2, RZ, RZ, UR11 ;  /* 0x0000000bff027e24 */ /* 0x000fe2000f8e00ff */
[----:B------:R-:W-:Y:S01]  /*26c0*/  IADD3 R12, P0, R12, UR41, RZ ;  /* 0x000000290c0c7c10 */ /* 0x000fe2000ff1e0ff */
[----:B------:R-:W-:Y:S01]  /*26d0*/  IMAD R3, R11, UR18, RZ ;  /* 0x000000120b037c24 */ /* 0x000fe2000f8e02ff */
[----:B------:R-:W1:Y:S01]  /*26e0*/  @!P4 LDC.64 R4, c[0x0][0x220] ;  /* 0x00008800ff04cb82 */ /* 0x000e620000000a00 */
[----:B------:R-:W-:Y:S01]  /*26f0*/  IMAD.WIDE.U32 R22, R16, UR18, R22 ;  /* 0x0000001210167c25 */ /* 0x000fe2000f8e0016 */
[----:B------:R-:W-:Y:S01]  /*2700*/  IADD3.X R13, R13, UR46, R2, P0, !PT ;  /* 0x0000002e0d0d7c10 */ /* 0x000fe200087fe402 */
[----:B------:R-:W-:Y:S01]  /*2710*/  ULEA.HI UR11, UR5, UR5, URZ, 0x1 ;  /* 0x00000005050b7291 */ /* 0x000fe2000f8f083f */
[----:B------:R-:W-:Y:S01]  /*2720*/  @!P3 IADD3 R10, P0, R218, 0x20, RZ ;  /* 0x00000020da0ab810 */ /* 0x000fe20007f1e0ff */
[----:B------:R-:W-:Y:S01]  /*2730*/  IMAD R20, R16, UR19, R3 ;  /* 0x0000001310147c24 */ /* 0x000fe2000f8e0203 */
[----:B------:R-:W-:Y:S01]  /*2740*/  USHF.L.U32 UR18, UR43, 0x6, URZ ;  /* 0x000000062b127899 */ /* 0x000fe2000800063f */
[----:B------:R-:W-:Y:S01]  /*2750*/  IMAD R11, R11, UR12, RZ ;  /* 0x0000000c0b0b7c24 */ /* 0x000fe2000f8e02ff */
[----:B------:R-:W2:Y:S01]  /*2760*/  @!P3 LDC.64 R2, c[0x0][0x220] ;  /* 0x00008800ff02bb82 */ /* 0x000ea20000000a00 */
[----:B------:R-:W-:Y:S01]  /*2770*/  IMAD.IADD R21, R23, 0x1, R20 ;  /* 0x0000000117157824 */ /* 0x000fe200078e0214 */
[----:B------:R-:W-:Y:S01]  /*2780*/  ULOP3.LUT UR11, UR11, 0xfffffffe, URZ, 0xc0, !UPT ;  /* 0xfffffffe0b0b7892 */ /* 0x000fe2000f8ec03f */
[----:B------:R-:W-:Y:S01]  /*2790*/  @!P3 IMAD.X R15, RZ, RZ, R9, P0 ;  /* 0x000000ffff0fb224 */ /* 0x000fe200000e0609 */
[----:B------:R-:W-:Y:S01]  /*27a0*/  @!P3 IADD3 R8, P0, R218, 0x20, RZ ;  /* 0x00000020da08b810 */ /* 0x000fe20007f1e0ff */
[----:B------:R-:W-:Y:S01]  /*27b0*/  @!P3 IMAD.MOV.U32 R23, RZ, RZ, R21 ;  /* 0x000000ffff17b224 */ /* 0x000fe200078e0015 */
[----:B------:R-:W-:Y:S01]  /*27c0*/  UIADD3 UR11, UR5, -UR11, URZ ;  /* 0x8000000b050b7290 */ /* 0x000fe2000fffe03f */
[----:B------:R-:W-:Y:S01]  /*27d0*/  @!P3 IMAD R15, R15, UR22, RZ ;  /* 0x000000160f0fbc24 */ /* 0x000fe2000f8e02ff */
[----:B------:R-:W-:Y:S01]  /*27e0*/  SHF.L.U64.HI R236, R223, 0x2, R236 ;  /* 0x00000002dfec7819 */ /* 0x000fe200000102ec */
[C---:B------:R-:W-:Y:S01]  /*27f0*/  IMAD R11, R16.reuse, UR13, R11 ;  /* 0x0000000d100b7c24 */ /* 0x040fe2000f8e020b */
[----:B------:R-:W-:Y:S01]  /*2800*/  UISETP.NE.AND UP0, UPT, UR11, 0x1, UPT ;  /* 0x000000010b00788c */ /* 0x000fe2000bf05270 */
[----:B------:R-:W-:Y:S01]  /*2810*/  IMAD.WIDE.U32 R16, R16, UR12, R12 ;  /* 0x0000000c10107c25 */ /* 0x000fe2000f8e000c */
[----:B------:R-:W-:-:S03]  /*2820*/  UIMAD.WIDE.U32 UR12, UR42, 0x40, URZ ;  /* 0x000000402a0c78a5 */ /* 0x000fc6000f8e003f */
[----:B------:R-:W-:Y:S02]  /*2830*/  IMAD.SHL.U32 R237, R223, 0x4, RZ ;  /* 0x00000004dfed7824 */ /* 0x000fe400078e00ff */
[----:B------:R-:W-:Y:S02]  /*2840*/  IMAD.MOV.U32 R238, RZ, RZ, 0x7f800000 ;  /* 0x7f800000ffee7424 */ /* 0x000fe400078e00ff */
[----:B------:R-:W-:Y:S01]  /*2850*/  IMAD.MOV.U32 R239, RZ, RZ, 0x7f800000 ;  /* 0x7f800000ffef7424 */ /* 0x000fe200078e00ff */
[----:B------:R-:W-:Y:S01]  /*2860*/  ULDC UR20, c[0x0][0x394] ;  /* 0x0000e50000147ab9 */ /* 0x000fe20000000800 */
[--C-:B------:R-:W-:Y:S01]  /*2870*/  @!P4 IMAD.MOV.U32 R20, RZ, RZ, R22.reuse ;  /* 0x000000ffff14c224 */ /* 0x100fe200078e0016 */
[----:B------:R-:W-:Y:S01]  /*2880*/  UIADD3 UR45, -UR6, 0x40, UR45 ;  /* 0x00000040062d7890 */ /* 0x000fe2000fffe12d */
[C---:B------:R-:W-:Y:S01]  /*2890*/  @!P3 IMAD R12, R10.reuse, UR23, R15 ;  /* 0x000000170a0cbc24 */ /* 0x040fe2000f8e020f */
[----:B------:R-:W-:Y:S01]  /*28a0*/  ULDC UR48, c[0x0][0x398] ;  /* 0x0000e60000307ab9 */ /* 0x000fe20000000800 */
[----:B------:R-:W-:-:S04]  /*28b0*/  @!P3 IMAD.WIDE.U32 R22, R10, UR22, R22 ;  /* 0x000000160a16bc25 */ /* 0x000fc8000f8e0016 */
[----:B------:R-:W-:Y:S02]  /*28c0*/  IMAD.MOV.U32 R206, RZ, RZ, 0x20 ;  /* 0x00000020ffce7424 */ /* 0x000fe400078e00ff */
[----:B------:R-:W-:Y:S02]  /*28d0*/  IMAD.MOV.U32 R205, RZ, RZ, 0x40 ;  /* 0x00000040ffcd7424 */ /* 0x000fe400078e00ff */
[----:B------:R-:W-:Y:S01]  /*28e0*/  VIADD R207, R214, 0x2000 ;  /* 0x00002000d6cf7836 */ /* 0x000fe20000000000 */
[----:B------:R-:W-:Y:S01]  /*28f0*/  CS2R R94, SRZ ;  /* 0x00000000005e7805 */ /* 0x000fe2000001ff00 */
[----:B------:R-:W-:Y:S01]  /*2900*/  @!P4 IMAD R13, R9, UR22, RZ ;  /* 0x00000016090dcc24 */ /* 0x000fe2000f8e02ff */
[----:B------:R-:W-:Y:S01]  /*2910*/  CS2R R92, SRZ ;  /* 0x00000000005c7805 */ /* 0x000fe2000001ff00 */
[----:B------:R-:W-:Y:S01]  /*2920*/  @!P3 IMAD.X R10, RZ, RZ, R9, P0 ;  /* 0x000000ffff0ab224 */ /* 0x000fe200000e0609 */
[----:B------:R-:W-:Y:S01]  /*2930*/  PLOP3.LUT P0, PT, PT, PT, UP4, 0x80, 0x0 ;  /* 0x000000000000781c */ /* 0x000fe20003f0f048 */
[C---:B------:R-:W-:Y:S01]  /*2940*/  @!P4 IMAD R13, R218.reuse, UR23, R13 ;  /* 0x00000017da0dcc24 */ /* 0x040fe2000f8e020d */
[----:B------:R-:W-:Y:S01]  /*2950*/  CS2R R98, SRZ ;  /* 0x0000000000627805 */ /* 0x000fe2000001ff00 */
[----:B------:R-:W-:Y:S01]  /*2960*/  @!P4 IMAD.WIDE.U32 R20, R218, UR22, R20 ;  /* 0x00000016da14cc25 */ /* 0x000fe2000f8e0014 */
[----:B------:R-:W-:-:S02]  /*2970*/  CS2R R96, SRZ ;  /* 0x0000000000607805 */ /* 0x000fc4000001ff00 */
[----:B------:R-:W-:Y:S02]  /*2980*/  CS2R R90, SRZ ;  /* 0x00000000005a7805 */ /* 0x000fe4000001ff00 */
[----:B------:R-:W-:Y:S01]  /*2990*/  CS2R R88, SRZ ;  /* 0x0000000000587805 */ /* 0x000fe2000001ff00 */
[----:B------:R-:W-:Y:S01]  /*29a0*/  @!P4 IMAD.IADD R14, R21, 0x1, R13 ;  /* 0x00000001150ec824 */ /* 0x000fe200078e020d */
[C---:B-1----:R-:W-:Y:S01]  /*29b0*/  @!P4 LEA R24, P2, R20.reuse, R4, 0x1 ;  /* 0x000000041418c211 */ /* 0x042fe200078408ff */
[----:B------:R-:W-:Y:S01]  /*29c0*/  @!P3 IMAD.IADD R12, R23, 0x1, R12 ;  /* 0x00000001170cb824 */ /* 0x000fe200078e020c */
[----:B------:R-:W-:Y:S01]  /*29d0*/  CS2R R86, SRZ ;  /* 0x0000000000567805 */ /* 0x000fe2000001ff00 */
[----:B------:R-:W-:Y:S01]  /*29e0*/  IMAD.IADD R17, R17, 0x1, R11 ;  /* 0x0000000111117824 */ /* 0x000fe200078e020b */
[----:B------:R-:W-:Y:S01]  /*29f0*/  @!P4 LEA.HI.X R25, R20, R5, R14, 0x1, P2 ;  /* 0x000000051419c211 */ /* 0x000fe200010f0c0e */
[----:B------:R-:W-:Y:S01]  /*2a00*/  @!P3 IMAD R5, R10, UR24, RZ ;  /* 0x000000180a05bc24 */ /* 0x000fe2000f8e02ff */
[----:B------:R-:W-:Y:S01]  /*2a10*/  @P0 BAR.SYNC.DEFER_BLOCKING 0x0 ;  /* 0x0000000000000b1d */ /* 0x000fe20000010000 */
[----:B------:R-:W-:Y:S01]  /*2a20*/  PLOP3.LUT P0, PT, PT, PT, UP0, 0x80, 0x0 ;  /* 0x000000000000781c */ /* 0x000fe20003f0f008 */
[----:B------:R-:W-:Y:S01]  /*2a30*/  @!P3 IMAD.MOV.U32 R26, RZ, RZ, R16 ;  /* 0x000000ffff1ab224 */ /* 0x000fe200078e0010 */
[----:B--2---:R-:W-:Y:S01]  /*2a40*/  @!P3 LEA R14, P2, R22, R2, 0x1 ;  /* 0x00000002160eb211 */ /* 0x004fe200078408ff */
[----:B------:R-:W-:-:S02]  /*2a50*/  @!P3 IMAD R10, R8, UR25, R5 ;  /* 0x00000019080abc24 */ /* 0x000fc4000f8e0205 */
[----:B------:R-:W-:Y:S01]  /*2a60*/  VIADD R5, R224, 0x2000 ;  /* 0x00002000e0057836 */ /* 0x000fe20000000000 */
[----:B------:R-:W-:Y:S01]  /*2a70*/  @!P3 LEA.HI.X R15, R22, R3, R12, 0x1, P2 ;  /* 0x00000003160fb211 */ /* 0x000fe200010f0c0c */
[----:B------:R-:W-:Y:S01]  /*2a80*/  IMAD.U32 R3, RZ, RZ, UR18 ;  /* 0x00000012ff037e24 */ /* 0x000fe2000f8e00ff */
[----:B------:R-:W-:Y:S01]  /*2a90*/  @!P1 IADD3 R12, P5, R246, UR12, RZ ;  /* 0x0000000cf60c9c10 */ /* 0x000fe2000ffbe0ff */
[----:B------:R-:W-:Y:S01]  /*2aa0*/  @!P3 IMAD.MOV.U32 R27, RZ, RZ, R17 ;  /* 0x000000ffff1bb224 */ /* 0x000fe200078e0011 */
[----:B------:R-:W-:Y:S01]  /*2ab0*/  SEL R5, R5, R224, !P0 ;  /* 0x000000e005057207 */ /* 0x000fe20004000000 */
[----:B------:R-:W-:Y:S01]  /*2ac0*/  @!P4 IMAD R9, R9, UR24, RZ ;  /* 0x000000180909cc24 */ /* 0x000fe2000f8e02ff */
[----:B------:R-:W-:Y:S01]  /*2ad0*/  ISETP.GE.AND P2, PT, R218, UR10, PT ;  /* 0x0000000ada007c0c */ /* 0x000fe2000bf46270 */
[----:B------:R-:W-:Y:S01]  /*2ae0*/  @!P3 IMAD.WIDE.U32 R26, R8, UR24, R26 ;  /* 0x00000018081abc25 */ /* 0x000fe2000f8e001a */
[----:B------:R-:W-:Y:S02]  /*2af0*/  LEA R240, R5, UR4, 0x1 ;  /* 0x0000000405f07c11 */ /* 0x000fe4000f8e08ff */
[----:B------:R-:W-:Y:S01]  /*2b00*/  CS2R R84, SRZ ;  /* 0x0000000000547805 */ /* 0x000fe2000001ff00 */
[----:B------:R-:W1:Y:S01]  /*2b10*/  @!P4 LDC.64 R4, c[0x0][0x218] ;  /* 0x00008600ff04cb82 */ /* 0x000e620000000a00 */
[----:B------:R-:W-:Y:S01]  /*2b20*/  @!P1 IADD3.X R13, R247, UR13, R3, P5, !PT ;  /* 0x0000000df70d9c10 */ /* 0x000fe2000affe403 */
[C---:B------:R-:W-:Y:S01]  /*2b30*/  @!P4 IMAD R8, R218.reuse, UR25, R9 ;  /* 0x00000019da08cc24 */ /* 0x040fe2000f8e0209 */
[----:B------:R-:W-:Y:S01]  /*2b40*/  CS2R R78, SRZ ;  /* 0x00000000004e7805 */ /* 0x000fe2000001ff00 */
[----:B------:R-:W-:Y:S01]  /*2b50*/  @!P4 IMAD.WIDE.U32 R16, R218, UR24, R16 ;  /* 0x00000018da10cc25 */ /* 0x000fe2000f8e0010 */
[----:B------:R-:W-:-:S02]  /*2b60*/  CS2R R76, SRZ ;  /* 0x00000000004c7805 */ /* 0x000fc4000001ff00 */
[----:B------:R-:W-:Y:S01]  /*2b70*/  CS2R R82, SRZ ;  /* 0x0000000000527805 */ /* 0x000fe2000001ff00 */
[----:B------:R-:W-:Y:S01]  /*2b80*/  @P4 STS.128 [R225+0x10000], RZ ;  /* 0x010000ffe1004388 */ /* 0x000fe20000000c00 */
[----:B------:R-:W2:Y:S01]  /*2b90*/  @!P3 LDC.64 R2, c[0x0][0x218] ;  /* 0x00008600ff02bb82 */ /* 0x000ea20000000a00 */
[----:B------:R-:W-:Y:S01]  /*2ba0*/  @!P4 IMAD.IADD R8, R17, 0x1, R8 ;  /* 0x000000011108c824 */ /* 0x000fe200078e0208 */
[----:B------:R-:W-:Y:S01]  /*2bb0*/  CS2R R80, SRZ ;  /* 0x0000000000507805 */ /* 0x000fe2000001ff00 */
[----:B------:R-:W-:Y:S01]  /*2bc0*/  @P4 STS.128 [R225+0x12000], RZ ;  /* 0x012000ffe1004388 */ /* 0x000fe20000000c00 */
[----:B------:R-:W-:Y:S01]  /*2bd0*/  @!P3 IMAD.IADD R10, R27, 0x1, R10 ;  /* 0x000000011b0ab824 */ /* 0x000fe200078e020a */
[----:B------:R-:W-:Y:S02]  /*2be0*/  CS2R R74, SRZ ;  /* 0x00000000004a7805 */ /* 0x000fe4000001ff00 */
[----:B------:R-:W-:Y:S01]  /*2bf0*/  CS2R R72, SRZ ;  /* 0x0000000000487805 */ /* 0x000fe2000001ff00 */
[----:B------:R-:W-:Y:S01]  /*2c00*/  @!PT LDS RZ, [RZ] ;  /* 0x00000000fffff984 */ /* 0x000fe20000000800 */
[----:B------:R-:W-:Y:S01]  /*2c10*/  @!PT LDS RZ, [RZ] ;  /* 0x00000000fffff984 */ /* 0x000fe20000000800 */
[----:B------:R-:W-:Y:S01]  /*2c20*/  @!PT LDS RZ, [RZ] ;  /* 0x00000000fffff984 */ /* 0x000fe20000000800 */
[----:B------:R-:W-:Y:S01]  /*2c30*/  @!P4 LDGSTS.E.BYPASS.LTC128B.128 [R225+0x10000], desc[UR8][R24.64] ;  /* 0x1000000018e1cfae */ /* 0x000fe2000b901d48 */
[----:B------:R-:W-:-:S02]  /*2c40*/  CS2R R70, SRZ ;  /* 0x0000000000467805 */ /* 0x000fc4000001ff00 */
[----:B------:R-:W-:Y:S02]  /*2c50*/  CS2R R68, SRZ ;  /* 0x0000000000447805 */ /* 0x000fe4000001ff00 */
[----:B------:R-:W-:Y:S01]  /*2c60*/  CS2R R62, SRZ ;  /* 0x00000000003e7805 */ /* 0x000fe2000001ff00 */
[----:B------:R-:W-:Y:S01]  /*2c70*/  @!P4 LDGSTS.E.BYPASS.LTC128B.128 [R225+0x12000], desc[UR8][R24.64+0x80] ;  /* 0x1200008018e1cfae */ /* 0x000fe2000b901d48 */
[----:B------:R-:W-:Y:S02]  /*2c80*/  CS2R R60, SRZ ;  /* 0x00000000003c7805 */ /* 0x000fe4000001ff00 */
[----:B------:R-:W-:Y:S02]  /*2c90*/  CS2R R66, SRZ ;  /* 0x0000000000427805 */ /* 0x000fe4000001ff00 */
[----:B------:R-:W-:Y:S01]  /*2ca0*/  CS2R R64, SRZ ;  /* 0x0000000000407805 */ /* 0x000fe2000001ff00 */
[----:B------:R-:W-:Y:S01]  /*2cb0*/  @P3 STS.128 [R225+0x11000], RZ ;  /* 0x011000ffe1003388 */ /* 0x000fe20000000c00 */
[----:B------:R-:W-:-:S02]  /*2cc0*/  CS2R R58, SRZ ;  /* 0x00000000003a7805 */ /* 0x000fc4000001ff00 */
[----:B------:R-:W-:Y:S02]  /*2cd0*/  CS2R R56, SRZ ;  /* 0x0000000000387805 */ /* 0x000fe4000001ff00 */
[----:B------:R-:W-:Y:S01]  /*2ce0*/  CS2R R54, SRZ ;  /* 0x0000000000367805 */ /* 0x000fe2000001ff00 */
[----:B------:R-:W-:Y:S01]  /*2cf0*/  @P3 STS.128 [R225+0x13000], RZ ;  /* 0x013000ffe1003388 */ /* 0x000fe20000000c00 */
[----:B------:R-:W-:Y:S02]  /*2d00*/  CS2R R52, SRZ ;  /* 0x0000000000347805 */ /* 0x000fe4000001ff00 */
        /* <DEDUP_REMOVED lines=13> */
[----:B------:R-:W0:Y:S01]  /*2de0*/  LDGDEPBAR ;  /* 0x00000000000079af */ /* 0x000e220000000000 */
[----:B------:R-:W-:-:S02]  /*2df0*/  UIMAD UR44, UR40, 0x18, URZ ;  /* 0x00000018282c78a4 */ /* 0x000fc4000f8e023f */
[----:B------:R-:W-:Y:S01]  /*2e00*/  UIMAD UR41, UR40, 0x30, URZ ;  /* 0x00000030282978a4 */ /* 0x000fe2000f8e023f */
[----:B------:R-:W-:Y:S01]  /*2e10*/  @P2 STS.128 [R225+0x8000], RZ ;  /* 0x008000ffe1002388 */ /* 0x000fe20000000c00 */
[----:B------:R-:W-:Y:S01]  /*2e20*/  UIADD3 UR46, UR47, 0x40, URZ ;  /* 0x000000402f2e7890 */ /* 0x000fe2000fffe03f */
[----:B------:R-:W-:Y:S02]  /*2e30*/  ULDC UR52, c[0x0][0x2dc] ;  /* 0x0000b70000347ab9 */ /* 0x000fe40000000800 */
[----:B------:R-:W-:Y:S01]  /*2e40*/  @P2 STS.128 [R225+0xa000], RZ ;  /* 0x00a000ffe1002388 */ /* 0x000fe20000000c00 */
[----:B------:R-:W-:-:S03]  /*2e50*/  ULDC UR19, c[0x0][0x2ec] ;  /* 0x0000bb0000137ab9 */ /* 0x000fc60000000800 */
[----:B------:R-:W-:Y:S01]  /*2e60*/  @!PT LDS RZ, [RZ] ;  /* 0x00000000fffff984 */ /* 0x000fe20000000800 */
[----:B------:R-:W-:Y:S01]  /*2e70*/  @!PT LDS RZ, [RZ] ;  /* 0x00000000fffff984 */ /* 0x000fe20000000800 */
[----:B------:R-:W-:Y:S01]  /*2e80*/  @!PT LDS RZ, [RZ] ;  /* 0x00000000fffff984 */ /* 0x000fe20000000800 */
[----:B------:R-:W-:Y:S04]  /*2e90*/  @!P2 LDGSTS.E.BYPASS.LTC128B.128 [R225+0x8000], desc[UR8][R244.64] ;  /* 0x08000000f4e1afae */ /* 0x000fe8000b901d48 */
[----:B------:R-:W-:Y:S04]  /*2ea0*/  @!P2 LDGSTS.E.BYPASS.LTC128B.128 [R225+0xa000], desc[UR8][R244.64+0x80] ;  /* 0x0a000080f4e1afae */ /* 0x000fe8000b901d48 */
[----:B------:R-:W-:Y:S04]  /*2eb0*/  @P1 STS.128 [R225+0x9000], RZ ;  /* 0x009000ffe1001388 */ /* 0x000fe80000000c00 */
[----:B------:R-:W-:Y:S04]  /*2ec0*/  @P1 STS.128 [R225+0xb000], RZ ;  /* 0x00b000ffe1001388 */ /* 0x000fe80000000c00 */
[----:B------:R-:W-:Y:S01]  /*2ed0*/  @!PT LDS RZ, [RZ] ;  /* 0x00000000fffff984 */ /* 0x000fe20000000800 */
[----:B------:R-:W-:Y:S01]  /*2ee0*/  @!PT LDS RZ, [RZ] ;  /* 0x00000000fffff984 */ /* 0x000fe20000000800 */
[----:B------:R-:W-:Y:S01]  /*2ef0*/  @!PT LDS RZ, [RZ] ;  /* 0x00000000fffff984 */ /* 0x000fe20000000800 */
[----:B------:R-:W-:Y:S04]  /*2f00*/  @!P1 LDGSTS.E.BYPASS.LTC128B.128 [R225+0x9000], desc[UR8][R18.64] ;  /* 0x0900000012e19fae */ /* 0x000fe8000b901d48 */
[----:B------:R-:W-:Y:S04]  /*2f10*/  @!P1 LDGSTS.E.BYPASS.LTC128B.128 [R225+0xb000], desc[UR8][R18.64+0x80] ;  /* 0x0b00008012e19fae */ /* 0x000fe8000b901d48 */
[----:B------:R-:W-:Y:S04]  /*2f20*/  @P2 STS [R240], RZ ;  /* 0x000000fff0002388 */ /* 0x000fe80000000800 */
[----:B------:R-:W-:Y:S04]  /*2f30*/  @P2 STS [R240+0x4], RZ ;  /* 0x000004fff0002388 */ /* 0x000fe80000000800 */
[----:B------:R-:W-:Y:S04]  /*2f40*/  @P2 STS [R240+0x8], RZ ;  /* 0x000008fff0002388 */ /* 0x000fe80000000800 */
[----:B------:R-:W-:Y:S04]  /*2f50*/  @P2 STS [R240+0xc], RZ ;  /* 0x00000cfff0002388 */ /* 0x000fe80000000800 */
[----:B------:R-:W-:Y:S04]  /*2f60*/  @P2 STS [R240+0x2000], RZ ;  /* 0x002000fff0002388 */ /* 0x000fe80000000800 */
[----:B------:R-:W-:Y:S04]  /*2f70*/  @P2 STS [R240+0x2004], RZ ;  /* 0x002004fff0002388 */ /* 0x000fe80000000800 */
[----:B------:R-:W-:Y:S04]  /*2f80*/  @P2 STS [R240+0x2008], RZ ;  /* 0x002008fff0002388 */ /* 0x000fe80000000800 */
[----:B------:R-:W-:Y:S04]  /*2f90*/  @P2 STS [R240+0x200c], RZ ;  /* 0x00200cfff0002388 */ /* 0x000fe80000000800 */
[----:B------:R-:W-:Y:S01]  /*2fa0*/  @!PT LDS RZ, [RZ] ;  /* 0x00000000fffff984 */ /* 0x000fe20000000800 */
[----:B------:R-:W-:Y:S01]  /*2fb0*/  @!PT LDS RZ, [RZ] ;  /* 0x00000000fffff984 */ /* 0x000fe20000000800 */
[----:B------:R-:W-:Y:S01]  /*2fc0*/  @!PT LDS RZ, [RZ] ;  /* 0x00000000fffff984 */ /* 0x000fe20000000800 */
[----:B------:R-:W-:Y:S04]  /*2fd0*/  @!P2 LDGSTS.E.BYPASS.LTC128B.128 [R240], desc[UR8][R246.64] ;  /* 0x00000000f6f0afae */ /* 0x000fe8000b901d48 */
[----:B------:R-:W-:Y:S01]  /*2fe0*/  @!P2 LDGSTS.E.BYPASS.LTC128B.128 [R240+0x2000], desc[UR8][R246.64+0x80] ;  /* 0x02000080f6f0afae */ /* 0x000fe2000b901d48 */
[----:B-1----:R-:W-:-:S03]  /*2ff0*/  @!P4 LEA R4, P2, R16, R4, 0x1 ;  /* 0x000000041004c211 */ /* 0x002fc600078408ff */
[----:B------:R-:W-:Y:S01]  /*3000*/  @P1 STS [R240+0x1000], RZ ;  /* 0x001000fff0001388 */ /* 0x000fe20000000800 */
[----:B------:R-:W-:Y:S02]  /*3010*/  @!P4 LEA.HI.X R5, R16, R5, R8, 0x1, P2 ;  /* 0x000000051005c211 */ /* 0x000fe400010f0c08 */
[----:B------:R-:W-:Y:S01]  /*3020*/  ISETP.GE.AND P2, PT, R223, UR10, PT ;  /* 0x0000000adf007c0c */ /* 0x000fe2000bf46270 */
        /* <DEDUP_REMOVED lines=10> */
[----:B------:R-:W-:Y:S04]  /*30d0*/  @!P1 LDGSTS.E.BYPASS.LTC128B.128 [R240+0x1000], desc[UR8][R12.64] ;  /* 0x010000000cf09fae */ /* 0x000fe8000b901d48 */
[----:B------:R-:W-:Y:S01]  /*30e0*/  @!P1 LDGSTS.E.BYPASS.LTC128B.128 [R240+0x3000], desc[UR8][R12.64+0x80] ;  /* 0x030000800cf09fae */ /* 0x000fe2000b901d48 */
[----:B--2---:R-:W-:-:S03]  /*30f0*/  @!P3 LEA R2, P1, R26, R2, 0x1 ;  /* 0x000000021a02b211 */ /* 0x004fc600078208ff */
[----:B------:R-:W-:Y:S01]  /*3100*/  @P4 STS.128 [R225+0xc000], RZ ;  /* 0x00c000ffe1004388 */ /* 0x000fe20000000c00 */
[----:B------:R-:W-:Y:S02]  /*3110*/  @!P3 LEA.HI.X R3, R26, R3, R10, 0x1, P1 ;  /* 0x000000031a03b211 */ /* 0x000fe400008f0c0a */
[----:B------:R-:W-:Y:S01]  /*3120*/  IADD3 R8, P1, R237, UR15, RZ ;  /* 0x0000000fed087c10 */ /* 0x000fe2000ff3e0ff */
[----:B------:R-:W-:Y:S03]  /*3130*/  @P4 STS.128 [R225+0xe000], RZ ;  /* 0x00e000ffe1004388 */ /* 0x000fe60000000c00 */
[----:B------:R-:W-:Y:S01]  /*3140*/  IADD3.X R9, R236, UR14, RZ, P1, !PT ;  /* 0x0000000eec097c10 */ /* 0x000fe20008ffe4ff */
[----:B------:R-:W-:Y:S01]  /*3150*/  @!PT LDS RZ, [RZ] ;  /* 0x00000000fffff984 */ /* 0x000fe20000000800 */
[----:B------:R-:W-:Y:S01]  /*3160*/  @!PT LDS RZ, [RZ] ;  /* 0x00000000fffff984 */ /* 0x000fe20000000800 */
[----:B------:R-:W-:Y:S01]  /*3170*/  @!PT LDS RZ, [RZ] ;  /* 0x00000000fffff984 */ /* 0x000fe20000000800 */
[----:B------:R-:W-:Y:S04]  /*3180*/  @!P4 LDGSTS.E.BYPASS.LTC128B.128 [R225+0xc000], desc[UR8][R4.64] ;  /* 0x0c00000004e1cfae */ /* 0x000fe8000b901d48 */
[----:B------:R1:W-:Y:S04]  /*3190*/  @!P4 LDGSTS.E.BYPASS.LTC128B.128 [R225+0xe000], desc[UR8][R4.64+0x80] ;  /* 0x0e00008004e1cfae */ /* 0x0003e8000b901d48 */
[----:B------:R-:W-:Y:S04]  /*31a0*/  @P3 STS.128 [R225+0xd000], RZ ;  /* 0x00d000ffe1003388 */ /* 0x000fe80000000c00 */
[----:B------:R-:W-:Y:S04]  /*31b0*/  @P3 STS.128 [R225+0xf000], RZ ;  /* 0x00f000ffe1003388 */ /* 0x000fe80000000c00 */
[----:B------:R-:W-:Y:S01]  /*31c0*/  @!PT LDS RZ, [RZ] ;  /* 0x00000000fffff984 */ /* 0x000fe20000000800 */
[----:B------:R-:W-:Y:S01]  /*31d0*/  @!PT LDS RZ, [RZ] ;  /* 0x00000000fffff984 */ /* 0x000fe20000000800 */
[----:B------:R-:W-:Y:S01]  /*31e0*/  @!PT LDS RZ, [RZ] ;  /* 0x00000000fffff984 */ /* 0x000fe20000000800 */
[----:B------:R-:W-:Y:S04]  /*31f0*/  @!P3 LDGSTS.E.BYPASS.LTC128B.128 [R225+0xd000], desc[UR8][R2.64] ;  /* 0x0d00000002e1bfae */ /* 0x000fe8000b901d48 */
[----:B------:R2:W-:Y:S04]  /*3200*/  @!P3 LDGSTS.E.BYPASS.LTC128B.128 [R225+0xf000], desc[UR8][R2.64+0x80] ;  /* 0x0f00008002e1bfae */ /* 0x0005e8000b901d48 */
[----:B------:R-:W0:Y:S04]  /*3210*/  LDGDEPBAR ;  /* 0x00000000000079af */ /* 0x000e280000000000 */
[----:B------:R3:W5:Y:S04]  /*3220*/  @!P2 LDG.E R238, desc[UR8][R8.64] ;  /* 0x0000000808eea981 */ /* 0x000768000c1e1900 */
[----:B------:R3:W5:Y:S01]  /*3230*/  @!P6 LDG.E R239, desc[UR8][R8.64+0x20] ;  /* 0x0000200808efe981 */ /* 0x000762000c1e1900 */
[CC--:B-1----:R-:W-:Y:S01]  /*3240*/  LEA.HI R4, R6.reuse, R7.reuse, RZ, 0x4 ;  /* 0x0000000706047211 */ /* 0x0c2fe200078f20ff */
[----:B------:R-:W-:Y:S01]  /*3250*/  UMOV UR13, UR20 ;  /* 0x00000014000d7c82 */ /* 0x000fe20008000000 */
[----:B------:R-:W-:Y:S01]  /*3260*/  LEA.HI R6, R6, R7, RZ, 0x3 ;  /* 0x0000000706067211 */ /* 0x000fe200078f18ff */
[----:B------:R-:W-:Y:S01]  /*3270*/  USHF.L.U32 UR20, UR40, 0x4, URZ ;  /* 0x0000000428147899 */ /* 0x000fe2000800063f */
[----:B------:R-:W-:Y:S01]  /*3280*/  LOP3.LUT R4, R4, 0xfffffff0, RZ, 0xc0, !PT ;  /* 0xfffffff004047812 */ /* 0x000fe200078ec0ff */
[----:B------:R-:W-:Y:S01]  /*3290*/  UIADD3 UR45, UR45, -UR34, URZ ;  /* 0x800000222d2d7290 */ /* 0x000fe2000fffe03f */
[----:B------:R-:W-:Y:S01]  /*32a0*/  LOP3.LUT R6, R6, 0xfffffff8, RZ, 0xc0, !PT ;  /* 0xfffffff806067812 */ /* 0x000fe200078ec0ff */
[----:B------:R-:W-:Y:S01]  /*32b0*/  USHF.L.U32 UR18, UR40, 0x3, URZ ;  /* 0x0000000328127899 */ /* 0x000fe2000800063f */
[----:B------:R-:W-:Y:S01]  /*32c0*/  SEL R207, R207, R214, !P0 ;  /* 0x000000d6cfcf7207 */ /* 0x000fe20004000000 */
[C---:B------:R-:W-:Y:S01]  /*32d0*/  IMAD.IADD R5, R7.reuse, 0x1, -R4 ;  /* 0x0000000107057824 */ /* 0x040fe200078e0a04 */
[----:B------:R-:W-:Y:S01]  /*32e0*/  UIADD3 UR36, UR20, 0x40, URZ ;  /* 0x0000004014247890 */ /* 0x000fe2000fffe03f */
[----:B------:R-:W-:Y:S01]  /*32f0*/  IMAD.IADD R6, R7, 0x1, -R6 ;  /* 0x0000000107067824 */ /* 0x000fe200078e0a06 */
[----:B------:R-:W-:Y:S01]  /*3300*/  UIADD3 UR34, UR20, 0x60, URZ ;  /* 0x0000006014227890 */ /* 0x000fe2000fffe03f */
[----:B------:R-:W-:Y:S01]  /*3310*/  IMAD.MOV.U32 R7, RZ, RZ, 0x20 ;  /* 0x00000020ff077424 */ /* 0x000fe200078e00ff */
[----:B------:R-:W-:Y:S01]  /*3320*/  SHF.R.S32.HI R4, RZ, 0x1f, R5 ;  /* 0x0000001fff047819 */ /* 0x000fe20000011405 */
[----:B------:R-:W-:-:S04]  /*3330*/  DEPBAR.LE SB0, 0x1 ;  /* 0x000080400000791a */ /* 0x000fc80000000000 */
[----:B------:R-:W-:Y:S01]  /*3340*/  BAR.SYNC.DEFER_BLOCKING 0x0 ;  /* 0x0000000000007b1d */ /* 0x000fe20000010000 */
[----:B------:R-:W-:Y:S01]  /*3350*/  LEA.HI R4, R4, R5, RZ, 0x3 ;  /* 0x0000000504047211 */ /* 0x000fe200078f18ff */
[----:B------:R-:W-:Y:S01]  /*3360*/  UIADD3 UR29, UR20, 0x20, URZ ;  /* 0x00000020141d7890 */ /* 0x000fe2000fffe03f */
[----:B------:R-:W-:Y:S01]  /*3370*/  LOP3.LUT P3, RZ, R6, 0x2, RZ, 0xc0, !PT ;  /* 0x0000000206ff7812 */ /* 0x000fe2000786c0ff */
[----:B------:R-:W-:Y:S01]  /*3380*/  UIADD3 UR35, UR18, UR36, URZ ;  /* 0x0000002412237290 */ /* 0x000fe2000fffe03f */
[----:B------:R-:W-:Y:S01]  /*3390*/  LOP3.LUT R4, R4, 0xfffffff8, RZ, 0xc0, !PT ;  /* 0xfffffff804047812 */ /* 0x000fe200078ec0ff */
[----:B------:R-:W-:Y:S01]  /*33a0*/  UIADD3 UR33, UR18, UR34, URZ ;  /* 0x0000002212217290 */ /* 0x000fe2000fffe03f */
[----:B------:R-:W-:Y:S01]  /*33b0*/  SEL R7, R7, 0xffffffe0, !P3 ;  /* 0xffffffe007077807 */ /* 0x000fe20005800000 */
[----:B------:R-:W-:Y:S01]  /*33c0*/  UIADD3 UR28, UR18, UR29, URZ ;  /* 0x0000001d121c7290 */ /* 0x000fe2000fffe03f */
[----:B--2---:R-:W-:Y:S01]  /*33d0*/  LEA R3, R215, UR4, 0x1 ;  /* 0x00000004d7037c11 */ /* 0x004fe2000f8e08ff */
[----:B------:R-:W-:Y:S01]  /*33e0*/  IMAD.IADD R4, R5, 0x1, -R4 ;  /* 0x0000000105047824 */ /* 0x000fe200078e0a04 */
[----:B------:R-:W-:Y:S01]  /*33f0*/  UIADD3 UR32, UR18, UR33, URZ ;  /* 0x0000002112207290 */ /* 0x000fe2000fffe03f */
[----:B------:R-:W-:Y:S01]  /*3400*/  VIADD R5, R216, 0x2000 ;  /* 0x00002000d8057836 */ /* 0x000fe20000000000 */
[----:B------:R-:W-:Y:S01]  /*3410*/  UIADD3 UR27, UR18, UR28, URZ ;  /* 0x0000001c121b7290 */ /* 0x000fe2000fffe03f */
[----:B------:R-:W-:Y:S01]  /*3420*/  IMAD.IADD R2, R7, 0x1, R212 ;  /* 0x0000000107027824 */ /* 0x000fe200078e02d4 */
[----:B------:R-:W-:Y:S01]  /*3430*/  R2P PR, R4, 0x6 ;  /* 0x0000000604007804 */ /* 0x000fe20000000000 */
[----:B------:R-:W-:Y:S01]  /*3440*/  UIADD3 UR24, UR18, UR35, URZ ;  /* 0x0000002312187290 */ /* 0x000fe2000fffe03f */
[----:B------:R-:W-:Y:S01]  /*3450*/  SEL R208, R5, R216, !P0 ;  /* 0x000000d805d07207 */ /* 0x000fe20004000000 */
[----:B------:R-:W-:Y:S01]  /*3460*/  UIADD3 UR31, UR18, UR32, URZ ;  /* 0x00000020121f7290 */ /* 0x000fe2000fffe03f */
[----:B------:R-:W-:Y:S01]  /*3470*/  LEA R207, R207, UR4, 0x1 ;  /* 0x00000004cfcf7c11 */ /* 0x000fe2000f8e08ff */
[----:B------:R-:W-:Y:S01]  /*3480*/  UIADD3 UR26, UR18, UR27, URZ ;  /* 0x0000001b121a7290 */ /* 0x000fe2000fffe03f */
[----:B------:R-:W-:Y:S01]  /*3490*/  SEL R206, R206, 0xffffffe0, !P1 ;  /* 0xffffffe0cece7807 */ /* 0x000fe20004800000 */
[----:B------:R-:W-:Y:S01]  /*34a0*/  UIADD3 UR23, UR18, UR24, URZ ;  /* 0x0000001812177290 */ /* 0x000fe2000fffe03f */
[----:B------:R-:W-:Y:S01]  /*34b0*/  SEL R205, R205, 0xffffffc0, !P2 ;  /* 0xffffffc0cdcd7807 */ /* 0x000fe20005000000 */
[----:B------:R-:W1:Y:S01]  /*34c0*/  LDSM.16.M88.4 R116, [R213] ;  /* 0x00000000d574783b */ /* 0x000e620000000200 */
[----:B------:R-:W-:Y:S01]  /*34d0*/  UIADD3 UR30, UR18, UR31, URZ ;  /* 0x0000001f121e7290 */ /* 0x000fe2000fffe03f */
[----:B------:R-:W-:Y:S01]  /*34e0*/  IMAD.IADD R204, R209, 0x1, R206 ;  /* 0x00000001d1cc7824 */ /* 0x000fe200078e02ce */
[----:B------:R-:W-:Y:S01]  /*34f0*/  UIADD3 UR25, UR18, UR26, URZ ;  /* 0x0000001a12197290 */ /* 0x000fe2000fffe03f */
[----:B------:R-:W2:Y:S01]  /*3500*/  LDSM.16.M88.4 R120, [R213+0x800] ;  /* 0x00080000d578783b */ /* 0x000ea20000000200 */
[----:B------:R-:W-:Y:S01]  /*3510*/  UIADD3 UR22, UR18, UR23, URZ ;  /* 0x0000001712167290 */ /* 0x000fe2000fffe03f */
[----:B------:R-:W-:Y:S01]  /*3520*/  LEA R208, R208, UR4, 0x1 ;  /* 0x00000004d0d07c11 */ /* 0x000fe2000f8e08ff */
[----:B------:R-:W-:Y:S01]  /*3530*/  USHF.L.U32 UR43, UR40, 0x5, URZ ;  /* 0x00000005282b7899 */ /* 0x000fe2000800063f */
[----:B------:R-:W4:Y:S01]  /*3540*/  LDSM.16.M88.4 R128, [R212] ;  /* 0x00000000d480783b */ /* 0x000f220000000200 */
[----:B------:R-:W-:-:S02]  /*3550*/  UIMAD UR42, UR40, 0x28, URZ ;  /* 0x00000028282a78a4 */ /* 0x000fc4000f8e023f */
[----:B------:R-:W-:Y:S01]  /*3560*/  UIMAD UR40, UR40, 0x38, URZ ;  /* 0x00000038282878a4 */ /* 0x000fe2000f8e023f */
[----:B------:R-:W1:Y:S01]  /*3570*/  LDSM.16.M88.4 R132, [R212+0x800] ;  /* 0x00080000d484783b */ /* 0x000e620000000200 */
[----:B------:R-:W-:Y:S02]  /*3580*/  UIADD3 UR39, UR18, UR30, URZ ;  /* 0x0000001e12277290 */ /* 0x000fe4000fffe03f */
[----:B------:R-:W-:Y:S01]  /*3590*/  UIADD3 UR38, UR18, UR25, URZ ;  /* 0x0000001912267290 */ /* 0x000fe2000fffe03f */
[----:B------:R-:W1:Y:S01]  /*35a0*/  LDSM.16.M88.4 R152, [R213+0x2000] ;  /* 0x00200000d598783b */ /* 0x000e620000000200 */
[----:B------:R-:W-:-:S03]  /*35b0*/  UIADD3 UR37, UR18, UR22, URZ ;  /* 0x0000001612257290 */ /* 0x000fc6000fffe03f */
[----:B------:R-:W1:Y:S04]  /*35c0*/  LDSM.16.M88.4 R156, [R213+0x2800] ;  /* 0x00280000d59c783b */ /* 0x000e680000000200 */
[----:B------:R-:W1:Y:S04]  /*35d0*/  LDSM.16.M88.4 R160, [R212+0x2000] ;  /* 0x00200000d4a0783b */ /* 0x000e680000000200 */
[----:B------:R-:W1:Y:S04]  /*35e0*/  LDSM.16.M88.4 R164, [R212+0x2800] ;  /* 0x00280000d4a4783b */ /* 0x000e680000000200 */
[----:B------:R-:W1:Y:S04]  /*35f0*/  LDSM.16.M88.4 R108, [R3+0x10000] ;  /* 0x01000000036c783b */ /* 0x000e680000000200 */
[----:B------:R-:W1:Y:S04]  /*3600*/  LDSM.16.M88.4 R112, [R3+0x10800] ;  /* 0x010800000370783b */ /* 0x000e680000000200 */
[----:B------:R-:W1:Y:S04]  /*3610*/  LDSM.16.M88.4 R144, [R3+0x12000] ;  /* 0x012000000390783b */ /* 0x000e680000000200 */
[----:B------:R3:W1:Y:S04]  /*3620*/  LDSM.16.M88.4 R148, [R3+0x12800] ;  /* 0x012800000394783b */ /* 0x0006680000000200 */
[----:B------:R-:W1:Y:S04]  /*3630*/  LDSM.16.M88.4 R136, [R2] ;  /* 0x000000000288783b */ /* 0x000e680000000200 */
[----:B------:R-:W1:Y:S04]  /*3640*/  LDSM.16.M88.4 R140, [R2+0x800] ;  /* 0x00080000028c783b */ /* 0x000e680000000200 */
[----:B------:R-:W1:Y:S04]  /*3650*/  LDSM.16.M88.4 R168, [R2+0x2000] ;  /* 0x0020000002a8783b */ /* 0x000e680000000200 */
[----:B------:R2:W1:Y:S01]  /*3660*/  LDSM.16.M88.4 R172, [R2+0x2800] ;  /* 0x0028000002ac783b */ /* 0x0004620000000200 */
[----:B---3--:R-:W-:-:S02]  /*3670*/  IMAD.IADD R3, R205, 0x1, R204 ;  /* 0x00000001cd037824 */ /* 0x008fc400078e02cc */
[----:B--2-4-:R-:W-:-:S07]  /*3680*/  IMAD.IADD R2, R209, 0x1, R205 ;  /* 0x00000001d1027824 */ /* 0x014fce00078e02cd */
.L_x_206:
[----:B------:R-:W0:Y:S01]  /*3690*/  LDGDEPBAR ;  /* 0x00000000000079af */ /* 0x000e220000000000 */
[----:B------:R-:W-:Y:S01]  /*36a0*/  IADD3 R176, P0, R237, UR17, RZ ;  /* 0x00000011edb07c10 */ /* 0x000fe2000ff1e0ff */
[C---:B------:R-:W-:Y:S01]  /*36b0*/  IMAD.IADD R126, R208.reuse, 0x1, R206 ;  /* 0x00000001d07e7824 */ /* 0x040fe200078e02ce */
[----:B------:R-:W-:Y:S01]  /*36c0*/  LEA R127, R215, UR4, 0x1 ;  /* 0x00000004d77f7c11 */ /* 0x000fe2000f8e08ff */
[--C-:B------:R-:W-:Y:S01]  /*36d0*/  IMAD.IADD R125, R208, 0x1, R205.reuse ;  /* 0x00000001d07d7824 */ /* 0x100fe200078e02cd */
[----:B------:R-:W-:Y:S01]  /*36e0*/  IADD3.X R177, R236, UR16, RZ, P0, !PT ;  /* 0x00000010ecb17c10 */ /* 0x000fe200087fe4ff */
[----:B------:R-:W-:Y:S01]  /*36f0*/  IMAD.IADD R124, R126, 0x1, R205 ;  /* 0x000000017e7c7824 */ /* 0x000fe200078e02cd */
[----:B------:R-:W-:Y:S01]  /*3700*/  USHF.L.U32 UR11, UR5, 0x6, URZ ;  /* 0x00000006050b7899 */ /* 0x000fe2000800063f */
[----:B------:R-:W-:Y:S03]  /*3710*/  ULDC UR10, c[0x0][0x394] ;  /* 0x0000e500000a7ab9 */ /* 0x000fe60000000800 */
[----:B------:R-:W-:Y:S06]  /*3720*/  UISETP.GE.AND UP0, UPT, UR11, UR45, UPT ;  /* 0x0000002d0b00728c */ /* 0x000fec000bf06270 */
[----:B------:R-:W-:Y:S01]  /*3730*/  PLOP3.LUT P0, PT, PT, PT, UP0, 0x80, 0x0 ;  /* 0x000000000000781c */ /* 0x000fe20003f0f008 */
[----:B------:R-:W-:Y:S04]  /*3740*/  DEPBAR.LE SB0, 0x0 ;  /* 0x000080000000791a */ /* 0x000fe80000000000 */
[----:B------:R-:W-:Y:S06]  /*3750*/  BAR.SYNC.DEFER_BLOCKING 0x0 ;  /* 0x0000000000007b1d */ /* 0x000fec0000010000 */
[----:B-----5:R2:W5:Y:S04]  /*3760*/  LDG.E R181, desc[UR8][R176.64] ;  /* 0x00000008b0b57981 */ /* 0x020568000c1e1900 */
[----:B------:R2:W5:Y:S04]  /*3770*/  LDG.E R180, desc[UR8][R176.64+0x20] ;  /* 0x00002008b0b47981 */ /* 0x000568000c1e1900 */
[----:B------:R-:W-:Y:S04]  /*3780*/  LDSM.16.M88.4 R20, [R208] ;  /* 0x00000000d014783b */ /* 0x000fe80000000200 */
[----:B------:R-:W3:Y:S04]  /*3790*/  LDSM.16.M88.4 R24, [R127+0xc000] ;  /* 0x00c000007f18783b */ /* 0x000ee80000000200 */
[----:B------:R-:W4:Y:S04]  /*37a0*/  LDSM.16.M88.4 R28, [R127+0xc800] ;  /* 0x00c800007f1c783b */ /* 0x000f280000000200 */
[----:B------:R-:W-:Y:S04]  /*37b0*/  LDSM.16.M88.4 R32, [R126] ;  /* 0x000000007e20783b */ /* 0x000fe80000000200 */
[----:B------:R-:W1:Y:S04]  /*37c0*/  LDSM.16.M88.4 R100, [R213+-0x4000] ;  /* 0xffc00000d564783b */ /* 0x000e680000000200 */
[----:B------:R-:W2:Y:S01]  /*37d0*/  LDSM.16.M88.4 R104, [R213+-0x3800] ;  /* 0xffc80000d568783b */ /* 0x000ea20000000200 */
[C---:B---3--:R-:W-:Y:S06]  /*37e0*/  HMMA.16816.F32 R4, R20.reuse, R24, RZ ;  /* 0x000000181404723c */ /* 0x048fec00000018ff */
[C---:B------:R-:W-:Y:S01]  /*37f0*/  HMMA.16816.F32 R8, R20.reuse, R26, RZ ;  /* 0x0000001a1408723c */ /* 0x040fe200000018ff */
[----:B------:R-:W-:Y:S05]  /*3800*/  LDSM.16.M88.4 R24, [R212+-0x4000] ;  /* 0xffc00000d418783b */ /* 0x000fea0000000200 */
[C---:B----4-:R-:W-:Y:S06]  /*3810*/  HMMA.16816.F32 R12, R20.reuse, R28, RZ ;  /* 0x0000001c140c723c */ /* 0x050fec00000018ff */
[----:B------:R-:W-:Y:S01]  /*3820*/  HMMA.16816.F32 R16, R20, R30, RZ ;  /* 0x0000001e1410723c */ /* 0x000fe200000018ff */
[----:B------:R-:W3:Y:S04]  /*3830*/  LDSM.16.M88.4 R20, [R125] ;  /* 0x000000007d14783b */ /* 0x000ee80000000200 */
[----:B------:R-:W4:Y:S01]  /*3840*/  LDSM.16.M88.4 R28, [R212+-0x3800] ;  /* 0xffc80000d41c783b */ /* 0x000f220000000200 */
[C---:B-1----:R-:W-:Y:S06]  /*3850*/  HMMA.16816.F32 R4, R32.reuse, R100, R4 ;  /* 0x000000642004723c */ /* 0x042fec0000001804 */
[C---:B------:R-:W-:Y:S01]  /*3860*/  HMMA.16816.F32 R8, R32.reuse, R102, R8 ;  /* 0x000000662008723c */ /* 0x040fe20000001808 */
[----:B------:R-:W-:Y:S05]  /*3870*/  LDSM.16.M88.4 R100, [R211] ;  /* 0x00000000d364783b */ /* 0x000fea0000000200 */
[C---:B--2---:R-:W-:Y:S06]  /*3880*/  HMMA.16816.F32 R12, R32.reuse, R104, R12 ;  /* 0x00000068200c723c */ /* 0x044fec000000180c */
[----:B------:R-:W-:Y:S01]  /*3890*/  HMMA.16816.F32 R16, R32, R106, R16 ;  /* 0x0000006a2010723c */ /* 0x000fe20000001810 */
[----:B------:R-:W1:Y:S04]  /*38a0*/  LDSM.16.M88.4 R32, [R124] ;  /* 0x000000007c20783b */ /* 0x000e680000000200 */
[----:B------:R-:W2:Y:S01]  /*38b0*/  LDSM.16.M88.4 R104, [R211+0x800] ;  /* 0x00080000d368783b */ /* 0x000ea20000000200 */
[C---:B---3--:R-:W-:Y:S06]  /*38c0*/  HMMA.16816.F32 R4, R20.reuse, R24, R4 ;  /* 0x000000181404723c */ /* 0x048fec0000001804 */
[C---:B------:R-:W-:Y:S01]  /*38d0*/  HMMA.16816.F32 R8, R20.reuse, R26, R8 ;  /* 0x0000001a1408723c */ /* 0x040fe20000001808 */
[----:B------:R-:W-:Y:S05]  /*38e0*/  LDSM.16.M88.4 R24, [R127+0xe000] ;  /* 0x00e000007f18783b */ /* 0x000fea0000000200 */
[C---:B----4-:R-:W-:Y:S06]  /*38f0*/  HMMA.16816.F32 R12, R20.reuse, R28, R12 ;  /* 0x0000001c140c723c */ /* 0x050fec000000180c */
[----:B------:R-:W-:Y:S01]  /*3900*/  HMMA.16816.F32 R16, R20, R30, R16 ;  /* 0x0000001e1410723c */ /* 0x000fe20000001810 */
[----:B------:R-:W3:Y:S04]  /*3910*/  LDSM.16.M88.4 R20, [R208+0x2000] ;  /* 0x00200000d014783b */ /* 0x000ee80000000200 */
[----:B------:R-:W4:Y:S01]  /*3920*/  LDSM.16.M88.4 R28, [R127+0xe800] ;  /* 0x00e800007f1c783b */ /* 0x000f220000000200 */
[C---:B-1----:R-:W-:Y:S06]  /*3930*/  HMMA.16816.F32 R4, R32.reuse, R100, R4 ;  /* 0x000000642004723c */ /* 0x042fec0000001804 */
[C---:B------:R-:W-:Y:S01]  /*3940*/  HMMA.16816.F32 R8, R32.reuse, R102, R8 ;  /* 0x000000662008723c */ /* 0x040fe20000001808 */
[----:B------:R-:W-:Y:S05]  /*3950*/  LDSM.16.M88.4 R100, [R213+-0x2000] ;  /* 0xffe00000d564783b */ /* 0x000fea0000000200 */
[C---:B--2---:R-:W-:Y:S06]  /*3960*/  HMMA.16816.F32 R12, R32.reuse, R104, R12 ;  /* 0x00000068200c723c */ /* 0x044fec000000180c */
[----:B------:R-:W-:Y:S01]  /*3970*/  HMMA.16816.F32 R16, R32, R106, R16 ;  /* 0x0000006a2010723c */ /* 0x000fe20000001810 */
[----:B------:R-:W1:Y:S04]  /*3980*/  LDSM.16.M88.4 R32, [R126+0x2000] ;  /* 0x002000007e20783b */ /* 0x000e680000000200 */
[----:B------:R-:W2:Y:S01]  /*3990*/  LDSM.16.M88.4 R104, [R213+-0x1800] ;  /* 0xffe80000d568783b */ /* 0x000ea20000000200 */
[C---:B---3--:R-:W-:Y:S06]  /*39a0*/  HMMA.16816.F32 R4, R20.reuse, R24, R4 ;  /* 0x000000181404723c */ /* 0x048fec0000001804 */
[C---:B------:R-:W-:Y:S01]  /*39b0*/  HMMA.16816.F32 R8, R20.reuse, R26, R8 ;  /* 0x0000001a1408723c */ /* 0x040fe20000001808 */
[----:B------:R-:W-:Y:S05]  /*39c0*/  LDSM.16.M88.4 R24, [R212+-0x2000] ;  /* 0xffe00000d418783b */ /* 0x000fea0000000200 */
[C---:B----4-:R-:W-:Y:S06]  /*39d0*/  HMMA.16816.F32 R12, R20.reuse, R28, R12 ;  /* 0x0000001c140c723c */ /* 0x050fec000000180c */
[----:B------:R-:W-:Y:S01]  /*39e0*/  HMMA.16816.F32 R16, R20, R30, R16 ;  /* 0x0000001e1410723c */ /* 0x000fe20000001810 */
[----:B------:R-:W3:Y:S04]  /*39f0*/  LDSM.16.M88.4 R20, [R125+0x2000] ;  /* 0x002000007d14783b */ /* 0x000ee80000000200 */
[----:B------:R-:W4:Y:S01]  /*3a00*/  LDSM.16.M88.4 R28, [R212+-0x1800] ;  /* 0xffe80000d41c783b */ /* 0x000f220000000200 */
[C---:B-1----:R-:W-:Y:S06]  /*3a10*/  HMMA.16816.F32 R4, R32.reuse, R100, R4 ;  /* 0x000000642004723c */ /* 0x042fec0000001804 */
[C---:B------:R-:W-:Y:S01]  /*3a20*/  HMMA.16816.F32 R8, R32.reuse, R102, R8 ;  /* 0x000000662008723c */ /* 0x040fe20000001808 */
[----:B------:R-:W-:Y:S05]  /*3a30*/  LDSM.16.M88.4 R100, [R211+0x2000] ;  /* 0x00200000d364783b */ /* 0x000fea0000000200 */
[C---:B--2---:R-:W-:Y:S06]  /*3a40*/  HMMA.16816.F32 R12, R32.reuse, R104, R12 ;  /* 0x00000068200c723c */ /* 0x044fec000000180c */
[----:B------:R-:W-:Y:S01]  /*3a50*/  HMMA.16816.F32 R16, R32, R106, R16 ;  /* 0x0000006a2010723c */ /* 0x000fe20000001810 */
[----:B------:R-:W1:Y:S04]  /*3a60*/  LDSM.16.M88.4 R32, [R124+0x2000] ;  /* 0x002000007c20783b */ /* 0x000e680000000200 */
[----:B------:R-:W2:Y:S01]  /*3a70*/  LDSM.16.M88.4 R104, [R211+0x2800] ;  /* 0x00280000d368783b */ /* 0x000ea20000000200 */
[C---:B---3--:R-:W-:Y:S06]  /*3a80*/  HMMA.16816.F32 R4, R20.reuse, R24, R4 ;  /* 0x000000181404723c */ /* 0x048fec0000001804 */
[C---:B------:R-:W-:Y:S06]  /*3a90*/  HMMA.16816.F32 R8, R20.reuse, R26, R8 ;  /* 0x0000001a1408723c */ /* 0x040fec0000001808 */
[C---:B----4-:R-:W-:Y:S06]  /*3aa0*/  HMMA.16816.F32 R12, R20.reuse, R28, R12 ;  /* 0x0000001c140c723c */ /* 0x050fec000000180c */
[----:B------:R-:W-:Y:S06]  /*3ab0*/  HMMA.16816.F32 R16, R20, R30, R16 ;  /* 0x0000001e1410723c */ /* 0x000fec0000001810 */
[C---:B-1----:R-:W-:Y:S06]  /*3ac0*/  HMMA.16816.F32 R4, R32.reuse, R100, R4 ;  /* 0x000000642004723c */ /* 0x042fec0000001804 */
[C---:B------:R-:W-:Y:S06]  /*3ad0*/  HMMA.16816.F32 R8, R32.reuse, R102, R8 ;  /* 0x000000662008723c */ /* 0x040fec0000001808 */
[C---:B--2---:R-:W-:Y:S06]  /*3ae0*/  HMMA.16816.F32 R12, R32.reuse, R104, R12 ;  /* 0x00000068200c723c */ /* 0x044fec000000180c */
[----:B------:R-:W-:Y:S01]  /*3af0*/  HMMA.16816.F32 R16, R32, R106, R16 ;  /* 0x0000006a2010723c */ /* 0x000fe20000001810 */
[----:B------:R-:W-:Y:S11]  /*3b00*/  @!UPT UIADD3 URZ, URZ, URZ, URZ ;  /* 0x0000003f3f3ff290 */ /* 0x000ff6000fffe03f */
[----:B------:R-:W-:Y:S01]  /*3b10*/  @!UPT UIADD3 URZ, URZ, URZ, URZ ;  /* 0x0000003f3f3ff290 */ /* 0x000fe2000fffe03f */
[----:B------:R-:W-:Y:S11]  /*3b20*/  @!P0 BRA `(.L_x_202) ;  /* 0x0000000000288947 */ /* 0x000ff60003800000 */
[----:B------:R-:W-:Y:S01]  /*3b30*/  UIADD3 UR10, UR47, UR7, URZ ;  /* 0x000000072f0a7290 */ /* 0x000fe2000fffe03f */
[----:B------:R-:W-:Y:S03]  /*3b40*/  IMAD.U32 R20, RZ, RZ, UR46 ;  /* 0x0000002eff147e24 */ /* 0x000fe6000f8e00ff */
[----:B------:R-:W-:Y:S02]  /*3b50*/  UIADD3 UR12, UR13, UR10, -UR6 ;  /* 0x0000000a0d0c7290 */ /* 0x000fe4000fffe806 */
[----:B------:R-:W-:Y:S01]  /*3b60*/  UIADD3 UR10, UR11, 0x40, URZ ;  /* 0x000000400b0a7890 */ /* 0x000fe2000fffe03f */
[----:B------:R-:W-:Y:S03]  /*3b70*/  ISETP.LT.AND P0, PT, R20, UR6, PT ;  /* 0x0000000614007c0c */ /* 0x000fe6000bf01270 */
[----:B------:R-:W-:Y:S03]  /*3b80*/  UISETP.GE.AND UP0, UPT, UR10, UR12, UPT ;  /* 0x0000000c0a00728c */ /* 0x000fe6000bf06270 */
[----:B------:R-:W-:Y:S03]  /*3b90*/  UMOV UR10, UR13 ;  /* 0x0000000d000a7c82 */ /* 0x000fe60008000000 */
[----:B------:R-:W-:Y:S11]  /*3ba0*/  PLOP3.LUT P1, PT, PT, PT, UP0, 0x80, 0x0 ;  /* 0x000000000000781c */ /* 0x000ff60003f2f008 */
[----:B------:R-:W-:Y:S02]  /*3bb0*/  @!UPT UIADD3 URZ, URZ, URZ, URZ ;  /* 0x0000003f3f3ff290 */ /* 0x000fe4000fffe03f */
[----:B------:R-:W-:Y:S05]  /*3bc0*/  @!P1 BRA P0, `(.L_x_203) ;  /* 0x0000000400189947 */ /* 0x000fea0000000000 */
.L_x_202:
[----:B------:R-:W-:Y:S01]  /*3bd0*/  UIADD3 UR12, UR6, 0x1, -UR7 ;  /* 0x00000001060c7890 */ /* 0x000fe2000fffe807 */
[----:B------:R-:W-:Y:S01]  /*3be0*/  VIADD R22, R223, UR11 ;  /* 0x0000000bdf167c36 */ /* 0x000fe20008000000 */
[----:B------:R-:W-:Y:S01]  /*3bf0*/  UMOV UR13, UR10 ;  /* 0x0000000a000d7c82 */ /* 0x000fe20008000000 */
[----:B------:R-:W-:Y:S01]  /*3c00*/  IMAD.U32 R21, RZ, RZ, UR50 ;  /* 0x00000032ff157e24 */ /* 0x000fe2000f8e00ff */
[----:B------:R-:W-:Y:S01]  /*3c10*/  UIADD3 UR11, UR12, UR48, URZ ;  /* 0x000000300c0b7290 */ /* 0x000fe2000fffe03f */
[----:B------:R-:W-:Y:S02]  /*3c20*/  IMAD.U32 R20, RZ, RZ, UR48 ;  /* 0x00000030ff147e24 */ /* 0x000fe4000f8e00ff */
[----:B------:R-:W-:Y:S02]  /*3c30*/  IMAD R100, R21, 0x40, R222 ;  /* 0x0000004015647824 */ /* 0x000fe400078e02de */
[----:B------:R-:W-:Y:S02]  /*3c40*/  VIADD R21, R22, 0x8 ;  /* 0x0000000816157836 */ /* 0x000fe40000000000 */
[----:B------:R-:W-:Y:S01]  /*3c50*/  IMAD.U32 R23, RZ, RZ, UR11 ;  /* 0x0000000bff177e24 */ /* 0x000fe2000f8e00ff */
[----:B------:R-:W-:Y:S01]  /*3c60*/  UIADD3 UR11, -UR10, UR6, -UR7 ;  /* 0x000000060a0b7290 */ /* 0x000fe2000fffe907 */
[C---:B------:R-:W-:Y:S01]  /*3c70*/  VIADD R34, R100.reuse, 0x1 ;  /* 0x0000000164227836 */ /* 0x040fe20000000000 */
[C---:B------:R-:W-:Y:S01]  /*3c80*/  IADD3 R20, R21.reuse, UR12, R20 ;  /* 0x0000000c15147c10 */ /* 0x040fe2000fffe014 */
[----:B------:R-:W-:Y:S01]  /*3c90*/  VIADD R32, R100, 0x8 ;  /* 0x0000000864207836 */ /* 0x000fe20000000000 */
[----:B------:R-:W-:Y:S01]  /*3ca0*/  VIADDMNMX R23, R22, R23, UR6, PT ;  /* 0x0000000616177e46 */ /* 0x000fe2000b800117 */
[----:B------:R-:W-:Y:S01]  /*3cb0*/  VIADD R30, R100, 0x9 ;  /* 0x00000009641e7836 */ /* 0x000fe20000000000 */
[----:B------:R-:W-:Y:S01]  /*3cc0*/  VIADDMNMX R25, R22, UR11, RZ, !PT ;  /* 0x0000000b16197c46 */ /* 0x000fe2000f8001ff */
[C---:B------:R-:W-:Y:S01]  /*3cd0*/  VIADD R28, R100.reuse, 0x10 ;  /* 0x00000010641c7836 */ /* 0x040fe20000000000 */
[----:B------:R-:W-:Y:S01]  /*3ce0*/  VIADDMNMX R21, R21, UR11, RZ, !PT ;  /* 0x0000000b15157c46 */ /* 0x000fe2000f8001ff */
[C---:B------:R-:W-:Y:S01]  /*3cf0*/  VIADD R26, R100.reuse, 0x11 ;  /* 0x00000011641a7836 */ /* 0x040fe20000000000 */
[CC--:B------:R-:W-:Y:S01]  /*3d00*/  ISETP.GE.AND P1, PT, R100.reuse, R25.reuse, PT ;  /* 0x000000196400720c */ /* 0x0c0fe20003f26270 */
[----:B------:R-:W-:Y:S01]  /*3d10*/  VIADD R24, R100, 0x18 ;  /* 0x0000001864187836 */ /* 0x000fe20000000000 */
[----:B------:R-:W-:Y:S01]  /*3d20*/  ISETP.GE.AND P0, PT, R34, R25, PT ;  /* 0x000000192200720c */ /* 0x000fe20003f06270 */
[C---:B------:R-:W-:Y:S01]  /*3d30*/  VIADD R22, R100.reuse, 0x19 ;  /* 0x0000001964167836 */ /* 0x040fe20000000000 */
[-C--:B------:R-:W-:Y:S02]  /*3d40*/  ISETP.GE.OR P1, PT, R100, R23.reuse, !P1 ;  /* 0x000000176400720c */ /* 0x080fe40004f26670 */
[----:B------:R-:W-:Y:S02]  /*3d50*/  ISETP.GE.OR P0, PT, R34, R23, !P0 ;  /* 0x000000172200720c */ /* 0x000fe40004706670 */
[----:B------:R-:W-:Y:S02]  /*3d60*/  FSEL R4, R4, -INF , !P1 ;  /* 0xff80000004047808 */ /* 0x000fe40004800000 */
[-C--:B------:R-:W-:Y:S02]  /*3d70*/  ISETP.GE.AND P6, PT, R32, R25.reuse, PT ;  /* 0x000000192000720c */ /* 0x080fe40003fc6270 */
[-C--:B------:R-:W-:Y:S02]  /*3d80*/  ISETP.GE.AND P5, PT, R30, R25.reuse, PT ;  /* 0x000000191e00720c */ /* 0x080fe40003fa6270 */
[-C--:B------:R-:W-:Y:S02]  /*3d90*/  ISETP.GE.AND P4, PT, R28, R25.reuse, PT ;  /* 0x000000191c00720c */ /* 0x080fe40003f86270 */
[-C--:B------:R-:W-:Y:S02]  /*3da0*/  ISETP.GE.AND P3, PT, R26, R25.reuse, PT ;  /* 0x000000191a00720c */ /* 0x080fe40003f66270 */
[-C--:B------:R-:W-:Y:S02]  /*3db0*/  ISETP.GE.AND P2, PT, R24, R25.reuse, PT ;  /* 0x000000191800720c */ /* 0x080fe40003f46270 */
[----:B------:R-:W-:Y:S02]  /*3dc0*/  ISETP.GE.AND P1, PT, R22, R25, PT ;  /* 0x000000191600720c */ /* 0x000fe40003f26270 */
[----:B------:R-:W-:Y:S02]  /*3dd0*/  FSEL R5, R5, -INF , !P0 ;  /* 0xff80000005057808 */ /* 0x000fe40004000000 */
[----:B------:R-:W-:Y:S02]  /*3de0*/  VIMNMX R25, R20, UR6, PT ;  /* 0x0000000614197c48 */ /* 0x000fe4000bfe0100 */
[----:B------:R-:W-:Y:S02]  /*3df0*/  ISETP.GE.AND P0, PT, R100, R21, PT ;  /* 0x000000156400720c */ /* 0x000fe40003f06270 */
[-C--:B------:R-:W-:Y:S02]  /*3e00*/  ISETP.GE.OR P6, PT, R32, R23.reuse, !P6 ;  /* 0x000000172000720c */ /* 0x080fe400077c6670 */
[-C--:B------:R-:W-:Y:S02]  /*3e10*/  ISETP.GE.OR P5, PT, R30, R23.reuse, !P5 ;  /* 0x000000171e00720c */ /* 0x080fe40006fa6670 */
[-C--:B------:R-:W-:Y:S02]  /*3e20*/  ISETP.GE.OR P4, PT, R28, R23.reuse, !P4 ;  /* 0x000000171c00720c */ /* 0x080fe40006786670 */
[-C--:B------:R-:W-:Y:S02]  /*3e30*/  ISETP.GE.OR P3, PT, R26, R23.reuse, !P3 ;  /* 0x000000171a00720c */ /* 0x080fe40005f66670 */
[-C--:B------:R-:W-:Y:S02]  /*3e40*/  ISETP.GE.OR P2, PT, R24, R23.reuse, !P2 ;  /* 0x000000171800720c */ /* 0x080fe40005746670 */
[----:B------:R-:W-:Y:S02]  /*3e50*/  ISETP.GE.OR P1, PT, R22, R23, !P1 ;  /* 0x000000171600720c */ /* 0x000fe40004f26670 */
[----:B------:R-:W-:Y:S02]  /*3e60*/  ISETP.GE.OR P0, PT, R100, R25, !P0 ;  /* 0x000000196400720c */ /* 0x000fe40004706670 */
        /* <DEDUP_REMOVED lines=28> */
.L_x_203:
[C---:B------:R-:W-:Y:S01]  /*4030*/  FMUL.FTZ R195, R238.reuse, 1.4426950216293334961 ;  /* 0x3fb8aa3beec37820 */ /* 0x040fe20000410000 */
[----:B------:R-:W-:Y:S01]  /*4040*/  FSETP.NEU.FTZ.AND P0, PT, R238, -INF , PT ;  /* 0xff800000ee00780b */ /* 0x000fe20003f1d000 */
[----:B------:R-:W-:Y:S01]  /*4050*/  FMUL.FTZ R197, R239, 1.4426950216293334961 ;  /* 0x3fb8aa3befc57820 */ /* 0x000fe20000410000 */
[----:B------:R-:W-:Y:S01]  /*4060*/  LEA R179, R216, UR4, 0x1 ;  /* 0x00000004d8b37c11 */ /* 0x000fe2000f8e08ff */
[----:B------:R-:W-:Y:S01]  /*4070*/  UISETP.GT.AND UP3, UPT, UR5, UR21, UPT ;  /* 0x000000150500728c */ /* 0x000fe2000bf64270 */
[----:B------:R-:W-:Y:S02]  /*4080*/  FSEL R195, R195, RZ, P0 ;  /* 0x000000ffc3c37208 */ /* 0x000fe40000000000 */
[----:B------:R-:W-:Y:S02]  /*4090*/  FSETP.NEU.FTZ.AND P0, PT, R239, -INF , PT ;  /* 0xff800000ef00780b */ /* 0x000fe40003f1d000 */
[-C--:B------:R-:W-:Y:S01]  /*40a0*/  IADD3 R178, R206, R179.reuse, RZ ;  /* 0x000000b3ceb27210 */ /* 0x080fe20007ffe0ff */
[--C-:B------:R-:W-:Y:S01]  /*40b0*/  FFMA.FTZ R182, R4, UR19, -R195.reuse ;  /* 0x0000001304b67c23 */ /* 0x100fe200080108c3 */
[----:B------:R-:W-:Y:S01]  /*40c0*/  FSEL R197, R197, RZ, P0 ;  /* 0x000000ffc5c57208 */ /* 0x000fe20000000000 */
[--C-:B------:R-:W-:Y:S01]  /*40d0*/  FFMA.FTZ R183, R5, UR19, -R195.reuse ;  /* 0x0000001305b77c23 */ /* 0x100fe200080108c3 */
[--C-:B------:R-:W-:Y:S01]  /*40e0*/  FFMA.FTZ R186, R8, UR19, -R195.reuse ;  /* 0x0000001308ba7c23 */ /* 0x100fe200080108c3 */
[--C-:B------:R-:W-:Y:S01]  /*40f0*/  FFMA.FTZ R187, R9, UR19, -R195.reuse ;  /* 0x0000001309bb7c23 */ /* 0x100fe200080108c3 */
[----:B------:R-:W-:Y:S01]  /*4100*/  FFMA.FTZ R190, R12, UR19, -R195 ;  /* 0x000000130cbe7c23 */ /* 0x000fe200080108c3 */
[--C-:B------:R-:W-:Y:S01]  /*4110*/  FFMA.FTZ R184, R6, UR19, -R197.reuse ;  /* 0x0000001306b87c23 */ /* 0x100fe200080108c5 */
[--C-:B------:R-:W-:Y:S01]  /*4120*/  FFMA.FTZ R185, R7, UR19, -R197.reuse ;  /* 0x0000001307b97c23 */ /* 0x100fe200080108c5 */
[--C-:B------:R-:W-:Y:S01]  /*4130*/  FFMA.FTZ R188, R10, UR19, -R197.reuse ;  /* 0x000000130abc7c23 */ /* 0x100fe200080108c5 */
[----:B------:R-:W-:Y:S01]  /*4140*/  FFMA.FTZ R189, R11, UR19, -R197 ;  /* 0x000000130bbd7c23 */ /* 0x000fe200080108c5 */
[----:B------:R-:W-:Y:S01]  /*4150*/  MUFU.EX2 R182, R182 ;  /* 0x000000b600b67308 */ /* 0x000fe20000000800 */
[----:B------:R-:W-:Y:S01]  /*4160*/  FFMA.FTZ R191, R13, UR19, -R195 ;  /* 0x000000130dbf7c23 */ /* 0x000fe200080108c3 */
[--C-:B------:R-:W-:Y:S01]  /*4170*/  FFMA.FTZ R192, R14, UR19, -R197.reuse ;  /* 0x000000130ec07c23 */ /* 0x100fe200080108c5 */
[----:B------:R-:W-:Y:S01]  /*4180*/  FFMA.FTZ R193, R15, UR19, -R197 ;  /* 0x000000130fc17c23 */ /* 0x000fe200080108c5 */
[----:B------:R-:W-:Y:S01]  /*4190*/  FFMA.FTZ R194, R16, UR19, -R195 ;  /* 0x0000001310c27c23 */ /* 0x000fe200080108c3 */
[----:B------:R-:W-:Y:S01]  /*41a0*/  FFMA.FTZ R196, R18, UR19, -R197 ;  /* 0x0000001312c47c23 */ /* 0x000fe200080108c5 */
[----:B------:R-:W-:Y:S01]  /*41b0*/  FFMA.FTZ R195, R17, UR19, -R195 ;  /* 0x0000001311c37c23 */ /* 0x000fe200080108c3 */
[----:B------:R-:W-:Y:S03]  /*41c0*/  FFMA.FTZ R197, R19, UR19, -R197 ;  /* 0x0000001313c57c23 */ /* 0x000fe600080108c5 */
[----:B------:R-:W-:Y:S01]  /*41d0*/  MUFU.EX2 R183, R183 ;  /* 0x000000b700b77308 */ /* 0x000fe20000000800 */
[C---:B------:R-:W-:Y:S02]  /*41e0*/  IADD3 R177, R205.reuse, R179, RZ ;  /* 0x000000b3cdb17210 */ /* 0x040fe40007ffe0ff */
[----:B------:R-:W-:Y:S02]  /*41f0*/  IADD3 R176, R205, R178, RZ ;  /* 0x000000b2cdb07210 */ /* 0x000fe40007ffe0ff */
[----:B------:R-:W-:Y:S05]  /*4200*/  PLOP3.LUT P1, PT, PT, PT, UP3, 0x80, 0x0 ;  /* 0x000000000000781c */ /* 0x000fea0003f2f038 */
[----:B------:R-:W-:Y:S10]  /*4210*/  MUFU.EX2 R184, R184 ;  /* 0x000000b800b87308 */ /* 0x000ff40000000800 */
        /* <DEDUP_REMOVED lines=12> */
[----:B------:R-:W1:Y:S02]  /*42e0*/  MUFU.EX2 R197, R197 ;  /* 0x000000c500c57308 */ /* 0x000e640000000800 */
[----:B-1----:R-:W-:Y:S02]  /*42f0*/  F2FP.F16.F32.PACK_AB R198, R197, R196 ;  /* 0x000000c4c5c6723e */ /* 0x002fe400000000ff */
[----:B------:R-:W-:Y:S02]  /*4300*/  F2FP.F16.F32.PACK_AB R249, R183, R182 ;  /* 0x000000b6b7f9723e */ /* 0x000fe400000000ff */
[----:B------:R-:W-:Y:S02]  /*4310*/  F2FP.F16.F32.PACK_AB R241, R185, R184 ;  /* 0x000000b8b9f1723e */ /* 0x000fe400000000ff */
[----:B------:R-:W-:Y:S01]  /*4320*/  F2FP.F16.F32.PACK_AB R217, R187, R186 ;  /* 0x000000babbd9723e */ /* 0x000fe200000000ff */
[----:B------:R-:W-:Y:S01]  /*4330*/  STS [R230+0x12000], R249 ;  /* 0x012000f9e6007388 */ /* 0x000fe20000000800 */
[----:B------:R-:W-:Y:S02]  /*4340*/  F2FP.F16.F32.PACK_AB R203, R189, R188 ;  /* 0x000000bcbdcb723e */ /* 0x000fe400000000ff */
[----:B------:R-:W-:Y:S01]  /*4350*/  F2FP.F16.F32.PACK_AB R201, R191, R190 ;  /* 0x000000bebfc9723e */ /* 0x000fe200000000ff */
[----:B------:R-:W-:Y:S01]  /*4360*/  STS [R230+0x12400], R241 ;  /* 0x012400f1e6007388 */ /* 0x000fe20000000800 */
[----:B------:R-:W-:Y:S02]  /*4370*/  F2FP.F16.F32.PACK_AB R199, R193, R192 ;  /* 0x000000c0c1c7723e */ /* 0x000fe400000000ff */
[----:B------:R-:W-:Y:S01]  /*4380*/  F2FP.F16.F32.PACK_AB R200, R195, R194 ;  /* 0x000000c2c3c8723e */ /* 0x000fe200000000ff */
[----:B------:R-:W-:Y:S04]  /*4390*/  STS [R234+0x12000], R217 ;  /* 0x012000d9ea007388 */ /* 0x000fe80000000800 */
[----:B------:R-:W-:Y:S04]  /*43a0*/  STS [R234+0x12400], R203 ;  /* 0x012400cbea007388 */ /* 0x000fe80000000800 */
[----:B------:R-:W-:Y:S04]  /*43b0*/  STS [R232+0x12000], R201 ;  /* 0x012000c9e8007388 */ /* 0x000fe80000000800 */
[----:B------:R-:W-:Y:S04]  /*43c0*/  STS [R232+0x12400], R199 ;  /* 0x012400c7e8007388 */ /* 0x000fe80000000800 */
[----:B------:R-:W-:Y:S04]  /*43d0*/  STS [R235+0x12000], R200 ;  /* 0x012000c8eb007388 */ /* 0x000fe80000000800 */
[----:B------:R-:W-:Y:S04]  /*43e0*/  STS [R235+0x12400], R198 ;  /* 0x012400c6eb007388 */ /* 0x000fe80000000800 */
[----:B------:R-:W1:Y:S08]  /*43f0*/  LDSM.16.M88.4 R100, [R179+0x8000] ;  /* 0x00800000b364783b */ /* 0x000e700000000200 */
[----:B------:R-:W2:Y:S08]  /*4400*/  LDSM.16.M88.4 R104, [R178+0x8000] ;  /* 0x00800000b268783b */ /* 0x000eb00000000200 */
        /* <DEDUP_REMOVED lines=38> */
[C---:B-----5:R-:W-:Y:S01]  /*4670*/  FADD.FTZ R199, -R181.reuse, R20 ;  /* 0x00000014b5c77221 */ /* 0x060fe20000010100 */
[----:B------:R-:W-:Y:S01]  /*4680*/  FADD.FTZ R198, -R181, R21 ;  /* 0x00000015b5c67221 */ /* 0x000fe20000010100 */
[C---:B------:R-:W-:Y:S03]  /*4690*/  FADD.FTZ R201, -R180.reuse, R22 ;  /* 0x00000016b4c97221 */ /* 0x040fe60000010100 */
[----:B------:R-:W-:Y:S01]  /*46a0*/  FADD.FTZ R200, -R180, R23 ;  /* 0x00000017b4c87221 */ /* 0x000fe20000010100 */
[----:B------:R-:W-:Y:S01]  /*46b0*/  FMUL.FTZ R199, R182, R199 ;  /* 0x000000c7b6c77220 */ /* 0x000fe20000410000 */
[----:B------:R-:W-:Y:S01]  /*46c0*/  FMUL.FTZ R198, R183, R198 ;  /* 0x000000c6b7c67220 */ /* 0x000fe20000410000 */
[----:B------:R-:W-:Y:S01]  /*46d0*/  FMUL.FTZ R201, R184, R201 ;  /* 0x000000c9b8c97220 */ /* 0x000fe20000410000 */
[----:B------:R-:W-:Y:S01]  /*46e0*/  FMUL.FTZ R200, R185, R200 ;  /* 0x000000c8b9c87220 */ /* 0x000fe20000410000 */
[C---:B------:R-:W-:Y:S01]  /*46f0*/  FADD.FTZ R183, -R181.reuse, R24 ;  /* 0x00000018b5b77221 */ /* 0x040fe20000010100 */
[----:B------:R-:W-:Y:S01]  /*4700*/  FADD.FTZ R182, -R181, R25 ;  /* 0x00000019b5b67221 */ /* 0x000fe20000010100 */
[----:B------:R-:W-:Y:S01]  /*4710*/  F2FP.F16.F32.PACK_AB R199, R198, R199 ;  /* 0x000000c7c6c7723e */ /* 0x000fe200000000ff */
[C---:B------:R-:W-:Y:S01]  /*4720*/  FADD.FTZ R185, -R180.reuse, R26 ;  /* 0x0000001ab4b97221 */ /* 0x040fe20000010100 */
[----:B------:R-:W-:Y:S01]  /*4730*/  FADD.FTZ R184, -R180, R27 ;  /* 0x0000001bb4b87221 */ /* 0x000fe20000010100 */
[----:B------:R-:W-:Y:S01]  /*4740*/  FMUL.FTZ R183, R186, R183 ;  /* 0x000000b7bab77220 */ /* 0x000fe20000410000 */
[----:B------:R-:W-:Y:S01]  /*4750*/  FMUL.FTZ R182, R187, R182 ;  /* 0x000000b6bbb67220 */ /* 0x000fe20000410000 */
[----:B------:R-:W-:Y:S01]  /*4760*/  FMUL.FTZ R185, R188, R185 ;  /* 0x000000b9bcb97220 */ /* 0x000fe20000410000 */
[----:B------:R-:W-:Y:S01]  /*4770*/  FMUL.FTZ R184, R189, R184 ;  /* 0x000000b8bdb87220 */ /* 0x000fe20000410000 */
[C---:B------:R-:W-:Y:S01]  /*4780*/  FADD.FTZ R187, -R181.reuse, R28 ;  /* 0x0000001cb5bb7221 */ /* 0x040fe20000010100 */
[C---:B------:R-:W-:Y:S01]  /*4790*/  FADD.FTZ R186, -R181.reuse, R29 ;  /* 0x0000001db5ba7221 */ /* 0x040fe20000010100 */
[C---:B------:R-:W-:Y:S01]  /*47a0*/  FADD.FTZ R203, -R181.reuse, R32 ;  /* 0x00000020b5cb7221 */ /* 0x040fe20000010100 */
[----:B------:R-:W-:Y:S01]  /*47b0*/  F2FP.F16.F32.PACK_AB R201, R200, R201 ;  /* 0x000000c9c8c9723e */ /* 0x000fe200000000ff */
[----:B------:R-:W-:Y:S01]  /*47c0*/  FADD.FTZ R198, -R181, R33 ;  /* 0x00000021b5c67221 */ /* 0x000fe20000010100 */
[----:B------:R-:W-:Y:S01]  /*47d0*/  FADD.FTZ R189, -R180, R30 ;  /* 0x0000001eb4bd7221 */ /* 0x000fe20000010100 */
        /* <DEDUP_REMOVED lines=15> */
[----:B------:R-:W-:Y:S04]  /*48d0*/  F2FP.F16.F32.PACK_AB R198, R198, R203 ;  /* 0x000000cbc6c6723e */ /* 0x000fe800000000ff */
[----:B------:R-:W-:Y:S01]  /*48e0*/  F2FP.F16.F32.PACK_AB R180, R180, R181 ;  /* 0x000000b5b4b4723e */ /* 0x000fe200000000ff */
[----:B------:R-:W-:Y:S06]  /*48f0*/  @!P1 BRA `(.L_x_204) ;  /* 0x0000000000549947 */ /* 0x000fec0003800000 */
[----:B------:R-:W1:Y:S01]  /*4900*/  LDC R7, c[0x0][0x240] ;  /* 0x00009000ff077b82 */ /* 0x000e620000000800 */
[----:B------:R-:W-:Y:S01]  /*4910*/  ULOP3.LUT UR10, UR5, 0x1, URZ, 0xc0, !UPT ;  /* 0x00000001050a7892 */ /* 0x000fe2000f8ec03f */
[----:B------:R-:W-:Y:S03]  /*4920*/  UMOV UR11, 0xffffc000 ;  /* 0xffffc000000b7882 */ /* 0x000fe60000000000 */
        /* <DEDUP_REMOVED lines=18> */
.L_x_204:
[----:B------:R-:W-:Y:S01]  /*4a50*/  STS [R230+0x10000], R199 ;  /* 0x010000c7e6007388 */ /* 0x000fe20000000800 */
[----:B------:R-:W-:Y:S03]  /*4a60*/  LEA R217, R214, UR4, 0x1 ;  /* 0x00000004d6d97c11 */ /* 0x000fe6000f8e08ff */
[----:B------:R-:W-:Y:S04]  /*4a70*/  STS [R230+0x10400], R201 ;  /* 0x010400c9e6007388 */ /* 0x000fe80000000800 */
        /* <DEDUP_REMOVED lines=47> */
[----:B------:R-:W-:Y:S01]  /*4d70*/  HMMA.16816.F32 R64, R4, R18, R64 ;  /* 0x000000120440723c */ /* 0x000fe20000001840 */
[----:B------:R-:W1:Y:S05]  /*4d80*/  LDC R4, c[0x0][0x270] ;  /* 0x00009c00ff047b82 */ /* 0x000e6a0000000800 */
[-C--:B---3--:R-:W-:Y:S06]  /*4d90*/  HMMA.16816.F32 R36, R20, R24.reuse, R36 ;  /* 0x000000181424723c */ /* 0x088fec0000001824 */
[C---:B------:R-:W-:Y:S06]  /*4da0*/  HMMA.16816.F32 R40, R28.reuse, R24, R40 ;  /* 0x000000181c28723c */ /* 0x040fec0000001828 */
[-C--:B------:R-:W-:Y:S06]  /*4db0*/  HMMA.16816.F32 R44, R28, R26.reuse, R44 ;  /* 0x0000001a1c2c723c */ /* 0x080fec000000182c */
[C---:B------:R-:W-:Y:S05]  /*4dc0*/  HMMA.16816.F32 R48, R20.reuse, R26, R48 ;  /* 0x0000001a1430723c */ /* 0x040fea0000001830 */
[----:B-1----:R-:W-:Y:S01]  /*4dd0*/  IMAD R4, R4, UR52, RZ ;  /* 0x0000003404047c24 */ /* 0x002fe2000f8e02ff */
[-C--:B----4-:R-:W-:Y:S05]  /*4de0*/  HMMA.16816.F32 R52, R20, R32.reuse, R52 ;  /* 0x000000201434723c */ /* 0x090fea0000001834 */
[----:B------:R-:W-:Y:S01]  /*4df0*/  IMAD.U32 R5, R4, -0x40, RZ ;  /* 0xffffffc004057824 */ /* 0x000fe200078e00ff */
[C---:B------:R-:W-:Y:S05]  /*4e00*/  HMMA.16816.F32 R56, R28.reuse, R32, R56 ;  /* 0x000000201c38723c */ /* 0x040fea0000001838 */
[C---:B------:R-:W-:Y:S01]  /*4e10*/  LEA R242, P0, R5.reuse, R242, 0x2 ;  /* 0x000000f205f27211 */ /* 0x040fe200078010ff */
[-C--:B------:R-:W-:Y:S05]  /*4e20*/  HMMA.16816.F32 R60, R28, R34.reuse, R60 ;  /* 0x000000221c3c723c */ /* 0x080fea000000183c */
[----:B------:R-:W-:Y:S01]  /*4e30*/  LEA.HI.X.SX32 R243, R5, R243, 0x2, P0 ;  /* 0x000000f305f37211 */ /* 0x000fe200000f16ff */
        /* <DEDUP_REMOVED lines=19> */
.L_x_205:
[----:B------:R-:W-:Y:S01]  /*4f70*/  LDSM.16.M88.4 R100, [R209] ;  /* 0x00000000d164783b */ /* 0x000fe20000000200 */
[----:B------:R-:W-:Y:S02]  /*4f80*/  ULOP3.LUT UR10, UR5, 0x1, URZ, 0xc0, !UPT ;  /* 0x00000001050a7892 */ /* 0x000fe4000f8ec03f */
[----:B------:R-:W-:Y:S01]  /*4f90*/  UISETP.GT.AND UP2, UPT, UR5, UR21, UPT ;  /* 0x000000150500728c */ /* 0x000fe2000bf44270 */
[----:B------:R-:W2:Y:S01]  /*4fa0*/  LDSM.16.MT88.4 R16, [R217+0xc000] ;  /* 0x00c00000d910783b */ /* 0x000ea20000004200 */
[----:B------:R-:W-:Y:S02]  /*4fb0*/  UISETP.NE.U32.AND UP0, UPT, UR10, 0x1, UPT ;  /* 0x000000010a00788c */ /* 0x000fe4000bf05070 */
[----:B------:R-:W-:Y:S01]  /*4fc0*/  @UP3 UIADD3 UR11, UP1, UR15, -0x100, URZ ;  /* 0xffffff000f0b3890 */ /* 0x000fe2000ff3e03f */
[----:B------:R-:W1:Y:S01]  /*4fd0*/  LDSM.16.M88.4 R28, [R209+0x1000] ;  /* 0x00100000d11c783b */ /* 0x000e620000000200 */
[----:B------:R-:W-:Y:S02]  /*4fe0*/  UIADD3 UR5, UR5, -0x1, URZ ;  /* 0xffffffff05057890 */ /* 0x000fe4000fffe03f */
[----:B------:R-:W-:Y:S01]  /*4ff0*/  @UP3 UIADD3.X UR10, UR14, -0x1, URZ, UP1, !UPT ;  /* 0xffffffff0e0a3890 */ /* 0x000fe20008ffe43f */
[----:B------:R-:W3:Y:S04]  /*5000*/  LDSM.16.MT88.4 R32, [R217+0xe000] ;  /* 0x00e00000d920783b */ /* 0x000ee80000004200 */
[----:B------:R-:W-:Y:S04]  /*5010*/  LDSM.16.M88.4 R104, [R204] ;  /* 0x00000000cc68783b */ /* 0x000fe80000000200 */
[----:B------:R-:W4:Y:S04]  /*5020*/  LDSM.16.MT88.4 R124, [R217+0xc800] ;  /* 0x00c80000d97c783b */ /* 0x000f280000004200 */
[----:B------:R-:W4:Y:S04]  /*5030*/  LDSM.16.M88.4 R176, [R204+0x1000] ;  /* 0x00100000ccb0783b */ /* 0x000f280000000200 */
[----:B------:R-:W4:Y:S04]  /*5040*/  LDSM.16.MT88.4 R180, [R217+0xe800] ;  /* 0x00e80000d9b4783b */ /* 0x000f280000004200 */
[----:B------:R-:W-:Y:S04]  /*5050*/  LDSM.16.M88.4 R184, [R2] ;  /* 0x0000000002b8783b */ /* 0x000fe80000000200 */
[----:B------:R-:W4:Y:S04]  /*5060*/  LDSM.16.MT88.4 R188, [R217+0xd000] ;  /* 0x00d00000d9bc783b */ /* 0x000f280000004200 */
[----:B------:R-:W4:Y:S01]  /*5070*/  LDSM.16.M88.4 R192, [R2+0x1000] ;  /* 0x0010000002c0783b */ /* 0x000f220000000200 */
[-C--:B--2---:R-:W-:Y:S03]  /*5080*/  HMMA.16816.F32 R4, R100, R16.reuse, RZ ;  /* 0x000000106404723c */ /* 0x084fe600000018ff */
[----:B------:R-:W-:Y:S04]  /*5090*/  LDSM.16.M88.4 R196, [R3] ;  /* 0x0000000003c4783b */ /* 0x000fe80000000200 */
[----:B------:R-:W-:Y:S01]  /*50a0*/  LDSM.16.MT88.4 R200, [R217+0xd800] ;  /* 0x00d80000d9c8783b */ /* 0x000fe20000004200 */
        /* <DEDUP_REMOVED lines=108> */
[----:B---3--:R-:W-:Y:S01]  /*5770*/  IMAD.U32 R7, RZ, RZ, UR38 ;  /* 0x00000026ff077e24 */ /* 0x008fe2000f8e00ff */
[-C--:B------:R-:W-:Y:S02]  /*5780*/  LEA R18, P1, R107, R242.reuse, 0x2 ;  /* 0x000000f26b127211 */ /* 0x080fe400078210ff */
[----:B------:R2:W-:Y:S01]  /*5790*/  REDG.E.ADD.F32.FTZ.RN.STRONG.GPU desc[UR8][R4.64], R14 ;  /* 0x0000000e040079a6 */ /* 0x0005e2000c10f388 */
        /* <DEDUP_REMOVED lines=39> */
[----:B------:R-:W-:Y:S01]  /*5a10*/  IMAD.U32 R9, RZ, RZ, UR33 ;  /* 0x00000021ff097e24 */ /* 0x000fe2000f8e00ff */
[-C--:B------:R-:W-:Y:S02]  /*5a20*/  LEA R106, P2, R19, R242.reuse, 0x2 ;  /* 0x000000f2136a7211 */ /* 0x080fe400078410ff */
        /* <DEDUP_REMOVED lines=9> */
[----:B------:R-:W-:Y:S01]  /*5ac0*/  PLOP3.LUT P1, PT, PT, PT, UP0, 0x80, 0x0 ;  /* 0x000000000000781c */ /* 0x000fe20003f2f008 */
[----:B------:R-:W-:Y:S01]  /*5ad0*/  REDG.E.ADD.F32.FTZ.RN.STRONG.GPU desc[UR8][R20.64], R35 ;  /* 0x00000023140079a6 */ /* 0x000fe2000c10f388 */
[----:B------:R-:W-:Y:S01]  /*5ae0*/  @UP3 UIADD3 UR17, UP0, UR17, -0x100, URZ ;  /* 0xffffff0011113890 */ /* 0x000fe2000ff1e03f */
[----:B---3--:R-:W-:Y:S02]  /*5af0*/  IMAD.U32 R11, RZ, RZ, UR39 ;  /* 0x00000027ff0b7e24 */ /* 0x008fe4000f8e00ff */
[----:B------:R-:W-:Y:S01]  /*5b00*/  LDSM.16.MT88.4 R16, [R207+0x2000] ;  /* 0x00200000cf10783b */ /* 0x000fe20000004200 */
[----:B------:R-:W-:Y:S01]  /*5b10*/  @UP3 UIADD3.X UR16, UR16, -0x1, URZ, UP0, !UPT ;  /* 0xffffffff10103890 */ /* 0x000fe200087fe43f */
[----:B-1----:R-:W-:Y:S01]  /*5b20*/  IMAD.U32 R13, RZ, RZ, UR32 ;  /* 0x00000020ff0d7e24 */ /* 0x002fe2000f8e00ff */
[----:B------:R-:W-:Y:S01]  /*5b30*/  LEA R126, P0, R11, R242, 0x2 ;  /* 0x000000f20b7e7211 */ /* 0x000fe200078010ff */
[----:B------:R-:W-:Y:S01]  /*5b40*/  LDSM.16.MT88.4 R20, [R210+0x10800] ;  /* 0x01080000d214783b */ /* 0x000fe20000004200 */
[----:B--2---:R-:W-:Y:S02]  /*5b50*/  IMAD.U32 R5, RZ, RZ, UR31 ;  /* 0x0000001fff057e24 */ /* 0x004fe4000f8e00ff */
[-C--:B------:R-:W-:Y:S01]  /*5b60*/  LEA.HI.X.SX32 R105, R13, R243.reuse, 0x2, P3 ;  /* 0x000000f30d697211 */ /* 0x080fe200018f16ff */
[----:B------:R-:W-:Y:S01]  /*5b70*/  LDSM.16.MT88.4 R24, [R207+0x800] ;  /* 0x00080000cf18783b */ /* 0x000fe20000004200 */
[-C--:B------:R-:W-:Y:S02]  /*5b80*/  LEA.HI.X.SX32 R127, R9, R243.reuse, 0x2, P0 ;  /* 0x000000f3097f7211 */ /* 0x080fe400000f16ff */
[----:B------:R-:W-:Y:S01]  /*5b90*/  LEA.HI.X.SX32 R107, R5, R243, 0x2, P2 ;  /* 0x000000f3056b7211 */ /* 0x000fe200010f16ff */
[----:B------:R-:W-:Y:S01]  /*5ba0*/  REDG.E.ADD.F32.FTZ.RN.STRONG.GPU desc[UR8][R104.64], R28 ;  /* 0x0000001c680079a6 */ /* 0x000fe2000c10f388 */
[----:B------:R-:W-:Y:S03]  /*5bb0*/  PLOP3.LUT P0, PT, PT, PT, UP2, 0x80, 0x0 ;  /* 0x000000000000781c */ /* 0x000fe60003f0f028 */
[----:B------:R-:W-:Y:S04]  /*5bc0*/  REDG.E.ADD.F32.FTZ.RN.STRONG.GPU desc[UR8][R106.64], R29 ;  /* 0x0000001d6a0079a6 */ /* 0x000fe8000c10f388 */
        /* <DEDUP_REMOVED lines=50> */
[----:B------:R-:W-:Y:S01]  /*5ef0*/  BAR.SYNC.DEFER_BLOCKING 0x0 ;  /* 0x0000000000007b1d */ /* 0x000fe20000010000 */
[----:B------:R-:W-:Y:S01]  /*5f00*/  F2FP.F16.F32.PACK_AB R36, R37, R36 ;  /* 0x000000242524723e */ /* 0x000fe200000000ff */
[----:B------:R-:W-:Y:S01]  /*5f10*/  UISETP.NE.AND UP0, UPT, UR51, -0x1, UPT ;  /* 0xffffffff3300788c */ /* 0x000fe2000bf05270 */
        /* <DEDUP_REMOVED lines=41> */
[----:B------:R1:W-:Y:S01]  /*61b0*/  STS [R231], R68 ;  /* 0x00000044e7007388 */ /* 0x0003e20000000800 */
[----:B------:R-:W-:Y:S01]  /*61c0*/  F2FP.F16.F32.PACK_AB R74, R75, R74 ;  /* 0x0000004a4b4a723e */ /* 0x000fe200000000ff */
[----:B------:R-:W-:Y:S01]  /*61d0*/  @UP0 UIADD3 UR5, UR49, UR51, URZ ;  /* 0x0000003331050290 */ /* 0x000fe2000fffe03f */
[----:B------:R-:W-:Y:S01]  /*61e0*/  F2FP.F16.F32.PACK_AB R76, R77, R76 ;  /* 0x0000004c4d4c723e */ /* 0x000fe200000000ff */
[----:B------:R1:W-:Y:S01]  /*61f0*/  STS [R231+0x400], R70 ;  /* 0x00040046e7007388 */ /* 0x0003e20000000800 */
[----:B------:R-:W-:Y:S01]  /*6200*/  F2FP.F16.F32.PACK_AB R78, R79, R78 ;  /* 0x0000004e4f4e723e */ /* 0x000fe200000000ff */
[----:B------:R-:W-:Y:S01]  /*6210*/  @UP0 ULDC.64 UR10, c[0x0][0x450] ;  /* 0x00011400000a0ab9 */ /* 0x000fe20000000a00 */
[----:B------:R-:W-:Y:S01]  /*6220*/  F2FP.F16.F32.PACK_AB R84, R85, R84 ;  /* 0x000000545554723e */ /* 0x000fe200000000ff */
[----:B------:R1:W-:Y:S01]  /*6230*/  STS [R233], R80 ;  /* 0x00000050e9007388 */ /* 0x0003e20000000800 */
[----:B------:R-:W-:Y:S01]  /*6240*/  F2FP.F16.F32.PACK_AB R86, R87, R86 ;  /* 0x000000565756723e */ /* 0x000fe200000000ff */
[----:B------:R-:W-:Y:S01]  /*6250*/  @UP0 UIMAD.WIDE.U32 UR12, UR5, UR10, URZ ;  /* 0x0000000a050c02a5 */ /* 0x000fe2000f8e003f */
[----:B------:R-:W-:Y:S01]  /*6260*/  F2FP.F16.F32.PACK_AB R96, R97, R96 ;  /* 0x000000606160723e */ /* 0x000fe200000000ff */
[----:B------:R1:W-:Y:S01]  /*6270*/  STS [R233+0x400], R82 ;  /* 0x00040052e9007388 */ /* 0x0003e20000000800 */
[----:B------:R-:W-:Y:S01]  /*6280*/  F2FP.F16.F32.PACK_AB R98, R99, R98 ;  /* 0x000000626362723e */ /* 0x000fe200000000ff */
[----:B------:R-:W-:Y:S01]  /*6290*/  @UP0 UIMAD UR5, UR5, UR11, URZ ;  /* 0x0000000b050502a4 */ /* 0x000fe2000f8e023f */
[----:B------:R-:W-:Y:S01]  /*62a0*/  F2FP.F16.F32.PACK_AB R88, R89, R88 ;  /* 0x000000585958723e */ /* 0x000fe200000000ff */
[----:B------:R1:W-:Y:S01]  /*62b0*/  STS [R231+0x1000], R72 ;  /* 0x00100048e7007388 */ /* 0x0003e20000000800 */
[----:B------:R-:W-:Y:S01]  /*62c0*/  F2FP.F16.F32.PACK_AB R90, R91, R90 ;  /* 0x0000005a5b5a723e */ /* 0x000fe200000000ff */
[----:B------:R-:W-:Y:S01]  /*62d0*/  @UP0 UIADD3 UR19, UR13, UR5, URZ ;  /* 0x000000050d130290 */ /* 0x000fe2000fffe03f */
[----:B------:R-:W-:Y:S01]  /*62e0*/  F2FP.F16.F32.PACK_AB R92, R93, R92 ;  /* 0x0000005c5d5c723e */ /* 0x000fe200000000ff */
[----:B------:R1:W-:Y:S01]  /*62f0*/  STS [R231+0x1400], R74 ;  /* 0x0014004ae7007388 */ /* 0x0003e20000000800 */
[----:B------:R-:W-:Y:S01]  /*6300*/  F2FP.F16.F32.PACK_AB R94, R95, R94 ;  /* 0x0000005e5f5e723e */ /* 0x000fe200000000ff */
[----:B------:R-:W-:Y:S01]  /*6310*/  @UP0 UMOV UR18, UR12 ;  /* 0x0000000c00120c82 */ /* 0x000fe20008000000 */
[----:B------:R-:W-:Y:S01]  /*6320*/  F2FP.F16.F32.PACK_AB R40, R41, R40 ;  /* 0x000000282928723e */ /* 0x000fe200000000ff */
[----:B------:R1:W-:Y:S01]  /*6330*/  STS [R233+0x1000], R76 ;  /* 0x0010004ce9007388 */ /* 0x0003e20000000800 */
[----:B------:R-:W-:-:S02]  /*6340*/  F2FP.F16.F32.PACK_AB R42, R43, R42 ;  /* 0x0000002a2b2a723e */ /* 0x000fc400000000ff */
[----:B------:R-:W-:Y:S01]  /*6350*/  F2FP.F16.F32.PACK_AB R44, R45, R44 ;  /* 0x0000002c2d2c723e */ /* 0x000fe200000000ff */
[----:B------:R1:W-:Y:S01]  /*6360*/  STS [R233+0x1400], R78 ;  /* 0x0014004ee9007388 */ /* 0x0003e20000000800 */
[----:B------:R-:W-:Y:S02]  /*6370*/  F2FP.F16.F32.PACK_AB R46, R47, R46 ;  /* 0x0000002e2f2e723e */ /* 0x000fe400000000ff */
[----:B------:R-:W-:Y:S01]  /*6380*/  F2FP.F16.F32.PACK_AB R52, R53, R52 ;  /* 0x000000343534723e */ /* 0x000fe200000000ff */
[----:B------:R1:W-:Y:S01]  /*6390*/  STS [R231+0x2000], R84 ;  /* 0x00200054e7007388 */ /* 0x0003e20000000800 */
[----:B------:R-:W-:Y:S02]  /*63a0*/  F2FP.F16.F32.PACK_AB R54, R55, R54 ;  /* 0x000000363736723e */ /* 0x000fe400000000ff */
[----:B------:R-:W-:Y:S01]  /*63b0*/  F2FP.F16.F32.PACK_AB R64, R65, R64 ;  /* 0x000000404140723e */ /* 0x000fe200000000ff */
[----:B------:R1:W-:Y:S01]  /*63c0*/  STS [R231+0x2400], R86 ;  /* 0x00240056e7007388 */ /* 0x0003e20000000800 */
[----:B------:R-:W-:-:S02]  /*63d0*/  F2FP.F16.F32.PACK_AB R66, R67, R66 ;  /* 0x000000424342723e */ /* 0x000fc400000000ff */
[----:B------:R-:W-:Y:S01]  /*63e0*/  F2FP.F16.F32.PACK_AB R56, R57, R56 ;  /* 0x000000383938723e */ /* 0x000fe200000000ff */
[----:B------:R1:W-:Y:S01]  /*63f0*/  STS [R233+0x2000], R96 ;  /* 0x00200060e9007388 */ /* 0x0003e20000000800 */
[----:B------:R-:W-:Y:S02]  /*6400*/  F2FP.F16.F32.PACK_AB R58, R59, R58 ;  /* 0x0000003a3b3a723e */ /* 0x000fe400000000ff */
[----:B------:R-:W-:Y:S01]  /*6410*/  PLOP3.LUT P0, PT, PT, PT, UP0, 0x80, 0x0 ;  /* 0x000000000000781c */ /* 0x000fe20003f0f008 */
[----:B------:R1:W-:Y:S04]  /*6420*/  STS [R233+0x2400], R98 ;  /* 0x00240062e9007388 */ /* 0x0003e80000000800 */
        /* <DEDUP_REMOVED lines=17> */
[----:B------:R1:W-:Y:S01]  /*6540*/  STS [R231+0x7400], R58 ;  /* 0x0074003ae7007388 */ /* 0x0003e20000000800 */
[----:B------:R-:W-:Y:S05]  /*6550*/  @P0 BRA `(.L_x_207) ;  /* 0x0000000000340947 */ /* 0x000fea0003800000 */
[----:B------:R-:W-:Y:S01]  /*6560*/  USHF.R.S32.HI UR5, URZ, 0x1f, UR49 ;  /* 0x0000001f3f057899 */ /* 0x000fe20008011431 */
[----:B------:R-:W-:Y:S01]  /*6570*/  ULDC.64 UR10, c[0x0][0x450] ;  /* 0x00011400000a7ab9 */ /* 0x000fe20000000a00 */
[----:B------:R-:W-:Y:S02]  /*6580*/  USHF.R.S32.HI UR7, URZ, 0x1f, UR53 ;  /* 0x0000001f3f077899 */ /* 0x000fe40008011435 */
[----:B------:R-:W-:Y:S02]  /*6590*/  UIMAD UR5, UR5, UR10, URZ ;  /* 0x0000000a050572a4 */ /* 0x000fe4000f8e023f */
[----:B------:R-:W-:Y:S02]  /*65a0*/  UIMAD.WIDE.U32 UR12, UR49, UR10, URZ ;  /* 0x0000000a310c72a5 */ /* 0x000fe4000f8e003f */
[----:B------:R-:W-:Y:S01]  /*65b0*/  UIMAD UR5, UR49, UR11, UR5 ;  /* 0x0000000b310572a4 */ /* 0x000fe2000f8e0205 */
[----:B------:R-:W-:-:S03]  /*65c0*/  ULDC.64 UR14, c[0x0][0x438] ;  /* 0x00010e00000e7ab9 */ /* 0x000fc60000000a00 */
[----:B------:R-:W-:Y:S02]  /*65d0*/  UIADD3 UR13, UR13, UR5, URZ ;  /* 0x000000050d0d7290 */ /* 0x000fe4000fffe03f */
[----:B------:R-:W-:Y:S02]  /*65e0*/  UIMAD UR5, UR7, UR14, URZ ;  /* 0x0000000e070572a4 */ /* 0x000fe4000f8e023f */
[----:B------:R-:W-:Y:S02]  /*65f0*/  UIMAD.WIDE.U32 UR12, UR53, UR14, UR12 ;  /* 0x0000000e350c72a5 */ /* 0x000fe4000f8e000c */
[----:B------:R-:W-:-:S04]  /*6600*/  UIMAD UR5, UR53, UR15, UR5 ;  /* 0x0000000f350572a4 */ /* 0x000fc8000f8e0205 */
[----:B------:R-:W-:Y:S01]  /*6610*/  UIADD3 UR19, UR13, UR5, URZ ;  /* 0x000000050d137290 */ /* 0x000fe2000fffe03f */
[----:B------:R-:W-:-:S11]  /*6620*/  UMOV UR18, UR12 ;  /* 0x0000000c00127c82 */ /* 0x000fd60008000000 */
.L_x_207:
[----:B------:R-:W-:Y:S01]  /*6630*/  @UP0 UIADD3 UR5, UR49, UR51, URZ ;  /* 0x0000003331050290 */ /* 0x000fe2000fffe03f */
[----:B------:R-:W-:Y:S01]  /*6640*/  F2FP.F16.F32.PACK_AB R60, R61, R60 ;  /* 0x0000003c3d3c723e */ /* 0x000fe200000000ff */
[----:B------:R-:W-:Y:S01]  /*6650*/  @UP0 ULDC.64 UR12, c[0x0][0x458] ;  /* 0x00011600000c0ab9 */ /* 0x000fe20000000a00 */
[----:B------:R-:W-:Y:S01]  /*6660*/  F2FP.F16.F32.PACK_AB R62, R63, R62 ;  /* 0x0000003e3f3e723e */ /* 0x000fe200000000ff */
[----:B------:R-:W-:Y:S02]  /*6670*/  @UP0 UIMAD.WIDE.U32 UR14, UR5, UR12, URZ ;  /* 0x0000000c050e02a5 */ /* 0x000fe4000f8e003f */
[----:B------:R-:W-:-:S04]  /*6680*/  @UP0 UIMAD UR5, UR5, UR13, URZ ;  /* 0x0000000d050502a4 */ /* 0x000fc8000f8e023f */
[----:B------:R-:W-:Y:S01]  /*6690*/  @UP0 UIADD3 UR15, UR15, UR5, URZ ;  /* 0x000000050f0f0290 */ /* 0x000fe2000fffe03f */
[----:B------:R-:W-:Y:S11]  /*66a0*/  @P0 BRA `(.L_x_208) ;  /* 0x0000000000300947 */ /* 0x000ff60003800000 */
        /* <DEDUP_REMOVED lines=11> */
[----:B------:R-:W-:-:S12]  /*6760*/  UIADD3 UR15, UR15, UR5, URZ ;  /* 0x000000050f0f7290 */ /* 0x000fd8000fffe03f */
.L_x_208:
[----:B------:R2:W-:Y:S01]  /*6770*/  STS [R233+0x7000], R60 ;  /* 0x0070003ce9007388 */ /* 0x0005e20000000800 */
[----:B------:R-:W-:Y:S01]  /*6780*/  USHF.R.S32.HI UR5, URZ, 0x1f, UR47 ;  /* 0x0000001f3f057899 */ /* 0x000fe2000801142f */
[--C-:B------:R-:W-:Y:S01]  /*6790*/  SHF.R.S32.HI R31, RZ, 0x1f, R220.reuse ;  /* 0x0000001fff1f7819 */ /* 0x100fe200000114dc */
[----:B------:R-:W-:Y:S01]  /*67a0*/  IMAD.U32 R3, RZ, RZ, UR10 ;  /* 0x0000000aff037e24 */ /* 0x000fe2000f8e00ff */
[----:B------:R2:W-:Y:S01]  /*67b0*/  STS [R233+0x7400], R62 ;  /* 0x0074003ee9007388 */ /* 0x0005e20000000800 */
[----:B------:R-:W-:Y:S01]  /*67c0*/  UIMAD UR7, UR5, UR10, URZ ;  /* 0x0000000a050772a4 */ /* 0x000fe2000f8e023f */
[----:B------:R-:W-:Y:S01]  /*67d0*/  IMAD.MOV.U32 R30, RZ, RZ, R220 ;  /* 0x000000ffff1e7224 */ /* 0x000fe200078e00dc */
[----:B------:R-:W-:Y:S01]  /*67e0*/  UIMAD UR6, UR50, -0x40, UR6 ;  /* 0xffffffc0320678a4 */ /* 0x000fe2000f8e0206 */
[----:B------:R-:W-:Y:S01]  /*67f0*/  BAR.SYNC.DEFER_BLOCKING 0x0 ;  /* 0x0000000000007b1d */ /* 0x000fe20000010000 */
[----:B------:R-:W-:Y:S01]  /*6800*/  UIMAD UR7, UR47, UR11, UR7 ;  /* 0x0000000b2f0772a4 */ /* 0x000fe2000f8e0207 */
[----:B------:R-:W-:Y:S01]  /*6810*/  IMAD.WIDE.U32 R4, R3, UR47, R30 ;  /* 0x0000002f03047c25 */ /* 0x000fe2000f8e001e */
[----:B------:R-:W-:Y:S01]  /*6820*/  USHF.R.S32.HI UR20, URZ, 0x1f, UR60 ;  /* 0x0000001f3f147899 */ /* 0x000fe2000801143c */
[----:B------:R-:W-:-:S02]  /*6830*/  IADD3 R2, R218, 0x20, RZ ;  /* 0x00000020da027810 */ /* 0x000fc40007ffe0ff */
[----:B------:R-:W-:Y:S01]  /*6840*/  ULDC.64 UR16, c[0x0][0x468] ;  /* 0x00011a0000107ab9 */ /* 0x000fe20000000a00 */
[----:B------:R-:W-:Y:S01]  /*6850*/  IMAD.U32 R3, RZ, RZ, UR7 ;  /* 0x00000007ff037e24 */ /* 0x000fe2000f8e00ff */
[----:B------:R-:W-:Y:S01]  /*6860*/  IADD3 R4, P0, R4, UR18, RZ ;  /* 0x0000001204047c10 */ /* 0x000fe2000ff1e0ff */
[----:B------:R-:W-:Y:S01]  /*6870*/  UIMAD UR7, UR20, UR16, URZ ;  /* 0x00000010140772a4 */ /* 0x000fe2000f8e023f */
[----:B------:R-:W-:Y:S01]  /*6880*/  ISETP.GE.AND P2, PT, R218, UR6, PT ;  /* 0x00000006da007c0c */ /* 0x000fe2000bf46270 */
[----:B------:R-:W-:Y:S01]  /*6890*/  IMAD.U32 R32, RZ, RZ, UR16 ;  /* 0x00000010ff207e24 */ /* 0x000fe2000f8e00ff */
[----:B------:R-:W-:Y:S01]  /*68a0*/  IADD3.X R5, R5, UR19, R3, P0, !PT ;  /* 0x0000001305057c10 */ /* 0x000fe200087fe403 */
[----:B------:R-:W-:Y:S01]  /*68b0*/  UIMAD UR17, UR60, UR17, UR7 ;  /* 0x000000113c1172a4 */ /* 0x000fe2000f8e0207 */
[----:B------:R-:W-:Y:S01]  /*68c0*/  BSSY B0, `(.L_x_209) ;  /* 0x0000016000007945 */ /* 0x000fe20003800000 */
[----:B------:R-:W-:Y:S01]  /*68d0*/  ISETP.GE.AND P1, PT, R2, UR6, PT ;  /* 0x0000000602007c0c */ /* 0x000fe2000bf26270 */
[----:B------:R-:W-:Y:S01]  /*68e0*/  IMAD.WIDE.U32 R32, R32, UR60, R4 ;  /* 0x0000003c20207c25 */ /* 0x000fe2000f8e0004 */
[----:B------:R-:W-:-:S04]  /*68f0*/  SHF.R.S32.HI R2, RZ, 0x1f, R218 ;  /* 0x0000001fff027819 */ /* 0x000fc800000114da */
[----:B------:R-:W-:Y:S01]  /*6900*/  IADD3 R29, R33, UR17, RZ ;  /* 0x00000011211d7c10 */ /* 0x000fe2000fffe0ff */
[----:B------:R2:W3:Y:S04]  /*6910*/  LDS.128 R24, [R225+0xd000] ;  /* 0x00d00000e1187984 */ /* 0x0004e80000000c00 */
[----:B------:R2:W4:Y:S04]  /*6920*/  LDS.128 R20, [R225+0xf000] ;  /* 0x00f00000e1147984 */ /* 0x0005280000000c00 */
[----:B------:R2:W1:Y:S04]  /*6930*/  LDS.128 R16, [R225+0x11000] ;  /* 0x01100000e1107984 */ /* 0x0004680000000c00 */
[----:B------:R2:W1:Y:S01]  /*6940*/  LDS.128 R12, [R225+0x13000] ;  /* 0x01300000e10c7984 */ /* 0x0004620000000c00 */
[----:B------:R-:W-:Y:S05]  /*6950*/  @P2 BRA `(.L_x_210) ;  /* 0x0000000000302947 */ /* 0x000fea0003800000 */
[----:B------:R-:W2:Y:S01]  /*6960*/  LDS.128 R4, [R225+0xc000] ;  /* 0x00c00000e1047984 */ /* 0x000ea20000000c00 */
[----:B------:R-:W-:Y:S01]  /*6970*/  MOV R28, R32 ;  /* 0x00000020001c7202 */ /* 0x000fe20000000f00 */
[----:B------:R-:W-:Y:S01]  /*6980*/  IMAD R3, R2, UR10, RZ ;  /* 0x0000000a02037c24 */ /* 0x000fe2000f8e02ff */
[----:B------:R-:W-:Y:S01]  /*6990*/  ULDC.64 UR16, c[0x0][0x3f0] ;  /* 0x0000fc0000107ab9 */ /* 0x000fe20000000a00 */
[----:B------:R-:W3:Y:S02]  /*69a0*/  LDS.128 R8, [R225+0xe000] ;  /* 0x00e00000e1087984 */ /* 0x000ee40000000c00 */
[----:B------:R-:W-:-:S04]  /*69b0*/  IMAD.WIDE.U32 R34, R218, UR10, R28 ;  /* 0x0000000ada227c25 */ /* 0x000fc8000f8e001c */
[----:B------:R-:W-:Y:S01]  /*69c0*/  IMAD R3, R218, UR11, R3 ;  /* 0x0000000bda037c24 */ /* 0x000fe2000f8e0203 */
[----:B-1----:R-:W-:-:S04]  /*69d0*/  LEA R36, P0, R34, UR16, 0x1 ;  /* 0x0000001022247c11 */ /* 0x002fc8000f8008ff */
[----:B------:R-:W-:-:S04]  /*69e0*/  IADD3 R3, R3, R35, RZ ;  /* 0x0000002303037210 */ /* 0x000fc80007ffe0ff */
[----:B------:R-:W-:-:S05]  /*69f0*/  LEA.HI.X R37, R34, UR17, R3, 0x1, P0 ;  /* 0x0000001122257c11 */ /* 0x000fca00080f0c03 */
[----:B--2---:R1:W-:Y:S04]  /*6a00*/  STG.E.128 desc[UR8][R36.64], R4 ;  /* 0x0000000424007986 */ /* 0x0043e8000c101d08 */
[----:B---3--:R1:W-:Y:S02]  /*6a10*/  STG.E.128 desc[UR8][R36.64+0x80], R8 ;  /* 0x0000800824007986 */ /* 0x0083e4000c101d08 */
.L_x_210:
[----:B------:R-:W-:Y:S05]  /*6a20*/  BSYNC B0 ;  /* 0x0000000000007941 */ /* 0x000fea0003800000 */
.L_x_209:
[----:B------:R-:W-:Y:S04]  /*6a30*/  BSSY B0, `(.L_x_211) ;  /* 0x000000e000007945 */ /* 0x000fe80003800000 */
[----:B------:R-:W-:Y:S05]  /*6a40*/  @P1 BRA `(.L_x_212) ;  /* 0x0000000000301947 */ /* 0x000fea0003800000 */
[----:B-1----:R-:W-:Y:S01]  /*6a50*/  IADD3 R4, P0, R218, 0x20, RZ ;  /* 0x00000020da047810 */ /* 0x002fe20007f1e0ff */
[----:B------:R-:W-:Y:S01]  /*6a60*/  ULDC.64 UR6, c[0x0][0x3f0] ;  /* 0x0000fc0000067ab9 */ /* 0x000fe20000000a00 */
[----:B------:R-:W-:Y:S02]  /*6a70*/  MOV R28, R32 ;  /* 0x00000020001c7202 */ /* 0x000fe40000000f00 */
[----:B------:R-:W-:-:S03]  /*6a80*/  IADD3.X R3, RZ, R2, RZ, P0, !PT ;  /* 0x00000002ff037210 */ /* 0x000fc600007fe4ff */
[----:B------:R-:W-:-:S04]  /*6a90*/  IMAD.WIDE.U32 R6, R4, UR10, R28 ;  /* 0x0000000a04067c25 */ /* 0x000fc8000f8e001c */
[----:B------:R-:W-:-:S04]  /*6aa0*/  IMAD R3, R3, UR10, RZ ;  /* 0x0000000a03037c24 */ /* 0x000fc8000f8e02ff */
[----:B------:R-:W-:Y:S01]  /*6ab0*/  IMAD R3, R4, UR11, R3 ;  /* 0x0000000b04037c24 */ /* 0x000fe2000f8e0203 */
[----:B------:R-:W-:-:S04]  /*6ac0*/  LEA R4, P0, R6, UR6, 0x1 ;  /* 0x0000000606047c11 */ /* 0x000fc8000f8008ff */
[----:B------:R-:W-:-:S04]  /*6ad0*/  IADD3 R3, R3, R7, RZ ;  /* 0x0000000703037210 */ /* 0x000fc80007ffe0ff */
[----:B------:R-:W-:-:S05]  /*6ae0*/  LEA.HI.X R5, R6, UR7, R3, 0x1, P0 ;  /* 0x0000000706057c11 */ /* 0x000fca00080f0c03 */
[----:B---3--:R1:W-:Y:S04]  /*6af0*/  STG.E.128 desc[UR8][R4.64], R24 ;  /* 0x0000001804007986 */ /* 0x0083e8000c101d08 */
[----:B----4-:R1:W-:Y:S02]  /*6b00*/  STG.E.128 desc[UR8][R4.64+0x80], R20 ;  /* 0x0000801404007986 */ /* 0x0103e4000c101d08 */
.L_x_212:
[----:B------:R-:W-:Y:S05]  /*6b10*/  BSYNC B0 ;  /* 0x0000000000007941 */ /* 0x000fea0003800000 */
.L_x_211:
[----:B-1----:R1:W1:Y:S01]  /*6b20*/  LDS.128 R8, [R225+0x10000] ;  /* 0x01000000e1087984 */ /* 0x0022620000000c00 */
[----:B------:R-:W-:Y:S01]  /*6b30*/  UIMAD UR5, UR5, UR12, URZ ;  /* 0x0000000c050572a4 */ /* 0x000fe2000f8e023f */
[----:B------:R-:W-:Y:S01]  /*6b40*/  IMAD.U32 R3, RZ, RZ, UR12 ;  /* 0x0000000cff037e24 */ /* 0x000fe2000f8e00ff */
[----:B------:R-:W-:Y:S01]  /*6b50*/  USHF.R.S32.HI UR10, URZ, 0x1f, UR60 ;  /* 0x0000001f3f0a7899 */ /* 0x000fe2000801143c */
[----:B------:R1:W1:Y:S01]  /*6b60*/  LDS.128 R4, [R225+0x12000] ;  /* 0x01200000e1047984 */ /* 0x0002620000000c00 */
[----:B------:R-:W-:Y:S01]  /*6b70*/  UIMAD UR5, UR47, UR13, UR5 ;  /* 0x0000000d2f0572a4 */ /* 0x000fe2000f8e0205 */
[----:B------:R-:W-:Y:S01]  /*6b80*/  IMAD.WIDE.U32 R30, R3, UR47, R30 ;  /* 0x0000002f031e7c25 */ /* 0x000fe2000f8e001e */
[----:B------:R-:W-:Y:S01]  /*6b90*/  ULDC.64 UR6, c[0x0][0x470] ;  /* 0x00011c0000067ab9 */ /* 0x000fe20000000a00 */
[----:B------:R-:W-:Y:S03]  /*6ba0*/  BSSY B0, `(.L_x_213) ;  /* 0x0000014000007945 */ /* 0x000fe60003800000 */
[----:B------:R-:W-:Y:S01]  /*6bb0*/  IMAD.U32 R3, RZ, RZ, UR5 ;  /* 0x00000005ff037e24 */ /* 0x000fe2000f8e00ff */
[----:B----4-:R-:W-:Y:S01]  /*6bc0*/  IADD3 R22, P0, R30, UR14, RZ ;  /* 0x0000000e1e167c10 */ /* 0x010fe2000ff1e0ff */
[----:B------:R-:W-:-:S03]  /*6bd0*/  UIMAD UR5, UR10, UR6, URZ ;  /* 0x000000060a0572a4 */ /* 0x000fc6000f8e023f */
[----:B------:R-:W-:Y:S01]  /*6be0*/  IADD3.X R23, R31, UR15, R3, P0, !PT ;  /* 0x0000000f1f177c10 */ /* 0x000fe200087fe403 */
[----:B------:R-:W-:Y:S01]  /*6bf0*/  UIMAD UR7, UR60, UR7, UR5 ;  /* 0x000000073c0772a4 */ /* 0x000fe2000f8e0205 */
[----:B------:R-:W-:-:S05]  /*6c00*/  MOV R3, UR6 ;  /* 0x0000000600037c02 */ /* 0x000fca0008000f00 */
[----:B------:R-:W-:-:S05]  /*6c10*/  IMAD.WIDE.U32 R22, R3, UR60, R22 ;  /* 0x0000003c03167c25 */ /* 0x000fca000f8e0016 */
[----:B------:R-:W-:Y:S01]  /*6c20*/  IADD3 R21, R23, UR7, RZ ;  /* 0x0000000717157c10 */ /* 0x000fe2000fffe0ff */
[----:B------:R-:W-:Y:S06]  /*6c30*/  @P2 BRA `(.L_x_214) ;  /* 0x0000000000282947 */ /* 0x000fec0003800000 */
[----:B------:R-:W-:Y:S01]  /*6c40*/  MOV R20, R22 ;  /* 0x0000001600147202 */ /* 0x000fe20000000f00 */
[----:B------:R-:W-:Y:S01]  /*6c50*/  IMAD R3, R2, UR12, RZ ;  /* 0x0000000c02037c24 */ /* 0x000fe2000f8e02ff */
[----:B------:R-:W-:-:S03]  /*6c60*/  ULDC.64 UR6, c[0x0][0x3f8] ;  /* 0x0000fe0000067ab9 */ /* 0x000fc60000000a00 */
[----:B---3--:R-:W-:-:S04]  /*6c70*/  IMAD.WIDE.U32 R24, R218, UR12, R20 ;  /* 0x0000000cda187c25 */ /* 0x008fc8000f8e0014 */
[----:B------:R-:W-:Y:S01]  /*6c80*/  IMAD R3, R218, UR13, R3 ;  /* 0x0000000dda037c24 */ /* 0x000fe2000f8e0203 */
[----:B------:R-:W-:-:S04]  /*6c90*/  LEA R26, P0, R24, UR6, 0x1 ;  /* 0x00000006181a7c11 */ /* 0x000fc8000f8008ff */
[----:B------:R-:W-:-:S04]  /*6ca0*/  IADD3 R3, R3, R25, RZ ;  /* 0x0000001903037210 */ /* 0x000fc80007ffe0ff */
[----:B------:R-:W-:-:S05]  /*6cb0*/  LEA.HI.X R27, R24, UR7, R3, 0x1, P0 ;  /* 0x00000007181b7c11 */ /* 0x000fca00080f0c03 */
[----:B-1----:R4:W-:Y:S04]  /*6cc0*/  STG.E.128 desc[UR8][R26.64], R8 ;  /* 0x000000081a007986 */ /* 0x0029e8000c101d08 */
[----:B------:R4:W-:Y:S02]  /*6cd0*/  STG.E.128 desc[UR8][R26.64+0x80], R4 ;  /* 0x000080041a007986 */ /* 0x0009e4000c101d08 */
.L_x_214:
[----:B------:R-:W-:Y:S05]  /*6ce0*/  BSYNC B0 ;  /* 0x0000000000007941 */ /* 0x000fea0003800000 */
.L_x_213:
[----:B------:R-:W-:Y:S05]  /*6cf0*/  @P1 BRA `(.L_x_201) ;  /* 0x0000000000301947 */ /* 0x000fea0003800000 */
[----:B------:R-:W-:Y:S01]  /*6d00*/  IADD3 R3, P0, R218, 0x20, RZ ;  /* 0x00000020da037810 */ /* 0x000fe20007f1e0ff */
[----:B------:R-:W-:Y:S01]  /*6d10*/  ULDC.64 UR6, c[0x0][0x3f8] ;  /* 0x0000fe0000067ab9 */ /* 0x000fe20000000a00 */
[----:B------:R-:W-:Y:S02]  /*6d20*/  MOV R20, R22 ;  /* 0x0000001600147202 */ /* 0x000fe40000000f00 */
[----:B------:R-:W-:-:S03]  /*6d30*/  IADD3.X R2, RZ, R2, RZ, P0, !PT ;  /* 0x00000002ff027210 */ /* 0x000fc600007fe4ff */
[----:B-1--4-:R-:W-:-:S04]  /*6d40*/  IMAD.WIDE.U32 R4, R3, UR12, R20 ;  /* 0x0000000c03047c25 */ /* 0x012fc8000f8e0014 */
[----:B------:R-:W-:Y:S01]  /*6d50*/  IMAD R2, R2, UR12, RZ ;  /* 0x0000000c02027c24 */ /* 0x000fe2000f8e02ff */
[----:B------:R-:W-:-:S03]  /*6d60*/  LEA R6, P0, R4, UR6, 0x1 ;  /* 0x0000000604067c11 */ /* 0x000fc6000f8008ff */
[----:B------:R-:W-:-:S05]  /*6d70*/  IMAD R2, R3, UR13, R2 ;  /* 0x0000000d03027c24 */ /* 0x000fca000f8e0202 */
[----:B------:R-:W-:-:S04]  /*6d80*/  IADD3 R2, R2, R5, RZ ;  /* 0x0000000502027210 */ /* 0x000fc80007ffe0ff */
[----:B------:R-:W-:-:S05]  /*6d90*/  LEA.HI.X R7, R4, UR7, R2, 0x1, P0 ;  /* 0x0000000704077c11 */ /* 0x000fca00080f0c02 */
[----:B------:R1:W-:Y:S04]  /*6da0*/  STG.E.128 desc[UR8][R6.64], R16 ;  /* 0x0000001006007986 */ /* 0x0003e8000c101d08 */
[----:B------:R1:W-:Y:S02]  /*6db0*/  STG.E.128 desc[UR8][R6.64+0x80], R12 ;  /* 0x0000800c06007986 */ /* 0x0003e4000c101d08 */
.L_x_201:
[----:B------:R-:W-:Y:S05]  /*6dc0*/  BSYNC B1 ;  /* 0x0000000000017941 */ /* 0x000fea0003800000 */
.L_x_187:
[----:B------:R-:W-:Y:S01]  /*6dd0*/  R2UR UR6, R219 ;  /* 0x00000000db0672ca */ /* 0x000fe200000e0000 */
[----:B------:R-:W-:Y:S02]  /*6de0*/  ULDC UR5, c[0x0][0xc] ;  /* 0x0000030000057ab9 */ /* 0x000fe40000000800 */
[----:B------:R-:W-:-:S10]  /*6df0*/  UIADD3 UR50, UR5, UR50, URZ ;  /* 0x0000003205327290 */ /* 0x000fd4000fffe03f */
[----:B------:R-:W-:-:S06]  /*6e00*/  UISETP.GE.AND UP0, UPT, UR50, UR6, UPT ;  /* 0x000000063200728c */ /* 0x000fcc000bf06270 */
[----:B------:R-:W-:-:S13]  /*6e10*/  PLOP3.LUT P0, PT, PT, PT, UP0, 0x80, 0x0 ;  /* 0x000000000000781c */ /* 0x000fda0003f0f008 */
[----:B------:R-:W-:Y:S05]  /*6e20*/  @P0 BRA `(.L_x_215) ;  /* 0x0000000000040947 */ /* 0x000fea0003800000 */
[----:B------:R-:W-:Y:S05]  /*6e30*/  BRA `(.L_x_216) ;  /* 0xffffff9800c87947 */ /* 0x000fea000383ffff */
.L_x_215:
[----:B------:R-:W-:Y:S05]  /*6e40*/  EXIT ;  /* 0x000000000000794d */ /* 0x000fea0003800000 */
.L_x_217:
        /* <DEDUP_REMOVED lines=11> */
.L_x_2055:


//--------------------- .text._ZN5flash44flash_bwd_dq_dk_dv_loop_seqk_parallel_kernelI23Flash_bwd_kernel_traitsILi128ELi64ELi64ELi8ELi4ELi2ELi2ELb1ELb0EN7cutlass6half_tE19Flash_kernel_traitsILi128ELi64ELi64ELi8ES3_EELb0ELb0ELb1ELb1ELb0ELb0ELb0EEEvNS_16Flash_bwd_paramsE --------------------------
	.section	.text._ZN5flash44flash_bwd_dq_dk_dv_loop_seqk_parallel_kernelI23Flash_bwd_kernel_traitsILi128ELi64ELi64ELi8ELi4ELi2ELi2ELb1ELb0EN7cutlass6half_tE19Flash_kernel_traitsILi128ELi64ELi64ELi8ES3_EELb0ELb0ELb1ELb1ELb0ELb0ELb0EEEvNS_16Flash_bwd_paramsE,"ax",@progbits
	.align	128
        .global         _ZN5flash44flash_bwd_dq_dk_dv_loop_seqk_parallel_kernelI23Flash_bwd_kernel_traitsILi128ELi64ELi64ELi8ELi4ELi2ELi2ELb1ELb0EN7cutlass6half_tE19Flash_kernel_traitsILi128ELi64ELi64ELi8ES3_EELb0ELb0ELb1ELb1ELb0ELb0ELb0EEEvNS_16Flash_bwd_paramsE
        .type           _ZN5flash44flash_bwd_dq_dk_dv_loop_seqk_parallel_kernelI23Flash_bwd_kernel_traitsILi128ELi64ELi64ELi8ELi4ELi2ELi2ELb1ELb0EN7cutlass6half_tE19Flash_kernel_traitsILi128ELi64ELi64ELi8ES3_EELb0ELb0ELb1ELb1ELb0ELb0ELb0EEEvNS_16Flash_bwd_paramsE,@function
        .size           _ZN5flash44flash_bwd_dq_dk_dv_loop_seqk_parallel_kernelI23Flash_bwd_kernel_traitsILi128ELi64ELi64ELi8ELi4ELi2ELi2ELb1ELb0EN7cutlass6half_tE19Flash_kernel_traitsILi128ELi64ELi64ELi8ES3_EELb0ELb0ELb1ELb1ELb0ELb0ELb0EEEvNS_16Flash_bwd_paramsE,(.L_x_2056 - _ZN5flash44flash_bwd_dq_dk_dv_loop_seqk_parallel_kernelI23Flash_bwd_kernel_traitsILi128ELi64ELi64ELi8ELi4ELi2ELi2ELb1ELb0EN7cutlass6half_tE19Flash_kernel_traitsILi128ELi64ELi64ELi8ES3_EELb0ELb0ELb1ELb1ELb0ELb0ELb0EEEvNS_16Flash_bwd_paramsE)
        .other          _ZN5flash44flash_bwd_dq_dk_dv_loop_seqk_parallel_kernelI23Flash_bwd_kernel_traitsILi128ELi64ELi64ELi8ELi4ELi2ELi2ELb1ELb0EN7cutlass6half_tE19Flash_kernel_traitsILi128ELi64ELi64ELi8ES3_EELb0ELb0ELb1ELb1ELb0ELb0ELb0EEEvNS_16Flash_bwd_paramsE,@"STO_CUDA_ENTRY STV_DEFAULT"
_ZN5flash44flash_bwd_dq_dk_dv_loop_seqk_parallel_kernelI23Flash_bwd_kernel_traitsILi128ELi64ELi64ELi8ELi4ELi2ELi2ELb1ELb0EN7cutlass6half_tE19Flash_kernel_traitsILi128ELi64ELi64ELi8ES3_EELb0ELb0ELb1ELb1ELb0ELb0ELb0EEEvNS_16Flash_bwd_paramsE:
.text._ZN5flash44flash_bwd_dq_dk_dv_loop_seqk_parallel_kernelI23Flash_bwd_kernel_traitsILi128ELi64ELi64ELi8ELi4ELi2ELi2ELb1ELb0EN7cutlass6half_tE19Flash_kernel_traitsILi128ELi64ELi64ELi8ES3_EELb0ELb0ELb1ELb1ELb0ELb0ELb0EEEvNS_16Flash_bwd_paramsE:
        /* <DEDUP_REMOVED lines=22> */
[CC--:B------:R-:W-:Y:S02]  /*0160*/  LEA.HI R13, R2.reuse, R8.reuse, RZ, 0x3 ;  /* 0x00000008020d7211 */ /* 0x0c0fe400078f18ff */
[CC--:B------:R-:W-:Y:S02]  /*0170*/  LEA.HI R3, R2.reuse, R8.reuse, RZ, 0x4 ;  /* 0x0000000802037211 */ /* 0x0c0fe400078f20ff */
[CC--:B------:R-:W-:Y:S02]  /*0180*/  LEA.HI R16, R2.reuse, R8.reuse, RZ, 0x7 ;  /* 0x0000000802107211 */ /* 0x0c0fe400078f38ff */
[CC--:B------:R-:W-:Y:S02]  /*0190*/  LEA.HI R19, R2.reuse, R8.reuse, RZ, 0x6 ;  /* 0x0000000802137211 */ /* 0x0c0fe400078f30ff */
[----:B------:R-:W-:-:S02]  /*01a0*/  LEA.HI R2, R2, R8, RZ, 0x2 ;  /* 0x0000000802027211 */ /* 0x000fc400078f10ff */
[----:B------:R-:W-:Y:S02]  /*01b0*/  LOP3.LUT R4, R0, 0xffffffe0, RZ, 0xc0, !PT ;  /* 0xffffffe000047812 */ /* 0x000fe400078ec0ff */
[----:B------:R-:W-:Y:S02]  /*01c0*/  LOP3.LUT R7, R2, 0x7ffffffc, RZ, 0xc0, !PT ;  /* 0x7ffffffc02077812 */ /* 0x000fe400078ec0ff */
[----:B------:R-:W-:Y:S01]  /*01d0*/  LOP3.LUT R5, R13, 0xfffffff8, RZ, 0xc0, !PT ;  /* 0xfffffff80d057812 */ /* 0x000fe200078ec0ff */
[C---:B------:R-:W-:Y:S01]  /*01e0*/  IMAD.IADD R11, R8.reuse, 0x1, -R4 ;  /* 0x00000001080b7824 */ /* 0x040fe200078e0a04 */
[----:B------:R-:W-:Y:S01]  /*01f0*/  LOP3.LUT R6, R3, 0xfffffff0, RZ, 0xc0, !PT ;  /* 0xfffffff003067812 */ /* 0x000fe200078ec0ff */
[C---:B------:R-:W-:Y:S01]  /*0200*/  IMAD.IADD R18, R8.reuse, 0x1, -R7 ;  /* 0x0000000108127824 */ /* 0x040fe200078e0a07 */
[--C-:B------:R-:W-:Y:S01]  /*0210*/  SHF.R.S32.HI R4, RZ, 0x5, R0.reuse ;  /* 0x00000005ff047819 */ /* 0x100fe20000011400 */
[C---:B------:R-:W-:Y:S01]  /*0220*/  IMAD.IADD R5, R8.reuse, 0x1, -R5 ;  /* 0x0000000108057824 */ /* 0x040fe200078e0a05 */
[----:B------:R-:W-:Y:S01]  /*0230*/  SHF.R.S32.HI R7, RZ, 0x1f, R0 ;  /* 0x0000001fff077819 */ /* 0x000fe20000011400 */
[----:B------:R-:W-:Y:S01]  /*0240*/  IMAD.IADD R12, R8, 0x1, -R6 ;  /* 0x00000001080c7824 */ /* 0x000fe200078e0a06 */
[--C-:B------:R-:W-:Y:S01]  /*0250*/  SHF.R.S32.HI R9, RZ, 0x2, R2.reuse ;  /* 0x00000002ff097819 */ /* 0x100fe20000011402 */
[----:B------:R-:W-:Y:S01]  /*0260*/  IMAD.SHL.U32 R214, R5, 0x8, RZ ;  /* 0x0000000805d67824 */ /* 0x000fe200078e00ff */
[----:B------:R-:W-:-:S02]  /*0270*/  SHF.R.S32.HI R8, RZ, 0x1f, R2 ;  /* 0x0000001fff087819 */ /* 0x000fc40000011402 */
[----:B------:R-:W-:Y:S01]  /*0280*/  SHF.R.S32.HI R6, RZ, 0x4, R3 ;  /* 0x00000004ff067819 */ /* 0x000fe20000011403 */
[----:B------:R-:W-:Y:S01]  /*0290*/  VIADD R229, R214, 0x40 ;  /* 0x00000040d6e57836 */ /* 0x000fe20000000000 */
[-C--:B------:R-:W-:Y:S02]  /*02a0*/  LEA.HI R2, R7, R4.reuse, RZ, 0x2 ;  /* 0x0000000407027211 */ /* 0x080fe400078f10ff */
[----:B------:R-:W-:Y:S02]  /*02b0*/  SHF.R.S32.HI R10, RZ, 0x3, R13 ;  /* 0x00000003ff0a7819 */ /* 0x000fe4000001140d */
[----:B------:R-:W-:Y:S02]  /*02c0*/  LEA.HI R0, R0, R4, RZ, 0x1 ;  /* 0x0000000400007211 */ /* 0x000fe400078f08ff */
[----:B------:R-:W-:Y:S01]  /*02d0*/  LEA.HI R3, R3, R6, RZ, 0x1 ;  /* 0x0000000603037211 */ /* 0x000fe200078f08ff */
[----:B------:R-:W-:Y:S01]  /*02e0*/  IMAD.SHL.U32 R10, R10, 0x40, RZ ;  /* 0x000000400a0a7824 */ /* 0x000fe200078e00ff */
[----:B------:R-:W-:-:S02]  /*02f0*/  LOP3.LUT R7, R2, 0xfffffffc, RZ, 0xc0, !PT ;  /* 0xfffffffc02077812 */ /* 0x000fc400078ec0ff */
[----:B------:R-:W-:Y:S02]  /*0300*/  LOP3.LUT R0, R0, 0xfffffffe, RZ, 0xc0, !PT ;  /* 0xfffffffe00007812 */ /* 0x000fe400078ec0ff */
[----:B------:R-:W-:Y:S01]  /*0310*/  LEA.HI R2, R8, R9, RZ, 0x3 ;  /* 0x0000000908027211 */ /* 0x000fe200078f18ff */
[C---:B------:R-:W-:Y:S01]  /*0320*/  IMAD.IADD R15, R4.reuse, 0x1, -R7 ;  /* 0x00000001040f7824 */ /* 0x040fe200078e0a07 */
[----:B------:R-:W-:Y:S01]  /*0330*/  LOP3.LUT R3, R3, 0xfffffffe, RZ, 0xc0, !PT ;  /* 0xfffffffe03037812 */ /* 0x000fe200078ec0ff */
[----:B------:R-:W-:Y:S01]  /*0340*/  IMAD.IADD R194, R4, 0x1, -R0 ;  /* 0x0000000104c27824 */ /* 0x000fe200078e0a00 */
[----:B------:R-:W-:Y:S02]  /*0350*/  LOP3.LUT R2, R2, 0xfffffff8, RZ, 0xc0, !PT ;  /* 0xfffffff802027812 */ /* 0x000fe400078ec0ff */
[----:B------:R-:W-:Y:S01]  /*0360*/  LOP3.LUT R0, R10, 0x1c0, RZ, 0xc0, !PT ;  /* 0x000001c00a007812 */ /* 0x000fe200078ec0ff */
[----:B------:R-:W-:Y:S01]  /*0370*/  IMAD.IADD R14, R6, 0x1, -R3 ;  /* 0x00000001060e7824 */ /* 0x000fe200078e0a03 */
[----:B------:R-:W-:Y:S01]  /*0380*/  SHF.R.S32.HI R4, RZ, 0x1f, R11 ;  /* 0x0000001fff047819 */ /* 0x000fe2000001140b */
[----:B------:R-:W-:Y:S01]  /*0390*/  IMAD.IADD R6, R9, 0x1, -R2 ;  /* 0x0000000109067824 */ /* 0x000fe200078e0a02 */
[----:B------:R-:W-:-:S02]  /*03a0*/  LOP3.LUT R3, R0, 0x38, R214, 0xf8, !PT ;  /* 0x0000003800037812 */ /* 0x000fc400078ef8d6 */
[----:B------:R-:W-:Y:S01]  /*03b0*/  SHF.R.U32.HI R2, RZ, 0x3, R0 ;  /* 0x00000003ff027819 */ /* 0x000fe20000011600 */
[----:B------:R-:W-:Y:S01]  /*03c0*/  IMAD.SHL.U32 R0, R5, 0x40, RZ ;  /* 0x0000004005007824 */ /* 0x000fe200078e00ff */
[----:B------:R-:W-:Y:S02]  /*03d0*/  LEA.HI R17, R4, R11, RZ, 0x2 ;  /* 0x0000000b04117211 */ /* 0x000fe400078f10ff */
[----:B------:R-:W-:Y:S01]  /*03e0*/  LOP3.LUT R10, R3, R2, RZ, 0x3c, !PT ;  /* 0x00000002030a7212 */ /* 0x000fe200078e3cff */
[----:B------:R-:W-:Y:S01]  /*03f0*/  IMAD.SHL.U32 R2, R194, 0x10, RZ ;  /* 0x00000010c2027824 */ /* 0x000fe200078e00ff */
[----:B------:R-:W-:Y:S02]  /*0400*/  SHF.R.S32.HI R3, RZ, 0x1f, R12 ;  /* 0x0000001fff037819 */ /* 0x000fe4000001140c */
[----:B------:R-:W-:Y:S02]  /*0410*/  LOP3.LUT R0, R0, 0x1c0, RZ, 0xc0, !PT ;  /* 0x000001c000007812 */ /* 0x000fe400078ec0ff */
[----:B------:R-:W-:-:S02]  /*0420*/  SHF.R.S32.HI R9, RZ, 0x7, R16 ;  /* 0x00000007ff097819 */ /* 0x000fc40000011410 */
[----:B------:R-:W-:Y:S01]  /*0430*/  LEA.HI R11, R3, R12, RZ, 0x3 ;  /* 0x0000000c030b7211 */ /* 0x000fe200078f18ff */
[----:B------:R-:W-:Y:S01]  /*0440*/  IMAD.SHL.U32 R3, R14, 0x200, RZ ;  /* 0x000002000e037824 */ /* 0x000fe200078e00ff */
[C---:B------:R-:W-:Y:S02]  /*0450*/  LOP3.LUT R4, R0.reuse, 0x8, R13, 0xf8, !PT ;  /* 0x0000000800047812 */ /* 0x040fe400078ef80d */
[----:B------:R-:W-:Y:S02]  /*0460*/  SHF.R.U32.HI R186, RZ, 0x3, R0 ;  /* 0x00000003ffba7819 */ /* 0x000fe40000011600 */
[C---:B------:R-:W-:Y:S02]  /*0470*/  LOP3.LUT P4, RZ, R5.reuse, 0x2, RZ, 0xc0, !PT ;  /* 0x0000000205ff7812 */ /* 0x040fe4000788c0ff */
[----:B------:R-:W-:Y:S02]  /*0480*/  LOP3.LUT P3, RZ, R5, 0x4, RZ, 0xc0, !PT ;  /* 0x0000000405ff7812 */ /* 0x000fe4000786c0ff */
[----:B------:R-:W-:Y:S01]  /*0490*/  LOP3.LUT R5, R0, 0x10, R2, 0xf8, !PT ;  /* 0x0000001000057812 */ /* 0x000fe200078ef802 */
[----:B------:R-:W-:Y:S01]  /*04a0*/  IMAD R2, R9, 0x800, R3 ;  /* 0x0000080009027824 */ /* 0x000fe200078e0203 */
[----:B------:R-:W-:-:S02]  /*04b0*/  LOP3.LUT R0, R4, R186, RZ, 0x3c, !PT ;  /* 0x000000ba04007212 */ /* 0x000fc400078e3cff */
[----:B------:R-:W-:Y:S01]  /*04c0*/  LOP3.LUT R4, R5, 0x8, R13, 0xf8, !PT ;  /* 0x0000000805047812 */ /* 0x000fe200078ef80d */
[----:B------:R-:W-:Y:S01]  /*04d0*/  IMAD.SHL.U32 R5, R9, 0x20, RZ ;  /* 0x0000002009057824 */ /* 0x000fe200078e00ff */
[----:B------:R-:W-:Y:S01]  /*04e0*/  LOP3.LUT R8, R11, 0xfffffff8, RZ, 0xc0, !PT ;  /* 0xfffffff80b087812 */ /* 0x000fe200078ec0ff */
[----:B------:R-:W-:Y:S01]  /*04f0*/  IMAD.IADD R199, R2, 0x1, R0 ;  /* 0x0000000102c77824 */ /* 0x000fe200078e0200 */
[----:B------:R-:W-:Y:S02]  /*0500*/  SHF.R.S32.HI R0, RZ, 0x6, R19 ;  /* 0x00000006ff007819 */ /* 0x000fe40000011413 */
[----:B------:R-:W-:Y:S01]  /*0510*/  LOP3.LUT R186, R3, R4, R186, 0xf6, !PT ;  /* 0x0000000403ba7212 */ /* 0x000fe200078ef6ba */
[C---:B------:R-:W-:Y:S01]  /*0520*/  IMAD.SHL.U32 R3, R6.reuse, 0x40, RZ ;  /* 0x0000004006037824 */ /* 0x040fe200078e00ff */
[----:B------:R-:W-:Y:S01]  /*0530*/  LOP3.LUT R7, R6, 0x1, RZ, 0xc0, !PT ;  /* 0x0000000106077812 */ /* 0x000fe200078ec0ff */
[C---:B------:R-:W-:Y:S01]  /*0540*/  IMAD R4, R0.reuse, 0x200, R10 ;  /* 0x0000020000047824 */ /* 0x040fe200078e020a */
[----:B------:R-:W-:Y:S01]  /*0550*/  SEL R185, R185, 0xffffffc0, !P3 ;  /* 0xffffffc0b9b97807 */ /* 0x000fe20005800000 */
[----:B------:R-:W-:Y:S01]  /*0560*/  IMAD.SHL.U32 R2, R0, 0x8, RZ ;  /* 0x0000000800027824 */ /* 0x000fe200078e00ff */
[----:B------:R-:W-:Y:S01]  /*0570*/  ISETP.NE.U32.AND P0, PT, R7, 0x1, PT ;  /* 0x000000010700780c */ /* 0x000fe20003f05070 */
[----:B------:R-:W-:Y:S01]  /*0580*/  IMAD.IADD R12, R12, 0x1, -R8 ;  /* 0x000000010c0c7824 */ /* 0x000fe200078e0a08 */
[----:B------:R-:W-:Y:S01]  /*0590*/  LOP3.LUT R0, R3, 0x1c0, RZ, 0xc0, !PT ;  /* 0x000001c003007812 */ /* 0x000fe200078ec0ff */
[----:B------:R1:W-:Y:S01]  /*05a0*/  STL [R1+0x1c], R4 ;  /* 0x00001c0401007387 */ /* 0x0003e20000100800 */
[----:B------:R-:W-:Y:S01]  /*05b0*/  R2P PR, R6, 0x6 ;  /* 0x0000000606007804 */ /* 0x000fe20000000000 */
[----:B------:R-:W-:Y:S01]  /*05c0*/  IMAD.SHL.U32 R3, R14, 0x20, RZ ;  /* 0x000000200e037824 */ /* 0x000fe200078e00ff */
[----:B------:R-:W-:Y:S01]  /*05d0*/  LOP3.LUT R2, R2, 0x18, RZ, 0xc0, !PT ;  /* 0x0000001802027812 */ /* 0x000fe200078ec0ff */
[----:B------:R-:W-:Y:S01]  /*05e0*/  IMAD.SHL.U32 R6, R12, 0x40, RZ ;  /* 0x000000400c067824 */ /* 0x000fe200078e00ff */
[----:B------:R-:W-:Y:S01]  /*05f0*/  LOP3.LUT R5, R0, 0x20, R5, 0xf8, !PT ;  /* 0x0000002000057812 */ /* 0x000fe200078ef805 */
[----:B------:R-:W-:Y:S01]  /*0600*/  IMAD.SHL.U32 R8, R18, 0x2, RZ ;  /* 0x0000000212087824 */ /* 0x000fe200078e00ff */
[----:B------:R-:W-:-:S02]  /*0610*/  LOP3.LUT R9, R2, 0x20, R3, 0xf8, !PT ;  /* 0x0000002002097812 */ /* 0x000fc400078ef803 */
[----:B------:R-:W-:Y:S01]  /*0620*/  LOP3.LUT R3, R6, 0x1c0, RZ, 0xc0, !PT ;  /* 0x000001c006037812 */ /* 0x000fe200078ec0ff */
[----:B------:R-:W-:Y:S01]  /*0630*/  IMAD R7, R15, 0x400, R8 ;  /* 0x000004000f077824 */ /* 0x000fe200078e0208 */
[----:B------:R-:W-:Y:S02]  /*0640*/  SHF.R.S32.HI R6, RZ, 0x2, R17 ;  /* 0x00000002ff067819 */ /* 0x000fe40000011411 */
[----:B------:R-:W-:Y:S02]  /*0650*/  SEL R225, R225, 0x10, !P0 ;  /* 0x00000010e1e17807 */ /* 0x000fe40004000000 */
[----:B------:R-:W-:Y:S01]  /*0660*/  LEA R186, R186, UR5, 0x1 ;  /* 0x00000005baba7c11 */ /* 0x000fe2000f8e08ff */
[----:B------:R-:W-:-:S05]  /*0670*/  IMAD R6, R15, 0x10, R6 ;  /* 0x000000100f067824 */ /* 0x000fca00078e0206 */
[----:B------:R2:W-:Y:S01]  /*0680*/  STL [R1+0xc], R6 ;  /* 0x00000c0601007387 */ /* 0x0005e20000100800 */
[----:B-1----:R-:W-:-:S04]  /*0690*/  SHF.R.U32.HI R4, RZ, 0x3, R0 ;  /* 0x00000003ff047819 */ /* 0x002fc80000011600 */
[----:B------:R-:W-:Y:S02]  /*06a0*/  LOP3.LUT R5, R5, R4, RZ, 0x3c, !PT ;  /* 0x0000000405057212 */ /* 0x000fe400078e3cff */
[----:B------:R-:W-:Y:S01]  /*06b0*/  LOP3.LUT R10, R4, R0, R2, 0x1e, !PT ;  /* 0x00000000040a7212 */ /* 0x000fe200078e1e02 */
[----:B------:R-:W-:Y:S01]  /*06c0*/  IMAD.SHL.U32 R0, R14, 0x8, RZ ;  /* 0x000000080e007824 */ /* 0x000fe200078e00ff */
[----:B------:R-:W-:Y:S01]  /*06d0*/  SHF.R.U32.HI R2, RZ, 0x3, R3 ;  /* 0x00000003ff027819 */ /* 0x000fe20000011603 */
[----:B------:R-:W-:Y:S02]  /*06e0*/  IMAD.IADD R7, R7, 0x1, R5 ;  /* 0x0000000107077824 */ /* 0x000fe400078e0205 */
[----:B------:R-:W-:Y:S01]  /*06f0*/  IMAD.SHL.U32 R4, R11, 0x40, RZ ;  /* 0x000000400b047824 */ /* 0x000fe200078e00ff */
[----:B------:R-:W-:Y:S02]  /*0700*/  LOP3.LUT R5, R3, 0x8, R0, 0xf8, !PT ;  /* 0x0000000803057812 */ /* 0x000fe400078ef800 */
[----:B------:R-:W-:-:S02]  /*0710*/  LOP3.LUT R3, R2, R9, R3, 0x1e, !PT ;  /* 0x0000000902037212 */ /* 0x000fc400078e1e03 */
[----:B------:R-:W-:Y:S01]  /*0720*/  LOP3.LUT R2, R5, R2, RZ, 0x3c, !PT ;  /* 0x0000000205027212 */ /* 0x000fe200078e3cff */
[----:B------:R-:W-:Y:S01]  /*0730*/  IMAD R5, R194, 0x400, R8 ;  /* 0x00000400c2057824 */ /* 0x000fe200078e0208 */
[----:B------:R-:W-:Y:S01]  /*0740*/  LOP3.LUT R0, R4, 0xfffffe00, RZ, 0xc0, !PT ;  /* 0xfffffe0004007812 */ /* 0x000fe200078ec0ff */
[----:B------:R-:W1:Y:S01]  /*0750*/  S2R R8, SR_CTAID.Z ;  /* 0x0000000000087919 */ /* 0x000e620000002700 */
[----:B------:R-:W-:Y:S01]  /*0760*/  LEA R224, R7, UR5, 0x1 ;  /* 0x0000000507e07c11 */ /* 0x000fe2000f8e08ff */
[----:B------:R-:W-:Y:S01]  /*0770*/  IMAD.IADD R5, R5, 0x1, R10 ;  /* 0x0000000105057824 */ /* 0x000fe200078e020a */
[----:B------:R-:W-:Y:S01]  /*0780*/  LOP3.LUT R198, R3, R0, RZ, 0xfc, !PT ;  /* 0x0000000003c67212 */ /* 0x000fe200078efcff */
[--C-:B------:R-:W-:Y:S02]  /*0790*/  IMAD R4, R15, 0x400, R0.reuse ;  /* 0x000004000f047824 */ /* 0x100fe400078e0200 */
[----:B------:R-:W-:Y:S01]  /*07a0*/  IMAD R194, R194, 0x400, R0 ;  /* 0x00000400c2c27824 */ /* 0x000fe200078e0200 */
[----:B------:R-:W-:Y:S01]  /*07b0*/  LEA R0, R199, UR4, 0x1 ;  /* 0x00000004c7007c11 */ /* 0x000fe2000f8e08ff */
[----:B------:R-:W-:Y:S01]  /*07c0*/  IMAD.IADD R197, R4, 0x1, R2 ;  /* 0x0000000104c57824 */ /* 0x000fe200078e0202 */
[----:B------:R-:W-:Y:S01]  /*07d0*/  LEA R3, R5, UR6, 0x1 ;  /* 0x0000000605037c11 */ /* 0x000fe2000f8e08ff */
[----:B------:R-:W-:-:S02]  /*07e0*/  IMAD.IADD R194, R2, 0x1, R194 ;  /* 0x0000000102c27824 */ /* 0x000fc400078e02c2 */
[----:B------:R-:W-:Y:S02]  /*07f0*/  IMAD.MOV.U32 R2, RZ, RZ, 0x20 ;  /* 0x00000020ff027424 */ /* 0x000fe400078e00ff */
[----:B------:R-:W-:Y:S01]  /*0800*/  VIADD R223, R224, 0x20 ;  /* 0x00000020e0df7836 */ /* 0x000fe20000000000 */
[----:B------:R-:W-:Y:S01]  /*0810*/  LEA R194, R194, UR4, 0x1 ;  /* 0x00000004c2c27c11 */ /* 0x000fe2000f8e08ff */
[----:B------:R-:W-:Y:S01]  /*0820*/  @P1 VIADD R223, R224, 0xffffffe0 ;  /* 0xffffffe0e0df1836 */ /* 0x000fe20000000000 */
[----:B------:R-:W-:Y:S01]  /*0830*/  SEL R2, R2, 0xffffffe0, !P4 ;  /* 0xffffffe002027807 */ /* 0x000fe20006000000 */
[----:B------:R-:W-:Y:S02]  /*0840*/  IMAD.IADD R188, R0, 0x1, R185 ;  /* 0x0000000100bc7824 */ /* 0x000fe400078e02b9 */
[----:B------:R-:W-:Y:S01]  /*0850*/  IMAD.IADD R226, R224, 0x1, R225 ;  /* 0x00000001e0e27824 */ /* 0x000fe200078e02e1 */
[----:B------:R-:W-:Y:S01]  /*0860*/  IADD3 R191, R2, -0x4000, R0 ;  /* 0xffffc00002bf7810 */ /* 0x000fe20007ffe000 */
[----:B------:R-:W-:-:S02]  /*0870*/  IMAD.IADD R190, R0, 0x1, R2 ;  /* 0x0000000100be7824 */ /* 0x000fc400078e0202 */
[C---:B------:R-:W-:Y:S02]  /*0880*/  VIADD R2, R3.reuse, 0x40 ;  /* 0x0000004003027836 */ /* 0x040fe40000000000 */
[----:B------:R-:W-:Y:S02]  /*0890*/  @P2 VIADD R2, R3, 0xffffffc0 ;  /* 0xffffffc003022836 */ /* 0x000fe40000000000 */
[C---:B------:R-:W-:Y:S02]  /*08a0*/  IMAD.IADD R191, R185.reuse, 0x1, R191 ;  /* 0x00000001b9bf7824 */ /* 0x040fe400078e02bf */
[----:B------:R-:W-:Y:S01]  /*08b0*/  IMAD.IADD R185, R185, 0x1, R186 ;  /* 0x00000001b9b97824 */ /* 0x000fe200078e02ba */
[----:B-1----:R2:W-:Y:S01]  /*08c0*/  STL [R1], R8 ;  /* 0x0000000801007387 */ /* 0x0025e20000100800 */
[----:B------:R-:W-:-:S03]  /*08d0*/  IMAD.IADD R225, R225, 0x1, R223 ;  /* 0x00000001e1e17824 */ /* 0x000fc600078e02df */
[----:B------:R2:W-:Y:S04]  /*08e0*/  STL [R1+0x10], R3 ;  /* 0x0000100301007387 */ /* 0x0005e80000100800 */
[----:B------:R2:W-:Y:S02]  /*08f0*/  STL [R1+0x14], R2 ;  /* 0x0000140201007387 */ /* 0x0005e40000100800 */
.L_x_266:
[----:B-1----:R-:W1:Y:S01]  /*0900*/  S2R R43, SR_CTAID.Y ;  /* 0x00000000002b7919 */ /* 0x002e620000002600 */
[----:B--23--:R-:W2:Y:S01]  /*0910*/  LDC.64 R2, c[0x0][0x2f0] ;  /* 0x0000bc00ff027b82 */ /* 0x00cea20000000a00 */
[----:B------:R-:W-:Y:S01]  /*0920*/  ISETP.NE.U32.AND P3, PT, RZ, UR12, PT ;  /* 0x0000000cff007c0c */ /* 0x000fe2000bf65070 */
[----:B------:R-:W-:-:S03]  /*0930*/  IMAD.MOV.U32 R0, RZ, RZ, -0x1 ;  /* 0xffffffffff007424 */ /* 0x000fc600078e00ff */
[----:B------:R-:W-:-:S03]  /*0940*/  ISETP.NE.AND.EX P3, PT, RZ, UR13, PT, P3 ;  /* 0x0000000dff007c0c */ /* 0x000fc6000bf65330 */
[----:B------:R-:W3:Y:S08]  /*0950*/  LDC.64 R8, c[0x0][0x308] ;  /* 0x0000c200ff087b82 */ /* 0x000ef00000000a00 */
[----:B------:R-:W4:Y:S08]  /*0960*/  LDC.U8 R13, c[0x0][0x3c2] ;  /* 0x0000f080ff0d7b82 */ /* 0x000f300000000000 */
[----:B-----5:R-:W5:Y:S01]  /*0970*/  LDC.64 R4, c[0x0][0x2f8] ;  /* 0x0000be00ff047b82 */ /* 0x020f620000000a00 */
[----:B--2---:R-:W-:-:S04]  /*0980*/  ISETP.NE.U32.AND P5, PT, R2, RZ, PT ;  /* 0x000000ff0200720c */ /* 0x004fc80003fa5070 */
[----:B------:R-:W-:Y:S01]  /*0990*/  ISETP.NE.AND.EX P5, PT, R3, RZ, PT, P5 ;  /* 0x000000ff0300720c */ /* 0x000fe20003fa5350 */
[----:B-1----:R-:W-:Y:S01]  /*09a0*/  IMAD.SHL.U32 R12, R43, 0x4, RZ ;  /* 0x000000042b0c7824 */ /* 0x002fe200078e00ff */
        /* <DEDUP_REMOVED lines=38> */
.L_x_218:
[----:B------:R-:W-:Y:S01]  /*0c10*/  IMAD.SHL.U32 R24, R251, 0x40, RZ ;  /* 0x00000040fb187824 */ /* 0x000fe200078e00ff */
[----:B-----5:R-:W-:-:S04]  /*0c20*/  @!P2 IADD3 R208, R5, R4, -R250 ;  /* 0x0000000405d0a210 */ /* 0x020fc80007ffe8fa */
[----:B------:R-:W-:-:S13]  /*0c30*/  ISETP.GT.AND P0, PT, R208, R24, PT ;  /* 0x00000018d000720c */ /* 0x000fda0003f04270 */
[----:B------:R-:W-:Y:S05]  /*0c40*/  @!P0 BRA `(.L_x_219) ;  /* 0x0000006c00bc8947 */ /* 0x000fea0003800000 */
[----:B------:R-:W3:Y:S01]  /*0c50*/  LDL.64 R8, [R1] ;  /* 0x0000000001087983 */ /* 0x000ee20000100a00 */
[----:B------:R-:W4:Y:S03]  /*0c60*/  LDC R20, c[0x0][0x278] ;  /* 0x00009e00ff147b82 */ /* 0x000f260000000800 */
[----:B------:R1:W5:Y:S01]  /*0c70*/  LDL.64 R46, [R1] ;  /* 0x00000000012e7983 */ /* 0x0003620000100a00 */
[----:B------:R-:W-:Y:S02]  /*0c80*/  ISETP.NE.AND P1, PT, R48, -0x1, PT ;  /* 0xffffffff3000780c */ /* 0x000fe40003f25270 */
[----:B------:R-:W-:Y:S01]  /*0c90*/  ISETP.NE.AND P2, PT, R0, -0x1, PT ;  /* 0xffffffff0000780c */ /* 0x000fe20003f45270 */
[----:B------:R-:W2:Y:S01]  /*0ca0*/  S2R R36, SR_CTAID.X ;  /* 0x0000000000247919 */ /* 0x000ea20000002500 */
[----:B------:R-:W2:Y:S08]  /*0cb0*/  LDC.64 R6, c[0x0][0x228] ;  /* 0x00008a00ff067b82 */ /* 0x000eb00000000a00 */
[----:B------:R-:W2:Y:S01]  /*0cc0*/  LDC R40, c[0x0][0x2d4] ;  /* 0x0000b500ff287b82 */ /* 0x000ea20000000800 */
[----:B----4-:R-:W-:-:S07]  /*0cd0*/  IABS R12, R20 ;  /* 0x00000014000c7213 */ /* 0x010fce0000000000 */
[----:B------:R-:W4:Y:S01]  /*0ce0*/  LDC.64 R28, c[0x0][0x240] ;  /* 0x00009000ff1c7b82 */ /* 0x000f220000000a00 */
[----:B-1----:R-:W1:Y:S01]  /*0cf0*/  I2F.RP R2, R12 ;  /* 0x0000000c00027306 */ /* 0x002e620000209400 */
[----:B--2---:R-:W-:-:S06]  /*0d00*/  IMAD R10, R41, R6, RZ ;  /* 0x00000006290a7224 */ /* 0x004fcc00078e02ff */
[----:B------:R-:W2:Y:S01]  /*0d10*/  LDC R39, c[0x0][0x2dc] ;  /* 0x0000b700ff277b82 */ /* 0x000ea20000000800 */
[C---:B------:R-:W-:Y:S02]  /*0d20*/  IMAD R10, R43.reuse, R7, R10 ;  /* 0x000000072b0a7224 */ /* 0x040fe400078e020a */
[----:B------:R-:W-:Y:S01]  /*0d30*/  IMAD.WIDE.U32 R6, R43, R6, RZ ;  /* 0x000000062b067225 */ /* 0x000fe200078e00ff */
[----:B------:R-:W-:-:S04]  /*0d40*/  SHF.R.S32.HI R13, RZ, 0x1f, R40 ;  /* 0x0000001fff0d7819 */ /* 0x000fc80000011428 */
[----:B------:R-:W2:Y:S01]  /*0d50*/  LDC R244, c[0x0][0x270] ;  /* 0x00009c00fff47b82 */ /* 0x000ea20000000800 */
[----:B------:R-:W-:Y:S01]  /*0d60*/  IMAD.IADD R34, R7, 0x1, R10 ;  /* 0x0000000107227824 */ /* 0x000fe200078e020a */
[----:B-1----:R-:W1:Y:S01]  /*0d70*/  MUFU.RCP R2, R2 ;  /* 0x0000000200027308 */ /* 0x002e620000001000 */
[----:B------:R-:W-:-:S04]  /*0d80*/  IMAD.WIDE.U32 R16, R43, R40, RZ ;  /* 0x000000282b107225 */ /* 0x000fc800078e00ff */
[----:B------:R-:W-:Y:S01]  /*0d90*/  IMAD R7, R13, R43, RZ ;  /* 0x0000002b0d077224 */ /* 0x000fe200078e02ff */
[----:B------:R-:W4:Y:S08]  /*0da0*/  LDC.U8 R14, c[0x0][0x3d8] ;  /* 0x0000f600ff0e7b82 */ /* 0x000f300000000000 */
[----:B------:R-:W5:Y:S01]  /*0db0*/  @P1 LDC.64 R18, c[0x0][0x250] ;  /* 0x00009400ff121b82 */ /* 0x000f620000000a00 */
[----:B-1----:R-:W-:-:S04]  /*0dc0*/  IADD3 R2, R2, 0xffffffe, RZ ;  /* 0x0ffffffe02027810 */ /* 0x002fc80007ffe0ff */
[----:B------:R-:W1:Y:S01]  /*0dd0*/  F2I.FTZ.U32.TRUNC.NTZ R3, R2 ;  /* 0x0000000200037305 */ /* 0x000e62000021f000 */
[----:B--2---:R-:W-:Y:S02]  /*0de0*/  IMAD.WIDE R30, R39, R244, RZ ;  /* 0x000000f4271e7225 */ /* 0x004fe400078e02ff */
[----:B------:R-:W2:Y:S01]  /*0df0*/  LDC R27, c[0x0][0x2c4] ;  /* 0x0000b100ff1b7b82 */ /* 0x000ea20000000800 */
[----:B----4-:R-:W-:-:S07]  /*0e00*/  ISETP.NE.AND P3, PT, R14, RZ, PT ;  /* 0x000000ff0e00720c */ /* 0x010fce0003f65270 */
[----:B------:R-:W4:Y:S01]  /*0e10*/  @P1 LDC.64 R22, c[0x0][0x248] ;  /* 0x00009200ff161b82 */ /* 0x000f220000000a00 */
[----:B-1----:R-:W-:-:S07]  /*0e20*/  IADD3 R2, RZ, -R3, RZ ;  /* 0x80000003ff027210 */ /* 0x002fce0007ffe0ff */
[----:B------:R-:W1:Y:S01]  /*0e30*/  @P2 LDC.64 R14, c[0x0][0x420] ;  /* 0x00010800ff0e2b82 */ /* 0x000e620000000a00 */
[----:B------:R-:W-:Y:S01]  /*0e40*/  IMAD R4, R2, R12, RZ ;  /* 0x0000000c02047224 */ /* 0x000fe200078e02ff */
[----:B------:R-:W-:-:S05]  /*0e50*/  MOV R2, RZ ;  /* 0x000000ff00027202 */ /* 0x000fca0000000f00 */
[----:B------:R-:W-:Y:S01]  /*0e60*/  IMAD.HI.U32 R2, R3, R4, R2 ;  /* 0x0000000403027227 */ /* 0x000fe200078e0002 */
[----:B------:R-:W-:Y:S01]  /*0e70*/  IADD3 R3, R220, 0x3f, RZ ;  /* 0x0000003fdc037810 */ /* 0x000fe20007ffe0ff */
[----:B------:R-:W4:Y:S08]  /*0e80*/  LDC.U8 R37, c[0x0][0x480] ;  /* 0x00012000ff257b82 */ /* 0x000f300000000000 */
[----:B---3--:R-:W3:Y:S01]  /*0e90*/  LDC R9, c[0x0][0x394] ;  /* 0x0000e500ff097b82 */ /* 0x008ee20000000800 */
[----:B-----5:R-:W-:-:S05]  /*0ea0*/  IMAD.MOV.U32 R46, RZ, RZ, R8 ;  /* 0x000000ffff2e7224 */ /* 0x020fca00078e0008 */
[----:B------:R-:W-:Y:S02]  /*0eb0*/  IABS R5, R46 ;  /* 0x0000002e00057213 */ /* 0x000fe40000000000 */
[----:B------:R-:W-:-:S03]  /*0ec0*/  SHF.R.S32.HI R47, RZ, 0x1f, R46 ;  /* 0x0000001fff2f7819 */ /* 0x000fc6000001142e */
[----:B------:R-:W-:Y:S01]  /*0ed0*/  IMAD.MOV.U32 R8, RZ, RZ, R5 ;  /* 0x000000ffff087224 */ /* 0x000fe200078e0005 */
[----:B------:R-:W-:Y:S01]  /*0ee0*/  SHF.R.S32.HI R5, RZ, 0x1f, R3 ;  /* 0x0000001fff057819 */ /* 0x000fe20000011403 */
[----:B------:R1:W-:Y:S02]  /*0ef0*/  STL [R1+0x4], R47 ;  /* 0x0000042f01007387 */ /* 0x0003e40000100800 */
[----:B------:R-:W-:Y:S01]  /*0f00*/  IMAD.HI.U32 R2, R2, R8, RZ ;  /* 0x0000000802027227 */ /* 0x000fe200078e00ff */
[----:B------:R-:W-:-:S03]  /*0f10*/  LEA.HI R11, R5, R3, RZ, 0x6 ;  /* 0x00000003050b7211 */ /* 0x000fc600078f30ff */
[----:B------:R-:W-:-:S04]  /*0f20*/  IMAD.MOV R4, RZ, RZ, -R2 ;  /* 0x000000ffff047224 */ /* 0x000fc800078e0a02 */
[----:B------:R-:W-:Y:S01]  /*0f30*/  IMAD R3, R12, R4, R8 ;  /* 0x000000040c037224 */ /* 0x000fe200078e0208 */
[----:B------:R-:W-:-:S04]  /*0f40*/  IADD3 R4, R220, 0x40, R24 ;  /* 0x00000040dc047810 */ /* 0x000fc80007ffe018 */
[----:B------:R-:W-:Y:S02]  /*0f50*/  ISETP.GT.U32.AND P4, PT, R12, R3, PT ;  /* 0x000000030c00720c */ /* 0x000fe40003f84070 */
[----:B---3--:R-:W-:-:S04]  /*0f60*/  IADD3 R4, R4, R9, -R208 ;  /* 0x0000000904047210 */ /* 0x008fc80007ffe8d0 */
[----:B------:R-:W-:Y:S01]  /*0f70*/  IADD3 R8, R4, 0x3f, RZ ;  /* 0x0000003f04087810 */ /* 0x000fe20007ffe0ff */
[----:B------:R-:W-:-:S03]  /*0f80*/  IMAD.WIDE.U32 R4, R0, R28, RZ ;  /* 0x0000001c00047225 */ /* 0x000fc600078e00ff */
[----:B------:R-:W-:Y:S02]  /*0f90*/  SHF.R.S32.HI R9, RZ, 0x1f, R8 ;  /* 0x0000001fff097819 */ /* 0x000fe40000011408 */
[----:B------:R-:W-:Y:S01]  /*0fa0*/  SEL R38, R6, R4, !P2 ;  /* 0x0000000406267207 */ /* 0x000fe20005000000 */
[----:B------:R-:W-:Y:S01]  /*0fb0*/  IMAD R6, R0, R29, RZ ;  /* 0x0000001d00067224 */ /* 0x000fe200078e02ff */
[----:B------:R-:W-:Y:S01]  /*0fc0*/  @!P4 IADD3 R3, R3, -R12, RZ ;  /* 0x8000000c0303c210 */ /* 0x000fe20007ffe0ff */
[----:B------:R-:W-:Y:S01]  /*0fd0*/  @!P4 VIADD R2, R2, 0x1 ;  /* 0x000000010202c836 */ /* 0x000fe20000000000 */
[----:B------:R-:W-:Y:S01]  /*0fe0*/  LEA.HI R4, R9, R8, RZ, 0x6 ;  /* 0x0000000809047211 */ /* 0x000fe200078f30ff */
[----:B------:R-:W-:Y:S01]  /*0ff0*/  IMAD R9, R31, R16, RZ ;  /* 0x000000101f097224 */ /* 0x000fe200078e02ff */
[----:B------:R-:W-:Y:S01]  /*1000*/  ISETP.GE.U32.AND P6, PT, R3, R12, PT ;  /* 0x0000000c0300720c */ /* 0x000fe20003fc6070 */
[----:B------:R-:W-:Y:S01]  /*1010*/  IMAD R3, R41, R40, R7 ;  /* 0x0000002829037224 */ /* 0x000fe200078e0207 */
[----:B------:R-:W-:Y:S01]  /*1020*/  LOP3.LUT R7, R46, R20, RZ, 0x3c, !PT ;  /* 0x000000142e077212 */ /* 0x000fe200078e3cff */
[----:B------:R-:W3:Y:S01]  /*1030*/  @!P2 LDC.64 R12, c[0x0][0x418] ;  /* 0x00010600ff0cab82 */ /* 0x000ee20000000a00 */
[----:B------:R-:W-:Y:S01]  /*1040*/  @P2 IADD3 R34, R5, R6, RZ ;  /* 0x0000000605222210 */ /* 0x000fe20007ffe0ff */
[----:B------:R-:W-:Y:S01]  /*1050*/  IMAD.IADD R3, R17, 0x1, R3 ;  /* 0x0000000111037824 */ /* 0x000fe200078e0203 */
[----:B------:R-:W-:-:S02]  /*1060*/  ISETP.GE.AND P0, PT, R7, RZ, PT ;  /* 0x000000ff0700720c */ /* 0x000fc40003f06270 */
[----:B------:R-:W-:Y:S01]  /*1070*/  SHF.R.S32.HI R8, RZ, 0x6, R11 ;  /* 0x00000006ff087819 */ /* 0x000fe2000001140b */
[----:B------:R-:W-:Y:S01]  /*1080*/  IMAD R9, R30, R3, R9 ;  /* 0x000000031e097224 */ /* 0x000fe200078e0209 */
[----:B------:R-:W-:Y:S01]  /*1090*/  @P1 IADD3 R3, R250, R48, RZ ;  /* 0x00000030fa031210 */ /* 0x000fe20007ffe0ff */
[----:B------:R-:W5:Y:S01]  /*10a0*/  @P3 LDC R17, c[0x0][0x2e4] ;  /* 0x0000b900ff113b82 */ /* 0x000f620000000800 */
[----:B------:R-:W-:Y:S01]  /*10b0*/  SHF.R.S32.HI R4, RZ, 0x6, R4 ;  /* 0x00000006ff047819 */ /* 0x000fe20000011404 */
[----:B------:R-:W-:Y:S01]  /*10c0*/  @P6 VIADD R2, R2, 0x1 ;  /* 0x0000000102026836 */ /* 0x000fe20000000000 */
[----:B------:R-:W-:Y:S01]  /*10d0*/  ISETP.NE.AND P4, PT, R20, RZ, PT ;  /* 0x000000ff1400720c */ /* 0x000fe20003f85270 */
[C---:B------:R-:W-:Y:S01]  /*10e0*/  @P1 IMAD R10, R3.reuse, R19, RZ ;  /* 0x00000013030a1224 */ /* 0x040fe200078e02ff */
[----:B------:R-:W-:Y:S01]  /*10f0*/  VIMNMX R206, R8, R4, PT ;  /* 0x0000000408ce7248 */ /* 0x000fe20003fe0100 */
[----:B------:R-:W-:Y:S01]  /*1100*/  @P1 IMAD.WIDE.U32 R6, R3, R18, RZ ;  /* 0x0000001203061225 */ /* 0x000fe200078e00ff */
[----:B------:R-:W-:-:S03]  /*1110*/  MOV R21, R2 ;  /* 0x0000000200157202 */ /* 0x000fc60000000f00 */
[C---:B------:R-:W-:Y:S01]  /*1120*/  IMAD.WIDE.U32 R4, R30.reuse, R16, RZ ;  /* 0x000000101e047225 */ /* 0x040fe200078e00ff */
[----:B------:R-:W-:Y:S02]  /*1130*/  @P1 IADD3 R35, R7, R10, RZ ;  /* 0x0000000a07231210 */ /* 0x000fe40007ffe0ff */
[----:B------:R-:W5:Y:S01]  /*1140*/  LDC.64 R10, c[0x0][0x488] ;  /* 0x00012200ff0a7b82 */ /* 0x000f620000000a00 */
[-C--:B------:R-:W-:Y:S01]  /*1150*/  IMAD R8, R31, R0.reuse, RZ ;  /* 0x000000001f087224 */ /* 0x080fe200078e02ff */
[----:B------:R-:W-:Y:S01]  /*1160*/  SHF.L.U32 R7, R43, 0x7, RZ ;  /* 0x000000072b077819 */ /* 0x000fe200000006ff */
[----:B------:R-:W-:Y:S01]  /*1170*/  IMAD.WIDE.U32 R2, R30, R0, RZ ;  /* 0x000000001e027225 */ /* 0x000fe200078e00ff */
[----:B------:R-:W-:Y:S02]  /*1180*/  @P1 MOV R33, R6 ;  /* 0x0000000600211202 */ /* 0x000fe40000000f00 */
[----:B------:R-:W-:Y:S01]  /*1190*/  SEL R7, R7, RZ, P5 ;  /* 0x000000ff07077207 */ /* 0x000fe20002800000 */
[----:B------:R-:W-:Y:S01]  /*11a0*/  IMAD.IADD R26, R5, 0x1, R9 ;  /* 0x00000001051a7824 */ /* 0x000fe200078e0209 */
[----:B------:R-:W-:Y:S01]  /*11b0*/  LEA R6, R206, 0xffffffc0, 0x6 ;  /* 0xffffffc0ce067811 */ /* 0x000fe200078e30ff */
[----:B------:R-:W-:Y:S01]  /*11c0*/  @P2 IMAD.IADD R26, R3, 0x1, R8 ;  /* 0x00000001031a2824 */ /* 0x000fe200078e0208 */
[C---:B------:R-:W-:Y:S01]  /*11d0*/  SHF.L.U64.HI R3, R43.reuse, 0x7, R41 ;  /* 0x000000072b037819 */ /* 0x040fe20000010229 */
[----:B------:R-:W-:Y:S01]  /*11e0*/  @!P0 IMAD.MOV R21, RZ, RZ, -R21 ;  /* 0x000000ffff158224 */ /* 0x000fe200078e0a15 */
[----:B------:R-:W-:Y:S01]  /*11f0*/  @!P4 LOP3.LUT R21, RZ, R20, RZ, 0x33, !PT ;  /* 0x00000014ff15c212 */ /* 0x000fe200078e33ff */
[----:B--2---:R-:W-:Y:S01]  /*1200*/  @P3 IMAD R8, R43, R27, RZ ;  /* 0x0000001b2b083224 */ /* 0x004fe200078e02ff */
[----:B------:R-:W-:Y:S01]  /*1210*/  SEL R32, R4, R2, !P2 ;  /* 0x0000000204207207 */ /* 0x000fe20005000000 */
[----:B-1----:R-:W-:Y:S01]  /*1220*/  @P2 IMAD.WIDE.U32 R4, R0, R14, RZ ;  /* 0x0000000e00042225 */ /* 0x002fe200078e00ff */
[----:B------:R-:W-:-:S02]  /*1230*/  SEL R3, R3, RZ, P5 ;  /* 0x000000ff03037207 */ /* 0x000fc40002800000 */
[----:B------:R-:W-:Y:S01]  /*1240*/  IADD3 R7, P0, R6, R7, RZ ;  /* 0x0000000706077210 */ /* 0x000fe20007f1e0ff */
[----:B---3--:R-:W-:Y:S01]  /*1250*/  @!P2 IMAD R2, R41, R12, RZ ;  /* 0x0000000c2902a224 */ /* 0x008fe200078e02ff */
[----:B------:R-:W-:Y:S01]  /*1260*/  SHF.R.S32.HI R20, RZ, 0x1f, R6 ;  /* 0x0000001fff147819 */ /* 0x000fe20000011406 */
[----:B------:R-:W-:Y:S01]  /*1270*/  @P2 IMAD R25, R0, R15, R5 ;  /* 0x0000000f00192224 */ /* 0x000fe200078e0205 */
[----:B------:R-:W-:Y:S01]  /*1280*/  @P3 SEL R8, R8, R0, !P2 ;  /* 0x0000000008083207 */ /* 0x000fe20005000000 */
[----:B------:R-:W-:Y:S02]  /*1290*/  @!P2 IMAD R9, R43, R13, R2 ;  /* 0x0000000d2b09a224 */ /* 0x000fe400078e0202 */
[----:B------:R-:W-:Y:S01]  /*12a0*/  IMAD.X R5, R20, 0x1, R3, P0 ;  /* 0x0000000114057824 */ /* 0x000fe200000e0603 */
[----:B----4-:R-:W-:Y:S01]  /*12b0*/  ISETP.NE.AND P0, PT, R37, RZ, PT ;  /* 0x000000ff2500720c */ /* 0x010fe20003f05270 */
[----:B------:R-:W-:Y:S02]  /*12c0*/  IMAD R14, R31, R7, RZ ;  /* 0x000000071f0e7224 */ /* 0x000fe400078e02ff */
[----:B------:R-:W-:-:S04]  /*12d0*/  @!P2 IMAD.WIDE.U32 R2, R43, R12, RZ ;  /* 0x0000000c2b02a225 */ /* 0x000fc800078e00ff */
[----:B------:R-:W-:Y:S01]  /*12e0*/  IMAD R16, R30, R5, R14 ;  /* 0x000000051e107224 */ /* 0x000fe200078e020e */
[----:B------:R-:W-:Y:S01]  /*12f0*/  @P2 MOV R14, R4 ;  /* 0x00000004000e2202 */ /* 0x000fe20000000f00 */
[----:B------:R-:W-:Y:S01]  /*1300*/  @!P2 IMAD.IADD R25, R3, 0x1, R9 ;  /* 0x000000010319a824 */ /* 0x000fe200078e0209 */
[----:B------:R-:W-:Y:S01]  /*1310*/  @!P2 MOV R14, R2 ;  /* 0x00000002000ea202 */ /* 0x000fe20000000f00 */
[----:B-----5:R-:W-:-:S04]  /*1320*/  IMAD.WIDE.U32 R2, R36, R10, RZ ;  /* 0x0000000a24027225 */ /* 0x020fc800078e00ff */
[----:B------:R-:W-:Y:S02]  /*1330*/  @!P3 IMAD R5, R43, R244, R46 ;  /* 0x000000f42b05b224 */ /* 0x000fe400078e022e */
[----:B------:R-:W-:Y:S02]  /*1340*/  @P1 IMAD.IADD R4, R250, 0x1, R48 ;  /* 0x00000001fa041824 */ /* 0x000fe400078e0230 */
[----:B------:R-:W-:Y:S01]  /*1350*/  IMAD.WIDE.U32 R12, R30, R7, RZ ;  /* 0x000000071e0c7225 */ /* 0x000fe200078e00ff */
[----:B------:R-:W-:-:S03]  /*1360*/  SHF.R.S32.HI R30, RZ, 0x1f, R24 ;  /* 0x0000001fff1e7819 */ /* 0x000fc60000011418 */
[----:B------:R-:W-:Y:S02]  /*1370*/  @P3 IMAD R15, R46, R17, R8 ;  /* 0x000000112e0f3224 */ /* 0x000fe400078e0208 */
[----:B------:R-:W-:Y:S01]  /*1380*/  IMAD R7, R36, R11, R3 ;  /* 0x0000000b24077224 */ /* 0x000fe200078e0203 */
[----:B------:R-:W-:Y:S01]  /*1390*/  SEL R11, R2, RZ, P0 ;  /* 0x000000ff020b7207 */ /* 0x000fe20000000000 */
[----:B------:R-:W-:Y:S02]  /*13a0*/  @!P3 IMAD R15, R5, R27, RZ ;  /* 0x0000001b050fb224 */ /* 0x000fe400078e02ff */
[----:B------:R-:W-:Y:S01]  /*13b0*/  @P1 IMAD R3, R4, R23, RZ ;  /* 0x0000001704031224 */ /* 0x000fe200078e02ff */
        /* <DEDUP_REMOVED lines=19> */
.L_x_220:
        /* <DEDUP_REMOVED lines=13> */
.L_x_221:
        /* <DEDUP_REMOVED lines=10> */
.L_x_222:
[----:B------:R-:W-:-:S04]  /*1660*/  IMAD R0, R43, R244, R46 ;  /* 0x000000f42b007224 */ /* 0x000fc800078e022e */
[----:B------:R-:W-:-:S07]  /*1670*/  IMAD R0, R0, R40, RZ ;  /* 0x0000002800007224 */ /* 0x000fce00078e02ff */
.L_x_223:
[----:B------:R-:W1:Y:S01]  /*1680*/  S2R R40, SR_TID.X ;  /* 0x0000000000287919 */ /* 0x000e620000002100 */
[----:B------:R-:W2:Y:S01]  /*1690*/  LDC.64 R16, c[0x0][0x420] ;  /* 0x00010800ff107b82 */ /* 0x000ea20000000a00 */
[----:B------:R-:W-:Y:S01]  /*16a0*/  IMAD R244, R39, R244, RZ ;  /* 0x000000f427f47224 */ /* 0x000fe200078e02ff */
[----:B------:R-:W-:Y:S01]  /*16b0*/  SHF.R.S32.HI R215, RZ, 0x1f, R214 ;  /* 0x0000001fffd77819 */ /* 0x000fe200000114d6 */
[----:B------:R-:W-:Y:S01]  /*16c0*/  IMAD.IADD R13, R6, 0x1, R0 ;  /* 0x00000001060d7824 */ /* 0x000fe200078e0200 */
[----:B------:R-:W-:Y:S01]  /*16d0*/  IADD3 R0, -R208, R220, R24 ;  /* 0x000000dcd0007210 */ /* 0x000fe20007ffe118 */
[----:B------:R-:W-:Y:S01]  /*16e0*/  IMAD.SHL.U32 R3, R244, 0x40, RZ ;  /* 0x00000040f4037824 */ /* 0x000fe200078e00ff */
[----:B------:R-:W-:Y:S01]  /*16f0*/  ULDC UR4, c[0x0][0x398] ;  /* 0x0000e60000047ab9 */ /* 0x000fe20000000800 */
[----:B------:R-:W-:Y:S01]  /*1700*/  IMAD.IADD R15, R6, 0x1, R15 ;  /* 0x00000001060f7824 */ /* 0x000fe200078e020f */
[----:B------:R-:W-:Y:S01]  /*1710*/  IADD3 R0, R0, -UR4, RZ ;  /* 0x8000000400007c10 */ /* 0x000fe2000fffe0ff */
[----:B------:R-:W-:Y:S01]  /*1720*/  ULDC.64 UR6, c[0x0][0x428] ;  /* 0x00010a0000067ab9 */ /* 0x000fe20000000a00 */
[----:B------:R-:W-:Y:S01]  /*1730*/  IADD3 R2, P3, P2, R12, R3, R8 ;  /* 0x000000030c027210 */ /* 0x000fe20007a7e008 */
[----:B------:R-:W3:Y:S01]  /*1740*/  LDC.64 R44, c[0x0][0x2b0] ;  /* 0x0000ac00ff2c7b82 */ /* 0x000ee20000000a00 */
[----:B------:R-:W-:Y:S01]  /*1750*/  SHF.R.S32.HI R3, RZ, 0x1f, R3 ;  /* 0x0000001fff037819 */ /* 0x000fe20000011403 */
[----:B------:R-:W-:Y:S01]  /*1760*/  ULDC.64 UR10, c[0x0][0x210] ;  /* 0x00008400000a7ab9 */ /* 0x000fe20000000a00 */
[----:B------:R-:W-:Y:S01]  /*1770*/  SHF.R.S32.HI R5, RZ, 0x1f, R0 ;  /* 0x0000001fff057819 */ /* 0x000fe20000011400 */
[----:B------:R-:W-:Y:S01]  /*1780*/  ULDC.64 UR8, c[0x0][0x3e0] ;  /* 0x0000f80000087ab9 */ /* 0x000fe20000000a00 */
[----:B------:R-:W-:Y:S01]  /*1790*/  IADD3.X R9, R4, R3, R9, P3, P2 ;  /* 0x0000000304097210 */ /* 0x000fe20001fe4409 */
[----:B------:R-:W-:Y:S01]  /*17a0*/  BSSY B1, `(.L_x_219) ;  /* 0x0000639000017945 */ /* 0x000fe20003800000 */
[----:B------:R-:W-:-:S02]  /*17b0*/  IADD3 R11, P3, P2, R11, R2, R32 ;  /* 0x000000020b0b7210 */ /* 0x000fc40007a7e020 */
[----:B------:R-:W-:Y:S02]  /*17c0*/  IADD3 R2, P4, R214, R14, RZ ;  /* 0x0000000ed6027210 */ /* 0x000fe40007f9e0ff */
[----:B------:R-:W-:Y:S01]  /*17d0*/  LEA.HI R12, R5, R0, RZ, 0x6 ;  /* 0x00000000050c7211 */ /* 0x000fe200078f30ff */
[-C--:B--2---:R-:W-:Y:S01]  /*17e0*/  IMAD R4, R20, R16.reuse, RZ ;  /* 0x0000001014047224 */ /* 0x084fe200078e02ff */
[----:B------:R-:W-:Y:S01]  /*17f0*/  IADD3.X R9, R27, R9, R26, P3, P2 ;  /* 0x000000091b097210 */ /* 0x000fe20001fe441a */
[----:B------:R-:W-:Y:S01]  /*1800*/  IMAD.X R3, R215, 0x1, R25, P4 ;  /* 0x00000001d7037824 */ /* 0x000fe200020e0619 */
[----:B------:R-:W2:Y:S01]  /*1810*/  LDC.64 R26, c[0x0][0x478] ;  /* 0x00011e00ff1a7b82 */ /* 0x000ea20000000a00 */
[C---:B------:R-:W-:Y:S02]  /*1820*/  IMAD R7, R6.reuse, R17, R4 ;  /* 0x0000001106077224 */ /* 0x040fe400078e0204 */
[----:B------:R-:W-:Y:S01]  /*1830*/  IMAD.WIDE.U32 R2, R6, R16, R2 ;  /* 0x0000001006027225 */ /* 0x000fe200078e0002 */
[----:B-1----:R-:W-:-:S03]  /*1840*/  SHF.R.S32.HI R42, RZ, 0x1f, R40 ;  /* 0x0000001fff2a7819 */ /* 0x002fc60000011428 */
[----:B------:R-:W-:Y:S01]  /*1850*/  IMAD.IADD R3, R3, 0x1, R7 ;  /* 0x0000000103037824 */ /* 0x000fe200078e0207 */
[CC--:B------:R-:W-:Y:S02]  /*1860*/  LEA.HI R32, R42.reuse, R40.reuse, RZ, 0x3 ;  /* 0x000000282a207211 */ /* 0x0c0fe400078f18ff */
[----:B------:R-:W-:Y:S01]  /*1870*/  LEA.HI R8, R42, R40, RZ, 0x5 ;  /* 0x000000282a087211 */ /* 0x000fe200078f28ff */
[----:B------:R-:W-:Y:S01]  /*1880*/  IMAD.WIDE.U32 R2, R46, UR6, R2 ;  /* 0x000000062e027c25 */ /* 0x000fe2000f8e0002 */
[----:B------:R-:W-:Y:S02]  /*1890*/  SHF.R.S32.HI R14, RZ, 0x3, R32 ;  /* 0x00000003ff0e7819 */ /* 0x000fe40000011420 */
[----:B------:R-:W-:Y:S02]  /*18a0*/  LOP3.LUT R4, R8, 0xffffffe0, RZ, 0xc0, !PT ;  /* 0xffffffe008047812 */ /* 0x000fe400078ec0ff */
[----:B------:R-:W-:Y:S02]  /*18b0*/  IADD3 R6, P4, R14, R6, RZ ;  /* 0x000000060e067210 */ /* 0x000fe40007f9e0ff */
[----:B------:R-:W-:Y:S01]  /*18c0*/  SHF.R.S32.HI R39, RZ, 0x1f, R14 ;  /* 0x0000001fff277819 */ /* 0x000fe2000001140e */
[----:B------:R-:W-:Y:S01]  /*18d0*/  IMAD.IADD R4, R40, 0x1, -R4 ;  /* 0x0000000128047824 */ /* 0x000fe200078e0a04 */
[----:B------:R-:W-:-:S03]  /*18e0*/  SHF.R.S32.HI R8, RZ, 0x5, R8 ;  /* 0x00000005ff087819 */ /* 0x000fc60000011408 */
[----:B------:R-:W-:Y:S02]  /*18f0*/  IMAD.X R5, R39, 0x1, R20, P4 ;  /* 0x0000000127057824 */ /* 0x000fe400020e0614 */
[----:B------:R-:W-:Y:S02]  /*1900*/  IMAD R0, R8, R244, R4 ;  /* 0x000000f408007224 */ /* 0x000fe400078e0204 */
[-C--:B------:R-:W-:Y:S02]  /*1910*/  IMAD R5, R5, R28.reuse, RZ ;  /* 0x0000001c05057224 */ /* 0x080fe400078e02ff */
[----:B------:R-:W-:Y:S02]  /*1920*/  IMAD R4, R47, UR6, RZ ;  /* 0x000000062f047c24 */ /* 0x000fe4000f8e02ff */
[----:B------:R-:W-:Y:S02]  /*1930*/  IMAD R10, R6, R29, R5 ;  /* 0x0000001d060a7224 */ /* 0x000fe400078e0205 */
[----:B------:R-:W-:Y:S01]  /*1940*/  IMAD R5, R46, UR7, R4 ;  /* 0x000000072e057c24 */ /* 0x000fe2000f8e0204 */
[----:B------:R-:W-:Y:S01]  /*1950*/  IADD3 R4, P2, R0, R11, RZ ;  /* 0x0000000b00047210 */ /* 0x000fe20007f5e0ff */
[----:B------:R-:W-:Y:S01]  /*1960*/  IMAD.WIDE.U32 R6, R6, R28, R214 ;  /* 0x0000001c06067225 */ /* 0x000fe200078e00d6 */
[----:B------:R-:W-:-:S02]  /*1970*/  ULDC.64 UR6, c[0x0][0x400] ;  /* 0x0001000000067ab9 */ /* 0x000fc40000000a00 */
[----:B------:R-:W-:Y:S02]  /*1980*/  IADD3 R5, R3, R5, RZ ;  /* 0x0000000503057210 */ /* 0x000fe40007ffe0ff */
[----:B------:R-:W-:Y:S02]  /*1990*/  SHF.R.S32.HI R3, RZ, 0x6, R12 ;  /* 0x00000006ff037819 */ /* 0x000fe4000001140c */
[----:B------:R-:W-:Y:S02]  /*19a0*/  LEA.HI.X.SX32 R0, R0, R9, 0x1, P2 ;  /* 0x0000000900007211 */ /* 0x000fe400010f0eff */
[----:B------:R-:W-:Y:S02]  /*19b0*/  LEA R200, P2, R4, UR6, 0x2 ;  /* 0x0000000604c87c11 */ /* 0x000fe4000f8410ff */
[----:B------:R-:W-:Y:S02]  /*19c0*/  VIMNMX R249, RZ, R3, !PT ;  /* 0x00000003fff97248 */ /* 0x000fe40007fe0100 */
[----:B------:R-:W-:-:S02]  /*19d0*/  IADD3 R8, P3, R38, R6, RZ ;  /* 0x0000000626087210 */ /* 0x000fc40007f7e0ff */
[----:B------:R-:W-:Y:S01]  /*19e0*/  LEA.HI.X R201, R4, UR7, R0, 0x2, P2 ;  /* 0x0000000704c97c11 */ /* 0x000fe200090f1400 */
[----:B------:R-:W-:Y:S01]  /*19f0*/  ULDC.64 UR6, c[0x0][0x258] ;  /* 0x0000960000067ab9 */ /* 0x000fe20000000a00 */
[----:B------:R-:W-:Y:S01]  /*1a00*/  ISETP.GT.AND P4, PT, R206, R249, PT ;  /* 0x000000f9ce00720c */ /* 0x000fe20003f84270 */
[----:B------:R-:W-:Y:S01]  /*1a10*/  IMAD.MOV.U32 R4, RZ, RZ, R2 ;  /* 0x000000ffff047224 */ /* 0x000fe200078e0002 */
[----:B------:R-:W-:Y:S01]  /*1a20*/  IADD3.X R9, R34, R7, R10, P3, !PT ;  /* 0x0000000722097210 */ /* 0x000fe20001ffe40a */
[----:B------:R-:W-:Y:S02]  /*1a30*/  IMAD R2, R47, UR6, RZ ;  /* 0x000000062f027c24 */ /* 0x000fe4000f8e02ff */
[----:B------:R-:W-:Y:S02]  /*1a40*/  IMAD R0, R39, R16, RZ ;  /* 0x0000001027007224 */ /* 0x000fe400078e02ff */
[----:B---3--:R-:W-:-:S04]  /*1a50*/  IMAD.WIDE R6, R15, 0x4, R44 ;  /* 0x000000040f067825 */ /* 0x008fc800078e022c */
[----:B------:R-:W-:Y:S02]  /*1a60*/  IMAD R2, R46, UR7, R2 ;  /* 0x000000072e027c24 */ /* 0x000fe4000f8e0202 */
[C---:B------:R-:W-:Y:S02]  /*1a70*/  IMAD R0, R14.reuse, R17, R0 ;  /* 0x000000110e007224 */ /* 0x040fe400078e0200 */
[----:B------:R-:W-:-:S04]  /*1a80*/  IMAD.WIDE.U32 R4, R14, R16, R4 ;  /* 0x000000100e047225 */ /* 0x000fc800078e0004 */
[----:B------:R-:W-:Y:S01]  /*1a90*/  IMAD.WIDE.U32 R8, R46, UR6, R8 ;  /* 0x000000062e087c25 */ /* 0x000fe2000f8e0008 */
[----:B------:R-:W-:Y:S02]  /*1aa0*/  IADD3 R15, R5, R0, RZ ;  /* 0x00000000050f7210 */ /* 0x000fe40007ffe0ff */
[----:B------:R-:W-:Y:S01]  /*1ab0*/  LEA R212, P2, R4, UR8, 0x1 ;  /* 0x0000000804d47c11 */ /* 0x000fe2000f8408ff */
[----:B------:R-:W-:Y:S01]  /*1ac0*/  IMAD.MOV.U32 R222, RZ, RZ, R6 ;  /* 0x000000ffffde7224 */ /* 0x000fe200078e0006 */
[----:B------:R-:W-:Y:S01]  /*1ad0*/  LEA R210, P3, R8, UR10, 0x1 ;  /* 0x0000000a08d27c11 */ /* 0x000fe2000f8608ff */
[----:B------:R-:W-:Y:S01]  /*1ae0*/  IMAD.MOV.U32 R221, RZ, RZ, R7 ;  /* 0x000000ffffdd7224 */ /* 0x000fe200078e0007 */
[----:B------:R-:W-:Y:S01]  /*1af0*/  LEA.HI.X R213, R4, UR9, R15, 0x1, P2 ;  /* 0x0000000904d57c11 */ /* 0x000fe200090f0c0f */
[----:B--2---:R-:W-:-:S04]  /*1b00*/  IMAD.WIDE R6, R13, 0x4, R26 ;  /* 0x000000040d067825 */ /* 0x004fc800078e021a */
        /* <DEDUP_REMOVED lines=31> */
.L_x_225:
        /* <DEDUP_REMOVED lines=13> */
.L_x_226:
[-C--:B------:R-:W-:Y:S01]  /*1dd0*/  IMAD R0, R30, R8.reuse, RZ ;  /* 0x000000081e007224 */ /* 0x080fe200078e02ff */
[----:B------:R-:W-:Y:S01]  /*1de0*/  ULDC.64 UR6, c[0x0][0x468] ;  /* 0x00011a0000067ab9 */ /* 0x000fe20000000a00 */
[----:B------:R-:W-:Y:S01]  /*1df0*/  IMAD.WIDE.U32 R2, R24, R8, R214 ;  /* 0x0000000818027225 */ /* 0x000fe200078e00d6 */
[----:B------:R-:W-:Y:S01]  /*1e00*/  IADD3 R5, R14, 0x20, RZ ;  /* 0x000000200e057810 */ /* 0x000fe20007ffe0ff */
[----:B------:R-:W-:Y:S02]  /*1e10*/  BSSY B0, `(.L_x_227) ;  /* 0x000001a000007945 */ /* 0x000fe40003800000 */
[----:B------:R-:W-:Y:S01]  /*1e20*/  IMAD R4, R24, R9, R0 ;  /* 0x0000000918047224 */ /* 0x000fe200078e0200 */
[----:B------:R-:W-:Y:S01]  /*1e30*/  IADD3 R2, P0, R6, R2, RZ ;  /* 0x0000000206027210 */ /* 0x000fe20007f1e0ff */
[----:B------:R-:W-:-:S03]  /*1e40*/  IMAD R0, R251, -0x40, R208 ;  /* 0xffffffc0fb007824 */ /* 0x000fc600078e02d0 */
[----:B------:R-:W-:Y:S01]  /*1e50*/  IADD3.X R3, R7, R3, R4, P0, !PT ;  /* 0x0000000307037210 */ /* 0x000fe200007fe404 */
[----:B------:R-:W-:Y:S01]  /*1e60*/  IMAD R4, R47, UR6, RZ ;  /* 0x000000062f047c24 */ /* 0x000fe2000f8e02ff */
[-C--:B------:R-:W-:Y:S02]  /*1e70*/  ISETP.GE.AND P3, PT, R14, R0.reuse, PT ;  /* 0x000000000e00720c */ /* 0x080fe40003f66270 */
[----:B------:R-:W-:Y:S01]  /*1e80*/  ISETP.GE.AND P2, PT, R5, R0, PT ;  /* 0x000000000500720c */ /* 0x000fe20003f46270 */
[C---:B------:R-:W-:Y:S02]  /*1e90*/  IMAD R4, R46.reuse, UR7, R4 ;  /* 0x000000072e047c24 */ /* 0x040fe4000f8e0204 */
[----:B------:R-:W-:-:S05]  /*1ea0*/  IMAD.WIDE.U32 R2, R46, UR6, R2 ;  /* 0x000000062e027c25 */ /* 0x000fca000f8e0002 */
[----:B------:R-:W-:-:S03]  /*1eb0*/  IADD3 R10, R3, R4, RZ ;  /* 0x00000004030a7210 */ /* 0x000fc60007ffe0ff */
[----:B------:R-:W-:Y:S05]  /*1ec0*/  @P3 BRA `(.L_x_228) ;  /* 0x0000000000383947 */ /* 0x000fea0003800000 */
[----:B------:R-:W-:Y:S01]  /*1ed0*/  MOV R5, R10 ;  /* 0x0000000a00057202 */ /* 0x000fe20000000f00 */
[-C--:B------:R-:W-:Y:S01]  /*1ee0*/  IMAD R0, R39, R8.reuse, RZ ;  /* 0x0000000827007224 */ /* 0x080fe200078e02ff */
[----:B------:R-:W-:Y:S01]  /*1ef0*/  ULDC UR4, c[0x0][0x2d0] ;  /* 0x0000b40000047ab9 */ /* 0x000fe20000000800 */
[----:B------:R-:W-:Y:S01]  /*1f00*/  IMAD.MOV.U32 R4, RZ, RZ, R2 ;  /* 0x000000ffff047224 */ /* 0x000fe200078e0002 */
[----:B------:R-:W-:Y:S01]  /*1f10*/  ISETP.GE.AND P4, PT, R214, UR4, PT ;  /* 0x00000004d6007c0c */ /* 0x000fe2000bf86270 */
[C---:B------:R-:W-:Y:S01]  /*1f20*/  IMAD R0, R14.reuse, R9, R0 ;  /* 0x000000090e007224 */ /* 0x040fe200078e0200 */
        /* <DEDUP_REMOVED lines=8> */
.L_x_228:
[----:B------:R-:W-:Y:S05]  /*1fb0*/  BSYNC B0 ;  /* 0x0000000000007941 */ /* 0x000fea0003800000 */
.L_x_227:
        /* <DEDUP_REMOVED lines=18> */
.L_x_230:
[----:B------:R-:W-:Y:S05]  /*20e0*/  BSYNC B0 ;  /* 0x0000000000007941 */ /* 0x000fea0003800000 */
.L_x_229:
[-C--:B--2---:R-:W-:Y:S01]  /*20f0*/  IMAD.WIDE.U32 R2, R24, R12.reuse, R214 ;  /* 0x0000000c18027225 */ /* 0x084fe200078e00d6 */
        /* <DEDUP_REMOVED lines=25> */
.L_x_232:
[----:B------:R-:W-:Y:S05]  /*2290*/  BSYNC B0 ;  /* 0x0000000000007941 */ /* 0x000fea0003800000 */
.L_x_231:
        /* <DEDUP_REMOVED lines=19> */
.L_x_224:
        /* <DEDUP_REMOVED lines=52> */
.L_x_235:
[----:B------:R-:W-:Y:S05]  /*2710*/  BSYNC B0 ;  /* 0x0000000000007941 */ /* 0x000fea0003800000 */
.L_x_234:
        /* <DEDUP_REMOVED lines=31> */
.L_x_237:
[----:B------:R-:W-:Y:S05]  /*2910*/  BSYNC B0 ;  /* 0x0000000000007941 */ /* 0x000fea0003800000 */
.L_x_236:
        /* <DEDUP_REMOVED lines=20> */
.L_x_239:
[----:B------:R-:W-:Y:S05]  /*2a60*/  BSYNC B0 ;  /* 0x0000000000007941 */ /* 0x000fea0003800000 */
.L_x_238:
        /* <DEDUP_REMOVED lines=27> */
.L_x_241:
[----:B------:R-:W-:Y:S05]  /*2c20*/  BSYNC B0 ;  /* 0x0000000000007941 */ /* 0x000fea0003800000 */
.L_x_240:
        /* <DEDUP_REMOVED lines=12> */
.L_x_243:
        /* <DEDUP_REMOVED lines=20> */
.L_x_244:
[----:B------:R-:W-:Y:S05]  /*2e30*/  BSYNC B0 ;  /* 0x0000000000007941 */ /* 0x000fea0003800000 */
.L_x_242:
        /* <DEDUP_REMOVED lines=13> */
.L_x_246:
        /* <DEDUP_REMOVED lines=14> */
[----:B------:R2:W-:Y:S01]  /*2ff0*/  @P1 STS [R202+0x3000], RZ ;  /* 0x003000ffca001388 */ /* 0x0005e20000000800 */
[----:B------:R-:W-:-:S03]  /*3000*/  IADD3.X R0, R20, R5, R0, P2, !PT ;  /* 0x0000000514007210 */ /* 0x000fc600017fe400 */
[----:B------:R2:W-:Y:S04]  /*3010*/  @P1 STS [R202+0x3004], RZ ;  /* 0x003004ffca001388 */ /* 0x0005e80000000800 */
[----:B------:R2:W-:Y:S04]  /*3020*/  @P1 STS [R202+0x3008], RZ ;  /* 0x003008ffca001388 */ /* 0x0005e80000000800 */
[----:B------:R2:W-:Y:S01]  /*3030*/  @P1 STS [R202+0x300c], RZ ;  /* 0x00300cffca001388 */ /* 0x0005e20000000800 */
[----:B------:R-:W-:Y:S05]  /*3040*/  @P1 BRA `(.L_x_247) ;  /* 0x0000000000181947 */ /* 0x000fea0003800000 */
[----:B--2---:R-:W-:-:S04]  /*3050*/  LEA R2, P1, R8, UR10, 0x1 ;  /* 0x0000000a08027c11 */ /* 0x004fc8000f8208ff */
[----:B------:R-:W-:-:S05]  /*3060*/  LEA.HI.X R3, R8, UR11, R0, 0x1, P1 ;  /* 0x0000000b08037c11 */ /* 0x000fca00088f0c00 */
[----:B------:R-:W-:Y:S01]  /*3070*/  @!PT LDS RZ, [RZ] ;  /* 0x00000000fffff984 */ /* 0x000fe20000000800 */
[----:B------:R-:W-:Y:S01]  /*3080*/  @!PT LDS RZ, [RZ] ;  /* 0x00000000fffff984 */ /* 0x000fe20000000800 */
[----:B------:R-:W-:Y:S01]  /*3090*/  @!PT LDS RZ, [RZ] ;  /* 0x00000000fffff984 */ /* 0x000fe20000000800 */
[----:B------:R2:W-:Y:S04]  /*30a0*/  LDGSTS.E.BYPASS.LTC128B.128 [R202+0x3000], desc[UR16][R2.64+0x80] ;  /* 0x0300008002ca7fae */ /* 0x0005e8000b901d50 */
.L_x_247:
[----:B------:R-:W-:Y:S05]  /*30b0*/  BSYNC B0 ;  /* 0x0000000000007941 */ /* 0x000fea0003800000 */
.L_x_245:
[----:B------:R1:W-:Y:S01]  /*30c0*/  @P6 STS.128 [R205+0xc000], RZ ;  /* 0x00c000ffcd006388 */ /* 0x0003e20000000c00 */
[-C--:B--23--:R-:W-:Y:S01]  /*30d0*/  IMAD.WIDE.U32 R2, R24, R22.reuse, R214 ;  /* 0x0000001618027225 */ /* 0x08cfe200078e00d6 */
        /* <DEDUP_REMOVED lines=38> */
.L_x_249:
[----:B------:R-:W-:Y:S05]  /*3340*/  BSYNC B0 ;  /* 0x0000000000007941 */ /* 0x000fea0003800000 */
.L_x_248:
        /* <DEDUP_REMOVED lines=31> */
.L_x_251:
[----:B------:R-:W-:Y:S05]  /*3540*/  BSYNC B0 ;  /* 0x0000000000007941 */ /* 0x000fea0003800000 */
.L_x_250:
[----:B------:R-:W4:Y:S01]  /*3550*/  LDL R8, [R1+0xc] ;  /* 0x00000c0001087983 */ /* 0x000f220000100800 */
[----:B------:R-:W-:Y:S01]  /*3560*/  ULDC.64 UR6, c[0x0][0x3c8] ;  /* 0x0000f20000067ab9 */ /* 0x000fe20000000a00 */
[----:B------:R-:W-:Y:S01]  /*3570*/  IMAD.MOV.U32 R216, RZ, RZ, 0x7f800000 ;  /* 0x7f800000ffd87424 */ /* 0x000fe200078e00ff */
[----:B------:R-:W-:Y:S01]  /*3580*/  ISETP.NE.U32.AND P4, PT, RZ, UR6, PT ;  /* 0x00000006ff007c0c */ /* 0x000fe2000bf85070 */
[----:B------:R-:W0:Y:S01]  /*3590*/  LDGDEPBAR ;  /* 0x00000000000079af */ /* 0x000e220000000000 */
[----:B------:R-:W-:Y:S02]  /*35a0*/  IMAD.MOV.U32 R217, RZ, RZ, 0x7f800000 ;  /* 0x7f800000ffd97424 */ /* 0x000fe400078e00ff */
[----:B------:R-:W-:Y:S01]  /*35b0*/  IMAD.MOV.U32 R164, RZ, RZ, 0x20 ;  /* 0x00000020ffa47424 */ /* 0x000fe200078e00ff */
[----:B------:R-:W-:Y:S02]  /*35c0*/  ISETP.NE.AND.EX P4, PT, RZ, UR7, PT, P4 ;  /* 0x00000007ff007c0c */ /* 0x000fe4000bf85340 */
[----:B------:R-:W-:Y:S01]  /*35d0*/  LEA R140, R199, UR5, 0x1 ;  /* 0x00000005c78c7c11 */ /* 0x000fe2000f8e08ff */
[C---:B------:R-:W-:Y:S01]  /*35e0*/  IMAD.SHL.U32 R219, R244.reuse, 0x10, RZ ;  /* 0x00000010f4db7824 */ /* 0x040fe200078e00ff */
[----:B------:R-:W1:Y:S01]  /*35f0*/  LDC R218, c[0x0][0x394] ;  /* 0x0000e500ffda7b82 */ /* 0x000e620000000800 */
[----:B------:R-:W-:-:S02]  /*3600*/  IMAD.SHL.U32 R209, R244, 0x8, RZ ;  /* 0x00000008f4d17824 */ /* 0x000fc400078e00ff */
[----:B------:R-:W-:Y:S02]  /*3610*/  IMAD.MOV.U32 R192, RZ, RZ, 0x20 ;  /* 0x00000020ffc07424 */ /* 0x000fe400078e00ff */
[----:B------:R-:W-:Y:S02]  /*3620*/  IMAD.MOV.U32 R189, RZ, RZ, 0x40 ;  /* 0x00000040ffbd7424 */ /* 0x000fe400078e00ff */
[----:B------:R-:W-:Y:S02]  /*3630*/  VIADD R184, R198, 0x2000 ;  /* 0x00002000c6b87836 */ /* 0x000fe40000000000 */
[----:B------:R-:W-:Y:S01]  /*3640*/  VIADD R187, R197, 0x2000 ;  /* 0x00002000c5bb7836 */ /* 0x000fe20000000000 */
[----:B--23--:R-:W2:Y:S01]  /*3650*/  @P4 LDC.64 R6, c[0x0][0x3d0] ;  /* 0x0000f400ff064b82 */ /* 0x00cea20000000a00 */
[----:B------:R-:W-:Y:S01]  /*3660*/  IMAD.IADD R252, R24, 0x1, R220 ;  /* 0x0000000118fc7824 */ /* 0x000fe200078e02dc */
[----:B------:R-:W-:Y:S01]  /*3670*/  CS2R R94, SRZ ;  /* 0x00000000005e7805 */ /* 0x000fe2000001ff00 */
[----:B------:R-:W-:Y:S01]  /*3680*/  IMAD.MOV.U32 R203, RZ, RZ, RZ ;  /* 0x000000ffffcb7224 */ /* 0x000fe200078e00ff */
[----:B------:R-:W-:Y:S01]  /*3690*/  CS2R R92, SRZ ;  /* 0x00000000005c7805 */ /* 0x000fe2000001ff00 */
[----:B------:R-:W-:Y:S01]  /*36a0*/  IMAD R248, R244, 0x18, RZ ;  /* 0x00000018f4f87824 */ /* 0x000fe200078e02ff */
[----:B------:R-:W-:-:S04]  /*36b0*/  DEPBAR.LE SB0, 0x1 ;  /* 0x000080400000791a */ /* 0x000fc80000000000 */
[C---:B------:R-:W-:Y:S01]  /*36c0*/  IMAD.SHL.U32 R247, R244.reuse, 0x20, RZ ;  /* 0x00000020f4f77824 */ /* 0x040fe200078e00ff */
[----:B------:R-:W-:Y:S01]  /*36d0*/  CS2R R98, SRZ ;  /* 0x0000000000627805 */ /* 0x000fe2000001ff00 */
[C---:B------:R-:W-:Y:S01]  /*36e0*/  IMAD R246, R244.reuse, 0x28, RZ ;  /* 0x00000028f4f67824 */ /* 0x040fe200078e02ff */
[----:B------:R-:W-:Y:S01]  /*36f0*/  CS2R R96, SRZ ;  /* 0x0000000000607805 */ /* 0x000fe2000001ff00 */
[----:B------:R-:W-:Y:S01]  /*3700*/  IMAD R245, R244, 0x30, RZ ;  /* 0x00000030f4f57824 */ /* 0x000fe200078e02ff */
[----:B------:R-:W-:Y:S01]  /*3710*/  CS2R R90, SRZ ;  /* 0x00000000005a7805 */ /* 0x000fe2000001ff00 */
[----:B------:R-:W-:Y:S01]  /*3720*/  IMAD.MOV.U32 R207, RZ, RZ, R202 ;  /* 0x000000ffffcf7224 */ /* 0x000fe200078e00ca */
[----:B------:R-:W-:Y:S02]  /*3730*/  CS2R R88, SRZ ;  /* 0x0000000000587805 */ /* 0x000fe4000001ff00 */
[----:B------:R-:W-:Y:S02]  /*3740*/  CS2R R86, SRZ ;  /* 0x0000000000567805 */ /* 0x000fe4000001ff00 */
[----:B------:R-:W-:-:S02]  /*3750*/  CS2R R84, SRZ ;  /* 0x0000000000547805 */ /* 0x000fc4000001ff00 */
[----:B------:R-:W-:Y:S02]  /*3760*/  CS2R R78, SRZ ;  /* 0x00000000004e7805 */ /* 0x000fe4000001ff00 */
[----:B------:R-:W-:Y:S02]  /*3770*/  CS2R R76, SRZ ;  /* 0x00000000004c7805 */ /* 0x000fe4000001ff00 */
[----:B------:R-:W-:Y:S02]  /*3780*/  CS2R R82, SRZ ;  /* 0x0000000000527805 */ /* 0x000fe4000001ff00 */
[----:B------:R-:W-:Y:S01]  /*3790*/  CS2R R80, SRZ ;  /* 0x0000000000507805 */ /* 0x000fe2000001ff00 */
[----:B--2---:R-:W-:Y:S01]  /*37a0*/  @P4 IMAD.WIDE.U32 R4, R43, R6, R46 ;  /* 0x000000062b044225 */ /* 0x004fe200078e002e */
[----:B------:R-:W-:Y:S02]  /*37b0*/  CS2R R74, SRZ ;  /* 0x00000000004a7805 */ /* 0x000fe4000001ff00 */
[----:B------:R-:W-:-:S02]  /*37c0*/  CS2R R72, SRZ ;  /* 0x0000000000487805 */ /* 0x000fc4000001ff00 */
[----:B------:R-:W-:Y:S02]  /*37d0*/  CS2R R70, SRZ ;  /* 0x0000000000467805 */ /* 0x000fe4000001ff00 */
[----:B------:R-:W-:Y:S02]  /*37e0*/  CS2R R68, SRZ ;  /* 0x0000000000447805 */ /* 0x000fe4000001ff00 */
[----:B------:R-:W-:Y:S02]  /*37f0*/  CS2R R44, SRZ ;  /* 0x00000000002c7805 */ /* 0x000fe4000001ff00 */
[----:B------:R-:W-:Y:S02]  /*3800*/  CS2R R50, SRZ ;  /* 0x0000000000327805 */ /* 0x000fe4000001ff00 */
        /* <DEDUP_REMOVED lines=8> */
[----:B------:R-:W-:Y:S01]  /*3890*/  CS2R R20, SRZ ;  /* 0x0000000000147805 */ /* 0x000fe2000001ff00 */
[----:B------:R-:W-:Y:S01]  /*38a0*/  ULDC UR8, c[0x0][0x2ec] ;  /* 0x0000bb0000087ab9 */ /* 0x000fe20000000800 */
[C---:B----4-:R-:W-:Y:S01]  /*38b0*/  VIADD R2, R8.reuse, 0x8 ;  /* 0x0000000808027836 */ /* 0x050fe20000000000 */
[----:B------:R-:W-:Y:S01]  /*38c0*/  SHF.R.S32.HI R0, RZ, 0x1f, R8 ;  /* 0x0000001fff007819 */ /* 0x000fe20000011408 */
[C---:B------:R-:W-:Y:S01]  /*38d0*/  IMAD.SHL.U32 R240, R8.reuse, 0x4, RZ ;  /* 0x0000000408f07824 */ /* 0x040fe200078e00ff */
[-C--:B------:R-:W-:Y:S02]  /*38e0*/  ISETP.GE.AND P3, PT, R8, R13.reuse, PT ;  /* 0x0000000d0800720c */ /* 0x080fe40003f66270 */
[----:B------:R-:W-:Y:S02]  /*38f0*/  ISETP.GE.AND P2, PT, R2, R13, PT ;  /* 0x0000000d0200720c */ /* 0x000fe40003f46270 */
[----:B------:R-:W-:Y:S01]  /*3900*/  SHF.L.U64.HI R239, R8, 0x2, R0 ;  /* 0x0000000208ef7819 */ /* 0x000fe20000010200 */
[----:B------:R-:W-:Y:S01]  /*3910*/  @P4 IMAD R0, R41, R6, RZ ;  /* 0x0000000629004224 */ /* 0x000fe200078e02ff */
[----:B------:R-:W-:-:S03]  /*3920*/  IADD3 R2, P1, R240, R222, RZ ;  /* 0x000000def0027210 */ /* 0x000fc60007f3e0ff */
[----:B------:R-:W-:Y:S02]  /*3930*/  @P4 IMAD R7, R43, R7, R0 ;  /* 0x000000072b074224 */ /* 0x000fe400078e0200 */
[----:B------:R-:W-:Y:S01]  /*3940*/  IMAD.X R3, R239, 0x1, R221, P1 ;  /* 0x00000001ef037824 */ /* 0x000fe200008e06dd */
[----:B------:R-:W-:Y:S01]  /*3950*/  @P4 LEA R6, P1, R4, UR6, 0x2 ;  /* 0x0000000604064c11 */ /* 0x000fe2000f8210ff */
[----:B------:R-:W-:Y:S01]  /*3960*/  @P4 IMAD.IADD R7, R5, 0x1, R7 ;  /* 0x0000000105074824 */ /* 0x000fe200078e0207 */
[----:B------:R-:W-:Y:S01]  /*3970*/  LEA.HI R0, R42, R40, RZ, 0x4 ;  /* 0x000000282a007211 */ /* 0x000fe200078f20ff */
[----:B------:R-:W2:Y:S01]  /*3980*/  @P4 LDC R5, c[0x0][0x2e8] ;  /* 0x0000ba00ff054b82 */ /* 0x000ea20000000800 */
[----:B------:R-:W5:Y:S01]  /*3990*/  @!P3 LDG.E R216, desc[UR16][R2.64] ;  /* 0x0000001002d8b981 */ /* 0x000f62000c1e1900 */
[----:B------:R-:W-:-:S03]  /*39a0*/  VIADD R9, R219, 0x20 ;  /* 0x00000020db097836 */ /* 0x000fc60000000000 */
[----:B------:R3:W5:Y:S01]  /*39b0*/  @!P2 LDG.E R217, desc[UR16][R2.64+0x20] ;  /* 0x0000201002d9a981 */ /* 0x000762000c1e1900 */
[----:B------:R-:W-:Y:S01]  /*39c0*/  @P4 LEA.HI.X R7, R4, UR7, R7, 0x2, P1 ;  /* 0x0000000704074c11 */ /* 0x000fe200088f1407 */
[C---:B------:R-:W-:Y:S02]  /*39d0*/  VIADD R11, R219.reuse, 0x40 ;  /* 0x00000040db0b7836 */ /* 0x040fe40000000000 */
[----:B------:R-:W-:Y:S01]  /*39e0*/  VIADD R10, R219, 0x60 ;  /* 0x00000060db0a7836 */ /* 0x000fe20000000000 */
[----:B------:R-:W-:Y:S01]  /*39f0*/  BAR.SYNC.DEFER_BLOCKING 0x0 ;  /* 0x0000000000007b1d */ /* 0x000fe20000010000 */
[----:B------:R-:W-:Y:S02]  /*3a00*/  LOP3.LUT R0, R0, 0xfffffff0, RZ, 0xc0, !PT ;  /* 0xfffffff000007812 */ /* 0x000fe400078ec0ff */
[----:B------:R-:W-:Y:S02]  /*3a10*/  LEA.HI R4, R42, R40, RZ, 0x7 ;  /* 0x000000282a047211 */ /* 0x000fe400078f38ff */
[----:B------:R-:W-:-:S02]  /*3a20*/  SEL R184, R184, R198, !P0 ;  /* 0x000000c6b8b87207 */ /* 0x000fc40004000000 */
[----:B------:R-:W-:Y:S02]  /*3a30*/  SEL R187, R187, R197, !P0 ;  /* 0x000000c5bbbb7207 */ /* 0x000fe40004000000 */
[----:B------:R-:W-:Y:S01]  /*3a40*/  IADD3 R252, -R208, 0x40, R252 ;  /* 0x00000040d0fc7810 */ /* 0x000fe20007ffe1fc */
[----:B------:R-:W-:Y:S01]  /*3a50*/  IMAD R244, R244, 0x38, RZ ;  /* 0x00000038f4f47824 */ /* 0x000fe200078e02ff */
[----:B------:R-:W-:Y:S02]  /*3a60*/  CS2R R46, SRZ ;  /* 0x00000000002e7805 */ /* 0x000fe4000001ff00 */
[----:B------:R-:W-:Y:S01]  /*3a70*/  CS2R R24, SRZ ;  /* 0x0000000000187805 */ /* 0x000fe2000001ff00 */
[----:B------:R-:W-:Y:S01]  /*3a80*/  ULDC UR6, c[0x0][0x2d0] ;  /* 0x0000b40000067ab9 */ /* 0x000fe20000000800 */
[----:B--2---:R-:W2:Y:S01]  /*3a90*/  @P4 MUFU.RCP R5, R5 ;  /* 0x0000000500054308 */ /* 0x004ea20000001000 */
[----:B------:R-:W-:Y:S01]  /*3aa0*/  ULDC UR7, c[0x0][0x398] ;  /* 0x0000e60000077ab9 */ /* 0x000fe20000000800 */
[----:B------:R4:W2:Y:S01]  /*3ab0*/  @P4 LDG.E R6, desc[UR16][R6.64] ;  /* 0x0000001006064981 */ /* 0x0008a2000c1e1900 */
[----:B------:R-:W-:Y:S01]  /*3ac0*/  IMAD.IADD R0, R40, 0x1, -R0 ;  /* 0x0000000128007824 */ /* 0x000fe200078e0a00 */
[----:B------:R-:W-:-:S02]  /*3ad0*/  CS2R R42, SRZ ;  /* 0x00000000002a7805 */ /* 0x000fc4000001ff00 */
[----:B------:R-:W-:Y:S01]  /*3ae0*/  LEA R184, R184, UR5, 0x1 ;  /* 0x00000005b8b87c11 */ /* 0x000fe2000f8e08ff */
[----:B------:R1:W1:Y:S01]  /*3af0*/  LDSM.16.M88.4 R104, [R140+0x10000] ;  /* 0x010000008c68783b */ /* 0x0002620000000200 */
[----:B------:R-:W-:Y:S01]  /*3b00*/  LEA R187, R187, UR5, 0x1 ;  /* 0x00000005bbbb7c11 */ /* 0x000fe2000f8e08ff */
[----:B------:R-:W-:Y:S01]  /*3b10*/  VIADD R252, R252, -UR4 ;  /* 0x80000004fcfc7c36 */ /* 0x000fe20008000000 */
[----:B---3--:R-:W-:Y:S01]  /*3b20*/  SHF.R.S32.HI R2, RZ, 0x1f, R0 ;  /* 0x0000001fff027819 */ /* 0x008fe20000011400 */
[----:B------:R3:W1:Y:S01]  /*3b30*/  LDSM.16.M88.4 R108, [R140+0x10800] ;  /* 0x010800008c6c783b */ /* 0x0006620000000200 */
[----:B------:R-:W-:Y:S02]  /*3b40*/  ULDC UR4, c[0x0][0x2dc] ;  /* 0x0000b70000047ab9 */ /* 0x000fe40000000800 */
[----:B------:R-:W-:Y:S01]  /*3b50*/  LEA.HI R2, R2, R0, RZ, 0x3 ;  /* 0x0000000002027211 */ /* 0x000fe200078f18ff */
[----:B------:R3:W1:Y:S03]  /*3b60*/  LDSM.16.M88.4 R136, [R140+0x12000] ;  /* 0x012000008c88783b */ /* 0x0006660000000200 */
[----:B------:R-:W-:Y:S01]  /*3b70*/  LOP3.LUT R3, R2, 0xfffffff8, RZ, 0xc0, !PT ;  /* 0xfffffff802037812 */ /* 0x000fe200078ec0ff */
[----:B------:R-:W1:Y:S01]  /*3b80*/  LDSM.16.M88.4 R140, [R140+0x12800] ;  /* 0x012800008c8c783b */ /* 0x000e620000000200 */
[----:B------:R-:W-:-:S03]  /*3b90*/  SHF.R.S32.HI R2, RZ, 0x7, R4 ;  /* 0x00000007ff027819 */ /* 0x000fc60000011404 */
[----:B------:R-:W-:Y:S01]  /*3ba0*/  IMAD.IADD R3, R0, 0x1, -R3 ;  /* 0x0000000100037824 */ /* 0x000fe200078e0a03 */
[----:B------:R3:W1:Y:S01]  /*3bb0*/  LDSM.16.M88.4 R112, [R190] ;  /* 0x00000000be70783b */ /* 0x0006620000000200 */
[----:B------:R-:W-:Y:S02]  /*3bc0*/  IMAD.SHL.U32 R0, R2, 0x20, RZ ;  /* 0x0000002002007824 */ /* 0x000fe400078e00ff */
[C---:B------:R-:W-:Y:S01]  /*3bd0*/  IMAD.IADD R2, R209.reuse, 0x1, R9 ;  /* 0x00000001d1027824 */ /* 0x040fe200078e0209 */
[----:B----4-:R-:W-:Y:S01]  /*3be0*/  LOP3.LUT R7, R32, 0xfffffff8, RZ, 0xc0, !PT ;  /* 0xfffffff820077812 */ /* 0x010fe200078ec0ff */
[----:B------:R3:W4:Y:S01]  /*3bf0*/  LDSM.16.M88.4 R116, [R190+0x800] ;  /* 0x00080000be74783b */ /* 0x0007220000000200 */
[----:B------:R-:W-:Y:S01]  /*3c00*/  CS2R R32, SRZ ;  /* 0x0000000000207805 */ /* 0x000fe2000001ff00 */
[----:B------:R-:W-:Y:S02]  /*3c10*/  IMAD.IADD R238, R209, 0x1, R2 ;  /* 0x00000001d1ee7824 */ /* 0x000fe400078e0202 */
[C---:B------:R-:W-:Y:S01]  /*3c20*/  IMAD.IADD R4, R40.reuse, 0x1, -R7 ;  /* 0x0000000128047824 */ /* 0x040fe200078e0a07 */
[----:B------:R3:W1:Y:S01]  /*3c30*/  LDSM.16.M88.4 R120, [R188] ;  /* 0x00000000bc78783b */ /* 0x0006620000000200 */
[----:B------:R-:W-:-:S02]  /*3c40*/  IMAD.SHL.U32 R40, R40, 0x2, RZ ;  /* 0x0000000228287824 */ /* 0x000fc400078e00ff */
[C---:B------:R-:W-:Y:S01]  /*3c50*/  IMAD.IADD R231, R209.reuse, 0x1, R238 ;  /* 0x00000001d1e77824 */ /* 0x040fe200078e02ee */
[----:B------:R-:W-:Y:S01]  /*3c60*/  LOP3.LUT P3, RZ, R4, 0x2, RZ, 0xc0, !PT ;  /* 0x0000000204ff7812 */ /* 0x000fe2000786c0ff */
[----:B------:R3:W1:Y:S01]  /*3c70*/  LDSM.16.M88.4 R124, [R188+0x800] ;  /* 0x00080000bc7c783b */ /* 0x0006620000000200 */
[----:B------:R-:W-:Y:S01]  /*3c80*/  LOP3.LUT R0, R0, 0x6, R40, 0xf8, !PT ;  /* 0x0000000600007812 */ /* 0x000fe200078ef828 */
[----:B------:R-:W-:Y:S01]  /*3c90*/  IMAD.IADD R4, R209, 0x1, R11 ;  /* 0x00000001d1047824 */ /* 0x000fe200078e020b */
[----:B------:R-:W-:Y:S01]  /*3ca0*/  SEL R164, R164, 0xffffffe0, !P3 ;  /* 0xffffffe0a4a47807 */ /* 0x000fe20005800000 */
[----:B------:R3:W1:Y:S01]  /*3cb0*/  LDSM.16.M88.4 R144, [R190+0x2000] ;  /* 0x00200000be90783b */ /* 0x0006620000000200 */
[----:B------:R-:W-:Y:S01]  /*3cc0*/  R2P PR, R3, 0x6 ;  /* 0x0000000603007804 */ /* 0x000fe20000000000 */
[----:B------:R-:W-:Y:S01]  /*3cd0*/  IMAD R204, R251, 0x40, R0 ;  /* 0x00000040fbcc7824 */ /* 0x000fe200078e0200 */
[----:B------:R-:W-:Y:S01]  /*3ce0*/  CS2R R40, SRZ ;  /* 0x0000000000287805 */ /* 0x000fe2000001ff00 */
[----:B------:R-:W-:Y:S01]  /*3cf0*/  IMAD.IADD R164, R164, 0x1, R188 ;  /* 0x00000001a4a47824 */ /* 0x000fe200078e02bc */
[----:B------:R3:W1:Y:S01]  /*3d00*/  LDSM.16.M88.4 R148, [R190+0x2800] ;  /* 0x00280000be94783b */ /* 0x0006620000000200 */
[C---:B------:R-:W-:Y:S01]  /*3d10*/  IMAD.IADD R3, R209.reuse, 0x1, R10 ;  /* 0x00000001d1037824 */ /* 0x040fe200078e020a */
[----:B------:R-:W-:Y:S01]  /*3d20*/  IADD3 R0, -R220, R8, -R204 ;  /* 0x00000008dc007210 */ /* 0x000fe20007ffe9cc */
[C---:B------:R-:W-:Y:S01]  /*3d30*/  IMAD.IADD R237, R209.reuse, 0x1, R4 ;  /* 0x00000001d1ed7824 */ /* 0x040fe200078e0204 */
[----:B------:R3:W1:Y:S01]  /*3d40*/  LDSM.16.M88.4 R128, [R164] ;  /* 0x00000000a480783b */ /* 0x0006620000000200 */
[C---:B------:R-:W-:Y:S01]  /*3d50*/  IMAD.IADD R234, R209.reuse, 0x1, R3 ;  /* 0x00000001d1ea7824 */ /* 0x040fe200078e0203 */
[----:B------:R-:W-:Y:S01]  /*3d60*/  SEL R192, R192, 0xffffffe0, !P1 ;  /* 0xffffffe0c0c07807 */ /* 0x000fe20004800000 */
[----:B------:R-:W-:Y:S01]  /*3d70*/  IMAD.IADD R0, R0, 0x1, R208 ;  /* 0x0000000100007824 */ /* 0x000fe200078e02d0 */
[----:B------:R3:W1:Y:S01]  /*3d80*/  LDSM.16.M88.4 R132, [R164+0x800] ;  /* 0x00080000a484783b */ /* 0x0006620000000200 */
[----:B------:R-:W-:Y:S01]  /*3d90*/  IMAD.IADD R236, R209, 0x1, R237 ;  /* 0x00000001d1ec7824 */ /* 0x000fe200078e02ed */
[----:B------:R-:W-:Y:S01]  /*3da0*/  SEL R189, R189, 0xffffffc0, !P2 ;  /* 0xffffffc0bdbd7807 */ /* 0x000fe20005000000 */
[C---:B------:R-:W-:Y:S01]  /*3db0*/  IMAD.IADD R233, R209.reuse, 0x1, R234 ;  /* 0x00000001d1e97824 */ /* 0x040fe200078e02ea */
[----:B------:R3:W1:Y:S01]  /*3dc0*/  LDSM.16.M88.4 R160, [R164+0x2000] ;  /* 0x00200000a4a0783b */ /* 0x0006620000000200 */
[----:B------:R-:W-:-:S02]  /*3dd0*/  IMAD.IADD R235, R209, 0x1, R236 ;  /* 0x00000001d1eb7824 */ /* 0x000fc400078e02ec */
[C---:B------:R-:W-:Y:S01]  /*3de0*/  IMAD.IADD R232, R209.reuse, 0x1, R233 ;  /* 0x00000001d1e87824 */ /* 0x040fe200078e02e9 */
[----:B------:R-:W1:Y:S01]  /*3df0*/  LDSM.16.M88.4 R164, [R164+0x2800] ;  /* 0x00280000a4a4783b */ /* 0x000e620000000200 */
[C---:B------:R-:W-:Y:S02]  /*3e00*/  IMAD.IADD R230, R209.reuse, 0x1, R231 ;  /* 0x00000001d1e67824 */ /* 0x040fe400078e02e7 */
[----:B------:R-:W-:Y:S01]  /*3e10*/  IMAD.IADD R193, R194, 0x1, R192 ;  /* 0x00000001c2c17824 */ /* 0x000fe200078e02c0 */
[----:B------:R3:W1:Y:S01]  /*3e20*/  LDSM.16.M88.4 R152, [R188+0x2000] ;  /* 0x00200000bc98783b */ /* 0x0006620000000200 */
[C---:B------:R-:W-:Y:S02]  /*3e30*/  IMAD.IADD R243, R209.reuse, 0x1, R235 ;  /* 0x00000001d1f37824 */ /* 0x040fe400078e02eb */
[C---:B------:R-:W-:Y:S01]  /*3e40*/  IMAD.IADD R242, R209.reuse, 0x1, R232 ;  /* 0x00000001d1f27824 */ /* 0x040fe200078e02e8 */
[----:B------:R3:W1:Y:S01]  /*3e50*/  LDSM.16.M88.4 R156, [R188+0x2800] ;  /* 0x00280000bc9c783b */ /* 0x0006620000000200 */
[----:B------:R-:W-:-:S02]  /*3e60*/  IMAD.IADD R241, R209, 0x1, R230 ;  /* 0x00000001d1f17824 */ /* 0x000fc400078e02e6 */
[----:B------:R-:W-:Y:S01]  /*3e70*/  IMAD.IADD R195, R194, 0x1, R189 ;  /* 0x00000001c2c37824 */ /* 0x000fe200078e02bd */
[----:B------:R3:W-:Y:S01]  /*3e80*/  STL [R1+0x8], R0 ;  /* 0x0000080001007387 */ /* 0x0007e20000100800 */
[----:B------:R-:W-:Y:S02]  /*3e90*/  IMAD.IADD R196, R189, 0x1, R193 ;  /* 0x00000001bdc47824 */ /* 0x000fe400078e02c1 */
[----:B-1234-:R-:W-:-:S07]  /*3ea0*/  @P4 FMUL.FTZ R203, R6, R5 ;  /* 0x0000000506cb4220 */ /* 0x01efce0000410000 */
.L_x_256:
[----:B------:R-:W0:Y:S01]  /*3eb0*/  LDGDEPBAR ;  /* 0x00000000000079af */ /* 0x000e220000000000 */
[----:B------:R-:W-:Y:S01]  /*3ec0*/  LEA R0, R199, UR5, 0x1 ;  /* 0x00000005c7007c11 */ /* 0x000fe2000f8e08ff */
[C---:B------:R-:W-:Y:S01]  /*3ed0*/  IMAD.IADD R2, R187.reuse, 0x1, R192 ;  /* 0x00000001bb027824 */ /* 0x040fe200078e02c0 */
[----:B------:R-:W-:Y:S01]  /*3ee0*/  IADD3 R100, P0, R240, R228, RZ ;  /* 0x000000e4f0647210 */ /* 0x000fe20007f1e0ff */
[----:B------:R-:W2:Y:S01]  /*3ef0*/  LDL R171, [R1+0x8] ;  /* 0x0000080001ab7983 */ /* 0x000ea20000100800 */
[--C-:B------:R-:W-:Y:S02]  /*3f00*/  IMAD.IADD R168, R187, 0x1, R189.reuse ;  /* 0x00000001bba87824 */ /* 0x100fe400078e02bd */
[----:B------:R-:W-:Y:S02]  /*3f10*/  IMAD.IADD R3, R2, 0x1, R189 ;  /* 0x0000000102037824 */ /* 0x000fe400078e02bd */
[----:B------:R-:W-:Y:S01]  /*3f20*/  IMAD.X R101, R239, 0x1, R227, P0 ;  /* 0x00000001ef657824 */ /* 0x000fe200000e06e3 */
[----:B------:R-:W-:Y:S04]  /*3f30*/  DEPBAR.LE SB0, 0x0 ;  /* 0x000080000000791a */ /* 0x000fe80000000000 */
[----:B------:R-:W-:Y:S06]  /*3f40*/  BAR.SYNC.DEFER_BLOCKING 0x0 ;  /* 0x0000000000007b1d */ /* 0x000fec0000010000 */
[----:B------:R-:W-:Y:S04]  /*3f50*/  LDSM.16.M88.4 R16, [R187] ;  /* 0x00000000bb10783b */ /* 0x000fe80000000200 */
[----:B------:R-:W1:Y:S04]  /*3f60*/  LDSM.16.M88.4 R8, [R0+0xc000] ;  /* 0x00c000000008783b */ /* 0x000e680000000200 */
[----:B------:R-:W3:Y:S04]  /*3f70*/  LDSM.16.M88.4 R52, [R0+0xc800] ;  /* 0x00c800000034783b */ /* 0x000ee80000000200 */
[----:B------:R-:W-:Y:S04]  /*3f80*/  LDSM.16.M88.4 R56, [R2] ;  /* 0x000000000238783b */ /* 0x000fe80000000200 */
[----:B------:R-:W4:Y:S04]  /*3f90*/  LDSM.16.M88.4 R60, [R190+-0x4000] ;  /* 0xffc00000be3c783b */ /* 0x000f280000000200 */
[----:B------:R-:W4:Y:S04]  /*3fa0*/  LDSM.16.M88.4 R64, [R190+-0x3800] ;  /* 0xffc80000be40783b */ /* 0x000f280000000200 */
[----:B-----5:R-:W5:Y:S04]  /*3fb0*/  LDG.E R170, desc[UR16][R100.64] ;  /* 0x0000001064aa7981 */ /* 0x020f68000c1e1900 */
[----:B------:R3:W5:Y:S01]  /*3fc0*/  LDG.E R169, desc[UR16][R100.64+0x20] ;  /* 0x0000201064a97981 */ /* 0x000762000c1e1900 */
[C---:B-1----:R-:W-:Y:S06]  /*3fd0*/  HMMA.16816.F32 R4, R16.reuse, R8, RZ ;  /* 0x000000081004723c */ /* 0x042fec00000018ff */
[C---:B------:R-:W-:Y:S01]  /*3fe0*/  HMMA.16816.F32 R8, R16.reuse, R10, RZ ;  /* 0x0000000a1008723c */ /* 0x040fe200000018ff */
[----:B---3--:R-:W-:Y:S05]  /*3ff0*/  LDSM.16.M88.4 R100, [R190+-0x2000] ;  /* 0xffe00000be64783b */ /* 0x008fea0000000200 */
[C---:B------:R-:W-:Y:S06]  /*4000*/  HMMA.16816.F32 R12, R16.reuse, R52, RZ ;  /* 0x00000034100c723c */ /* 0x040fec00000018ff */
[----:B------:R-:W-:Y:S01]  /*4010*/  HMMA.16816.F32 R16, R16, R54, RZ ;  /* 0x000000361010723c */ /* 0x000fe200000018ff */
[----:B------:R-:W-:Y:S05]  /*4020*/  LDSM.16.M88.4 R52, [R168] ;  /* 0x00000000a834783b */ /* 0x000fea0000000200 */
[C---:B----4-:R-:W-:Y:S06]  /*4030*/  HMMA.16816.F32 R4, R56.reuse, R60, R4 ;  /* 0x0000003c3804723c */ /* 0x050fec0000001804 */
[C---:B------:R-:W-:Y:S01]  /*4040*/  HMMA.16816.F32 R8, R56.reuse, R62, R8 ;  /* 0x0000003e3808723c */ /* 0x040fe20000001808 */
[----:B------:R-:W1:Y:S05]  /*4050*/  LDSM.16.M88.4 R60, [R188+-0x4000] ;  /* 0xffc00000bc3c783b */ /* 0x000e6a0000000200 */
[C---:B------:R-:W-:Y:S06]  /*4060*/  HMMA.16816.F32 R12, R56.reuse, R64, R12 ;  /* 0x00000040380c723c */ /* 0x040fec000000180c */
[----:B------:R-:W-:Y:S01]  /*4070*/  HMMA.16816.F32 R16, R56, R66, R16 ;  /* 0x000000423810723c */ /* 0x000fe20000001810 */
[----:B------:R-:W3:Y:S04]  /*4080*/  LDSM.16.M88.4 R56, [R188+-0x3800] ;  /* 0xffc80000bc38783b */ /* 0x000ee80000000200 */
[----:B------:R-:W-:Y:S01]  /*4090*/  LDSM.16.M88.4 R64, [R191] ;  /* 0x00000000bf40783b */ /* 0x000fe20000000200 */
[C---:B-1----:R-:W-:Y:S06]  /*40a0*/  HMMA.16816.F32 R4, R52.reuse, R60, R4 ;  /* 0x0000003c3404723c */ /* 0x042fec0000001804 */
[C---:B------:R-:W-:Y:S01]  /*40b0*/  HMMA.16816.F32 R8, R52.reuse, R62, R8 ;  /* 0x0000003e3408723c */ /* 0x040fe20000001808 */
[----:B------:R-:W1:Y:S05]  /*40c0*/  LDSM.16.M88.4 R60, [R3] ;  /* 0x00000000033c783b */ /* 0x000e6a0000000200 */
[C---:B---3--:R-:W-:Y:S06]  /*40d0*/  HMMA.16816.F32 R12, R52.reuse, R56, R12 ;  /* 0x00000038340c723c */ /* 0x048fec000000180c */
[----:B------:R-:W-:Y:S01]  /*40e0*/  HMMA.16816.F32 R16, R52, R58, R16 ;  /* 0x0000003a3410723c */ /* 0x000fe20000001810 */
[----:B------:R-:W3:Y:S04]  /*40f0*/  LDSM.16.M88.4 R52, [R191+0x800] ;  /* 0x00080000bf34783b */ /* 0x000ee80000000200 */
[----:B------:R-:W-:Y:S01]  /*4100*/  LDSM.16.M88.4 R56, [R187+0x2000] ;  /* 0x00200000bb38783b */ /* 0x000fe20000000200 */
[C---:B-1----:R-:W-:Y:S06]  /*4110*/  HMMA.16816.F32 R4, R60.reuse, R64, R4 ;  /* 0x000000403c04723c */ /* 0x042fec0000001804 */
[C---:B------:R-:W-:Y:S01]  /*4120*/  HMMA.16816.F32 R8, R60.reuse, R66, R8 ;  /* 0x000000423c08723c */ /* 0x040fe20000001808 */
[----:B------:R-:W1:Y:S05]  /*4130*/  LDSM.16.M88.4 R64, [R0+0xe000] ;  /* 0x00e000000040783b */ /* 0x000e6a0000000200 */
[C---:B---3--:R-:W-:Y:S06]  /*4140*/  HMMA.16816.F32 R12, R60.reuse, R52, R12 ;  /* 0x000000343c0c723c */ /* 0x048fec000000180c */
[----:B------:R-:W-:Y:S01]  /*4150*/  HMMA.16816.F32 R16, R60, R54, R16 ;  /* 0x000000363c10723c */ /* 0x000fe20000001810 */
[----:B------:R-:W3:Y:S04]  /*4160*/  LDSM.16.M88.4 R52, [R0+0xe800] ;  /* 0x00e800000034783b */ /* 0x000ee80000000200 */
[----:B------:R4:W3:Y:S02]  /*4170*/  LDSM.16.M88.4 R60, [R2+0x2000] ;  /* 0x00200000023c783b */ /* 0x0008e40000000200 */
[----:B----4-:R-:W-:Y:S01]  /*4180*/  IMAD.SHL.U32 R2, R206, 0x40, RZ ;  /* 0x00000040ce027824 */ /* 0x010fe200078e00ff */
[C---:B-1----:R-:W-:Y:S06]  /*4190*/  HMMA.16816.F32 R4, R56.reuse, R64, R4 ;  /* 0x000000403804723c */ /* 0x042fec0000001804 */
[C---:B------:R-:W-:Y:S01]  /*41a0*/  HMMA.16816.F32 R8, R56.reuse, R66, R8 ;  /* 0x000000423808723c */ /* 0x040fe20000001808 */
[----:B------:R-:W1:Y:S05]  /*41b0*/  LDSM.16.M88.4 R64, [R190+-0x1800] ;  /* 0xffe80000be40783b */ /* 0x000e6a0000000200 */
[C---:B---3--:R-:W-:Y:S06]  /*41c0*/  HMMA.16816.F32 R12, R56.reuse, R52, R12 ;  /* 0x00000034380c723c */ /* 0x048fec000000180c */
[----:B------:R-:W-:Y:S01]  /*41d0*/  HMMA.16816.F32 R16, R56, R54, R16 ;  /* 0x000000363810723c */ /* 0x000fe20000001810 */
[----:B------:R-:W-:Y:S04]  /*41e0*/  LDSM.16.M88.4 R52, [R168+0x2000] ;  /* 0x00200000a834783b */ /* 0x000fe80000000200 */
[----:B------:R-:W3:Y:S01]  /*41f0*/  LDSM.16.M88.4 R56, [R188+-0x2000] ;  /* 0xffe00000bc38783b */ /* 0x000ee20000000200 */
[C---:B------:R-:W-:Y:S06]  /*4200*/  HMMA.16816.F32 R4, R60.reuse, R100, R4 ;  /* 0x000000643c04723c */ /* 0x040fec0000001804 */
[C---:B------:R-:W-:Y:S01]  /*4210*/  HMMA.16816.F32 R8, R60.reuse, R102, R8 ;  /* 0x000000663c08723c */ /* 0x040fe20000001808 */
[----:B------:R-:W4:Y:S04]  /*4220*/  LDSM.16.M88.4 R100, [R188+-0x1800] ;  /* 0xffe80000bc64783b */ /* 0x000f280000000200 */
[----:B--2---:R-:W-:Y:S01]  /*4230*/  IMAD.IADD R0, R171, 0x1, R2 ;  /* 0x00000001ab007824 */ /* 0x004fe200078e0202 */
[C---:B-1----:R-:W-:Y:S06]  /*4240*/  HMMA.16816.F32 R12, R60.reuse, R64, R12 ;  /* 0x000000403c0c723c */ /* 0x042fec000000180c */
[----:B------:R-:W-:Y:S01]  /*4250*/  HMMA.16816.F32 R16, R60, R66, R16 ;  /* 0x000000423c10723c */ /* 0x000fe20000001810 */
[----:B------:R1:W-:Y:S04]  /*4260*/  LDSM.16.M88.4 R60, [R3+0x2000] ;  /* 0x00200000033c783b */ /* 0x0003e80000000200 */
[----:B------:R-:W2:Y:S01]  /*4270*/  LDSM.16.M88.4 R64, [R191+0x2000] ;  /* 0x00200000bf40783b */ /* 0x000ea20000000200 */
[C---:B---3--:R-:W-:Y:S06]  /*4280*/  HMMA.16816.F32 R4, R52.reuse, R56, R4 ;  /* 0x000000383404723c */ /* 0x048fec0000001804 */
[C---:B------:R-:W-:Y:S01]  /*4290*/  HMMA.16816.F32 R8, R52.reuse, R58, R8 ;  /* 0x0000003a3408723c */ /* 0x040fe20000001808 */
[----:B------:R-:W3:Y:S05]  /*42a0*/  LDSM.16.M88.4 R56, [R191+0x2800] ;  /* 0x00280000bf38783b */ /* 0x000eea0000000200 */
[C---:B----4-:R-:W-:Y:S05]  /*42b0*/  HMMA.16816.F32 R12, R52.reuse, R100, R12 ;  /* 0x00000064340c723c */ /* 0x050fea000000180c */
[C---:B-1----:R-:W-:Y:S01]  /*42c0*/  VIADD R3, R0.reuse, 0x7 ;  /* 0x0000000700037836 */ /* 0x042fe20000000000 */
[----:B------:R-:W-:Y:S04]  /*42d0*/  HMMA.16816.F32 R16, R52, R102, R16 ;  /* 0x000000663410723c */ /* 0x000fe80000001810 */
[----:B------:R-:W-:Y:S03]  /*42e0*/  ISETP.GE.AND P0, PT, R3, RZ, PT ;  /* 0x000000ff0300720c */ /* 0x000fe60003f06270 */
[C---:B------:R-:W-:Y:S04]  /*42f0*/  VIADD R52, R0.reuse, 0x8 ;  /* 0x0000000800347836 */ /* 0x040fe80000000000 */
[----:B------:R-:W-:Y:S01]  /*4300*/  VIADD R55, R0, 0xffffffff ;  /* 0xffffffff00377836 */ /* 0x000fe20000000000 */
[----:B------:R-:W-:Y:S01]  /*4310*/  ISETP.GE.AND P1, PT, R52, RZ, PT ;  /* 0x000000ff3400720c */ /* 0x000fe20003f26270 */
[C---:B------:R-:W-:Y:S02]  /*4320*/  VIADD R54, R0.reuse, 0xfffffff8 ;  /* 0xfffffff800367836 */ /* 0x040fe40000000000 */
[C---:B------:R-:W-:Y:S01]  /*4330*/  VIADD R53, R0.reuse, 0xfffffff7 ;  /* 0xfffffff700357836 */ /* 0x040fe20000000000 */
[----:B------:R-:W-:Y:S01]  /*4340*/  ISETP.GE.AND P6, PT, R55, RZ, PT ;  /* 0x000000ff3700720c */ /* 0x000fe20003fc6270 */
[C---:B--2---:R-:W-:Y:S05]  /*4350*/  HMMA.16816.F32 R4, R60.reuse, R64, R4 ;  /* 0x000000403c04723c */ /* 0x044fea0000001804 */
[----:B------:R-:W-:Y:S01]  /*4360*/  @!P0 IADD3 R3, -R0, -0x7, RZ ;  /* 0xfffffff900038810 */ /* 0x000fe20007ffe1ff */
[C---:B------:R-:W-:Y:S03]  /*4370*/  HMMA.16816.F32 R8, R60.reuse, R66, R8 ;  /* 0x000000423c08723c */ /* 0x040fe60000001808 */
[----:B------:R-:W-:Y:S02]  /*4380*/  ISETP.GE.AND P5, PT, R54, RZ, PT ;  /* 0x000000ff3600720c */ /* 0x000fe40003fa6270 */
[C---:B------:R-:W-:Y:S01]  /*4390*/  @!P1 IADD3 R52, -R0.reuse, -0x8, RZ ;  /* 0xfffffff800349810 */ /* 0x040fe20007ffe1ff */
[C---:B---3--:R-:W-:Y:S03]  /*43a0*/  HMMA.16816.F32 R12, R60.reuse, R56, R12 ;  /* 0x000000383c0c723c */ /* 0x048fe6000000180c */
[----:B------:R-:W-:Y:S02]  /*43b0*/  ISETP.GE.AND P4, PT, R53, RZ, PT ;  /* 0x000000ff3500720c */ /* 0x000fe40003f86270 */
[----:B------:R-:W-:Y:S01]  /*43c0*/  I2FP.F32.S32 R52, R52 ;  /* 0x0000003400347245 */ /* 0x000fe20000201400 */
[C---:B------:R-:W-:Y:S01]  /*43d0*/  VIADD R65, R0.reuse, 0xfffffff0 ;  /* 0xfffffff000417836 */ /* 0x040fe20000000000 */
[----:B------:R-:W-:Y:S01]  /*43e0*/  IABS R66, R0 ;  /* 0x0000000000427213 */ /* 0x000fe20000000000 */
[C---:B------:R-:W-:Y:S01]  /*43f0*/  VIADD R56, R0.reuse, 0xffffffe7 ;  /* 0xffffffe700387836 */ /* 0x040fe20000000000 */
[----:B------:R-:W-:Y:S03]  /*4400*/  HMMA.16816.F32 R16, R60, R58, R16 ;  /* 0x0000003a3c10723c */ /* 0x000fe60000001810 */
[----:B------:R-:W-:Y:S01]  /*4410*/  ISETP.GE.AND P3, PT, R65, RZ, PT ;  /* 0x000000ff4100720c */ /* 0x000fe20003f66270 */
[----:B------:R-:W-:Y:S01]  /*4420*/  VIADD R64, R0, 0xffffffef ;  /* 0xffffffef00407836 */ /* 0x000fe20000000000 */
[----:B------:R-:W-:Y:S01]  /*4430*/  ISETP.GE.AND P0, PT, R56, RZ, PT ;  /* 0x000000ff3800720c */ /* 0x000fe20003f06270 */
[C---:B------:R-:W-:Y:S01]  /*4440*/  VIADD R57, R0.reuse, 0xffffffe8 ;  /* 0xffffffe800397836 */ /* 0x040fe20000000000 */
[----:B------:R-:W-:Y:S01]  /*4450*/  @!P6 IADD3 R55, -R0, 0x1, RZ ;  /* 0x000000010037e810 */ /* 0x000fe20007ffe1ff */
[----:B------:R-:W-:Y:S01]  /*4460*/  FFMA.FTZ R6, R52, -R203, R6 ;  /* 0x800000cb34067223 */ /* 0x000fe20000010006 */
[----:B------:R-:W-:Y:S01]  /*4470*/  ISETP.GE.AND P2, PT, R64, RZ, PT ;  /* 0x000000ff4000720c */ /* 0x000fe20003f46270 */
[----:B------:R-:W1:Y:S01]  /*4480*/  LDC R52, c[0x0][0x394] ;  /* 0x0000e500ff347b82 */ /* 0x000e620000000800 */
[----:B------:R-:W-:Y:S02]  /*4490*/  ISETP.GE.AND P1, PT, R57, RZ, PT ;  /* 0x000000ff3900720c */ /* 0x000fe40003f26270 */
[C---:B------:R-:W-:Y:S02]  /*44a0*/  @!P5 IADD3 R54, -R0.reuse, 0x8, RZ ;  /* 0x000000080036d810 */ /* 0x040fe40007ffe1ff */
[C---:B------:R-:W-:Y:S02]  /*44b0*/  @!P4 IADD3 R53, -R0.reuse, 0x9, RZ ;  /* 0x000000090035c810 */ /* 0x040fe40007ffe1ff */
[C---:B------:R-:W-:Y:S02]  /*44c0*/  @!P3 IADD3 R65, -R0.reuse, 0x10, RZ ;  /* 0x000000100041b810 */ /* 0x040fe40007ffe1ff */
[----:B------:R-:W-:Y:S02]  /*44d0*/  @!P0 IADD3 R56, -R0, 0x19, RZ ;  /* 0x0000001900388810 */ /* 0x000fe40007ffe1ff */
[----:B------:R-:W-:Y:S02]  /*44e0*/  ISETP.GE.AND P0, PT, R2, R252, PT ;  /* 0x000000fc0200720c */ /* 0x000fe40003f06270 */
[C---:B------:R-:W-:Y:S02]  /*44f0*/  @!P2 IADD3 R64, -R0.reuse, 0x11, RZ ;  /* 0x000000110040a810 */ /* 0x040fe40007ffe1ff */
[----:B------:R-:W-:Y:S02]  /*4500*/  @!P1 IADD3 R57, -R0, 0x18, RZ ;  /* 0x0000001800399810 */ /* 0x000fe40007ffe1ff */
[----:B------:R-:W-:Y:S02]  /*4510*/  I2FP.F32.S32 R58, R66 ;  /* 0x00000042003a7245 */ /* 0x000fe40000201400 */
[----:B------:R-:W-:Y:S02]  /*4520*/  I2FP.F32.S32 R3, R3 ;  /* 0x0000000300037245 */ /* 0x000fe40000201400 */
[----:B------:R-:W-:Y:S01]  /*4530*/  I2FP.F32.S32 R55, R55 ;  /* 0x0000003700377245 */ /* 0x000fe20000201400 */
[CC--:B------:R-:W-:Y:S01]  /*4540*/  FFMA.FTZ R4, R58.reuse, -R203.reuse, R4 ;  /* 0x800000cb3a047223 */ /* 0x0c0fe20000010004 */
[----:B------:R-:W-:Y:S01]  /*4550*/  I2FP.F32.S32 R54, R54 ;  /* 0x0000003600367245 */ /* 0x000fe20000201400 */
[----:B------:R-:W-:Y:S01]  /*4560*/  FFMA.FTZ R7, R3, -R203, R7 ;  /* 0x800000cb03077223 */ /* 0x000fe20000010007 */
[----:B------:R-:W-:Y:S01]  /*4570*/  I2FP.F32.S32 R53, R53 ;  /* 0x0000003500357245 */ /* 0x000fe20000201400 */
[C---:B------:R-:W-:Y:S01]  /*4580*/  FFMA.FTZ R5, R55.reuse, -R203, R5 ;  /* 0x800000cb37057223 */ /* 0x040fe20000010005 */
[----:B------:R-:W-:Y:S01]  /*4590*/  I2FP.F32.S32 R65, R65 ;  /* 0x0000004100417245 */ /* 0x000fe20000201400 */
[-C--:B------:R-:W-:Y:S01]  /*45a0*/  FFMA.FTZ R11, R55, -R203.reuse, R11 ;  /* 0x800000cb370b7223 */ /* 0x080fe2000001000b */
[----:B------:R-:W-:Y:S01]  /*45b0*/  I2FP.F32.S32 R64, R64 ;  /* 0x0000004000407245 */ /* 0x000fe20000201400 */
[----:B------:R-:W-:Y:S01]  /*45c0*/  FFMA.FTZ R10, R58, -R203, R10 ;  /* 0x800000cb3a0a7223 */ /* 0x000fe2000001000a */
[----:B------:R-:W-:Y:S01]  /*45d0*/  I2FP.F32.S32 R57, R57 ;  /* 0x0000003900397245 */ /* 0x000fe20000201400 */
[CC--:B------:R-:W-:Y:S01]  /*45e0*/  FFMA.FTZ R8, R54.reuse, -R203.reuse, R8 ;  /* 0x800000cb36087223 */ /* 0x0c0fe20000010008 */
[----:B------:R-:W-:Y:S01]  /*45f0*/  I2FP.F32.S32 R56, R56 ;  /* 0x0000003800387245 */ /* 0x000fe20000201400 */
[CC--:B------:R-:W-:Y:S01]  /*4600*/  FFMA.FTZ R9, R53.reuse, -R203.reuse, R9 ;  /* 0x800000cb35097223 */ /* 0x0c0fe20000010009 */
[-C--:B------:R-:W-:Y:S01]  /*4610*/  FFMA.FTZ R14, R54, -R203.reuse, R14 ;  /* 0x800000cb360e7223 */ /* 0x080fe2000001000e */
[-C--:B------:R-:W-:Y:S01]  /*4620*/  FFMA.FTZ R15, R53, -R203.reuse, R15 ;  /* 0x800000cb350f7223 */ /* 0x080fe2000001000f */
[CC--:B------:R-:W-:Y:S01]  /*4630*/  FFMA.FTZ R12, R65.reuse, -R203.reuse, R12 ;  /* 0x800000cb410c7223 */ /* 0x0c0fe2000001000c */
[CC--:B------:R-:W-:Y:S01]  /*4640*/  FFMA.FTZ R13, R64.reuse, -R203.reuse, R13 ;  /* 0x800000cb400d7223 */ /* 0x0c0fe2000001000d */
[-C--:B------:R-:W-:Y:S01]  /*4650*/  FFMA.FTZ R18, R65, -R203.reuse, R18 ;  /* 0x800000cb41127223 */ /* 0x080fe20000010012 */
[-C--:B------:R-:W-:Y:S01]  /*4660*/  FFMA.FTZ R19, R64, -R203.reuse, R19 ;  /* 0x800000cb40137223 */ /* 0x080fe20000010013 */
[-C--:B------:R-:W-:Y:S01]  /*4670*/  FFMA.FTZ R16, R57, -R203.reuse, R16 ;  /* 0x800000cb39107223 */ /* 0x080fe20000010010 */
[----:B------:R-:W-:Y:S01]  /*4680*/  FFMA.FTZ R17, R56, -R203, R17 ;  /* 0x800000cb38117223 */ /* 0x000fe20000010011 */
[----:B------:R-:W-:Y:S06]  /*4690*/  @!P0 BRA `(.L_x_252) ;  /* 0x0000000000248947 */ /* 0x000fec0003800000 */
[----:B------:R-:W-:Y:S01]  /*46a0*/  IADD3 R53, R2, 0x40, RZ ;  /* 0x0000004002357810 */ /* 0x000fe20007ffe0ff */
[----:B------:R-:W-:Y:S04]  /*46b0*/  IMAD.SHL.U32 R0, R251, 0x40, RZ ;  /* 0x00000040fb007824 */ /* 0x000fe800078e00ff */
[C---:B------:R-:W-:Y:S02]  /*46c0*/  IMAD.IADD R3, R0.reuse, 0x1, R220 ;  /* 0x0000000100037824 */ /* 0x040fe400078e02dc */
[----:B-1----:R-:W-:Y:S03]  /*46d0*/  VIADD R52, R0, 0x40 ;  /* 0x0000004000347836 */ /* 0x002fe60000000000 */
[----:B------:R-:W-:Y:S02]  /*46e0*/  IADD3 R0, R218, R3, -R208 ;  /* 0x00000003da007210 */ /* 0x000fe40007ffe8d0 */
[----:B------:R-:W-:Y:S02]  /*46f0*/  ISETP.LT.AND P0, PT, R52, R208, PT ;  /* 0x000000d03400720c */ /* 0x000fe40003f01270 */
[----:B------:R-:W-:Y:S02]  /*4700*/  ISETP.GE.AND P1, PT, R53, R0, PT ;  /* 0x000000003500720c */ /* 0x000fe40003f26270 */
[----:B------:R-:W-:Y:S11]  /*4710*/  MOV R52, R218 ;  /* 0x000000da00347202 */ /* 0x000ff60000000f00 */
[----:B------:R-:W-:Y:S05]  /*4720*/  @!P1 BRA P0, `(.L_x_253) ;  /* 0x00000004000c9947 */ /* 0x000fea0000000000 */
.L_x_252:
[--C-:B------:R-:W-:Y:S01]  /*4730*/  IADD3 R55, R208, 0x1, -R220.reuse ;  /* 0x00000001d0377810 */ /* 0x100fe20007ffe8dc */
[----:B------:R-:W2:Y:S01]  /*4740*/  LDL R0, [R1+0xc] ;  /* 0x00000c0001007983 */ /* 0x000ea20000100800 */
[----:B-1----:R-:W-:Y:S01]  /*4750*/  IADD3 R54, -R52, R208, -R220 ;  /* 0x000000d034367210 */ /* 0x002fe20007ffe9dc */
[C---:B------:R-:W-:Y:S02]  /*4760*/  VIADD R59, R204.reuse, 0x1 ;  /* 0x00000001cc3b7836 */ /* 0x040fe40000000000 */
[----:B------:R-:W-:Y:S02]  /*4770*/  VIADD R3, R55, UR7 ;  /* 0x0000000737037c36 */ /* 0x000fe40008000000 */
[C---:B------:R-:W-:Y:S02]  /*4780*/  VIADD R58, R204.reuse, 0x8 ;  /* 0x00000008cc3a7836 */ /* 0x040fe40000000000 */
[C---:B------:R-:W-:Y:S02]  /*4790*/  VIADD R57, R204.reuse, 0x9 ;  /* 0x00000009cc397836 */ /* 0x040fe40000000000 */
[----:B------:R-:W-:Y:S02]  /*47a0*/  VIADD R56, R204, 0x10 ;  /* 0x00000010cc387836 */ /* 0x000fe40000000000 */
[----:B------:R-:W-:Y:S02]  /*47b0*/  IMAD.MOV.U32 R218, RZ, RZ, R52 ;  /* 0x000000ffffda7224 */ /* 0x000fe400078e0034 */
[----:B--2---:R-:W-:Y:S04]  /*47c0*/  IMAD.IADD R2, R0, 0x1, R2 ;  /* 0x0000000100027824 */ /* 0x004fe800078e0202 */
[----:B------:R-:W-:Y:S01]  /*47d0*/  VIADD R53, R2, 0x8 ;  /* 0x0000000802357836 */ /* 0x000fe20000000000 */
[-C--:B------:R-:W-:Y:S02]  /*47e0*/  VIADDMNMX R0, R54, R2.reuse, RZ, !PT ;  /* 0x0000000236007246 */ /* 0x080fe400078001ff */
[----:B------:R-:W-:Y:S02]  /*47f0*/  VIADDMNMX R3, R3, R2, R208, PT ;  /* 0x0000000203037246 */ /* 0x000fe400038001d0 */
[CC--:B------:R-:W-:Y:S02]  /*4800*/  ISETP.GE.AND P0, PT, R204.reuse, R0.reuse, PT ;  /* 0x00000000cc00720c */ /* 0x0c0fe40003f06270 */
[-C--:B------:R-:W-:Y:S02]  /*4810*/  ISETP.GE.AND P6, PT, R59, R0.reuse, PT ;  /* 0x000000003b00720c */ /* 0x080fe40003fc6270 */
[----:B------:R-:W-:Y:S01]  /*4820*/  IADD3 R60, R53, UR7, R55 ;  /* 0x00000007353c7c10 */ /* 0x000fe2000fffe037 */
[----:B------:R-:W-:Y:S01]  /*4830*/  VIADD R55, R204, 0x11 ;  /* 0x00000011cc377836 */ /* 0x000fe20000000000 */
[----:B------:R-:W-:Y:S01]  /*4840*/  VIADDMNMX R2, R54, R53, RZ, !PT ;  /* 0x0000003536027246 */ /* 0x000fe200078001ff */
[C---:B------:R-:W-:Y:S01]  /*4850*/  VIADD R54, R204.reuse, 0x18 ;  /* 0x00000018cc367836 */ /* 0x040fe20000000000 */
[CC--:B------:R-:W-:Y:S01]  /*4860*/  ISETP.GE.OR P0, PT, R204.reuse, R3.reuse, !P0 ;  /* 0x00000003cc00720c */ /* 0x0c0fe20004706670 */
[----:B------:R-:W-:Y:S01]  /*4870*/  VIADD R53, R204, 0x19 ;  /* 0x00000019cc357836 */ /* 0x000fe20000000000 */
[-C--:B------:R-:W-:Y:S02]  /*4880*/  ISETP.GE.OR P6, PT, R59, R3.reuse, !P6 ;  /* 0x000000033b00720c */ /* 0x080fe400077c6670 */
        /* <DEDUP_REMOVED lines=45> */
.L_x_253:
        /* <DEDUP_REMOVED lines=196> */
.L_x_254:
        /* <DEDUP_REMOVED lines=105> */
.L_x_255:
        /* <DEDUP_REMOVED lines=87> */
[CC--:B---3--:R-:W-:Y:S02]  /*63a0*/  LEA R6, P1, R171.reuse, R200.reuse, 0x2 ;  /* 0x000000c8ab067211 */ /* 0x0c8fe400078210ff */
[CC--:B------:R-:W-:Y:S01]  /*63b0*/  LEA R10, P0, R238.reuse, R200.reuse, 0x2 ;  /* 0x000000c8ee0a7211 */ /* 0x0c0fe200078010ff */
[----:B------:R1:W-:Y:S01]  /*63c0*/  REDG.E.ADD.F32.FTZ.RN.STRONG.GPU desc[UR16][R4.64], R18 ;  /* 0x00000012040079a6 */ /* 0x0003e2000c10f390 */
[-C--:B------:R-:W-:Y:S01]  /*63d0*/  LEA.HI.X.SX32 R7, R171, R201.reuse, 0x2, P1 ;  /* 0x000000c9ab077211 */ /* 0x080fe200008f16ff */
[C---:B------:R-:W-:Y:S01]  /*63e0*/  VIADD R171, R219.reuse, 0x40 ;  /* 0x00000040dbab7836 */ /* 0x040fe20000000000 */
        /* <DEDUP_REMOVED lines=186> */
[----:B--2---:R1:W-:Y:S04]  /*6f90*/  STS [R171], R16 ;  /* 0x00000010ab007388 */ /* 0x0043e80000000800 */
[----:B------:R-:W-:Y:S04]  /*6fa0*/  STS [R171+0x400], R15 ;  /* 0x0004000fab007388 */ /* 0x000fe80000000800 */
[----:B---3--:R-:W-:Y:S01]  /*6fb0*/  STS [R170], R12 ;  /* 0x0000000caa007388 */ /* 0x008fe20000000800 */
[----:B----4-:R-:W-:-:S03]  /*6fc0*/  ISETP.NE.AND P0, PT, R168, -0x1, PT ;  /* 0xffffffffa800780c */ /* 0x010fc60003f05270 */
[----:B------:R-:W-:Y:S04]  /*6fd0*/  STS [R170+0x400], R11 ;  /* 0x0004000baa007388 */ /* 0x000fe80000000800 */
[----:B------:R-:W-:Y:S04]  /*6fe0*/  STS [R171+0x1000], R14 ;  /* 0x0010000eab007388 */ /* 0x000fe80000000800 */
[----:B------:R-:W-:Y:S04]  /*6ff0*/  STS [R171+0x1400], R13 ;  /* 0x0014000dab007388 */ /* 0x000fe80000000800 */
[----:B------:R-:W-:Y:S01]  /*7000*/  STS [R170+0x1000], R10 ;  /* 0x0010000aaa007388 */ /* 0x000fe20000000800 */
[----:B-1----:R-:W1:Y:S03]  /*7010*/  @P0 LDC.64 R16, c[0x0][0x458] ;  /* 0x00011600ff100b82 */ /* 0x002e660000000a00 */
        /* <DEDUP_REMOVED lines=12> */
[----:B------:R2:W-:Y:S04]  /*70e0*/  STS [R170+0x4000], R32 ;  /* 0x00400020aa007388 */ /* 0x0005e80000000800 */
[----:B------:R1:W-:Y:S04]  /*70f0*/  STS [R170+0x4400], R34 ;  /* 0x00440022aa007388 */ /* 0x0003e80000000800 */
[----:B------:R1:W-:Y:S01]  /*7100*/  STS [R171+0x5000], R24 ;  /* 0x00500018ab007388 */ /* 0x0003e20000000800 */
[----:B---3--:R-:W3:Y:S03]  /*7110*/  @P0 LDC.64 R2, c[0x0][0x450] ;  /* 0x00011400ff020b82 */ /* 0x008ee60000000a00 */
[----:B------:R1:W-:Y:S01]  /*7120*/  STS [R171+0x5400], R26 ;  /* 0x0054001aab007388 */ /* 0x0003e20000000800 */
[----:B----4-:R-:W-:-:S02]  /*7130*/  @P0 IADD3 R0, R250, R168, RZ ;  /* 0x000000a8fa000210 */ /* 0x010fc40007ffe0ff */
[----:B------:R-:W4:Y:S01]  /*7140*/  S2R R168, SR_CTAID.Y ;  /* 0x0000000000a87919 */ /* 0x000f220000002600 */
[----:B------:R1:W-:Y:S04]  /*7150*/  STS [R170+0x5000], R28 ;  /* 0x0050001caa007388 */ /* 0x0003e80000000800 */
[----:B------:R1:W-:Y:S04]  /*7160*/  STS [R170+0x5400], R30 ;  /* 0x0054001eaa007388 */ /* 0x0003e80000000800 */
[----:B------:R1:W-:Y:S04]  /*7170*/  STS [R171+0x6000], R36 ;  /* 0x00600024ab007388 */ /* 0x0003e80000000800 */
[----:B------:R1:W-:Y:S01]  /*7180*/  STS [R171+0x6400], R38 ;  /* 0x00640026ab007388 */ /* 0x0003e20000000800 */
[----:B---3--:R-:W-:-:S02]  /*7190*/  @P0 IMAD R8, R0, R3, RZ ;  /* 0x0000000300080224 */ /* 0x008fc400078e02ff */
[----:B------:R-:W-:Y:S01]  /*71a0*/  @P0 IMAD.WIDE.U32 R6, R0, R2, RZ ;  /* 0x0000000200060225 */ /* 0x000fe200078e00ff */
[----:B------:R3:W-:Y:S03]  /*71b0*/  STS [R170+0x6000], R48 ;  /* 0x00600030aa007388 */ /* 0x0007e60000000800 */
[C---:B-1----:R-:W-:Y:S01]  /*71c0*/  @P0 IMAD R0, R4.reuse, R17, RZ ;  /* 0x0000001104000224 */ /* 0x042fe200078e02ff */
[----:B------:R3:W-:Y:S01]  /*71d0*/  STS [R170+0x6400], R50 ;  /* 0x00640032aa007388 */ /* 0x0007e20000000800 */
[----:B------:R-:W-:Y:S01]  /*71e0*/  @P0 IMAD.WIDE.U32 R4, R4, R16, RZ ;  /* 0x0000001004040225 */ /* 0x000fe200078e00ff */
[----:B------:R-:W-:Y:S02]  /*71f0*/  @P0 IADD3 R12, R7, R8, RZ ;  /* 0x00000008070c0210 */ /* 0x000fe40007ffe0ff */
[----:B------:R3:W-:Y:S01]  /*7200*/  STS [R171+0x7000], R40 ;  /* 0x00700028ab007388 */ /* 0x0007e20000000800 */
[----:B--2---:R-:W-:Y:S01]  /*7210*/  @P0 IMAD.MOV.U32 R32, RZ, RZ, R4 ;  /* 0x000000ffff200224 */ /* 0x004fe200078e0004 */
[----:B------:R-:W-:Y:S01]  /*7220*/  @P0 IADD3 R33, R5, R0, RZ ;  /* 0x0000000005210210 */ /* 0x000fe20007ffe0ff */
[----:B------:R-:W-:Y:S01]  /*7230*/  @P0 IMAD.MOV.U32 R11, RZ, RZ, R6 ;  /* 0x000000ffff0b0224 */ /* 0x000fe200078e0006 */
[----:B------:R3:W-:Y:S01]  /*7240*/  STS [R171+0x7400], R42 ;  /* 0x0074002aab007388 */ /* 0x0007e20000000800 */
[----:B------:R-:W-:-:S02]  /*7250*/  LEA R4, R169, UR5, 0x1 ;  /* 0x00000005a9047c11 */ /* 0x000fc4000f8e08ff */
[----:B----4-:R-:W-:Y:S01]  /*7260*/  SHF.R.S32.HI R10, RZ, 0x1f, R168 ;  /* 0x0000001fff0a7819 */ /* 0x010fe200000114a8 */
[----:B------:R3:W-:Y:S01]  /*7270*/  STS [R170+0x7000], R44 ;  /* 0x0070002caa007388 */ /* 0x0007e20000000800 */
[----:B------:R-:W1:Y:S03]  /*7280*/  S2R R13, SR_TID.X ;  /* 0x00000000000d7919 */ /* 0x000e660000002100 */
[----:B------:R3:W-:Y:S01]  /*7290*/  STS [R170+0x7400], R46 ;  /* 0x0074002eaa007388 */ /* 0x0007e20000000800 */
[----:B------:R-:W-:Y:S05]  /*72a0*/  @P0 BRA `(.L_x_257) ;  /* 0x0000000000300947 */ /* 0x000fea0003800000 */
[----:B------:R-:W2:Y:S01]  /*72b0*/  LDC.64 R2, c[0x0][0x450] ;  /* 0x00011400ff027b82 */ /* 0x000ea20000000a00 */
[----:B------:R-:W-:-:S07]  /*72c0*/  SHF.R.S32.HI R0, RZ, 0x1f, R250 ;  /* 0x0000001fff007819 */ /* 0x000fce00000114fa */
[----:B------:R-:W4:Y:S01]  /*72d0*/  LDC.64 R8, c[0x0][0x438] ;  /* 0x00010e00ff087b82 */ /* 0x000f220000000a00 */
[-C--:B--2---:R-:W-:Y:S02]  /*72e0*/  IMAD R0, R0, R2.reuse, RZ ;  /* 0x0000000200007224 */ /* 0x084fe400078e02ff */
        /* <DEDUP_REMOVED lines=8> */
.L_x_257:
        /* <DEDUP_REMOVED lines=13> */
.L_x_258:
[----:B------:R-:W2:Y:S01]  /*7440*/  LDL.64 R52, [R1] ;  /* 0x0000000001347983 */ /* 0x000ea20000100a00 */
[----:B------:R-:W-:Y:S01]  /*7450*/  IMAD.SHL.U32 R5, R251, 0x40, RZ ;  /* 0x00000040fb057824 */ /* 0x000fe200078e00ff */
[--C-:B------:R-:W-:Y:S01]  /*7460*/  SHF.R.S32.HI R7, RZ, 0x1f, R214.reuse ;  /* 0x0000001fff077819 */ /* 0x100fe200000114d6 */
[----:B------:R-:W-:Y:S01]  /*7470*/  IMAD.MOV.U32 R6, RZ, RZ, R214 ;  /* 0x000000ffff067224 */ /* 0x000fe200078e00d6 */
[----:B------:R-:W-:Y:S01]  /*7480*/  BAR.SYNC.DEFER_BLOCKING 0x0 ;  /* 0x0000000000007b1d */ /* 0x000fe20000010000 */
[----:B-1----:R-:W-:Y:S02]  /*7490*/  SHF.R.S32.HI R10, RZ, 0x1f, R13 ;  /* 0x0000001fff0a7819 */ /* 0x002fe4000001140d */
[----:B------:R-:W-:Y:S01]  /*74a0*/  SHF.R.S32.HI R18, RZ, 0x1f, R5 ;  /* 0x0000001fff127819 */ /* 0x000fe20000011405 */
[-C--:B------:R-:W-:Y:S01]  /*74b0*/  IMAD.WIDE.U32 R8, R5, R2.reuse, R6 ;  /* 0x0000000205087225 */ /* 0x080fe200078e0006 */
[----:B------:R-:W-:Y:S01]  /*74c0*/  LEA.HI R13, R10, R13, RZ, 0x3 ;  /* 0x0000000d0a0d7211 */ /* 0x000fe200078f18ff */
[----:B------:R-:W-:Y:S01]  /*74d0*/  ULDC.64 UR6, c[0x0][0x468] ;  /* 0x00011a0000067ab9 */ /* 0x000fe20000000a00 */
[----:B------:R-:W-:Y:S01]  /*74e0*/  BSSY B0, `(.L_x_259) ;  /* 0x0000026000007945 */ /* 0x000fe20003800000 */
[----:B------:R-:W-:Y:S01]  /*74f0*/  IMAD R0, R18, R2, RZ ;  /* 0x0000000212007224 */ /* 0x000fe200078e02ff */
[----:B------:R-:W-:-:S03]  /*7500*/  IADD3 R8, P0, R11, R8, RZ ;  /* 0x000000080b087210 */ /* 0x000fc60007f1e0ff */
[----:B------:R-:W-:Y:S01]  /*7510*/  IMAD R10, R5, R3, R0 ;  /* 0x00000003050a7224 */ /* 0x000fe200078e0200 */
[----:B------:R-:W-:-:S04]  /*7520*/  SHF.R.S32.HI R0, RZ, 0x3, R13 ;  /* 0x00000003ff007819 */ /* 0x000fc8000001140d */
[----:B------:R-:W-:Y:S01]  /*7530*/  IADD3.X R9, R12, R9, R10, P0, !PT ;  /* 0x000000090c097210 */ /* 0x000fe200007fe40a */
[----:B------:R-:W-:Y:S01]  /*7540*/  IMAD R10, R251, -0x40, R208 ;  /* 0xffffffc0fb0a7824 */ /* 0x000fe200078e02d0 */
[----:B------:R-:W-:Y:S01]  /*7550*/  SHF.R.S32.HI R34, RZ, 0x1f, R0 ;  /* 0x0000001fff227819 */ /* 0x000fe20000011400 */
[----:B------:R-:W-:-:S03]  /*7560*/  VIADD R12, R0, 0x20 ;  /* 0x00000020000c7836 */ /* 0x000fc60000000000 */
[-C--:B------:R-:W-:Y:S01]  /*7570*/  ISETP.GE.AND P3, PT, R0, R10.reuse, PT ;  /* 0x0000000a0000720c */ /* 0x080fe20003f66270 */
[----:B------:R1:W4:Y:S01]  /*7580*/  LDS.128 R28, [R4+0xd000] ;  /* 0x00d00000041c7984 */ /* 0x0003220000000c00 */
[----:B------:R-:W-:-:S03]  /*7590*/  ISETP.GE.AND P2, PT, R12, R10, PT ;  /* 0x0000000a0c00720c */ /* 0x000fc60003f46270 */
[----:B---3--:R1:W3:Y:S04]  /*75a0*/  LDS.128 R40, [R4+0x10000] ;  /* 0x0100000004287984 */ /* 0x0082e80000000c00 */
        /* <DEDUP_REMOVED lines=8> */
[----:B-1-34-:R-:W-:Y:S06]  /*7630*/  @P3 BRA `(.L_x_260) ;  /* 0x0000000000403947 */ /* 0x01afec0003800000 */
        /* <DEDUP_REMOVED lines=14> */
[----:B-1----:R1:W-:Y:S04]  /*7720*/  @!P0 STG.E.128 desc[UR16][R10.64+0x80], R24 ;  /* 0x000080180a008986 */ /* 0x0023e8000c101d10 */
[----:B--2---:R1:W-:Y:S02]  /*7730*/  @!P1 STG.E.128 desc[UR16][R10.64], R20 ;  /* 0x000000140a009986 */ /* 0x0043e4000c101d10 */
.L_x_260:
[----:B------:R-:W-:Y:S05]  /*7740*/  BSYNC B0 ;  /* 0x0000000000007941 */ /* 0x000fea0003800000 */
.L_x_259:
[----:B-1----:R1:W2:Y:S01]  /*7750*/  LDS.128 R20, [R4+0xf000] ;  /* 0x00f0000004147984 */ /* 0x0022a20000000c00 */
[----:B------:R-:W-:Y:S04]  /*7760*/  BSSY B0, `(.L_x_261) ;  /* 0x0000011000007945 */ /* 0x000fe80003800000 */
[----:B------:R-:W-:Y:S05]  /*7770*/  @P2 BRA `(.L_x_262) ;  /* 0x00000000003c2947 */ /* 0x000fea0003800000 */
[----:B-1----:R-:W-:Y:S01]  /*7780*/  IADD3 R4, P0, R0, 0x20, RZ ;  /* 0x0000002000047810 */ /* 0x002fe20007f1e0ff */
        /* <DEDUP_REMOVED lines=13> */
[----:B--2---:R3:W-:Y:S02]  /*7860*/  @!P0 STG.E.128 desc[UR16][R2.64+0x80], R20 ;  /* 0x0000801402008986 */ /* 0x0047e4000c101d10 */
.L_x_262:
[----:B------:R-:W-:Y:S05]  /*7870*/  BSYNC B0 ;  /* 0x0000000000007941 */ /* 0x000fea0003800000 */
.L_x_261:
[-C--:B---3--:R-:W-:Y:S01]  /*7880*/  IMAD.WIDE.U32 R2, R5, R16.reuse, R6 ;  /* 0x0000001005027225 */ /* 0x088fe200078e0006 */
[----:B------:R-:W-:Y:S01]  /*7890*/  ULDC.64 UR6, c[0x0][0x470] ;  /* 0x00011c0000067ab9 */ /* 0x000fe20000000a00 */
[----:B------:R-:W-:Y:S02]  /*78a0*/  BSSY B0, `(.L_x_263) ;  /* 0x0000018000007945 */ /* 0x000fe40003800000 */
[----:B-1----:R-:W-:Y:S01]  /*78b0*/  IMAD R4, R18, R16, RZ ;  /* 0x0000001012047224 */ /* 0x002fe200078e02ff */
        /* <DEDUP_REMOVED lines=13> */
[C---:B------:R-:W-:Y:S01]  /*7990*/  IMAD.WIDE.U32 R6, R0.reuse, R16, R4 ;  /* 0x0000001000067225 */ /* 0x040fe200078e0004 */
[----:B------:R-:W-:Y:S01]  /*79a0*/  ISETP.GE.AND P0, PT, R229, UR4, PT ;  /* 0x00000004e5007c0c */ /* 0x000fe2000bf06270 */
[----:B------:R-:W-:Y:S02]  /*79b0*/  ULDC.64 UR6, c[0x0][0x3f8] ;  /* 0x0000fe0000067ab9 */ /* 0x000fe40000000a00 */
[----:B------:R-:W-:-:S04]  /*79c0*/  IMAD R4, R0, R17, R9 ;  /* 0x0000001100047224 */ /* 0x000fc800078e0209 */
[----:B------:R-:W-:Y:S01]  /*79d0*/  IMAD.IADD R5, R4, 0x1, R7 ;  /* 0x0000000104057824 */ /* 0x000fe200078e0207 */
[----:B------:R-:W-:-:S04]  /*79e0*/  LEA R4, P3, R6, UR6, 0x1 ;  /* 0x0000000606047c11 */ /* 0x000fc8000f8608ff */
[----:B------:R-:W-:-:S05]  /*79f0*/  LEA.HI.X R5, R6, UR7, R5, 0x1, P3 ;  /* 0x0000000706057c11 */ /* 0x000fca00098f0c05 */
[----:B------:R1:W-:Y:S04]  /*7a00*/  @!P1 STG.E.128 desc[UR16][R4.64], R40 ;  /* 0x0000002804009986 */ /* 0x0003e8000c101d10 */
[----:B------:R1:W-:Y:S02]  /*7a10*/  @!P0 STG.E.128 desc[UR16][R4.64+0x80], R36 ;  /* 0x0000802404008986 */ /* 0x0003e4000c101d10 */
.L_x_264:
[----:B------:R-:W-:Y:S05]  /*7a20*/  BSYNC B0 ;  /* 0x0000000000007941 */ /* 0x000fea0003800000 */
.L_x_263:
        /* <DEDUP_REMOVED lines=16> */
.L_x_233:
[----:B------:R-:W-:Y:S05]  /*7b30*/  BSYNC B1 ;  /* 0x0000000000017941 */ /* 0x000fea0003800000 */
.L_x_219:
[----:B------:R-:W4:Y:S02]  /*7b40*/  LDC R0, c[0x0][0xc] ;  /* 0x00000300ff007b82 */ /* 0x000f240000000800 */
[----:B----4-:R-:W-:-:S04]  /*7b50*/  IADD3 R251, R0, R251, RZ ;  /* 0x000000fb00fb7210 */ /* 0x010fc80007ffe0ff */
[----:B------:R-:W-:-:S13]  /*7b60*/  ISETP.GE.AND P0, PT, R251, UR14, PT ;  /* 0x0000000efb007c0c */ /* 0x000fda000bf06270 */
[----:B------:R-:W-:Y:S05]  /*7b70*/  @P0 BRA `(.L_x_265) ;  /* 0x0000000000040947 */ /* 0x000fea0003800000 */
[----:B------:R-:W-:Y:S05]  /*7b80*/  BRA `(.L_x_266) ;  /* 0xffffff8c005c7947 */ /* 0x000fea000383ffff */
.L_x_265:
[----:B------:R-:W-:Y:S05]  /*7b90*/  EXIT ;  /* 0x000000000000794d */ /* 0x000fea0003800000 */
.L_x_267:
        /* <DEDUP_REMOVED lines=14> */
.L_x_2056:


//--------------------- .text._ZN5flash44flash_bwd_dq_dk_dv_loop_seqk_parallel_kernelI23Flash_bwd_kernel_traitsILi128ELi64ELi128ELi8ELi2ELi4ELi2ELb0ELb0EN7cutlass6half_tE19Flash_kernel_traitsILi128ELi64ELi128ELi8ES3_EELb0ELb0ELb0ELb0ELb0ELb1ELb0EEEvNS_16Flash_bwd_paramsE --------------------------
	.section	.text._ZN5flash44flash_bwd_dq_dk_dv_loop_seqk_parallel_kernelI23Flash_bwd_kernel_traitsILi128ELi64ELi128ELi8ELi2ELi4ELi2ELb0ELb0EN7cutlass6half_tE19Flash_kernel_traitsILi128ELi64ELi128ELi8ES3_EELb0ELb0ELb0ELb0ELb0ELb1ELb0EEEvNS_16Flash_bwd_paramsE,"ax",@progbits
	.align	128
        .global         _ZN5flash44flash_bwd_dq_dk_dv_loop_seqk_parallel_kernelI23Flash_bwd_kernel_traitsILi128ELi64ELi128ELi8ELi2ELi4ELi2ELb0ELb0EN7cutlass6half_tE19Flash_kernel_traitsILi128ELi64ELi128ELi8ES3_EELb0ELb0ELb0ELb0ELb0ELb1ELb0EEEvNS_16Flash_bwd_paramsE
        .type           _ZN5flash44flash_bwd_dq_dk_dv_loop_seqk_parallel_kernelI23Flash_bwd_kernel_traitsILi128ELi64ELi128ELi8ELi2ELi4ELi2ELb0ELb0EN7cutlass6half_tE19Flash_kernel_traitsILi128ELi64ELi128ELi8ES3_EELb0ELb0ELb0ELb0ELb0ELb1ELb0EEEvNS_16Flash_bwd_paramsE,@function
        .size           _ZN5flash44flash_bwd_dq_dk_dv_loop_seqk_parallel_kernelI23Flash_bwd_kernel_traitsILi128ELi64ELi128ELi8ELi2ELi4ELi2ELb0ELb0EN7cutlass6half_tE19Flash_kernel_traitsILi128ELi64ELi128ELi8ES3_EELb0ELb0ELb0ELb0ELb0ELb1ELb0EEEvNS_16Flash_bwd_paramsE,(.L_x_2057 - _ZN5flash44flash_bwd_dq_dk_dv_loop_seqk_parallel_kernelI23Flash_bwd_kernel_traitsILi128ELi64ELi128ELi8ELi2ELi4ELi2ELb0ELb0EN7cutlass6half_tE19Flash_kernel_traitsILi128ELi64ELi128ELi8ES3_EELb0ELb0ELb0ELb0ELb0ELb1ELb0EEEvNS_16Flash_bwd_paramsE)
        .other          _ZN5flash44flash_bwd_dq_dk_dv_loop_seqk_parallel_kernelI23Flash_bwd_kernel_traitsILi128ELi64ELi128ELi8ELi2ELi4ELi2ELb0ELb0EN7cutlass6half_tE19Flash_kernel_traitsILi128ELi64ELi128ELi8ES3_EELb0ELb0ELb0ELb0ELb0ELb1ELb0EEEvNS_16Flash_bwd_paramsE,@"STO_CUDA_ENTRY STV_DEFAULT"
_ZN5flash44flash_bwd_dq_dk_dv_loop_seqk_parallel_kernelI23Flash_bwd_kernel_traitsILi128ELi64ELi128ELi8ELi2ELi4ELi2ELb0ELb0EN7cutlass6half_tE19Flash_kernel_traitsILi128ELi64ELi128ELi8ES3_EELb0ELb0ELb0ELb0ELb0ELb1ELb0EEEvNS_16Flash_bwd_paramsE:
.text._ZN5flash44flash_bwd_dq_dk_dv_loop_seqk_parallel_kernelI23Flash_bwd_kernel_traitsILi128ELi64ELi128ELi8ELi2ELi4ELi2ELb0ELb0EN7cutlass6half_tE19Flash_kernel_traitsILi128ELi64ELi128ELi8ES3_EELb0ELb0ELb0ELb0ELb0ELb1ELb0EEEvNS_16Flash_bwd_paramsE:
[----:B------:R-:W1:Y:S08]  /*0000*/  LDC R1, c[0x0][0x28] ;  /* 0x00000a00ff017b82 */ /* 0x000e700000000800 */
[----:B------:R-:W2:Y:S01]  /*0010*/  S2UR UR24, SR_CTAID.X ;  /* 0x00000000001879c3 */ /* 0x000ea20000002500 */
[----:B------:R-:W-:Y:S01]  /*0020*/  ULDC UR4, c[0x0][0x2c8] ;  /* 0x0000b20000047ab9 */ /* 0x000fe20000000800 */
[----:B-1----:R-:W-:Y:S01]  /*0030*/  VIADD R1, R1, 0xfffffff0 ;  /* 0xfffffff001017836 */ /* 0x002fe20000000000 */
[----:B------:R-:W-:-:S04]  /*0040*/  UIADD3 UR5, UR4, 0x7f, URZ ;  /* 0x0000007f04057890 */ /* 0x000fc8000fffe03f */
[----:B------:R-:W-:-:S04]  /*0050*/  USHF.R.S32.HI UR4, URZ, 0x1f, UR5 ;  /* 0x0000001f3f047899 */ /* 0x000fc80008011405 */
[----:B------:R-:W-:-:S04]  /*0060*/  ULEA.HI UR4, UR4, UR5, URZ, 0x7 ;  /* 0x0000000504047291 */ /* 0x000fc8000f8f383f */
[----:B------:R-:W-:-:S06]  /*0070*/  USHF.R.S32.HI UR6, URZ, 0x7, UR4 ;  /* 0x000000073f067899 */ /* 0x000fcc0008011404 */
[----:B------:R-:W-:Y:S01]  /*0080*/  MOV R0, UR6 ;  /* 0x0000000600007c02 */ /* 0x000fe20008000f00 */
[----:B--2---:R-:W-:-:S04]  /*0090*/  UISETP.GE.AND UP0, UPT, UR24, UR6, UPT ;  /* 0x000000061800728c */ /* 0x004fc8000bf06270 */
[----:B------:R1:W-:Y:S02]  /*00a0*/  STL [R1+0xc], R0 ;  /* 0x00000c0001007387 */ /* 0x0003e40000100800 */
[----:B------:R-:W-:-:S13]  /*00b0*/  PLOP3.LUT P0, PT, PT, PT, UP0, 0x80, 0x0 ;  /* 0x000000000000781c */ /* 0x000fda0003f0f008 */
[----:B------:R-:W-:Y:S05]  /*00c0*/  @P0 EXIT ;  /* 0x000000000000094d */ /* 0x000fea0003800000 */
[----:B------:R-:W2:Y:S01]  /*00d0*/  S2R R16, SR_TID.X ;  /* 0x0000000000107919 */ /* 0x000ea20000002100 */
[----:B------:R-:W3:Y:S01]  /*00e0*/  S2UR UR4, SR_CgaCtaId ;  /* 0x00000000000479c3 */ /* 0x000ee20000008800 */
[----:B------:R-:W-:Y:S01]  /*00f0*/  UMOV UR5, 0x400 ;  /* 0x0000040000057882 */ /* 0x000fe20000000000 */
[----:B------:R-:W-:Y:S01]  /*0100*/  IMAD.MOV.U32 R251, RZ, RZ, 0x20 ;  /* 0x00000020fffb7424 */ /* 0x000fe200078e00ff */
[----:B------:R-:W-:Y:S01]  /*0110*/  UMOV UR60, 0xffffc000 ;  /* 0xffffc000003c7882 */ /* 0x000fe20000000000 */
[----:B------:R-:W-:-:S04]  /*0120*/  IMAD.MOV.U32 R229, RZ, RZ, -0x10 ;  /* 0xfffffff0ffe57424 */ /* 0x000fc800078e00ff */
[----:B------:R-:W4:Y:S08]  /*0130*/  S2UR UR44, SR_CTAID.Y ;  /* 0x00000000002c79c3 */ /* 0x000f300000002600 */
[----:B------:R-:W5:Y:S01]  /*0140*/  S2UR UR57, SR_CTAID.Z ;  /* 0x00000000003979c3 */ /* 0x000f620000002700 */
[----:B---3--:R-:W-:Y:S01]  /*0150*/  ULEA UR4, UR4, UR5, 0x18 ;  /* 0x0000000504047291 */ /* 0x008fe2000f8ec03f */
[----:B--2---:R-:W-:Y:S01]  /*0160*/  SHF.R.S32.HI R12, RZ, 0x1f, R16 ;  /* 0x0000001fff0c7819 */ /* 0x004fe20000011410 */
[----:B------:R-:W-:Y:S01]  /*0170*/  IMAD.SHL.U32 R250, R16, 0x2, RZ ;  /* 0x0000000210fa7824 */ /* 0x000fe200078e00ff */
[----:B----4-:R-:W-:-:S02]  /*0180*/  USHF.L.U32 UR5, UR44, 0x7, URZ ;  /* 0x000000072c057899 */ /* 0x010fc4000800063f */
[CC--:B------:R-:W-:Y:S02]  /*0190*/  LEA.HI R4, R12.reuse, R16.reuse, RZ, 0x5 ;  /* 0x000000100c047211 */ /* 0x0c0fe400078f28ff */
[----:B------:R-:W-:Y:S02]  /*01a0*/  LEA.HI R5, R12, R16, RZ, 0x4 ;  /* 0x000000100c057211 */ /* 0x000fe400078f20ff */
[--C-:B------:R-:W-:Y:S01]  /*01b0*/  SHF.R.S32.HI R6, RZ, 0x5, R4.reuse ;  /* 0x00000005ff067819 */ /* 0x100fe20000011404 */
[----:B-----5:R-:W-:Y:S01]  /*01c0*/  USHF.R.S32.HI UR6, URZ, 0x1f, UR57 ;  /* 0x0000001f3f067899 */ /* 0x020fe20008011439 */
[----:B-1----:R-:W-:Y:S02]  /*01d0*/  SHF.R.S32.HI R0, RZ, 0x1f, R4 ;  /* 0x0000001fff007819 */ /* 0x002fe40000011404 */
[----:B------:R-:W-:Y:S02]  /*01e0*/  SHF.R.S32.HI R7, RZ, 0x4, R5 ;  /* 0x00000004ff077819 */ /* 0x000fe40000011405 */
[----:B------:R-:W-:-:S02]  /*01f0*/  LEA.HI R3, R4, R6, RZ, 0x1 ;  /* 0x0000000604037211 */ /* 0x000fc400078f08ff */
[----:B------:R-:W-:Y:S02]  /*0200*/  LEA.HI R0, R0, R6, RZ, 0x2 ;  /* 0x0000000600007211 */ /* 0x000fe400078f10ff */
[----:B------:R-:W-:Y:S02]  /*0210*/  LEA.HI R2, R5, R7, RZ, 0x1 ;  /* 0x0000000705027211 */ /* 0x000fe400078f08ff */
[----:B------:R-:W-:Y:S02]  /*0220*/  LOP3.LUT R3, R3, 0xfffffffe, RZ, 0xc0, !PT ;  /* 0xfffffffe03037812 */ /* 0x000fe400078ec0ff */
[----:B------:R-:W-:Y:S02]  /*0230*/  LOP3.LUT R0, R0, 0xfffffffc, RZ, 0xc0, !PT ;  /* 0xfffffffc00007812 */ /* 0x000fe400078ec0ff */
[----:B------:R-:W-:Y:S01]  /*0240*/  LOP3.LUT R2, R2, 0xfffffffe, RZ, 0xc0, !PT ;  /* 0xfffffffe02027812 */ /* 0x000fe200078ec0ff */
[----:B------:R-:W-:Y:S01]  /*0250*/  IMAD.IADD R14, R6, 0x1, -R3 ;  /* 0x00000001060e7824 */ /* 0x000fe200078e0a03 */
[-C--:B------:R-:W-:Y:S01]  /*0260*/  LEA.HI R19, R12, R16.reuse, RZ, 0x3 ;  /* 0x000000100c137211 */ /* 0x080fe200078f18ff */
[----:B------:R-:W-:Y:S01]  /*0270*/  IMAD.IADD R11, R6, 0x1, -R0 ;  /* 0x00000001060b7824 */ /* 0x000fe200078e0a00 */
[----:B------:R-:W-:Y:S01]  /*0280*/  LOP3.LUT R3, R4, 0xffffffe0, RZ, 0xc0, !PT ;  /* 0xffffffe004037812 */ /* 0x000fe200078ec0ff */
[----:B------:R-:W-:Y:S01]  /*0290*/  IMAD.IADD R10, R7, 0x1, -R2 ;  /* 0x00000001070a7824 */ /* 0x000fe200078e0a02 */
[----:B------:R-:W-:-:S02]  /*02a0*/  LEA.HI R15, R12, R16, RZ, 0x2 ;  /* 0x000000100c0f7211 */ /* 0x000fc400078f10ff */
[----:B------:R-:W-:Y:S01]  /*02b0*/  LOP3.LUT R0, R19, 0xfffffff8, RZ, 0xc0, !PT ;  /* 0xfffffff813007812 */ /* 0x000fe200078ec0ff */
[C---:B------:R-:W-:Y:S01]  /*02c0*/  IMAD.IADD R3, R16.reuse, 0x1, -R3 ;  /* 0x0000000110037824 */ /* 0x040fe200078e0a03 */
[----:B------:R-:W-:Y:S02]  /*02d0*/  SHF.R.S32.HI R4, RZ, 0x3, R19 ;  /* 0x00000003ff047819 */ /* 0x000fe40000011413 */
[----:B------:R-:W-:Y:S01]  /*02e0*/  LOP3.LUT R2, R5, 0xfffffff0, RZ, 0xc0, !PT ;  /* 0xfffffff005027812 */ /* 0x000fe200078ec0ff */
[----:B------:R-:W-:Y:S01]  /*02f0*/  IMAD.IADD R0, R16, 0x1, -R0 ;  /* 0x0000000110007824 */ /* 0x000fe200078e0a00 */
[--C-:B------:R-:W-:Y:S01]  /*0300*/  SHF.R.S32.HI R7, RZ, 0x2, R15.reuse ;  /* 0x00000002ff077819 */ /* 0x100fe2000001140f */
[----:B------:R-:W-:Y:S01]  /*0310*/  IMAD.SHL.U32 R4, R4, 0x40, RZ ;  /* 0x0000004004047824 */ /* 0x000fe200078e00ff */
[----:B------:R-:W-:Y:S01]  /*0320*/  SHF.R.S32.HI R5, RZ, 0x1f, R15 ;  /* 0x0000001fff057819 */ /* 0x000fe2000001140f */
[----:B------:R-:W-:Y:S01]  /*0330*/  IMAD.IADD R2, R16, 0x1, -R2 ;  /* 0x0000000110027824 */ /* 0x000fe200078e0a02 */
[----:B------:R-:W-:Y:S01]  /*0340*/  SHF.R.S32.HI R8, RZ, 0x1f, R3 ;  /* 0x0000001fff087819 */ /* 0x000fe20000011403 */
[----:B------:R-:W-:Y:S01]  /*0350*/  IMAD.SHL.U32 R6, R0, 0x8, RZ ;  /* 0x0000000800067824 */ /* 0x000fe200078e00ff */
[----:B------:R-:W-:-:S02]  /*0360*/  LEA.HI R5, R5, R7, RZ, 0x3 ;  /* 0x0000000705057211 */ /* 0x000fc400078f18ff */
[----:B------:R-:W-:Y:S02]  /*0370*/  LOP3.LUT R4, R4, 0x1c0, RZ, 0xc0, !PT ;  /* 0x000001c004047812 */ /* 0x000fe400078ec0ff */
[----:B------:R-:W-:Y:S02]  /*0380*/  LOP3.LUT R5, R5, 0xfffffff8, RZ, 0xc0, !PT ;  /* 0xfffffff805057812 */ /* 0x000fe400078ec0ff */
[----:B------:R-:W-:Y:S02]  /*0390*/  SHF.R.S32.HI R9, RZ, 0x1f, R2 ;  /* 0x0000001fff097819 */ /* 0x000fe40000011402 */
[----:B------:R-:W-:Y:S01]  /*03a0*/  LOP3.LUT R6, R4, 0x38, R6, 0xf8, !PT ;  /* 0x0000003804067812 */ /* 0x000fe200078ef806 */
[----:B------:R-:W-:Y:S01]  /*03b0*/  IMAD.IADD R7, R7, 0x1, -R5 ;  /* 0x0000000107077824 */ /* 0x000fe200078e0a05 */
[----:B------:R-:W-:Y:S02]  /*03c0*/  SHF.R.U32.HI R4, RZ, 0x3, R4 ;  /* 0x00000003ff047819 */ /* 0x000fe40000011604 */
[----:B------:R-:W-:-:S02]  /*03d0*/  LEA.HI R13, R9, R2, RZ, 0x3 ;  /* 0x00000002090d7211 */ /* 0x000fc400078f18ff */
[----:B------:R-:W-:Y:S01]  /*03e0*/  LOP3.LUT R246, R6, R4, RZ, 0x3c, !PT ;  /* 0x0000000406f67212 */ /* 0x000fe200078e3cff */
[----:B------:R-:W-:Y:S01]  /*03f0*/  IMAD.SHL.U32 R6, R10, 0x200, RZ ;  /* 0x000002000a067824 */ /* 0x000fe200078e00ff */
[----:B------:R-:W-:Y:S02]  /*0400*/  LOP3.LUT R4, R13, 0xfffffff8, RZ, 0xc0, !PT ;  /* 0xfffffff80d047812 */ /* 0x000fe400078ec0ff */
[----:B------:R-:W-:Y:S02]  /*0410*/  LEA.HI R17, R8, R3, RZ, 0x2 ;  /* 0x0000000308117211 */ /* 0x000fe400078f10ff */
[----:B------:R-:W-:Y:S01]  /*0420*/  LOP3.LUT P4, RZ, R0, 0x2, RZ, 0xc0, !PT ;  /* 0x0000000200ff7812 */ /* 0x000fe2000788c0ff */
[----:B------:R-:W-:Y:S01]  /*0430*/  IMAD.IADD R18, R2, 0x1, -R4 ;  /* 0x0000000102127824 */ /* 0x000fe200078e0a04 */
[C---:B------:R-:W-:Y:S01]  /*0440*/  LOP3.LUT P3, RZ, R0.reuse, 0x4, RZ, 0xc0, !PT ;  /* 0x0000000400ff7812 */ /* 0x040fe2000786c0ff */
[----:B------:R-:W-:Y:S01]  /*0450*/  IMAD.SHL.U32 R0, R0, 0x40, RZ ;  /* 0x0000004000007824 */ /* 0x000fe200078e00ff */
[----:B------:R-:W-:Y:S01]  /*0460*/  LOP3.LUT R3, R7, 0x1, RZ, 0xc0, !PT ;  /* 0x0000000107037812 */ /* 0x000fe200078ec0ff */
[----:B------:R-:W-:Y:S01]  /*0470*/  IMAD.SHL.U32 R2, R11, 0x10, RZ ;  /* 0x000000100b027824 */ /* 0x000fe200078e00ff */
[----:B------:R-:W-:-:S02]  /*0480*/  LEA.HI R5, R12, R16, RZ, 0x7 ;  /* 0x000000100c057211 */ /* 0x000fc400078f38ff */
[----:B------:R-:W-:Y:S02]  /*0490*/  ISETP.NE.U32.AND P0, PT, R3, 0x1, PT ;  /* 0x000000010300780c */ /* 0x000fe40003f05070 */
[----:B------:R-:W-:Y:S02]  /*04a0*/  LOP3.LUT R0, R0, 0x1c0, RZ, 0xc0, !PT ;  /* 0x000001c000007812 */ /* 0x000fe400078ec0ff */
[----:B------:R-:W-:Y:S02]  /*04b0*/  LOP3.LUT R3, R15, 0x7ffffffc, RZ, 0xc0, !PT ;  /* 0x7ffffffc0f037812 */ /* 0x000fe400078ec0ff */
[C---:B------:R-:W-:Y:S02]  /*04c0*/  LOP3.LUT R214, R0.reuse, 0x8, R19, 0xf8, !PT ;  /* 0x0000000800d67812 */ /* 0x040fe400078ef813 */
[----:B------:R-:W-:Y:S02]  /*04d0*/  LOP3.LUT R2, R0, 0x30, R2, 0xf8, !PT ;  /* 0x0000003000027812 */ /* 0x000fe400078ef802 */
[----:B------:R-:W-:Y:S01]  /*04e0*/  SHF.R.U32.HI R210, RZ, 0x3, R0 ;  /* 0x00000003ffd27819 */ /* 0x000fe20000011600 */
[----:B------:R-:W-:Y:S01]  /*04f0*/  IMAD.IADD R0, R16, 0x1, -R3 ;  /* 0x0000000110007824 */ /* 0x000fe200078e0a03 */
[----:B------:R-:W-:-:S02]  /*0500*/  LEA.HI R4, R12, R16, RZ, 0x6 ;  /* 0x000000100c047211 */ /* 0x000fc400078f30ff */
[----:B------:R-:W-:Y:S01]  /*0510*/  LOP3.LUT R12, R2, 0x8, R19, 0xf8, !PT ;  /* 0x00000008020c7812 */ /* 0x000fe200078ef813 */
[----:B------:R-:W-:Y:S01]  /*0520*/  IMAD.SHL.U32 R2, R0, 0x2, RZ ;  /* 0x0000000200027824 */ /* 0x000fe200078e00ff */
[----:B------:R-:W-:Y:S02]  /*0530*/  SHF.R.S32.HI R0, RZ, 0x7, R5 ;  /* 0x00000007ff007819 */ /* 0x000fe40000011405 */
[----:B------:R-:W-:Y:S01]  /*0540*/  SHF.R.S32.HI R4, RZ, 0x6, R4 ;  /* 0x00000006ff047819 */ /* 0x000fe20000011404 */
[--C-:B------:R-:W-:Y:S01]  /*0550*/  IMAD R9, R11, 0x400, R2.reuse ;  /* 0x000004000b097824 */ /* 0x100fe200078e0202 */
[----:B------:R-:W-:Y:S01]  /*0560*/  LOP3.LUT R214, R214, R210, RZ, 0x3c, !PT ;  /* 0x000000d2d6d67212 */ /* 0x000fe200078e3cff */
[----:B------:R-:W-:Y:S01]  /*0570*/  IMAD R8, R0, 0x1000, R2 ;  /* 0x0000100000087824 */ /* 0x000fe200078e0202 */
[----:B------:R-:W-:Y:S01]  /*0580*/  R2P PR, R7, 0x6 ;  /* 0x0000000607007804 */ /* 0x000fe20000000000 */
[----:B------:R-:W-:Y:S01]  /*0590*/  IMAD R3, R4, 0x800, R6 ;  /* 0x0000080004037824 */ /* 0x000fe200078e0206 */
[----:B------:R-:W-:Y:S01]  /*05a0*/  LOP3.LUT R210, R6, R12, R210, 0xf6, !PT ;  /* 0x0000000c06d27212 */ /* 0x000fe200078ef6d2 */
[----:B------:R-:W-:Y:S01]  /*05b0*/  IMAD.SHL.U32 R2, R10, 0x20, RZ ;  /* 0x000000200a027824 */ /* 0x000fe200078e00ff */
[----:B------:R-:W-:Y:S01]  /*05c0*/  SEL R213, R251, 0xffffffe0, !P4 ;  /* 0xffffffe0fbd57807 */ /* 0x000fe20006000000 */
[----:B------:R-:W-:Y:S01]  /*05d0*/  IMAD.IADD R214, R3, 0x1, R214 ;  /* 0x0000000103d67824 */ /* 0x000fe200078e02d6 */
[----:B------:R-:W-:Y:S01]  /*05e0*/  SEL R251, R251, 0xffffffe0, !P1 ;  /* 0xffffffe0fbfb7807 */ /* 0x000fe20004800000 */
[----:B------:R-:W-:Y:S01]  /*05f0*/  IMAD.SHL.U32 R5, R0, 0x8, RZ ;  /* 0x0000000800057824 */ /* 0x000fe200078e00ff */
[----:B------:R-:W-:Y:S01]  /*0600*/  LOP3.LUT R0, R2, 0x20, RZ, 0xc0, !PT ;  /* 0x0000002002007812 */ /* 0x000fe200078ec0ff */
[----:B------:R-:W-:Y:S01]  /*0610*/  IMAD.SHL.U32 R3, R4, 0x8, RZ ;  /* 0x0000000804037824 */ /* 0x000fe200078e00ff */
[----:B------:R-:W-:Y:S01]  /*0620*/  SEL R229, R229, 0x10, !P0 ;  /* 0x00000010e5e57807 */ /* 0x000fe20004000000 */
[----:B------:R-:W-:Y:S01]  /*0630*/  IMAD.SHL.U32 R2, R7, 0x40, RZ ;  /* 0x0000004007027824 */ /* 0x000fe200078e00ff */
[----:B------:R-:W-:Y:S01]  /*0640*/  LEA R210, R210, UR4, 0x1 ;  /* 0x00000004d2d27c11 */ /* 0x000fe2000f8e08ff */
[----:B------:R-:W-:Y:S01]  /*0650*/  IMAD R246, R4, 0x200, R246 ;  /* 0x0000020004f67824 */ /* 0x000fe200078e02f6 */
[----:B------:R-:W-:Y:S01]  /*0660*/  LOP3.LUT R209, R0, 0x18, R3, 0xf8, !PT ;  /* 0x0000001800d17812 */ /* 0x000fe200078ef803 */
[----:B------:R-:W-:Y:S01]  /*0670*/  IMAD.SHL.U32 R4, R4, 0x20, RZ ;  /* 0x0000002004047824 */ /* 0x000fe200078e00ff */
[----:B------:R-:W-:Y:S01]  /*0680*/  LOP3.LUT R0, R2, 0x1c0, RZ, 0xc0, !PT ;  /* 0x000001c002007812 */ /* 0x000fe200078ec0ff */
[----:B------:R-:W-:Y:S01]  /*0690*/  IMAD.SHL.U32 R214, R214, 0x2, RZ ;  /* 0x00000002d6d67824 */ /* 0x000fe200078e00ff */
[----:B------:R-:W-:Y:S01]  /*06a0*/  LOP3.LUT R2, R5, 0x8, RZ, 0xc0, !PT ;  /* 0x0000000805027812 */ /* 0x000fe200078ec0ff */
[----:B------:R-:W-:Y:S01]  /*06b0*/  IMAD.SHL.U32 R5, R10, 0x10, RZ ;  /* 0x000000100a057824 */ /* 0x000fe200078e00ff */
[----:B------:R-:W-:-:S02]  /*06c0*/  SHF.R.U32.HI R3, RZ, 0x3, R0 ;  /* 0x00000003ff037819 */ /* 0x000fc40000011600 */
[----:B------:R-:W-:Y:S02]  /*06d0*/  LOP3.LUT R250, R4, 0x6, R250, 0xf8, !PT ;  /* 0x0000000604fa7812 */ /* 0x000fe400078ef8fa */
[----:B------:R-:W-:Y:S02]  /*06e0*/  LOP3.LUT R7, R2, 0x10, R5, 0xf8, !PT ;  /* 0x0000001002077812 */ /* 0x000fe400078ef805 */
[----:B------:R-:W-:Y:S02]  /*06f0*/  LOP3.LUT R4, R0, 0x20, R4, 0xf8, !PT ;  /* 0x0000002000047812 */ /* 0x000fe400078ef804 */
[----:B------:R-:W-:Y:S01]  /*0700*/  LOP3.LUT R5, R3, R0, R2, 0x1e, !PT ;  /* 0x0000000003057212 */ /* 0x000fe200078e1e02 */
[----:B------:R-:W-:Y:S01]  /*0710*/  IMAD R2, R14, 0x400, R8 ;  /* 0x000004000e027824 */ /* 0x000fe200078e0208 */
[----:B------:R-:W-:Y:S02]  /*0720*/  SHF.R.S32.HI R0, RZ, 0x2, R17 ;  /* 0x00000002ff007819 */ /* 0x000fe40000011411 */
[----:B------:R-:W-:Y:S01]  /*0730*/  LOP3.LUT R3, R4, R3, RZ, 0x3c, !PT ;  /* 0x0000000304037212 */ /* 0x000fe200078e3cff */
[----:B------:R-:W-:-:S02]  /*0740*/  IMAD.IADD R9, R9, 0x1, R5 ;  /* 0x0000000109097824 */ /* 0x000fc400078e0205 */
[----:B------:R-:W-:Y:S02]  /*0750*/  IMAD R20, R14, 0x10, R0 ;  /* 0x000000100e147824 */ /* 0x000fe400078e0200 */
[----:B------:R-:W-:Y:S02]  /*0760*/  IMAD.SHL.U32 R5, R18, 0x40, RZ ;  /* 0x0000004012057824 */ /* 0x000fe400078e00ff */
[----:B------:R-:W-:Y:S01]  /*0770*/  IMAD.IADD R230, R3, 0x1, R2 ;  /* 0x0000000103e67824 */ /* 0x000fe200078e0202 */
[----:B------:R1:W-:Y:S01]  /*0780*/  STL [R1], R20 ;  /* 0x0000001401007387 */ /* 0x0003e20000100800 */
[----:B------:R-:W-:Y:S01]  /*0790*/  VIADD R2, R20, 0xffffffc0 ;  /* 0xffffffc014027836 */ /* 0x000fe20000000000 */
[----:B------:R-:W-:Y:S01]  /*07a0*/  LOP3.LUT R5, R5, 0x1c0, RZ, 0xc0, !PT ;  /* 0x000001c005057812 */ /* 0x000fe200078ec0ff */
[----:B------:R-:W-:Y:S01]  /*07b0*/  IMAD.SHL.U32 R4, R10, 0x8, RZ ;  /* 0x000000080a047824 */ /* 0x000fe200078e00ff */
[----:B------:R-:W-:Y:S01]  /*07c0*/  LEA R230, R230, UR4, 0x1 ;  /* 0x00000004e6e67c11 */ /* 0x000fe2000f8e08ff */
[----:B------:R-:W-:Y:S01]  /*07d0*/  IMAD.SHL.U32 R0, R13, 0x40, RZ ;  /* 0x000000400d007824 */ /* 0x000fe200078e00ff */
[----:B------:R-:W-:-:S02]  /*07e0*/  SHF.R.S32.HI R3, RZ, 0x1f, R2 ;  /* 0x0000001fff037819 */ /* 0x000fc40000011402 */
[----:B------:R-:W-:Y:S01]  /*07f0*/  LOP3.LUT R4, R5, 0x8, R4, 0xf8, !PT ;  /* 0x0000000805047812 */ /* 0x000fe200078ef804 */
[C---:B------:R-:W-:Y:S01]  /*0800*/  IMAD.IADD R228, R230.reuse, 0x1, R251 ;  /* 0x00000001e6e47824 */ /* 0x040fe200078e02fb */
[----:B------:R-:W-:Y:S01]  /*0810*/  SHF.R.U32.HI R6, RZ, 0x3, R5 ;  /* 0x00000003ff067819 */ /* 0x000fe20000011605 */
[----:B------:R-:W-:Y:S01]  /*0820*/  IMAD.IADD R231, R230, 0x1, R229 ;  /* 0x00000001e6e77824 */ /* 0x000fe200078e02e5 */
[----:B------:R-:W-:Y:S01]  /*0830*/  SHF.L.U64.HI R249, R2, 0x2, R3 ;  /* 0x0000000202f97819 */ /* 0x000fe20000010203 */
[----:B------:R-:W-:Y:S01]  /*0840*/  IMAD.IADD R229, R229, 0x1, R228 ;  /* 0x00000001e5e57824 */ /* 0x000fe200078e02e4 */
[----:B------:R-:W-:Y:S02]  /*0850*/  LOP3.LUT R0, R0, 0xfffffe00, RZ, 0xc0, !PT ;  /* 0xfffffe0000007812 */ /* 0x000fe400078ec0ff */
[----:B------:R-:W-:Y:S02]  /*0860*/  LOP3.LUT R2, R4, R6, RZ, 0x3c, !PT ;  /* 0x0000000604027212 */ /* 0x000fe400078e3cff */
[--C-:B------:R-:W-:Y:S01]  /*0870*/  LOP3.LUT R4, R6, R7, R5.reuse, 0x1e, !PT ;  /* 0x0000000706047212 */ /* 0x100fe200078e1e05 */
[----:B------:R-:W-:Y:S01]  /*0880*/  IMAD R3, R14, 0x400, R0 ;  /* 0x000004000e037824 */ /* 0x000fe200078e0200 */
[----:B------:R-:W-:-:S02]  /*0890*/  LOP3.LUT R209, R6, R209, R5, 0x1e, !PT ;  /* 0x000000d106d17212 */ /* 0x000fc400078e1e05 */
[-C--:B------:R-:W-:Y:S01]  /*08a0*/  LOP3.LUT R220, R4, R0.reuse, RZ, 0xfc, !PT ;  /* 0x0000000004dc7212 */ /* 0x080fe200078efcff */
[----:B------:R-:W-:Y:S01]  /*08b0*/  IMAD.IADD R218, R3, 0x1, R2 ;  /* 0x0000000103da7824 */ /* 0x000fe200078e0202 */
[----:B------:R-:W-:Y:S01]  /*08c0*/  LOP3.LUT R209, R209, R0, RZ, 0xfc, !PT ;  /* 0x00000000d1d17212 */ /* 0x000fe200078efcff */
[----:B------:R-:W-:Y:S01]  /*08d0*/  IMAD.U32 R0, RZ, RZ, UR5 ;  /* 0x00000005ff007e24 */ /* 0x000fe2000f8e00ff */
[----:B------:R-:W-:Y:S01]  /*08e0*/  USHF.R.S32.HI UR5, URZ, 0x1f, UR57 ;  /* 0x0000001f3f057899 */ /* 0x000fe20008011439 */
[----:B------:R-:W-:Y:S01]  /*08f0*/  IMAD.U32 R2, RZ, RZ, UR6 ;  /* 0x00000006ff027e24 */ /* 0x000fe2000f8e00ff */
[----:B------:R-:W-:-:S04]  /*0900*/  USHF.R.S32.HI UR6, URZ, 0x1f, UR44 ;  /* 0x0000001f3f067899 */ /* 0x000fc8000801142c */
[----:B------:R-:W-:Y:S01]  /*0910*/  IMAD.U32 R2, RZ, RZ, UR5 ;  /* 0x00000005ff027e24 */ /* 0x000fe2000f8e00ff */
[----:B------:R-:W-:Y:S01]  /*0920*/  UIADD3 UR5, UR4, 0xc000, URZ ;  /* 0x0000c00004057890 */ /* 0x000fe2000fffe03f */
[----:B------:R-:W-:Y:S02]  /*0930*/  IMAD.U32 R0, RZ, RZ, UR6 ;  /* 0x00000006ff007e24 */ /* 0x000fe4000f8e00ff */
[----:B------:R-:W-:Y:S01]  /*0940*/  IMAD.U32 R2, RZ, RZ, UR6 ;  /* 0x00000006ff027e24 */ /* 0x000fe2000f8e00ff */
[----:B------:R-:W-:Y:S01]  /*0950*/  USHF.R.S32.HI UR6, URZ, 0x1f, UR57 ;  /* 0x0000001f3f067899 */ /* 0x000fe20008011439 */
[----:B------:R-:W-:Y:S01]  /*0960*/  IMAD.MOV.U32 R0, RZ, RZ, 0x40 ;  /* 0x00000040ff007424 */ /* 0x000fe200078e00ff */
[----:B------:R-:W-:Y:S01]  /*0970*/  LEA R247, R9, UR5, 0x1 ;  /* 0x0000000509f77c11 */ /* 0x000fe2000f8e08ff */
[----:B------:R-:W-:Y:S01]  /*0980*/  VIADD R216, R214, UR5 ;  /* 0x00000005d6d87c36 */ /* 0x000fe20008000000 */
[----:B------:R-:W-:Y:S02]  /*0990*/  LEA R209, R209, UR5, 0x1 ;  /* 0x00000005d1d17c11 */ /* 0x000fe4000f8e08ff */
[C---:B------:R-:W-:Y:S01]  /*09a0*/  SEL R215, R0.reuse, 0xffffffc0, !P3 ;  /* 0xffffffc000d77807 */ /* 0x040fe20005800000 */
[----:B------:R-:W-:Y:S01]  /*09b0*/  IMAD.U32 R2, RZ, RZ, UR6 ;  /* 0x00000006ff027e24 */ /* 0x000fe2000f8e00ff */
[----:B------:R-:W-:Y:S01]  /*09c0*/  SEL R0, R0, 0xffffffc0, !P2 ;  /* 0xffffffc000007807 */ /* 0x000fe20005000000 */
[----:B------:R-:W-:Y:S01]  /*09d0*/  VIADD R2, R247, 0x420 ;  /* 0x00000420f7027836 */ /* 0x000fe20000000000 */
[----:B------:R-:W-:Y:S01]  /*09e0*/  ULDC.64 UR6, c[0x0][0x208] ;  /* 0x0000820000067ab9 */ /* 0x000fe20000000a00 */
[----:B------:R-:W-:-:S02]  /*09f0*/  IMAD.IADD R251, R251, 0x1, R247 ;  /* 0x00000001fbfb7824 */ /* 0x000fc400078e02f7 */
[C---:B------:R-:W-:Y:S02]  /*0a00*/  @P1 VIADD R2, R247.reuse, 0x3e0 ;  /* 0x000003e0f7021836 */ /* 0x040fe40000000000 */
[--C-:B------:R-:W-:Y:S02]  /*0a10*/  IMAD.IADD R248, R247, 0x1, R0.reuse ;  /* 0x00000001f7f87824 */ /* 0x100fe400078e0200 */
[----:B------:R-:W-:Y:S01]  /*0a20*/  IMAD.IADD R252, R251, 0x1, R0 ;  /* 0x00000001fbfc7824 */ /* 0x000fe200078e0200 */
[----:B------:R1:W-:Y:S01]  /*0a30*/  STL [R1+0x8], R2 ;  /* 0x0000080201007387 */ /* 0x0003e20000100800 */
[----:B------:R-:W-:Y:S02]  /*0a40*/  IMAD.IADD R0, R0, 0x1, R2 ;  /* 0x0000000100007824 */ /* 0x000fe400078e0202 */
[C---:B------:R-:W-:Y:S02]  /*0a50*/  IMAD.IADD R213, R216.reuse, 0x1, R213 ;  /* 0x00000001d8d57824 */ /* 0x040fe400078e02d5 */
[--C-:B------:R-:W-:Y:S01]  /*0a60*/  IMAD.IADD R216, R216, 0x1, R215.reuse ;  /* 0x00000001d8d87824 */ /* 0x100fe200078e02d7 */
[----:B------:R1:W-:Y:S01]  /*0a70*/  STL [R1+0x4], R0 ;  /* 0x0000040001007387 */ /* 0x0003e20000100800 */
[----:B------:R-:W-:-:S07]  /*0a80*/  IMAD.IADD R215, R213, 0x1, R215 ;  /* 0x00000001d5d77824 */ /* 0x000fce00078e02d7 */
.L_x_312:
        /* <DEDUP_REMOVED lines=13> */
[----:B------:R-:W-:Y:S02]  /*0b60*/  @UP4 UIADD3 UR10, UP1, UR16, UR10, URZ ;  /* 0x0000000a100a4290 */ /* 0x000fe4000ff3e03f */
[----:B------:R-:W-:Y:S02]  /*0b70*/  UIADD3 UR15, UP2, UR16, UR12, URZ ;  /* 0x0000000c100f7290 */ /* 0x000fe4000ff5e03f */
[----:B------:R-:W-:Y:S01]  /*0b80*/  @UP3 UIADD3.X UR9, UR5, UR9, URZ, UP0, !UPT ;  /* 0x0000000905093290 */ /* 0x000fe200087fe43f */
[----:B-1----:R-:W-:Y:S01]  /*0b90*/  IMAD.U32 R2, RZ, RZ, UR8 ;  /* 0x00000008ff027e24 */ /* 0x002fe2000f8e00ff */
[----:B------:R-:W-:Y:S01]  /*0ba0*/  UISETP.NE.U32.AND UP0, UPT, UR12, URZ, UPT ;  /* 0x0000003f0c00728c */ /* 0x000fe2000bf05070 */
[----:B------:R-:W-:Y:S01]  /*0bb0*/  IMAD.U32 R4, RZ, RZ, UR10 ;  /* 0x0000000aff047e24 */ /* 0x000fe2000f8e00ff */
[----:B------:R-:W-:-:S02]  /*0bc0*/  @UP4 UIADD3.X UR11, UR5, UR11, URZ, UP1, !UPT ;  /* 0x0000000b050b4290 */ /* 0x000fc40008ffe43f */
[----:B------:R-:W-:Y:S01]  /*0bd0*/  UIADD3.X UR14, UR5, UR13, URZ, UP2, !UPT ;  /* 0x0000000d050e7290 */ /* 0x000fe200097fe43f */
[----:B------:R-:W-:Y:S01]  /*0be0*/  IMAD.U32 R3, RZ, RZ, UR9 ;  /* 0x00000009ff037e24 */ /* 0x000fe2000f8e00ff */
[----:B------:R-:W-:Y:S01]  /*0bf0*/  UISETP.NE.AND.EX UP2, UPT, UR13, URZ, UPT, UP0 ;  /* 0x0000003f0d00728c */ /* 0x000fe2000bf45300 */
[----:B------:R-:W-:Y:S02]  /*0c00*/  ULDC.U8 UR17, c[0x0][0x3c2] ;  /* 0x0000f08000117ab9 */ /* 0x000fe40000000000 */
[----:B------:R-:W-:Y:S01]  /*0c10*/  ULDC.64 UR12, c[0x0][0x2f8] ;  /* 0x0000be00000c7ab9 */ /* 0x000fe20000000a00 */
[----:B------:R-:W-:Y:S01]  /*0c20*/  UISETP.NE.AND UP1, UPT, UR17, URZ, UPT ;  /* 0x0000003f1100728c */ /* 0x000fe2000bf25270 */
[----:B------:R-:W-:Y:S01]  /*0c30*/  IMAD.U32 R5, RZ, RZ, UR11 ;  /* 0x0000000bff057e24 */ /* 0x000fe2000f8e00ff */
[----:B------:R-:W-:Y:S01]  /*0c40*/  UISETP.EQ.U32.AND UP4, UPT, UR12, URZ, UPT ;  /* 0x0000003f0c00728c */ /* 0x000fe2000bf82070 */
[----:B------:R-:W-:-:S03]  /*0c50*/  PLOP3.LUT P3, PT, PT, PT, UP2, 0x80, 0x0 ;  /* 0x000000000000781c */ /* 0x000fc60003f6f028 */
[----:B------:R-:W-:Y:S01]  /*0c60*/  UISETP.EQ.OR.EX UP4, UPT, UR13, URZ, !UP1, UP4 ;  /* 0x0000003f0d00728c */ /* 0x000fe2000cf82740 */
[----:B--23--:R-:W2:Y:S01]  /*0c70*/  @P1 LDG.E R7, desc[UR6][R4.64] ;  /* 0x0000000604071981 */ /* 0x00cea2000c1e1900 */
[----:B------:R-:W-:-:S04]  /*0c80*/  UIADD3 UR8, UP0, UR16, UR12, URZ ;  /* 0x0000000c10087290 */ /* 0x000fc8000ff1e03f */
[----:B------:R-:W-:Y:S01]  /*0c90*/  PLOP3.LUT P2, PT, PT, PT, UP4, 0x80, 0x0 ;  /* 0x000000000000781c */ /* 0x000fe20003f4f048 */
[----:B------:R-:W-:Y:S01]  /*0ca0*/  UIADD3.X UR5, UR5, UR13, URZ, UP0, !UPT ;  /* 0x0000000d05057290 */ /* 0x000fe200087fe43f */
[----:B------:R1:W3:Y:S02]  /*0cb0*/  @P0 LDG.E R5, desc[UR6][R2.64] ;  /* 0x0000000602050981 */ /* 0x0002e4000c1e1900 */
[----:B-1----:R-:W-:Y:S02]  /*0cc0*/  IMAD.U32 R2, RZ, RZ, UR15 ;  /* 0x0000000fff027e24 */ /* 0x002fe4000f8e00ff */
[----:B------:R-:W-:-:S05]  /*0cd0*/  IMAD.U32 R3, RZ, RZ, UR14 ;  /* 0x0000000eff037e24 */ /* 0x000fca000f8e00ff */
[----:B------:R-:W4:Y:S04]  /*0ce0*/  @P3 LDG.E R6, desc[UR6][R2.64] ;  /* 0x0000000602063981 */ /* 0x000f28000c1e1900 */
[----:B-----5:R1:W5:Y:S02]  /*0cf0*/  @P3 LDG.E R0, desc[UR6][R2.64+0x4] ;  /* 0x0000040602003981 */ /* 0x020364000c1e1900 */
[----:B-1----:R-:W-:Y:S01]  /*0d00*/  IMAD.U32 R2, RZ, RZ, UR8 ;  /* 0x00000008ff027e24 */ /* 0x002fe2000f8e00ff */
[----:B------:R-:W-:Y:S01]  /*0d10*/  UMOV UR15, URZ ;  /* 0x0000003f000f7c82 */ /* 0x000fe20008000000 */
[----:B------:R-:W-:Y:S01]  /*0d20*/  IMAD.U32 R3, RZ, RZ, UR5 ;  /* 0x00000005ff037e24 */ /* 0x000fe2000f8e00ff */
[----:B------:R-:W-:Y:S01]  /*0d30*/  @!UP3 ULDC.64 UR8, c[0x0][0x318] ;  /* 0x0000c6000008bab9 */ /* 0x000fe20000000a00 */
[----:B------:R-:W-:-:S03]  /*0d40*/  @!UP3 ULDC UR5, c[0x0][0x2cc] ;  /* 0x0000b3000005bab9 */ /* 0x000fc60000000800 */
[----:B------:R-:W5:Y:S01]  /*0d50*/  @!P2 LDG.E R4, desc[UR6][R2.64] ;  /* 0x000000060204a981 */ /* 0x000f62000c1e1900 */
[----:B------:R-:W-:Y:S01]  /*0d60*/  @!UP3 UISETP.NE.U32.AND UP0, UPT, UR8, URZ, UPT ;  /* 0x0000003f0800b28c */ /* 0x000fe2000bf05070 */
[----:B------:R-:W-:Y:S02]  /*0d70*/  UMOV UR25, 0xffffffff ;  /* 0xffffffff00197882 */ /* 0x000fe40000000000 */
[----:B------:R-:W-:Y:S01]  /*0d80*/  UMOV UR8, 0xffffffff ;  /* 0xffffffff00087882 */ /* 0x000fe20000000000 */
[----:B------:R-:W-:Y:S02]  /*0d90*/  @!UP3 UISETP.NE.AND.EX UP0, UPT, UR9, URZ, UPT, UP0 ;  /* 0x0000003f0900b28c */ /* 0x000fe4000bf05300 */
[----:B------:R-:W-:Y:S02]  /*0da0*/  USHF.L.U32 UR30, UR24, 0x7, URZ ;  /* 0x00000007181e7899 */ /* 0x000fe4000800063f */
[----:B------:R-:W-:Y:S01]  /*0db0*/  @!UP3 USEL UR10, UR5, URZ, UP0 ;  /* 0x0000003f050ab287 */ /* 0x000fe20008000000 */
[----:B------:R-:W-:Y:S01]  /*0dc0*/  ULDC UR9, c[0x0][0x2c8] ;  /* 0x0000b20000097ab9 */ /* 0x000fe20000000800 */
[----:B--2---:R-:W-:-:S02]  /*0dd0*/  @P1 R2UR UR15, R7 ;  /* 0x00000000070f12ca */ /* 0x004fc400000e0000 */
[----:B---3--:R-:W-:Y:S02]  /*0de0*/  @P0 R2UR UR11, R5 ;  /* 0x00000000050b02ca */ /* 0x008fe400000e0000 */
[----:B------:R-:W-:-:S04]  /*0df0*/  ISETP.NE.U32.AND P0, PT, RZ, UR12, PT ;  /* 0x0000000cff007c0c */ /* 0x000fc8000bf05070 */
[----:B------:R-:W-:-:S07]  /*0e00*/  ISETP.NE.AND.EX P0, PT, RZ, UR13, PT, P0 ;  /* 0x0000000dff007c0c */ /* 0x000fce000bf05300 */
[----:B------:R-:W-:Y:S01]  /*0e10*/  @UP3 UIADD3 UR5, UR11, -UR15, URZ ;  /* 0x8000000f0b053290 */ /* 0x000fe2000fffe03f */
[----:B----4-:R-:W-:Y:S02]  /*0e20*/  @P3 R2UR UR8, R6 ;  /* 0x00000000060832ca */ /* 0x010fe400000e0000 */
        /* <DEDUP_REMOVED lines=9> */
.L_x_268:
        /* <DEDUP_REMOVED lines=8> */
[----:B------:R-:W-:Y:S01]  /*0f40*/  IABS R4, UR57 ;  /* 0x0000003900047c13 */ /* 0x000fe20008000000 */
[----:B------:R-:W-:Y:S01]  /*0f50*/  ULDC.64 UR10, c[0x0][0x228] ;  /* 0x00008a00000a7ab9 */ /* 0x000fe20000000a00 */
[----:B------:R-:W-:Y:S01]  /*0f60*/  ULDC.64 UR12, c[0x0][0x488] ;  /* 0x00012200000c7ab9 */ /* 0x000fe20000000a00 */
[----:B------:R-:W-:Y:S02]  /*0f70*/  UIMAD.WIDE.U32 UR18, UR44, UR10, URZ ;  /* 0x0000000a2c1272a5 */ /* 0x000fe4000f8e003f */
[----:B------:R-:W-:Y:S01]  /*0f80*/  UIMAD UR10, UR58, UR10, URZ ;  /* 0x0000000a3a0a72a4 */ /* 0x000fe2000f8e023f */
[----:B------:R-:W2:Y:S01]  /*0f90*/  S2UR UR9, SR_CTAID.X ;  /* 0x00000000000979c3 */ /* 0x000ea20000002500 */
[----:B------:R-:W-:Y:S02]  /*0fa0*/  UISETP.NE.AND UP0, UPT, UR25, -0x1, UPT ;  /* 0xffffffff1900788c */ /* 0x000fe4000bf05270 */
[----:B------:R-:W-:-:S02]  /*0fb0*/  UIMAD UR23, UR44, UR11, UR10 ;  /* 0x0000000b2c1772a4 */ /* 0x000fc4000f8e020a */
[----:B------:R-:W-:Y:S01]  /*0fc0*/  USHF.L.U32 UR14, UR44, 0x7, URZ ;  /* 0x000000072c0e7899 */ /* 0x000fe2000800063f */
[----:B------:R-:W-:Y:S01]  /*0fd0*/  @!UP1 ULDC.64 UR10, c[0x0][0x418] ;  /* 0x00010600000a9ab9 */ /* 0x000fe20000000a00 */
[----:B------:R-:W-:Y:S01]  /*0fe0*/  USHF.L.U64.HI UR20, UR44, 0x7, UR58 ;  /* 0x000000072c147899 */ /* 0x000fe2000801023a */
[----:B------:R-:W-:Y:S01]  /*0ff0*/  ULDC UR59, c[0x0][0x2d4] ;  /* 0x0000b500003b7ab9 */ /* 0x000fe20000000800 */
[----:B------:R-:W-:Y:S01]  /*1000*/  ULDC.64 UR36, c[0x0][0x240] ;  /* 0x0000900000247ab9 */ /* 0x000fe20000000a00 */
[----:B------:R-:W-:Y:S01]  /*1010*/  ULDC UR43, c[0x0][0x2dc] ;  /* 0x0000b700002b7ab9 */ /* 0x000fe20000000800 */
[----:B------:R-:W-:Y:S01]  /*1020*/  ULDC UR61, c[0x0][0x270] ;  /* 0x00009c00003d7ab9 */ /* 0x000fe20000000800 */
[----:B------:R-:W-:Y:S01]  /*1030*/  USHF.R.S32.HI UR33, URZ, 0x1f, UR59 ;  /* 0x0000001f3f217899 */ /* 0x000fe2000801143b */
[----:B-1----:R-:W-:Y:S01]  /*1040*/  IABS R5, R6 ;  /* 0x0000000600057213 */ /* 0x002fe20000000000 */
[----:B------:R-:W-:Y:S01]  /*1050*/  @!UP1 UIMAD.WIDE.U32 UR38, UR44, UR10, URZ ;  /* 0x0000000a2c2692a5 */ /* 0x000fe2000f8e003f */
[----:B------:R-:W-:Y:S01]  /*1060*/  ISETP.NE.AND P3, PT, R6, RZ, PT ;  /* 0x000000ff0600720c */ /* 0x000fe20003f65270 */
[----:B------:R-:W-:Y:S01]  /*1070*/  USEL UR29, UR14, URZ, UP2 ;  /* 0x0000003f0e1d7287 */ /* 0x000fe20009000000 */
[----:B------:R-:W1:Y:S01]  /*1080*/  I2F.RP R2, R5 ;  /* 0x0000000500027306 */ /* 0x000e620000209400 */
[----:B------:R-:W-:-:S02]  /*1090*/  UIMAD.WIDE.U32 UR16, UR8, UR36, URZ ;  /* 0x00000024081072a5 */ /* 0x000fc4000f8e003f */
[----:B------:R-:W-:Y:S02]  /*10a0*/  @UP0 UIADD3 UR14, UR15, UR25, URZ ;  /* 0x000000190f0e0290 */ /* 0x000fe4000fffe03f */
[----:B--2---:R-:W-:Y:S02]  /*10b0*/  UIMAD.WIDE.U32 UR26, UR9, UR12, URZ ;  /* 0x0000000c091a72a5 */ /* 0x004fe4000f8e003f */
[----:B------:R-:W-:Y:S02]  /*10c0*/  UIMAD UR50, UR57, UR43, URZ ;  /* 0x0000002b393272a4 */ /* 0x000fe4000f8e023f */
[----:B------:R-:W-:Y:S02]  /*10d0*/  UIMAD UR49, UR9, UR13, UR27 ;  /* 0x0000000d093172a4 */ /* 0x000fe4000f8e021b */
[----:B------:R-:W-:Y:S01]  /*10e0*/  @!UP1 UIMAD UR9, UR58, UR10, URZ ;  /* 0x0000000a3a0992a4 */ /* 0x000fe2000f8e023f */
[----:B------:R-:W-:Y:S01]  /*10f0*/  @UP1 ULDC.64 UR12, c[0x0][0x420] ;  /* 0x00010800000c1ab9 */ /* 0x000fe20000000a00 */
[----:B------:R-:W-:Y:S01]  /*1100*/  USEL UR31, UR20, URZ, UP2 ;  /* 0x0000003f141f7287 */ /* 0x000fe20009000000 */
[----:B-1----:R-:W1:Y:S01]  /*1110*/  MUFU.RCP R2, R2 ;  /* 0x0000000200027308 */ /* 0x002e620000001000 */
[----:B------:R-:W-:-:S02]  /*1120*/  @!UP1 UIMAD UR28, UR44, UR11, UR9 ;  /* 0x0000000b2c1c92a4 */ /* 0x000fc4000f8e0209 */
[----:B------:R-:W-:Y:S02]  /*1130*/  UIADD3 UR9, UR32, 0x3f, URZ ;  /* 0x0000003f20097890 */ /* 0x000fe4000fffe03f */
[----:B------:R-:W-:Y:S02]  /*1140*/  UIMAD.WIDE UR10, UR43, UR61, URZ ;  /* 0x0000003d2b0a72a5 */ /* 0x000fe4000f8e023f */
[----:B------:R-:W-:Y:S02]  /*1150*/  USHF.R.S32.HI UR21, URZ, 0x1f, UR9 ;  /* 0x0000001f3f157899 */ /* 0x000fe40008011409 */
[----:B------:R-:W-:Y:S02]  /*1160*/  @UP1 UIMAD.WIDE.U32 UR40, UR8, UR12, URZ ;  /* 0x0000000c082812a5 */ /* 0x000fe4000f8e003f */
[----:B------:R-:W-:Y:S01]  /*1170*/  ULEA.HI UR43, UR21, UR9, URZ, 0x6 ;  /* 0x00000009152b7291 */ /* 0x000fe2000f8f303f */
[----:B------:R-:W-:Y:S02]  /*1180*/  ULDC.U8 UR35, c[0x0][0x3d8] ;  /* 0x0000f60000237ab9 */ /* 0x000fe40000000000 */
[----:B------:R-:W-:Y:S01]  /*1190*/  @UP0 ULDC.64 UR20, c[0x0][0x248] ;  /* 0x0000920000140ab9 */ /* 0x000fe20000000a00 */
[----:B------:R-:W-:Y:S01]  /*11a0*/  UIMAD UR9, UR33, UR44, URZ ;  /* 0x0000002c210972a4 */ /* 0x000fe2000f8e023f */
[----:B-1----:R-:W-:Y:S01]  /*11b0*/  VIADD R2, R2, 0xffffffe ;  /* 0x0ffffffe02027836 */ /* 0x002fe20000000000 */
[----:B------:R-:W-:-:S02]  /*11c0*/  USEL UR55, UR18, UR16, !UP1 ;  /* 0x0000001012377287 */ /* 0x000fc4000c800000 */
[----:B------:R-:W-:Y:S01]  /*11d0*/  UIADD3 UR23, UR19, UR23, URZ ;  /* 0x0000001713177290 */ /* 0x000fe2000fffe03f */
[----:B------:R-:W1:Y:S01]  /*11e0*/  F2I.FTZ.U32.TRUNC.NTZ R3, R2 ;  /* 0x0000000200037305 */ /* 0x000e62000021f000 */
[----:B------:R-:W-:Y:S02]  /*11f0*/  UISETP.NE.AND UP3, UPT, UR35, URZ, UPT ;  /* 0x0000003f2300728c */ /* 0x000fe4000bf65270 */
[----:B------:R-:W-:Y:S02]  /*1200*/  @UP0 UIMAD.WIDE.U32 UR18, UR14, UR20, URZ ;  /* 0x000000140e1202a5 */ /* 0x000fe4000f8e003f */
[----:B------:R-:W-:Y:S02]  /*1210*/  @UP1 UIMAD UR47, UR8, UR13, UR41 ;  /* 0x0000000d082f12a4 */ /* 0x000fe4000f8e0229 */
[----:B------:R-:W-:Y:S02]  /*1220*/  UIMAD UR22, UR8, UR37, URZ ;  /* 0x00000025081672a4 */ /* 0x000fe4000f8e023f */
[----:B------:R-:W-:-:S02]  /*1230*/  @UP0 UIMAD UR14, UR14, UR21, URZ ;  /* 0x000000150e0e02a4 */ /* 0x000fc4000f8e023f */
[----:B------:R-:W-:Y:S02]  /*1240*/  UIMAD.WIDE.U32 UR12, UR44, UR59, URZ ;  /* 0x0000003b2c0c72a5 */ /* 0x000fe4000f8e003f */
[----:B------:R-:W-:Y:S01]  /*1250*/  UIMAD UR9, UR58, UR59, UR9 ;  /* 0x0000003b3a0972a4 */ /* 0x000fe2000f8e0209 */
[--C-:B-1----:R-:W-:Y:S01]  /*1260*/  IMAD.MOV R0, RZ, RZ, -R3.reuse ;  /* 0x000000ffff007224 */ /* 0x102fe200078e0a03 */
[----:B------:R-:W-:Y:S01]  /*1270*/  @UP1 UIADD3 UR23, UR17, UR22, URZ ;  /* 0x0000001611171290 */ /* 0x000fe2000fffe03f */
[----:B------:R-:W-:Y:S01]  /*1280*/  IMAD.MOV.U32 R2, RZ, RZ, RZ ;  /* 0x000000ffff027224 */ /* 0x000fe200078e00ff */
[----:B------:R-:W-:Y:S01]  /*1290*/  @UP0 UIADD3 UR48, UR19, UR14, URZ ;  /* 0x0000000e13300290 */ /* 0x000fe2000fffe03f */
[----:B------:R-:W-:Y:S01]  /*12a0*/  IMAD R0, R0, R5, RZ ;  /* 0x0000000500007224 */ /* 0x000fe200078e02ff */
[----:B------:R-:W-:Y:S02]  /*12b0*/  UIMAD.WIDE.U32 UR16, UR10, UR12, URZ ;  /* 0x0000000c0a1072a5 */ /* 0x000fe4000f8e003f */
[----:B------:R-:W-:Y:S01]  /*12c0*/  UIMAD UR14, UR11, UR12, URZ ;  /* 0x0000000c0b0e72a4 */ /* 0x000fe2000f8e023f */
[----:B------:R-:W-:Y:S01]  /*12d0*/  IMAD.HI.U32 R0, R3, R0, R2 ;  /* 0x0000000003007227 */ /* 0x000fe200078e0002 */
[----:B------:R-:W-:Y:S01]  /*12e0*/  MOV R2, R4 ;  /* 0x0000000400027202 */ /* 0x000fe20000000f00 */
[----:B------:R-:W-:-:S02]  /*12f0*/  UIADD3 UR9, UR13, UR9, URZ ;  /* 0x000000090d097290 */ /* 0x000fc4000fffe03f */
[----:B------:R-:W-:Y:S02]  /*1300*/  UIMAD.WIDE.U32 UR12, UR10, UR8, URZ ;  /* 0x000000080a0c72a5 */ /* 0x000fe4000f8e003f */
[----:B------:R-:W-:Y:S01]  /*1310*/  IMAD.HI.U32 R0, R0, R2, RZ ;  /* 0x0000000200007227 */ /* 0x000fe200078e00ff */
[----:B------:R-:W-:Y:S01]  /*1320*/  ULDC UR34, c[0x0][0x2c4] ;  /* 0x0000b10000227ab9 */ /* 0x000fe20000000800 */
[----:B------:R-:W-:Y:S01]  /*1330*/  @UP0 UMOV UR46, UR18 ;  /* 0x00000012002e0c82 */ /* 0x000fe20008000000 */
[----:B------:R-:W-:Y:S01]  /*1340*/  UIMAD UR9, UR10, UR9, UR14 ;  /* 0x000000090a0972a4 */ /* 0x000fe2000f8e020e */
[----:B------:R-:W-:Y:S01]  /*1350*/  IMAD.MOV R3, RZ, RZ, -R0 ;  /* 0x000000ffff037224 */ /* 0x000fe200078e0a00 */
[----:B------:R-:W-:Y:S02]  /*1360*/  @UP3 UIMAD UR18, UR44, UR34, URZ ;  /* 0x000000222c1232a4 */ /* 0x000fe4000f8e023f */
[----:B------:R-:W-:Y:S01]  /*1370*/  USEL UR56, UR16, UR12, !UP1 ;  /* 0x0000000c10387287 */ /* 0x000fe2000c800000 */
[----:B------:R-:W-:Y:S01]  /*1380*/  IMAD R2, R5, R3, R2 ;  /* 0x0000000305027224 */ /* 0x000fe200078e0202 */
[----:B------:R-:W-:-:S02]  /*1390*/  ULOP3.LUT UR12, UR43, 0xffffffc0, URZ, 0xc0, !UPT ;  /* 0xffffffc02b0c7892 */ /* 0x000fc4000f8ec03f */
[----:B------:R-:W-:Y:S02]  /*13a0*/  UIADD3 UR45, UR17, UR9, URZ ;  /* 0x00000009112d7290 */ /* 0x000fe4000fffe03f */
[----:B------:R-:W-:Y:S01]  /*13b0*/  ISETP.GT.U32.AND P1, PT, R5, R2, PT ;  /* 0x000000020500720c */ /* 0x000fe20003f24070 */
[----:B------:R-:W-:Y:S02]  /*13c0*/  @UP3 USEL UR9, UR18, UR8, !UP1 ;  /* 0x0000000812093287 */ /* 0x000fe4000c800000 */
[----:B------:R-:W-:Y:S01]  /*13d0*/  UIADD3 UR18, UR12, -0x40, URZ ;  /* 0xffffffc00c127890 */ /* 0x000fe2000fffe03f */
[----:B------:R-:W-:Y:S01]  /*13e0*/  @UP3 ULDC UR19, c[0x0][0x2e4] ;  /* 0x0000b90000133ab9 */ /* 0x000fe20000000800 */
[----:B------:R-:W-:Y:S02]  /*13f0*/  @!UP3 UIMAD UR14, UR44, UR61, UR57 ;  /* 0x0000003d2c0eb2a4 */ /* 0x000fe4000f8e0239 */
[----:B------:R-:W-:Y:S02]  /*1400*/  @UP3 UIMAD UR22, UR57, UR19, UR9 ;  /* 0x00000013391632a4 */ /* 0x000fe4000f8e0209 */
[----:B------:R-:W-:-:S02]  /*1410*/  USHF.R.S32.HI UR19, URZ, 0x1f, UR18 ;  /* 0x0000001f3f137899 */ /* 0x000fc40008011412 */
[----:B------:R-:W-:Y:S02]  /*1420*/  UIADD3 UR9, UP2, UR18, UR29, URZ ;  /* 0x0000001d12097290 */ /* 0x000fe4000ff5e03f */
[----:B------:R-:W-:Y:S01]  /*1430*/  @!P1 IMAD.IADD R2, R2, 0x1, -R5 ;  /* 0x0000000102029824 */ /* 0x000fe200078e0a05 */
[----:B------:R-:W-:Y:S01]  /*1440*/  UIMAD UR12, UR11, UR8, URZ ;  /* 0x000000080b0c72a4 */ /* 0x000fe2000f8e023f */
[----:B------:R-:W-:Y:S01]  /*1450*/  @!P1 IADD3 R0, R0, 0x1, RZ ;  /* 0x0000000100009810 */ /* 0x000fe20007ffe0ff */
[----:B------:R-:W-:Y:S01]  /*1460*/  @!UP3 UIMAD UR22, UR14, UR34, URZ ;  /* 0x000000220e16b2a4 */ /* 0x000fe2000f8e023f */
[----:B------:R-:W-:Y:S01]  /*1470*/  PLOP3.LUT P1, PT, PT, PT, UP0, 0x80, 0x0 ;  /* 0x000000000000781c */ /* 0x000fe20003f2f008 */
[----:B------:R-:W-:Y:S01]  /*1480*/  UIADD3.X UR14, UR19, UR31, URZ, UP2, !UPT ;  /* 0x0000001f130e7290 */ /* 0x000fe200097fe43f */
[----:B------:R-:W-:Y:S01]  /*1490*/  ISETP.GE.U32.AND P0, PT, R2, R5, PT ;  /* 0x000000050200720c */ /* 0x000fe20003f06070 */
[----:B------:R-:W-:Y:S01]  /*14a0*/  UIMAD UR11, UR11, UR9, URZ ;  /* 0x000000090b0b72a4 */ /* 0x000fe2000f8e023f */
[----:B------:R-:W-:Y:S01]  /*14b0*/  LOP3.LUT R2, R6, UR57, RZ, 0x3c, !PT ;  /* 0x0000003906027c12 */ /* 0x000fe2000f8e3cff */
[----:B------:R-:W-:-:S02]  /*14c0*/  @UP0 UIADD3 UR27, UR15, UR25, URZ ;  /* 0x000000190f1b0290 */ /* 0x000fc4000fffe03f */
[----:B------:R-:W-:Y:S01]  /*14d0*/  @UP1 UIADD3 UR45, UR13, UR12, URZ ;  /* 0x0000000c0d2d1290 */ /* 0x000fe2000fffe03f */
[----:B------:R-:W-:Y:S01]  /*14e0*/  ISETP.GE.AND P2, PT, R2, RZ, PT ;  /* 0x000000ff0200720c */ /* 0x000fe20003f46270 */
[----:B------:R-:W-:Y:S01]  /*14f0*/  UIMAD.WIDE.U32 UR34, UR10, UR9, URZ ;  /* 0x000000090a2272a5 */ /* 0x000fe2000f8e003f */
[----:B------:R-:W-:Y:S01]  /*1500*/  @UP0 ULDC.64 UR12, c[0x0][0x250] ;  /* 0x00009400000c0ab9 */ /* 0x000fe20000000a00 */
[----:B------:R-:W-:Y:S01]  /*1510*/  UIMAD UR9, UR10, UR14, UR11 ;  /* 0x0000000e0a0972a4 */ /* 0x000fe2000f8e020b */
[----:B------:R-:W-:Y:S01]  /*1520*/  ULDC.U8 UR42, c[0x0][0x480] ;  /* 0x00012000002a7ab9 */ /* 0x000fe20000000000 */
[----:B------:R-:W-:Y:S02]  /*1530*/  @UP0 UIMAD.WIDE.U32 UR10, UR27, UR12, URZ ;  /* 0x0000000c1b0a02a5 */ /* 0x000fe4000f8e003f */
[----:B------:R-:W-:Y:S01]  /*1540*/  @P0 VIADD R0, R0, 0x1 ;  /* 0x0000000100000836 */ /* 0x000fe20000000000 */
[----:B------:R-:W-:Y:S01]  /*1550*/  UISETP.NE.AND UP5, UPT, UR42, URZ, UPT ;  /* 0x0000003f2a00728c */ /* 0x000fe2000bfa5270 */
[----:B------:R-:W-:Y:S01]  /*1560*/  PLOP3.LUT P0, PT, PT, PT, UP3, 0x80, 0x0 ;  /* 0x000000000000781c */ /* 0x000fe20003f0f038 */
[----:B------:R-:W-:-:S02]  /*1570*/  @UP0 UIMAD UR14, UR27, UR13, URZ ;  /* 0x0000000d1b0e02a4 */ /* 0x000fc4000f8e023f */
[----:B------:R-:W-:Y:S01]  /*1580*/  USEL UR51, UR49, URZ, UP5 ;  /* 0x0000003f31337287 */ /* 0x000fe2000a800000 */
[----:B------:R-:W-:Y:S01]  /*1590*/  @!P2 IADD3 R0, -R0, RZ, RZ ;  /* 0x000000ff0000a210 */ /* 0x000fe20007ffe1ff */
[----:B------:R-:W-:Y:S01]  /*15a0*/  USHF.R.S32.HI UR53, URZ, 0x1f, UR30 ;  /* 0x0000001f3f357899 */ /* 0x000fe2000801141e */
[----:B------:R-:W-:Y:S01]  /*15b0*/  @!P3 LOP3.LUT R0, RZ, R6, RZ, 0x33, !PT ;  /* 0x00000006ff00b212 */ /* 0x000fe200078e33ff */
[----:B------:R-:W-:Y:S02]  /*15c0*/  @!UP1 UIADD3 UR47, UR39, UR28, URZ ;  /* 0x0000001c272f9290 */ /* 0x000fe4000fffe03f */
[----:B------:R-:W-:Y:S02]  /*15d0*/  USHF.R.S32.HI UR54, URZ, 0x1f, UR50 ;  /* 0x0000001f3f367899 */ /* 0x000fe40008011432 */
[----:B------:R-:W-:Y:S02]  /*15e0*/  USEL UR52, UR26, URZ, UP5 ;  /* 0x0000003f1a347287 */ /* 0x000fe4000a800000 */
[----:B------:R-:W-:-:S02]  /*15f0*/  @UP0 UIADD3 UR42, UR11, UR14, URZ ;  /* 0x0000000e0b2a0290 */ /* 0x000fc4000fffe03f */
[----:B------:R-:W-:Y:S01]  /*1600*/  UIADD3 UR49, UR35, UR9, URZ ;  /* 0x0000000923317290 */ /* 0x000fe2000fffe03f */
        /* <DEDUP_REMOVED lines=14> */
.L_x_270:
[----:B------:R-:W-:Y:S05]  /*16f0*/  @P1 BRA `(.L_x_271) ;  /* 0x0000000000301947 */ /* 0x000fea0003800000 */
        /* <DEDUP_REMOVED lines=12> */
.L_x_271:
        /* <DEDUP_REMOVED lines=11> */
.L_x_272:
[----:B------:R-:W-:-:S04]  /*1870*/  UIMAD UR8, UR44, UR61, UR57 ;  /* 0x0000003d2c0872a4 */ /* 0x000fc8000f8e0239 */
[----:B------:R-:W-:-:S12]  /*1880*/  UIMAD UR8, UR8, UR59, URZ ;  /* 0x0000003b080872a4 */ /* 0x000fd8000f8e023f */
.L_x_273:
[----:B------:R-:W1:Y:S01]  /*1890*/  S2R R38, SR_TID.X ;  /* 0x0000000000267919 */ /* 0x000e620000002100 */
[----:B------:R-:W2:Y:S01]  /*18a0*/  LDC.64 R14, c[0x0][0x420] ;  /* 0x00010800ff0e7b82 */ /* 0x000ea20000000a00 */
[----:B------:R-:W-:Y:S01]  /*18b0*/  ULDC UR10, c[0x0][0x2dc] ;  /* 0x0000b700000a7ab9 */ /* 0x000fe20000000800 */
[----:B------:R-:W-:Y:S01]  /*18c0*/  UIADD3 UR14, UR18, UR8, URZ ;  /* 0x00000008120e7290 */ /* 0x000fe2000fffe03f */
[----:B------:R-:W-:Y:S01]  /*18d0*/  BSSY B1, `(.L_x_269) ;  /* 0x00007f1000017945 */ /* 0x000fe20003800000 */
[----:B------:R-:W-:Y:S02]  /*18e0*/  USHF.R.S32.HI UR27, URZ, 0x1f, UR57 ;  /* 0x0000001f3f1b7899 */ /* 0x000fe40008011439 */
[----:B------:R-:W-:Y:S01]  /*18f0*/  UIMAD UR8, UR10, UR61, URZ ;  /* 0x0000003d0a0872a4 */ /* 0x000fe2000f8e023f */
[----:B------:R-:W-:Y:S02]  /*1900*/  ULDC.64 UR16, c[0x0][0x258] ;  /* 0x0000960000107ab9 */ /* 0x000fe40000000a00 */
[----:B------:R-:W-:Y:S01]  /*1910*/  ULDC.64 UR10, c[0x0][0x428] ;  /* 0x00010a00000a7ab9 */ /* 0x000fe20000000a00 */
[----:B------:R-:W-:-:S02]  /*1920*/  UIADD3 UR26, UR18, UR22, URZ ;  /* 0x00000016121a7290 */ /* 0x000fc4000fffe03f */
[----:B------:R-:W-:Y:S01]  /*1930*/  UISETP.GE.AND UP4, UPT, UR32, 0x1, UPT ;  /* 0x000000012000788c */ /* 0x000fe2000bf86270 */
[----:B------:R-:W-:Y:S01]  /*1940*/  ULDC.64 UR28, c[0x0][0x3e0] ;  /* 0x0000f800001c7ab9 */ /* 0x000fe20000000a00 */
[----:B------:R-:W-:Y:S01]  /*1950*/  ULDC.64 UR38, c[0x0][0x2b0] ;  /* 0x0000ac0000267ab9 */ /* 0x000fe20000000a00 */
[----:B------:R-:W-:Y:S01]  /*1960*/  ULDC.64 UR40, c[0x0][0x478] ;  /* 0x00011e0000287ab9 */ /* 0x000fe20000000a00 */
[----:B------:R-:W-:Y:S01]  /*1970*/  ULEA.HI.SX32 UR31, UR43, 0xffffffff, 0x1a ;  /* 0xffffffff2b1f7891 */ /* 0x000fe2000f8fd23f */
[----:B-1----:R-:W-:-:S04]  /*1980*/  SHF.R.S32.HI R39, RZ, 0x1f, R38 ;  /* 0x0000001fff277819 */ /* 0x002fc80000011426 */
[CC--:B------:R-:W-:Y:S02]  /*1990*/  LEA.HI R2, R39.reuse, R38.reuse, RZ, 0x3 ;  /* 0x0000002627027211 */ /* 0x0c0fe400078f18ff */
[----:B------:R-:W-:Y:S02]  /*19a0*/  LEA.HI R11, R39, R38, RZ, 0x5 ;  /* 0x00000026270b7211 */ /* 0x000fe400078f28ff */
[----:B------:R-:W-:Y:S02]  /*19b0*/  LOP3.LUT R3, R2, 0xfffffff8, RZ, 0xc0, !PT ;  /* 0xfffffff802037812 */ /* 0x000fe400078ec0ff */
[----:B------:R-:W-:-:S03]  /*19c0*/  SHF.R.S32.HI R2, RZ, 0x3, R2 ;  /* 0x00000003ff027819 */ /* 0x000fc60000011402 */
[----:B------:R-:W-:Y:S01]  /*19d0*/  IMAD.IADD R3, R38, 0x1, -R3 ;  /* 0x0000000126037824 */ /* 0x000fe200078e0a03 */
[----:B------:R-:W-:Y:S02]  /*19e0*/  SHF.R.S32.HI R35, RZ, 0x1f, R2 ;  /* 0x0000001fff237819 */ /* 0x000fe40000011402 */
[----:B------:R-:W-:Y:S01]  /*19f0*/  IADD3 R8, P0, R2, UR18, RZ ;  /* 0x0000001202087c10 */ /* 0x000fe2000ff1e0ff */
[----:B------:R-:W-:-:S03]  /*1a00*/  IMAD.SHL.U32 R4, R3, 0x8, RZ ;  /* 0x0000000803047824 */ /* 0x000fc600078e00ff */
[----:B------:R-:W-:Y:S02]  /*1a10*/  IADD3.X R3, R35, UR19, RZ, P0, !PT ;  /* 0x0000001323037c10 */ /* 0x000fe400087fe4ff */
[--C-:B------:R-:W-:Y:S02]  /*1a20*/  SHF.R.S32.HI R5, RZ, 0x1f, R4.reuse ;  /* 0x0000001fff057819 */ /* 0x100fe40000011404 */
[----:B------:R-:W-:Y:S01]  /*1a30*/  IADD3 R6, P0, R4, UR9, RZ ;  /* 0x0000000904067c10 */ /* 0x000fe2000ff1e0ff */
[----:B------:R-:W-:Y:S01]  /*1a40*/  IMAD R9, R3, UR36, RZ ;  /* 0x0000002403097c24 */ /* 0x000fe2000f8e02ff */
[----:B------:R-:W-:Y:S01]  /*1a50*/  UIMAD UR9, UR27, UR10, URZ ;  /* 0x0000000a1b0972a4 */ /* 0x000fe2000f8e023f */
[----:B--2---:R-:W-:Y:S01]  /*1a60*/  IMAD R3, R14, UR19, RZ ;  /* 0x000000130e037c24 */ /* 0x004fe2000f8e02ff */
[----:B------:R-:W-:Y:S01]  /*1a70*/  IADD3.X R7, R5, UR47, RZ, P0, !PT ;  /* 0x0000002f05077c10 */ /* 0x000fe200087fe4ff */
[C---:B------:R-:W-:Y:S01]  /*1a80*/  IMAD R10, R8.reuse, UR37, R9 ;  /* 0x00000025080a7c24 */ /* 0x040fe2000f8e0209 */
[----:B------:R-:W-:Y:S01]  /*1a90*/  UIMAD UR11, UR57, UR11, UR9 ;  /* 0x0000000b390b72a4 */ /* 0x000fe2000f8e0209 */
[----:B------:R-:W-:Y:S01]  /*1aa0*/  IMAD.WIDE.U32 R8, R8, UR36, R4 ;  /* 0x0000002408087c25 */ /* 0x000fe2000f8e0004 */
[----:B------:R-:W-:-:S02]  /*1ab0*/  UIMAD UR9, UR27, UR16, URZ ;  /* 0x000000101b0972a4 */ /* 0x000fc4000f8e023f */
[----:B------:R-:W-:Y:S01]  /*1ac0*/  UIMAD.WIDE UR26, UR26, 0x4, UR38 ;  /* 0x000000041a1a78a5 */ /* 0x000fe2000f8e0226 */
[----:B------:R-:W-:Y:S01]  /*1ad0*/  IMAD R3, R15, UR18, R3 ;  /* 0x000000120f037c24 */ /* 0x000fe2000f8e0203 */
[----:B------:R-:W-:Y:S01]  /*1ae0*/  IADD3 R8, P0, R8, UR55, RZ ;  /* 0x0000003708087c10 */ /* 0x000fe2000ff1e0ff */
[----:B------:R-:W-:Y:S01]  /*1af0*/  IMAD.WIDE.U32 R6, R14, UR18, R6 ;  /* 0x000000120e067c25 */ /* 0x000fe2000f8e0006 */
[----:B------:R-:W-:Y:S02]  /*1b00*/  UIMAD UR17, UR57, UR17, UR9 ;  /* 0x00000011391172a4 */ /* 0x000fe4000f8e0209 */
[----:B------:R-:W-:Y:S01]  /*1b10*/  IADD3.X R9, R9, UR23, R10, P0, !PT ;  /* 0x0000001709097c10 */ /* 0x000fe200087fe40a */
[----:B------:R-:W-:Y:S01]  /*1b20*/  IMAD.IADD R7, R7, 0x1, R3 ;  /* 0x0000000107077824 */ /* 0x000fe200078e0203 */
[----:B------:R-:W-:Y:S01]  /*1b30*/  LOP3.LUT R10, R11, 0xffffffe0, RZ, 0xc0, !PT ;  /* 0xffffffe00b0a7812 */ /* 0x000fe200078ec0ff */
[----:B------:R-:W-:Y:S01]  /*1b40*/  IMAD.U32 R3, RZ, RZ, UR10 ;  /* 0x0000000aff037e24 */ /* 0x000fe2000f8e00ff */
[----:B------:R-:W-:Y:S01]  /*1b50*/  SHF.R.S32.HI R11, RZ, 0x5, R11 ;  /* 0x00000005ff0b7819 */ /* 0x000fe2000001140b */
[----:B------:R-:W-:Y:S01]  /*1b60*/  ULDC.64 UR22, c[0x0][0x210] ;  /* 0x0000840000167ab9 */ /* 0x000fe20000000a00 */
[----:B------:R-:W-:Y:S01]  /*1b70*/  ULDC.64 UR18, c[0x0][0x400] ;  /* 0x0001000000127ab9 */ /* 0x000fe20000000a00 */
[----:B------:R-:W-:-:S02]  /*1b80*/  IMAD.IADD R10, R38, 0x1, -R10 ;  /* 0x00000001260a7824 */ /* 0x000fc400078e0a0a */
[----:B------:R-:W-:-:S04]  /*1b90*/  IMAD.WIDE.U32 R6, R3, UR57, R6 ;  /* 0x0000003903067c25 */ /* 0x000fc8000f8e0006 */
[----:B------:R-:W-:Y:S02]  /*1ba0*/  IMAD.U32 R3, RZ, RZ, UR16 ;  /* 0x00000010ff037e24 */ /* 0x000fe4000f8e00ff */
[----:B------:R-:W-:Y:S01]  /*1bb0*/  IMAD R10, R11, UR8, R10 ;  /* 0x000000080b0a7c24 */ /* 0x000fe2000f8e020a */
[----:B------:R-:W-:Y:S01]  /*1bc0*/  USHF.L.U32 UR8, UR8, 0x6, URZ ;  /* 0x0000000608087899 */ /* 0x000fe2000800063f */
[----:B------:R-:W-:-:S03]  /*1bd0*/  IMAD.WIDE.U32 R8, R3, UR57, R8 ;  /* 0x0000003903087c25 */ /* 0x000fc6000f8e0008 */
[----:B------:R-:W-:Y:S01]  /*1be0*/  UIADD3 UR9, UP3, UP2, UR34, UR8, UR50 ;  /* 0x0000000822097290 */ /* 0x000fe2000fa7e032 */
[----:B------:R-:W-:Y:S01]  /*1bf0*/  VIADD R11, R9, UR17 ;  /* 0x00000011090b7c36 */ /* 0x000fe20008000000 */
[----:B------:R-:W-:Y:S01]  /*1c00*/  USHF.R.S32.HI UR8, URZ, 0x1f, UR8 ;  /* 0x0000001f3f087899 */ /* 0x000fe20008011408 */
[C---:B------:R-:W-:Y:S01]  /*1c10*/  LEA R12, P0, R8.reuse, UR22, 0x1 ;  /* 0x00000016080c7c11 */ /* 0x040fe2000f8008ff */
[----:B------:R-:W-:Y:S01]  /*1c20*/  UIADD3 UR9, UP1, UP0, UR52, UR9, UR56 ;  /* 0x0000000934097290 */ /* 0x000fe2000f83e038 */
[----:B------:R-:W-:Y:S01]  /*1c30*/  VIADD R7, R7, UR11 ;  /* 0x0000000b07077c36 */ /* 0x000fe20008000000 */
[----:B------:R-:W-:Y:S01]  /*1c40*/  UIADD3.X UR8, UR49, UR8, UR54, UP3, UP2 ;  /* 0x0000000831087290 */ /* 0x000fe20009fe4436 */
[-C--:B------:R-:W-:Y:S01]  /*1c50*/  IMAD R3, R35, R14.reuse, RZ ;  /* 0x0000000e23037224 */ /* 0x080fe200078e02ff */
[----:B------:R-:W-:Y:S01]  /*1c60*/  LEA.HI.X R13, R8, UR23, R11, 0x1, P0 ;  /* 0x00000017080d7c11 */ /* 0x000fe200080f0c0b */
[----:B------:R-:W-:Y:S01]  /*1c70*/  IMAD.WIDE.U32 R6, R2, R14, R6 ;  /* 0x0000000e02067225 */ /* 0x000fe200078e0006 */
[----:B------:R-:W-:Y:S01]  /*1c80*/  PLOP3.LUT P0, PT, PT, PT, UP4, 0x80, 0x0 ;  /* 0x000000000000781c */ /* 0x000fe20003f0f048 */
[----:B------:R-:W-:-:S02]  /*1c90*/  UIADD3.X UR8, UR51, UR8, UR45, UP1, UP0 ;  /* 0x0000000833087290 */ /* 0x000fc40008fe042d */
[----:B------:R-:W-:Y:S01]  /*1ca0*/  IMAD R9, R2, R15, R3 ;  /* 0x0000000f02097224 */ /* 0x000fe200078e0203 */
[----:B------:R-:W-:Y:S01]  /*1cb0*/  IADD3 R3, P2, R10, UR9, RZ ;  /* 0x000000090a037c10 */ /* 0x000fe2000ff5e0ff */
[----:B------:R-:W-:Y:S01]  /*1cc0*/  UIMAD.WIDE UR22, UR14, 0x4, UR40 ;  /* 0x000000040e1678a5 */ /* 0x000fe2000f8e0228 */
[----:B------:R-:W-:Y:S01]  /*1cd0*/  LEA R8, P3, R6, UR28, 0x1 ;  /* 0x0000001c06087c11 */ /* 0x000fe2000f8608ff */
[----:B------:R-:W-:Y:S01]  /*1ce0*/  IMAD.IADD R9, R7, 0x1, R9 ;  /* 0x0000000107097824 */ /* 0x000fe200078e0209 */
[C---:B------:R-:W-:Y:S02]  /*1cf0*/  LEA R222, P1, R3.reuse, UR18, 0x2 ;  /* 0x0000001203de7c11 */ /* 0x040fe4000f8210ff */
[----:B------:R-:W-:Y:S02]  /*1d00*/  LEA.HI.X.SX32 R7, R10, UR8, 0x1, P2 ;  /* 0x000000080a077c11 */ /* 0x000fe400090f0eff */
[----:B------:R-:W-:Y:S02]  /*1d10*/  LEA.HI.X R9, R6, UR29, R9, 0x1, P3 ;  /* 0x0000001d06097c11 */ /* 0x000fe400098f0c09 */
[----:B------:R-:W-:Y:S01]  /*1d20*/  LEA.HI.X R223, R3, UR19, R7, 0x2, P1 ;  /* 0x0000001303df7c11 */ /* 0x000fe200088f1407 */
[----:B------:R-:W-:Y:S06]  /*1d30*/  @!P0 BRA `(.L_x_274) ;  /* 0x0000006c006c8947 */ /* 0x000fec0003800000 */
[----:B------:R-:W2:Y:S01]  /*1d40*/  LDL R164, [R1] ;  /* 0x0000000001a47983 */ /* 0x000ea20000100800 */
[----:B------:R-:W-:Y:S01]  /*1d50*/  UMOV UR8, UR31 ;  /* 0x0000001f00087c82 */ /* 0x000fe20008000000 */
[----:B------:R-:W-:Y:S01]  /*1d60*/  UIMAD UR10, UR24, -0x80, UR5 ;  /* 0xffffff80180a78a4 */ /* 0x000fe2000f8e0205 */
[C---:B------:R-:W-:Y:S01]  /*1d70*/  VIADD R7, R2.reuse, 0x20 ;  /* 0x0000002002077836 */ /* 0x040fe20000000000 */
[----:B------:R-:W-:Y:S01]  /*1d80*/  UIMAD UR9, UR8, -0x40, UR32 ;  /* 0xffffffc0080978a4 */ /* 0x000fe2000f8e0220 */
[C---:B------:R-:W-:Y:S01]  /*1d90*/  VIADD R3, R2.reuse, 0x40 ;  /* 0x0000004002037836 */ /* 0x040fe20000000000 */
[----:B------:R-:W-:Y:S01]  /*1da0*/  UIMAD UR14, UR53, UR20, URZ ;  /* 0x00000014350e72a4 */ /* 0x000fe2000f8e023f */
[----:B------:R-:W-:Y:S01]  /*1db0*/  IMAD.U32 R6, RZ, RZ, UR20 ;  /* 0x00000014ff067e24 */ /* 0x000fe2000f8e00ff */
[C---:B------:R-:W-:Y:S01]  /*1dc0*/  ISETP.GE.AND P4, PT, R7.reuse, UR10, PT ;  /* 0x0000000a07007c0c */ /* 0x040fe2000bf86270 */
[----:B------:R-:W-:Y:S01]  /*1dd0*/  VIADD R10, R2, 0x60 ;  /* 0x00000060020a7836 */ /* 0x000fe20000000000 */
[----:B------:R-:W-:Y:S01]  /*1de0*/  ISETP.GE.AND P6, PT, R7, UR9, PT ;  /* 0x0000000907007c0c */ /* 0x000fe2000bfc6270 */
[----:B------:R-:W-:Y:S01]  /*1df0*/  UIMAD UR14, UR30, UR21, UR14 ;  /* 0x000000151e0e72a4 */ /* 0x000fe2000f8e020e */
[----:B------:R-:W-:Y:S01]  /*1e00*/  ISETP.GE.AND P3, PT, R3, UR10, PT ;  /* 0x0000000a03007c0c */ /* 0x000fe2000bf66270 */
[----:B------:R-:W-:Y:S01]  /*1e10*/  IMAD.U32 R3, RZ, RZ, UR12 ;  /* 0x0000000cff037e24 */ /* 0x000fe2000f8e00ff */
[----:B------:R-:W-:Y:S01]  /*1e20*/  ISETP.GE.AND P1, PT, R10, UR10, PT ;  /* 0x0000000a0a007c0c */ /* 0x000fe2000bf26270 */
[----:B------:R-:W-:Y:S01]  /*1e30*/  IMAD.WIDE.U32 R6, R6, UR30, R4 ;  /* 0x0000001e06067c25 */ /* 0x000fe2000f8e0004 */
[----:B------:R-:W-:Y:S01]  /*1e40*/  UIMAD UR11, UR53, UR12, URZ ;  /* 0x0000000c350b72a4 */ /* 0x000fe2000f8e023f */
[----:B------:R-:W-:-:S02]  /*1e50*/  ULDC.64 UR18, c[0x0][0x260] ;  /* 0x0000980000127ab9 */ /* 0x000fc40000000a00 */
[----:B------:R-:W-:Y:S01]  /*1e60*/  IMAD.WIDE.U32 R4, R3, UR30, R4 ;  /* 0x0000001e03047c25 */ /* 0x000fe2000f8e0004 */
[----:B------:R-:W-:Y:S01]  /*1e70*/  IADD3 R10, P2, R6, UR46, RZ ;  /* 0x0000002e060a7c10 */ /* 0x000fe2000ff5e0ff */
[----:B------:R-:W-:Y:S01]  /*1e80*/  UIMAD UR11, UR30, UR13, UR11 ;  /* 0x0000000d1e0b72a4 */ /* 0x000fe2000f8e020b */
[----:B------:R-:W1:Y:S01]  /*1e90*/  @!P4 LDC.64 R20, c[0x0][0x218] ;  /* 0x00008600ff14cb82 */ /* 0x000e620000000a00 */
[----:B------:R-:W-:Y:S01]  /*1ea0*/  IMAD.MOV.U32 R226, RZ, RZ, R8 ;  /* 0x000000ffffe27224 */ /* 0x000fe200078e0008 */
[----:B------:R-:W-:Y:S01]  /*1eb0*/  IADD3 R6, P0, R4, UR33, RZ ;  /* 0x0000002104067c10 */ /* 0x000fe2000ff1e0ff */
[----:B------:R-:W-:Y:S01]  /*1ec0*/  IMAD.MOV.U32 R227, RZ, RZ, R9 ;  /* 0x000000ffffe37224 */ /* 0x000fe200078e0009 */
[----:B------:R-:W-:Y:S01]  /*1ed0*/  ULDC.64 UR16, c[0x0][0x268] ;  /* 0x00009a0000107ab9 */ /* 0x000fe20000000a00 */
[----:B------:R-:W-:Y:S01]  /*1ee0*/  IMAD.U32 R3, RZ, RZ, UR14 ;  /* 0x0000000eff037e24 */ /* 0x000fe2000f8e00ff */
[----:B------:R-:W-:Y:S01]  /*1ef0*/  USHF.L.U32 UR14, UR37, 0x6, URZ ;  /* 0x00000006250e7899 */ /* 0x000fe2000800063f */
[----:B------:R-:W-:Y:S01]  /*1f00*/  IMAD.WIDE.U32 R8, R14, 0x40, RZ ;  /* 0x000000400e087825 */ /* 0x000fe200078e00ff */
[----:B------:R-:W-:Y:S01]  /*1f10*/  UIMAD.WIDE.U32 UR28, UR36, 0x40, URZ ;  /* 0x00000040241c78a5 */ /* 0x000fe2000f8e003f */
[----:B------:R-:W3:Y:S01]  /*1f20*/  @!P3 LDC.64 R30, c[0x0][0x218] ;  /* 0x00008600ff1ebb82 */ /* 0x000ee20000000a00 */
[----:B------:R-:W-:Y:S01]  /*1f30*/  IADD3.X R11, R7, UR48, R3, P2, !PT ;  /* 0x00000030070b7c10 */ /* 0x000fe200097fe403 */
[----:B------:R-:W-:Y:S01]  /*1f40*/  IMAD.SHL.U32 R15, R15, 0x40, RZ ;  /* 0x000000400f0f7824 */ /* 0x000fe200078e00ff */
[----:B------:R-:W-:Y:S01]  /*1f50*/  @!P6 IADD3 R8, P2, R226, R8, RZ ;  /* 0x00000008e208e210 */ /* 0x000fe20007f5e0ff */
[----:B------:R-:W-:Y:S01]  /*1f60*/  IMAD.U32 R4, RZ, RZ, UR11 ;  /* 0x0000000bff047e24 */ /* 0x000fe2000f8e00ff */
[----:B------:R-:W-:Y:S01]  /*1f70*/  ULEA.HI UR11, UR8, UR8, URZ, 0x1 ;  /* 0x00000008080b7291 */ /* 0x000fe2000f8f083f */
[C---:B------:R-:W-:Y:S01]  /*1f80*/  IMAD R3, R16.reuse, UR18, RZ ;  /* 0x0000001210037c24 */ /* 0x040fe2000f8e02ff */
[----:B------:R-:W-:Y:S01]  /*1f90*/  @!P6 IADD3.X R9, R227, R9, R15, P2, !PT ;  /* 0x00000009e309e210 */ /* 0x000fe200017fe40f */
[----:B------:R-:W-:Y:S01]  /*1fa0*/  IMAD R14, R16, UR16, RZ ;  /* 0x00000010100e7c24 */ /* 0x000fe2000f8e02ff */
[----:B------:R-:W-:Y:S01]  /*1fb0*/  PLOP3.LUT P2, PT, PT, PT, UP5, 0x80, 0x0 ;  /* 0x000000000000781c */ /* 0x000fe20003f4f058 */
[----:B------:R-:W-:Y:S01]  /*1fc0*/  ULOP3.LUT UR11, UR11, 0xfffffffe, URZ, 0xc0, !UPT ;  /* 0xfffffffe0b0b7892 */ /* 0x000fe2000f8ec03f */
[----:B------:R-:W-:Y:S01]  /*1fd0*/  IADD3.X R7, R5, UR42, R4, P0, !PT ;  /* 0x0000002a05077c10 */ /* 0x000fe200087fe404 */
[----:B------:R-:W-:Y:S01]  /*1fe0*/  IMAD R15, R0, UR19, R3 ;  /* 0x00000013000f7c24 */ /* 0x000fe2000f8e0203 */
[----:B------:R-:W-:Y:S01]  /*1ff0*/  ISETP.GE.AND P0, PT, R2, UR9, PT ;  /* 0x0000000902007c0c */ /* 0x000fe2000bf06270 */
[----:B------:R-:W-:Y:S01]  /*2000*/  UIADD3 UR11, UR8, -UR11, URZ ;  /* 0x8000000b080b7290 */ /* 0x000fe2000fffe03f */
[----:B------:R-:W-:Y:S01]  /*2010*/  IMAD.WIDE.U32 R4, R0, UR18, R10 ;  /* 0x0000001200047c25 */ /* 0x000fe2000f8e000a */
[----:B------:R-:W4:Y:S02]  /*2020*/  @!P1 LDC.64 R32, c[0x0][0x218] ;  /* 0x00008600ff209b82 */ /* 0x000f240000000a00 */
[----:B------:R-:W-:Y:S01]  /*2030*/  UISETP.NE.AND UP0, UPT, UR11, 0x1, UPT ;  /* 0x000000010b00788c */ /* 0x000fe2000bf05270 */
[----:B------:R-:W-:-:S02]  /*2040*/  IMAD.MOV.U32 R224, RZ, RZ, R12 ;  /* 0x000000ffffe07224 */ /* 0x000fc400078e000c */
[----:B------:R-:W-:-:S03]  /*2050*/  IMAD R16, R0, UR17, R14 ;  /* 0x0000001100107c24 */ /* 0x000fc6000f8e020e */
[----:B------:R-:W-:Y:S01]  /*2060*/  @P2 BAR.SYNC.DEFER_BLOCKING 0x0 ;  /* 0x0000000000002b1d */ /* 0x000fe20000010000 */
[----:B------:R-:W-:Y:S01]  /*2070*/  @!P4 IADD3 R3, P2, R2, 0x20, RZ ;  /* 0x000000200203c810 */ /* 0x000fe20007f5e0ff */
[----:B------:R-:W-:Y:S01]  /*2080*/  IMAD.WIDE.U32 R6, R0, UR16, R6 ;  /* 0x0000001000067c25 */ /* 0x000fe2000f8e0006 */
[----:B------:R-:W-:Y:S02]  /*2090*/  LEA R0, R246, UR4, 0x1 ;  /* 0x00000004f6007c11 */ /* 0x000fe4000f8e08ff */
[----:B------:R-:W-:Y:S01]  /*20a0*/  @!P6 IADD3 R10, P5, R224, UR28, RZ ;  /* 0x0000001ce00aec10 */ /* 0x000fe2000ffbe0ff */
[----:B------:R-:W-:Y:S01]  /*20b0*/  VIADD R11, R246, 0x2000 ;  /* 0x00002000f60b7836 */ /* 0x000fe20000000000 */
[----:B------:R-:W-:Y:S01]  /*20c0*/  UMOV UR11, UR26 ;  /* 0x0000001a000b7c82 */ /* 0x000fe20008000000 */
[----:B------:R-:W-:Y:S01]  /*20d0*/  @!P4 IMAD.X R12, RZ, RZ, R35, P2 ;  /* 0x000000ffff0cc224 */ /* 0x000fe200010e0623 */
[----:B------:R-:W-:Y:S01]  /*20e0*/  PLOP3.LUT P2, PT, PT, PT, UP0, 0x80, 0x0 ;  /* 0x000000000000781c */ /* 0x000fe20003f4f008 */
[----:B------:R-:W-:-:S02]  /*20f0*/  IMAD.MOV.U32 R225, RZ, RZ, R13 ;  /* 0x000000ffffe17224 */ /* 0x000fc400078e000d */
[----:B------:R-:W-:Y:S01]  /*2100*/  IMAD.MOV.U32 R241, RZ, RZ, 0x7f800000 ;  /* 0x7f800000fff17424 */ /* 0x000fe200078e00ff */
[----:B------:R-:W-:Y:S01]  /*2110*/  SEL R13, R11, R246, !P2 ;  /* 0x000000f60b0d7207 */ /* 0x000fe20005000000 */
[----:B------:R-:W-:Y:S02]  /*2120*/  IMAD.U32 R14, RZ, RZ, UR14 ;  /* 0x0000000eff0e7e24 */ /* 0x000fe4000f8e00ff */
[----:B------:R-:W-:Y:S01]  /*2130*/  IMAD.MOV.U32 R242, RZ, RZ, 0x7f800000 ;  /* 0x7f800000fff27424 */ /* 0x000fe200078e00ff */
[----:B------:R-:W-:Y:S01]  /*2140*/  LEA R221, R13, UR4, 0x1 ;  /* 0x000000040ddd7c11 */ /* 0x000fe2000f8e08ff */
[----:B------:R-:W-:Y:S01]  /*2150*/  @!P4 IMAD R12, R12, UR20, RZ ;  /* 0x000000140c0ccc24 */ /* 0x000fe2000f8e02ff */
[----:B------:R-:W-:Y:S01]  /*2160*/  @!P6 IADD3.X R11, R225, UR29, R14, P5, !PT ;  /* 0x0000001de10bec10 */ /* 0x000fe2000affe40e */
[----:B------:R-:W-:Y:S01]  /*2170*/  IMAD.IADD R5, R5, 0x1, R15 ;  /* 0x0000000105057824 */ /* 0x000fe200078e020f */
[----:B------:R-:W-:Y:S01]  /*2180*/  ISETP.GE.AND P5, PT, R2, UR10, PT ;  /* 0x0000000a02007c0c */ /* 0x000fe2000bfa6270 */
[----:B------:R-:W-:Y:S01]  /*2190*/  @!P4 IMAD R12, R3, UR21, R12 ;  /* 0x00000015030ccc24 */ /* 0x000fe2000f8e020c */
[----:B------:R-:W-:Y:S01]  /*21a0*/  UMOV UR10, UR27 ;  /* 0x0000001b000a7c82 */ /* 0x000fe20008000000 */
[----:B------:R-:W-:Y:S01]  /*21b0*/  @P0 STS.128 [R0+0x8000], RZ ;  /* 0x008000ff00000388 */ /* 0x000fe20000000c00 */
[----:B------:R-:W-:-:S02]  /*21c0*/  IMAD.IADD R7, R7, 0x1, R16 ;  /* 0x0000000107077824 */ /* 0x000fc400078e0210 */
[----:B------:R-:W-:Y:S01]  /*21d0*/  IMAD.MOV.U32 R239, RZ, RZ, 0x7f800000 ;  /* 0x7f800000ffef7424 */ /* 0x000fe200078e00ff */
[----:B------:R-:W-:Y:S01]  /*21e0*/  @P0 STS.128 [R0+0xa000], RZ ;  /* 0x00a000ff00000388 */ /* 0x000fe20000000c00 */
[--C-:B------:R-:W-:Y:S02]  /*21f0*/  @!P4 IMAD.MOV.U32 R14, RZ, RZ, R6.reuse ;  /* 0x000000ffff0ec224 */ /* 0x100fe400078e0006 */
[----:B------:R-:W-:Y:S01]  /*2200*/  IMAD.MOV.U32 R240, RZ, RZ, 0x7f800000 ;  /* 0x7f800000fff07424 */ /* 0x000fe200078e00ff */
[----:B------:R-:W-:Y:S01]  /*2210*/  @!PT LDS RZ, [RZ] ;  /* 0x00000000fffff984 */ /* 0x000fe20000000800 */
[----:B------:R-:W-:Y:S01]  /*2220*/  @!PT LDS RZ, [RZ] ;  /* 0x00000000fffff984 */ /* 0x000fe20000000800 */
[----:B------:R-:W-:Y:S01]  /*2230*/  @!PT LDS RZ, [RZ] ;  /* 0x00000000fffff984 */ /* 0x000fe20000000800 */
[----:B------:R-:W-:Y:S01]  /*2240*/  @!P0 LDGSTS.E.BYPASS.LTC128B.128 [R0+0x8000], desc[UR6][R226.64] ;  /* 0x08000000e2008fae */ /* 0x000fe2000b901d46 */
[--C-:B------:R-:W-:Y:S01]  /*2250*/  @!P4 IMAD.MOV.U32 R15, RZ, RZ, R7.reuse ;  /* 0x000000ffff0fc224 */ /* 0x100fe200078e0007 */
[----:B------:R-:W3:Y:S01]  /*2260*/  @!P5 LDC.64 R26, c[0x0][0x218] ;  /* 0x00008600ff1adb82 */ /* 0x000ee20000000a00 */
[----:B------:R-:W-:Y:S01]  /*2270*/  @!P3 IMAD.MOV.U32 R22, RZ, RZ, R6 ;  /* 0x000000ffff16b224 */ /* 0x000fe200078e0006 */
[----:B------:R-:W-:Y:S01]  /*2280*/  @!P0 LDGSTS.E.BYPASS.LTC128B.128 [R0+0xa000], desc[UR6][R226.64+0x80] ;  /* 0x0a000080e2008fae */ /* 0x000fe2000b901d46 */
[----:B------:R-:W-:-:S02]  /*2290*/  @!P3 IMAD.MOV.U32 R23, RZ, RZ, R7 ;  /* 0x000000ffff17b224 */ /* 0x000fc400078e0007 */
[----:B------:R-:W-:Y:S01]  /*22a0*/  IMAD.MOV.U32 R219, RZ, RZ, 0x20 ;  /* 0x00000020ffdb7424 */ /* 0x000fe200078e00ff */
[----:B------:R-:W-:Y:S01]  /*22b0*/  @P6 STS.128 [R0+0x9000], RZ ;  /* 0x009000ff00006388 */ /* 0x000fe20000000c00 */
[--C-:B------:R-:W-:Y:S02]  /*22c0*/  @!P1 IMAD.MOV.U32 R36, RZ, RZ, R6.reuse ;  /* 0x000000ffff249224 */ /* 0x100fe400078e0006 */
[----:B------:R-:W-:Y:S01]  /*22d0*/  IMAD.MOV.U32 R217, RZ, RZ, 0x40 ;  /* 0x00000040ffd97424 */ /* 0x000fe200078e00ff */
[----:B------:R-:W-:Y:S01]  /*22e0*/  @P6 STS.128 [R0+0xb000], RZ ;  /* 0x00b000ff00006388 */ /* 0x000fe20000000c00 */
[--C-:B------:R-:W-:Y:S01]  /*22f0*/  @!P1 IMAD.MOV.U32 R37, RZ, RZ, R7.reuse ;  /* 0x000000ffff259224 */ /* 0x100fe200078e0007 */
[----:B------:R-:W-:Y:S01]  /*2300*/  CS2R R158, SRZ ;  /* 0x00000000009e7805 */ /* 0x000fe2000001ff00 */
[----:B------:R-:W-:Y:S01]  /*2310*/  @!P5 IMAD.WIDE.U32 R6, R2, UR12, R6 ;  /* 0x0000000c0206dc25 */ /* 0x000fe2000f8e0006 */
[----:B------:R-:W-:Y:S01]  /*2320*/  @!PT LDS RZ, [RZ] ;  /* 0x00000000fffff984 */ /* 0x000fe20000000800 */
[----:B------:R-:W-:Y:S01]  /*2330*/  @!PT LDS RZ, [RZ] ;  /* 0x00000000fffff984 */ /* 0x000fe20000000800 */
[----:B------:R-:W-:Y:S01]  /*2340*/  @!PT LDS RZ, [RZ] ;  /* 0x00000000fffff984 */ /* 0x000fe20000000800 */
[----:B------:R-:W-:Y:S01]  /*2350*/  @!P6 LDGSTS.E.BYPASS.LTC128B.128 [R0+0x9000], desc[UR6][R8.64] ;  /* 0x090000000800efae */ /* 0x000fe2000b901d46 */
[----:B------:R-:W-:-:S02]  /*2360*/  CS2R R156, SRZ ;  /* 0x00000000009c7805 */ /* 0x000fc4000001ff00 */
[----:B------:R-:W-:Y:S02]  /*2370*/  CS2R R162, SRZ ;  /* 0x0000000000a27805 */ /* 0x000fe4000001ff00 */
[----:B------:R-:W-:Y:S01]  /*2380*/  CS2R R160, SRZ ;  /* 0x0000000000a07805 */ /* 0x000fe2000001ff00 */
[----:B------:R1:W-:Y:S01]  /*2390*/  @!P6 LDGSTS.E.BYPASS.LTC128B.128 [R0+0xb000], desc[UR6][R8.64+0x80] ;  /* 0x0b0000800800efae */ /* 0x0003e2000b901d46 */
[----:B------:R-:W-:Y:S02]  /*23a0*/  CS2R R154, SRZ ;  /* 0x00000000009a7805 */ /* 0x000fe4000001ff00 */
[----:B------:R-:W-:Y:S02]  /*23b0*/  CS2R R152, SRZ ;  /* 0x0000000000987805 */ /* 0x000fe4000001ff00 */
[----:B------:R-:W-:Y:S01]  /*23c0*/  CS2R R150, SRZ ;  /* 0x0000000000967805 */ /* 0x000fe2000001ff00 */
[----:B------:R-:W-:Y:S01]  /*23d0*/  @P0 STS [R221], RZ ;  /* 0x000000ffdd000388 */ /* 0x000fe20000000800 */
[----:B------:R-:W-:-:S02]  /*23e0*/  CS2R R148, SRZ ;  /* 0x0000000000947805 */ /* 0x000fc4000001ff00 */
[----:B------:R-:W-:Y:S02]  /*23f0*/  CS2R R142, SRZ ;  /* 0x00000000008e7805 */ /* 0x000fe4000001ff00 */
[----:B------:R-:W-:Y:S01]  /*2400*/  CS2R R140, SRZ ;  /* 0x00000000008c7805 */ /* 0x000fe2000001ff00 */
[----:B------:R-:W-:Y:S01]  /*2410*/  @P0 STS [R221+0x4], RZ ;  /* 0x000004ffdd000388 */ /* 0x000fe20000000800 */
[----:B------:R-:W-:Y:S02]  /*2420*/  CS2R R146, SRZ ;  /* 0x0000000000927805 */ /* 0x000fe4000001ff00 */
[----:B------:R-:W-:Y:S02]  /*2430*/  CS2R R144, SRZ ;  /* 0x0000000000907805 */ /* 0x000fe4000001ff00 */
[----:B------:R-:W-:Y:S01]  /*2440*/  CS2R R138, SRZ ;  /* 0x00000000008a7805 */ /* 0x000fe2000001ff00 */
[----:B------:R-:W-:Y:S01]  /*2450*/  @P0 STS [R221+0x8], RZ ;  /* 0x000008ffdd000388 */ /* 0x000fe20000000800 */
        /* <DEDUP_REMOVED lines=13> */
[----:B------:R-:W-:Y:S01]  /*2530*/  CS2R R116, SRZ ;  /* 0x0000000000747805 */ /* 0x000fe2000001ff00 */
[----:B-1----:R-:W-:Y:S01]  /*2540*/  @!P4 IMAD.WIDE.U32 R8, R3, UR20, R4 ;  /* 0x000000140308cc25 */ /* 0x002fe2000f8e0004 */
[----:B------:R-:W-:Y:S01]  /*2550*/  @P0 STS [R221+0x2008], RZ ;  /* 0x002008ffdd000388 */ /* 0x000fe20000000800 */
[----:B------:R-:W-:Y:S02]  /*2560*/  CS2R R110, SRZ ;  /* 0x00000000006e7805 */ /* 0x000fe4000001ff00 */
[----:B------:R-:W-:Y:S01]  /*2570*/  CS2R R108, SRZ ;  /* 0x00000000006c7805 */ /* 0x000fe2000001ff00 */
[----:B------:R-:W-:Y:S01]  /*2580*/  @!P4 IMAD.IADD R12, R9, 0x1, R12 ;  /* 0x00000001090cc824 */ /* 0x000fe200078e020c */
[----:B------:R-:W-:Y:S01]  /*2590*/  @P0 STS [R221+0x200c], RZ ;  /* 0x00200cffdd000388 */ /* 0x000fe20000000800 */
[----:B------:R-:W-:Y:S01]  /*25a0*/  @!P5 IMAD.MOV.U32 R9, RZ, RZ, R5 ;  /* 0x000000ffff09d224 */ /* 0x000fe200078e0005 */
[----:B------:R-:W-:-:S02]  /*25b0*/  CS2R R114, SRZ ;  /* 0x0000000000727805 */ /* 0x000fc4000001ff00 */
[----:B------:R-:W-:Y:S01]  /*25c0*/  CS2R R112, SRZ ;  /* 0x0000000000707805 */ /* 0x000fe2000001ff00 */
[----:B------:R-:W-:Y:S01]  /*25d0*/  @!PT LDS RZ, [RZ] ;  /* 0x00000000fffff984 */ /* 0x000fe20000000800 */
[----:B------:R-:W-:Y:S01]  /*25e0*/  @!PT LDS RZ, [RZ] ;  /* 0x00000000fffff984 */ /* 0x000fe20000000800 */
[----:B------:R-:W-:Y:S01]  /*25f0*/  @!PT LDS RZ, [RZ] ;  /* 0x00000000fffff984 */ /* 0x000fe20000000800 */
[----:B------:R-:W-:Y:S01]  /*2600*/  @!P0 LDGSTS.E.BYPASS.LTC128B.128 [R221], desc[UR6][R224.64] ;  /* 0x00000000e0dd8fae */ /* 0x000fe2000b901d46 */
[----:B------:R-:W-:Y:S02]  /*2610*/  CS2R R106, SRZ ;  /* 0x00000000006a7805 */ /* 0x000fe4000001ff00 */
[----:B------:R-:W-:Y:S02]  /*2620*/  CS2R R104, SRZ ;  /* 0x0000000000687805 */ /* 0x000fe4000001ff00 */
[----:B------:R-:W-:Y:S01]  /*2630*/  CS2R R102, SRZ ;  /* 0x0000000000667805 */ /* 0x000fe2000001ff00 */
[----:B------:R-:W-:Y:S01]  /*2640*/  @!P0 LDGSTS.E.BYPASS.LTC128B.128 [R221+0x2000], desc[UR6][R224.64+0x80] ;  /* 0x02000080e0dd8fae */ /* 0x000fe2000b901d46 */
[----:B------:R-:W-:Y:S02]  /*2650*/  @!P4 LEA R20, P0, R8, R20, 0x1 ;  /* 0x000000140814c211 */ /* 0x000fe400078008ff */
[----:B------:R-:W-:-:S02]  /*2660*/  CS2R R100, SRZ ;  /* 0x0000000000647805 */ /* 0x000fc4000001ff00 */
[----:B------:R-:W-:Y:S01]  /*2670*/  CS2R R94, SRZ ;  /* 0x00000000005e7805 */ /* 0x000fe2000001ff00 */
[----:B------:R-:W-:Y:S01]  /*2680*/  @P6 STS [R221+0x1000], RZ ;  /* 0x001000ffdd006388 */ /* 0x000fe20000000800 */
[----:B------:R-:W-:Y:S01]  /*2690*/  @!P4 LEA.HI.X R21, R8, R21, R12, 0x1, P0 ;  /* 0x000000150815c211 */ /* 0x000fe200000f0c0c */
[----:B------:R-:W-:Y:S01]  /*26a0*/  @!P5 IMAD.MOV.U32 R8, RZ, RZ, R4 ;  /* 0x000000ffff08d224 */ /* 0x000fe200078e0004 */
[----:B------:R-:W-:Y:S01]  /*26b0*/  CS2R R92, SRZ ;  /* 0x00000000005c7805 */ /* 0x000fe2000001ff00 */
[----:B------:R-:W-:Y:S01]  /*26c0*/  @P6 STS [R221+0x1004], RZ ;  /* 0x001004ffdd006388 */ /* 0x000fe20000000800 */
[----:B------:R-:W-:Y:S01]  /*26d0*/  CS2R R98, SRZ ;  /* 0x0000000000627805 */ /* 0x000fe2000001ff00 */
[----:B------:R-:W-:Y:S01]  /*26e0*/  @!P5 IMAD.WIDE.U32 R8, R2, UR20, R8 ;  /* 0x000000140208dc25 */ /* 0x000fe2000f8e0008 */
        /* <DEDUP_REMOVED lines=36> */
[----:B------:R-:W-:Y:S01]  /*2930*/  @P5 STS.128 [R0+0xc000], RZ ;  /* 0x00c000ff00005388 */ /* 0x000fe20000000c00 */
[----:B------:R-:W-:-:S02]  /*2940*/  CS2R R42, SRZ ;  /* 0x00000000002a7805 */ /* 0x000fc4000001ff00 */
[----:B------:R-:W-:Y:S01]  /*2950*/  CS2R R40, SRZ ;  /* 0x0000000000287805 */ /* 0x000fe2000001ff00 */
[----:B------:R-:W-:Y:S01]  /*2960*/  ULDC UR16, c[0x0][0x2dc] ;  /* 0x0000b70000107ab9 */ /* 0x000fe20000000800 */
[----:B------:R-:W-:Y:S01]  /*2970*/  @P5 STS.128 [R0+0x10000], RZ ;  /* 0x010000ff00005388 */ /* 0x000fe20000000c00 */
[----:B-1----:R-:W-:Y:S02]  /*2980*/  @!P1 IMAD.MOV.U32 R10, RZ, RZ, R4 ;  /* 0x000000ffff0a9224 */ /* 0x002fe400078e0004 */
[----:B------:R-:W-:Y:S02]  /*2990*/  @!P1 IMAD.MOV.U32 R11, RZ, RZ, R5 ;  /* 0x000000ffff0b9224 */ /* 0x000fe400078e0005 */
[----:B--2---:R-:W-:-:S05]  /*29a0*/  VIADD R3, R164, 0x8 ;  /* 0x00000008a4037836 */ /* 0x004fca0000000000 */
[----:B------:R-:W-:Y:S02]  /*29b0*/  ISETP.GE.AND P6, PT, R3, UR9, PT ;  /* 0x0000000903007c0c */ /* 0x000fe4000bfc6270 */
[----:B------:R-:W-:-:S05]  /*29c0*/  @!P3 IADD3 R3, P0, R2, 0x40, RZ ;  /* 0x000000400203b810 */ /* 0x000fca0007f1e0ff */
[----:B------:R-:W-:Y:S01]  /*29d0*/  @!P3 IMAD.X R13, RZ, RZ, R35, P0 ;  /* 0x000000ffff0db224 */ /* 0x000fe200000e0623 */
[----:B------:R-:W-:Y:S01]  /*29e0*/  @!P1 IADD3 R12, P0, R2, 0x60, RZ ;  /* 0x00000060020c9810 */ /* 0x000fe20007f1e0ff */
[----:B------:R-:W-:-:S04]  /*29f0*/  @!P3 IMAD.WIDE.U32 R4, R3, UR20, R4 ;  /* 0x000000140304bc25 */ /* 0x000fc8000f8e0004 */
[----:B------:R-:W-:Y:S02]  /*2a00*/  @!P3 IMAD R13, R13, UR20, RZ ;  /* 0x000000140d0dbc24 */ /* 0x000fe4000f8e02ff */
[----:B------:R-:W-:Y:S01]  /*2a10*/  @!P1 IMAD.X R17, RZ, RZ, R35, P0 ;  /* 0x000000ffff119224 */ /* 0x000fe200000e0623 */
[C---:B------:R-:W-:Y:S01]  /*2a20*/  @!P4 IADD3 R18, P0, R2.reuse, 0x20, RZ ;  /* 0x000000200212c810 */ /* 0x040fe20007f1e0ff */
[----:B------:R-:W-:Y:S02]  /*2a30*/  @!P3 IMAD R29, R3, UR21, R13 ;  /* 0x00000015031dbc24 */ /* 0x000fe4000f8e020d */
[----:B------:R-:W-:Y:S02]  /*2a40*/  @!P5 IMAD R3, R35, UR20, RZ ;  /* 0x000000142303dc24 */ /* 0x000fe4000f8e02ff */
[----:B------:R-:W-:Y:S01]  /*2a50*/  @!P4 IMAD.X R24, RZ, RZ, R35, P0 ;  /* 0x000000ffff18c224 */ /* 0x000fe200000e0623 */
[----:B------:R-:W-:Y:S01]  /*2a60*/  @!P3 IADD3 R16, P0, R2, 0x40, RZ ;  /* 0x000000400210b810 */ /* 0x000fe20007f1e0ff */
[----:B------:R-:W-:-:S02]  /*2a70*/  @!P1 IMAD R13, R17, UR20, RZ ;  /* 0x00000014110d9c24 */ /* 0x000fc4000f8e02ff */
[----:B------:R-:W-:Y:S02]  /*2a80*/  @!P5 IMAD R17, R2, UR21, R3 ;  /* 0x000000150211dc24 */ /* 0x000fe4000f8e0203 */
[C---:B------:R-:W-:Y:S02]  /*2a90*/  @!P1 IMAD R28, R12.reuse, UR21, R13 ;  /* 0x000000150c1c9c24 */ /* 0x040fe4000f8e020d */
[----:B------:R-:W-:-:S04]  /*2aa0*/  @!P1 IMAD.WIDE.U32 R12, R12, UR20, R10 ;  /* 0x000000140c0c9c25 */ /* 0x000fc8000f8e000a */
[----:B------:R-:W-:Y:S01]  /*2ab0*/  @!P3 IMAD.X R19, RZ, RZ, R35, P0 ;  /* 0x000000ffff13b224 */ /* 0x000fe200000e0623 */
[----:B---3--:R-:W-:Y:S01]  /*2ac0*/  @!P5 LEA R10, P0, R8, R26, 0x1 ;  /* 0x0000001a080ad211 */ /* 0x008fe200078008ff */
[----:B------:R-:W-:Y:S02]  /*2ad0*/  @!P4 IMAD R3, R24, UR12, RZ ;  /* 0x0000000c1803cc24 */ /* 0x000fe4000f8e02ff */
[----:B------:R-:W-:Y:S01]  /*2ae0*/  @!P5 IMAD.IADD R11, R9, 0x1, R17 ;  /* 0x00000001090bd824 */ /* 0x000fe200078e0211 */
[----:B------:R-:W1:Y:S01]  /*2af0*/  @!P5 LDC.64 R24, c[0x0][0x220] ;  /* 0x00008800ff18db82 */ /* 0x000e620000000a00 */
[----:B------:R-:W-:Y:S02]  /*2b00*/  @!P3 IMAD R9, R19, UR12, RZ ;  /* 0x0000000c1309bc24 */ /* 0x000fe4000f8e02ff */
[----:B------:R-:W-:Y:S01]  /*2b10*/  @!P4 IMAD R34, R18, UR13, R3 ;  /* 0x0000000d1222cc24 */ /* 0x000fe2000f8e0203 */
[----:B------:R-:W-:Y:S01]  /*2b20*/  @!P5 LEA.HI.X R11, R8, R27, R11, 0x1, P0 ;  /* 0x0000001b080bd211 */ /* 0x000fe200000f0c0b */
[----:B------:R-:W-:Y:S01]  /*2b30*/  @!P4 IMAD.WIDE.U32 R18, R18, UR12, R14 ;  /* 0x0000000c1212cc25 */ /* 0x000fe2000f8e000e */
[----:B------:R-:W-:-:S03]  /*2b40*/  @!P3 LEA R14, P0, R4, R30, 0x1 ;  /* 0x0000001e040eb211 */ /* 0x000fc600078008ff */
[----:B------:R-:W-:Y:S01]  /*2b50*/  @!P3 IMAD.IADD R5, R5, 0x1, R29 ;  /* 0x000000010505b824 */ /* 0x000fe200078e021d */
[----:B------:R-:W-:Y:S01]  /*2b60*/  @!PT LDS RZ, [RZ] ;  /* 0x00000000fffff984 */ /* 0x000fe20000000800 */
[----:B------:R-:W-:Y:S01]  /*2b70*/  @!PT LDS RZ, [RZ] ;  /* 0x00000000fffff984 */ /* 0x000fe20000000800 */
[----:B------:R-:W-:Y:S01]  /*2b80*/  @!PT LDS RZ, [RZ] ;  /* 0x00000000fffff984 */ /* 0x000fe20000000800 */
[----:B------:R-:W-:Y:S01]  /*2b90*/  @!P5 LDGSTS.E.BYPASS.LTC128B.128 [R0+0xc000], desc[UR6][R10.64] ;  /* 0x0c0000000a00dfae */ /* 0x000fe2000b901d46 */
[----:B------:R-:W-:Y:S02]  /*2ba0*/  @!P5 IMAD R3, R35, UR12, RZ ;  /* 0x0000000c2303dc24 */ /* 0x000fe4000f8e02ff */
[----:B------:R-:W-:Y:S01]  /*2bb0*/  @!P3 IMAD R26, R16, UR13, R9 ;  /* 0x0000000d101abc24 */ /* 0x000fe2000f8e0209 */
[----:B------:R-:W-:Y:S01]  /*2bc0*/  @!P3 LEA.HI.X R15, R4, R31, R5, 0x1, P0 ;  /* 0x0000001f040fb211 */ /* 0x000fe200000f0c05 */
[----:B------:R-:W-:Y:S01]  /*2bd0*/  @!P5 IMAD R4, R2, UR13, R3 ;  /* 0x0000000d0204dc24 */ /* 0x000fe2000f8e0203 */
[----:B----4-:R-:W-:Y:S01]  /*2be0*/  @!P1 LEA R8, P0, R12, R32, 0x1 ;  /* 0x000000200c089211 */ /* 0x010fe200078008ff */
[----:B------:R-:W-:Y:S01]  /*2bf0*/  @!P1 IMAD.IADD R3, R13, 0x1, R28 ;  /* 0x000000010d039824 */ /* 0x000fe200078e021c */
[----:B------:R2:W-:Y:S01]  /*2c00*/  @!P5 LDGSTS.E.BYPASS.LTC128B.128 [R0+0x10000], desc[UR6][R10.64+0x80] ;  /* 0x100000800a00dfae */ /* 0x0005e2000b901d46 */
[----:B------:R-:W-:-:S03]  /*2c10*/  @!P3 IMAD.WIDE.U32 R16, R16, UR12, R22 ;  /* 0x0000000c1010bc25 */ /* 0x000fc6000f8e0016 */
[----:B------:R-:W-:Y:S01]  /*2c20*/  @P4 STS.128 [R0+0xd000], RZ ;  /* 0x00d000ff00004388 */ /* 0x000fe20000000c00 */
[----:B------:R-:W-:Y:S01]  /*2c30*/  @!P1 LEA.HI.X R9, R12, R33, R3, 0x1, P0 ;  /* 0x000000210c099211 */ /* 0x000fe200000f0c03 */
[----:B------:R-:W-:Y:S01]  /*2c40*/  @!P5 IMAD.IADD R3, R7, 0x1, R4 ;  /* 0x000000010703d824 */ /* 0x000fe200078e0204 */
[----:B------:R-:W3:Y:S01]  /*2c50*/  @!P4 LDC.64 R12, c[0x0][0x220] ;  /* 0x00008800ff0ccb82 */ /* 0x000ee20000000a00 */
[----:B------:R-:W-:Y:S01]  /*2c60*/  @P4 STS.128 [R0+0x11000], RZ ;  /* 0x011000ff00004388 */ /* 0x000fe20000000c00 */
[----:B-1----:R-:W-:-:S03]  /*2c70*/  @!P5 LEA R4, P0, R6, R24, 0x1 ;  /* 0x000000180604d211 */ /* 0x002fc600078008ff */
[----:B------:R-:W-:Y:S01]  /*2c80*/  @!PT LDS RZ, [RZ] ;  /* 0x00000000fffff984 */ /* 0x000fe20000000800 */
[----:B------:R-:W-:Y:S01]  /*2c90*/  @!PT LDS RZ, [RZ] ;  /* 0x00000000fffff984 */ /* 0x000fe20000000800 */
[----:B------:R-:W-:Y:S01]  /*2ca0*/  @!PT LDS RZ, [RZ] ;  /* 0x00000000fffff984 */ /* 0x000fe20000000800 */
[----:B------:R-:W-:Y:S01]  /*2cb0*/  @!P4 LDGSTS.E.BYPASS.LTC128B.128 [R0+0xd000], desc[UR6][R20.64] ;  /* 0x0d0000001400cfae */ /* 0x000fe2000b901d46 */
[----:B------:R-:W-:Y:S02]  /*2cc0*/  @!P5 LEA.HI.X R5, R6, R25, R3, 0x1, P0 ;  /* 0x000000190605d211 */ /* 0x000fe400000f0c03 */
[----:B------:R-:W-:Y:S01]  /*2cd0*/  @!P1 IADD3 R2, P0, R2, 0x60, RZ ;  /* 0x0000006002029810 */ /* 0x000fe20007f1e0ff */
[----:B------:R1:W-:Y:S04]  /*2ce0*/  @!P4 LDGSTS.E.BYPASS.LTC128B.128 [R0+0x11000], desc[UR6][R20.64+0x80] ;  /* 0x110000801400cfae */ /* 0x0003e8000b901d46 */
[----:B------:R-:W-:Y:S01]  /*2cf0*/  @P3 STS.128 [R0+0xe000], RZ ;  /* 0x00e000ff00003388 */ /* 0x000fe20000000c00 */
[----:B------:R-:W-:-:S03]  /*2d00*/  @!P1 IMAD.X R3, RZ, RZ, R35, P0 ;  /* 0x000000ffff039224 */ /* 0x000fc600000e0623 */
[----:B------:R-:W-:Y:S01]  /*2d10*/  @P3 STS.128 [R0+0x12000], RZ ;  /* 0x012000ff00003388 */ /* 0x000fe20000000c00 */
[----:B------:R-:W-:Y:S02]  /*2d20*/  @!P1 IMAD R3, R3, UR12, RZ ;  /* 0x0000000c03039c24 */ /* 0x000fe4000f8e02ff */
[----:B--2---:R-:W-:Y:S01]  /*2d30*/  VIADD R10, R164, 0x28 ;  /* 0x00000028a40a7836 */ /* 0x004fe20000000000 */
[----:B------:R-:W-:Y:S01]  /*2d40*/  @!PT LDS RZ, [RZ] ;  /* 0x00000000fffff984 */ /* 0x000fe20000000800 */
[----:B------:R-:W-:Y:S01]  /*2d50*/  @!PT LDS RZ, [RZ] ;  /* 0x00000000fffff984 */ /* 0x000fe20000000800 */
[----:B------:R-:W-:Y:S01]  /*2d60*/  @!PT LDS RZ, [RZ] ;  /* 0x00000000fffff984 */ /* 0x000fe20000000800 */
[----:B------:R-:W-:Y:S01]  /*2d70*/  @!P3 LDGSTS.E.BYPASS.LTC128B.128 [R0+0xe000], desc[UR6][R14.64] ;  /* 0x0e0000000e00bfae */ /* 0x000fe2000b901d46 */
[C---:B------:R-:W-:Y:S02]  /*2d80*/  @!P1 IMAD R11, R2.reuse, UR13, R3 ;  /* 0x0000000d020b9c24 */ /* 0x040fe4000f8e0203 */
[----:B------:R-:W-:Y:S01]  /*2d90*/  @!P1 IMAD.WIDE.U32 R2, R2, UR12, R36 ;  /* 0x0000000c02029c25 */ /* 0x000fe2000f8e0024 */
[----:B------:R2:W-:Y:S03]  /*2da0*/  @!P3 LDGSTS.E.BYPASS.LTC128B.128 [R0+0x12000], desc[UR6][R14.64+0x80] ;  /* 0x120000800e00bfae */ /* 0x0005e6000b901d46 */
[----:B------:R-:W-:Y:S01]  /*2db0*/  @!P1 IMAD.IADD R3, R3, 0x1, R11 ;  /* 0x0000000103039824 */ /* 0x000fe200078e020b */
[----:B------:R-:W-:Y:S04]  /*2dc0*/  @P1 STS.128 [R0+0xf000], RZ ;  /* 0x00f000ff00001388 */ /* 0x000fe80000000c00 */
[----:B------:R-:W-:Y:S01]  /*2dd0*/  @P1 STS.128 [R0+0x13000], RZ ;  /* 0x013000ff00001388 */ /* 0x000fe20000000c00 */
[----:B-1----:R-:W1:Y:S03]  /*2de0*/  @!P3 LDC.64 R20, c[0x0][0x220] ;  /* 0x00008800ff14bb82 */ /* 0x002e660000000a00 */
[----:B------:R-:W-:Y:S01]  /*2df0*/  @!PT LDS RZ, [RZ] ;  /* 0x00000000fffff984 */ /* 0x000fe20000000800 */
[----:B------:R-:W-:Y:S01]  /*2e00*/  @!PT LDS RZ, [RZ] ;  /* 0x00000000fffff984 */ /* 0x000fe20000000800 */
[----:B------:R-:W-:Y:S01]  /*2e10*/  @!PT LDS RZ, [RZ] ;  /* 0x00000000fffff984 */ /* 0x000fe20000000800 */
[----:B------:R-:W-:Y:S04]  /*2e20*/  @!P1 LDGSTS.E.BYPASS.LTC128B.128 [R0+0xf000], desc[UR6][R8.64] ;  /* 0x0f00000008009fae */ /* 0x000fe8000b901d46 */
[----:B------:R3:W-:Y:S04]  /*2e30*/  @!P1 LDGSTS.E.BYPASS.LTC128B.128 [R0+0x13000], desc[UR6][R8.64+0x80] ;  /* 0x1300008008009fae */ /* 0x0007e8000b901d46 */
[----:B------:R-:W-:Y:S04]  /*2e40*/  @P5 STS.128 [R0+0x14000], RZ ;  /* 0x014000ff00005388 */ /* 0x000fe80000000c00 */
[----:B------:R-:W-:Y:S01]  /*2e50*/  @P5 STS.128 [R0+0x18000], RZ ;  /* 0x018000ff00005388 */ /* 0x000fe20000000c00 */
[----:B--2---:R-:W2:Y:S03]  /*2e60*/  @!P1 LDC.64 R14, c[0x0][0x220] ;  /* 0x00008800ff0e9b82 */ /* 0x004ea60000000a00 */
[----:B------:R-:W-:Y:S01]  /*2e70*/  @!PT LDS RZ, [RZ] ;  /* 0x00000000fffff984 */ /* 0x000fe20000000800 */
[----:B------:R-:W-:Y:S01]  /*2e80*/  @!PT LDS RZ, [RZ] ;  /* 0x00000000fffff984 */ /* 0x000fe20000000800 */
[----:B------:R-:W-:Y:S01]  /*2e90*/  @!PT LDS RZ, [RZ] ;  /* 0x00000000fffff984 */ /* 0x000fe20000000800 */
[----:B------:R-:W-:Y:S04]  /*2ea0*/  @!P5 LDGSTS.E.BYPASS.LTC128B.128 [R0+0x14000], desc[UR6][R4.64] ;  /* 0x140000000400dfae */ /* 0x000fe8000b901d46 */
[----:B------:R4:W-:Y:S01]  /*2eb0*/  @!P5 LDGSTS.E.BYPASS.LTC128B.128 [R0+0x18000], desc[UR6][R4.64+0x80] ;  /* 0x180000800400dfae */ /* 0x0009e2000b901d46 */
[----:B-1----:R-:W-:-:S03]  /*2ec0*/  @!P3 LEA R6, P0, R16, R20, 0x1 ;  /* 0x000000141006b211 */ /* 0x002fc600078008ff */
[----:B------:R-:W-:Y:S04]  /*2ed0*/  @P4 STS.128 [R0+0x15000], RZ ;  /* 0x015000ff00004388 */ /* 0x000fe80000000c00 */
[----:B------:R-:W-:Y:S01]  /*2ee0*/  @P4 STS.128 [R0+0x19000], RZ ;  /* 0x019000ff00004388 */ /* 0x000fe20000000c00 */
[----:B---3--:R-:W-:Y:S01]  /*2ef0*/  @!P4 LEA R8, P5, R18, R12, 0x1 ;  /* 0x0000000c1208c211 */ /* 0x008fe200078a08ff */
[----:B----4-:R-:W-:Y:S02]  /*2f00*/  @!P4 IMAD.IADD R4, R19, 0x1, R34 ;  /* 0x000000011304c824 */ /* 0x010fe400078e0222 */
[----:B------:R-:W-:-:S03]  /*2f10*/  @!P3 IMAD.IADD R5, R17, 0x1, R26 ;  /* 0x000000011105b824 */ /* 0x000fc600078e021a */
[----:B------:R-:W-:Y:S02]  /*2f20*/  @!P4 LEA.HI.X R9, R18, R13, R4, 0x1, P5 ;  /* 0x0000000d1209c211 */ /* 0x000fe400028f0c04 */
[----:B------:R-:W-:Y:S01]  /*2f30*/  @!P3 LEA.HI.X R7, R16, R21, R5, 0x1, P0 ;  /* 0x000000151007b211 */ /* 0x000fe200000f0c05 */
[----:B------:R-:W-:Y:S01]  /*2f40*/  VIADD R5, R164, 0x20 ;  /* 0x00000020a4057836 */ /* 0x000fe20000000000 */
[----:B--2---:R-:W-:Y:S01]  /*2f50*/  @!P1 LEA R4, P0, R2, R14, 0x1 ;  /* 0x0000000e02049211 */ /* 0x004fe200078008ff */
[----:B------:R-:W-:Y:S01]  /*2f60*/  @!PT LDS RZ, [RZ] ;  /* 0x00000000fffff984 */ /* 0x000fe20000000800 */
[----:B------:R-:W-:Y:S01]  /*2f70*/  @!PT LDS RZ, [RZ] ;  /* 0x00000000fffff984 */ /* 0x000fe20000000800 */
[----:B------:R-:W-:Y:S01]  /*2f80*/  @!PT LDS RZ, [RZ] ;  /* 0x00000000fffff984 */ /* 0x000fe20000000800 */
[----:B------:R-:W-:Y:S01]  /*2f90*/  @!P4 LDGSTS.E.BYPASS.LTC128B.128 [R0+0x15000], desc[UR6][R8.64] ;  /* 0x150000000800cfae */ /* 0x000fe2000b901d46 */
[----:B------:R-:W-:-:S03]  /*2fa0*/  ISETP.GE.AND P5, PT, R164, UR9, PT ;  /* 0x00000009a4007c0c */ /* 0x000fc6000bfa6270 */
[----:B------:R-:W-:Y:S01]  /*2fb0*/  @!P4 LDGSTS.E.BYPASS.LTC128B.128 [R0+0x19000], desc[UR6][R8.64+0x80] ;  /* 0x190000800800cfae */ /* 0x000fe2000b901d46 */
[----:B------:R-:W-:Y:S02]  /*2fc0*/  ISETP.GE.AND P4, PT, R5, UR9, PT ;  /* 0x0000000905007c0c */ /* 0x000fe4000bf86270 */
[----:B------:R-:W-:Y:S01]  /*2fd0*/  @!P1 LEA.HI.X R5, R2, R15, R3, 0x1, P0 ;  /* 0x0000000f02059211 */ /* 0x000fe200000f0c03 */
[----:B------:R-:W-:Y:S01]  /*2fe0*/  @P3 STS.128 [R0+0x16000], RZ ;  /* 0x016000ff00003388 */ /* 0x000fe20000000c00 */
[----:B------:R-:W-:Y:S01]  /*2ff0*/  ISETP.GE.AND P0, PT, R10, UR9, PT ;  /* 0x000000090a007c0c */ /* 0x000fe2000bf06270 */
[----:B------:R-:W-:Y:S02]  /*3000*/  IMAD.SHL.U32 R2, R164, 0x4, RZ ;  /* 0x00000004a4027824 */ /* 0x000fe400078e00ff */
[----:B------:R-:W-:Y:S04]  /*3010*/  @P3 STS.128 [R0+0x1a000], RZ ;  /* 0x01a000ff00003388 */ /* 0x000fe80000000c00 */
[----:B------:R-:W-:Y:S01]  /*3020*/  @!PT LDS RZ, [RZ] ;  /* 0x00000000fffff984 */ /* 0x000fe20000000800 */
[----:B------:R-:W-:Y:S01]  /*3030*/  @!PT LDS RZ, [RZ] ;  /* 0x00000000fffff984 */ /* 0x000fe20000000800 */
[----:B------:R-:W-:Y:S01]  /*3040*/  @!PT LDS RZ, [RZ] ;  /* 0x00000000fffff984 */ /* 0x000fe20000000800 */
[----:B------:R-:W-:Y:S04]  /*3050*/  @!P3 LDGSTS.E.BYPASS.LTC128B.128 [R0+0x16000], desc[UR6][R6.64] ;  /* 0x160000000600bfae */ /* 0x000fe8000b901d46 */
[----:B------:R1:W-:Y:S01]  /*3060*/  @!P3 LDGSTS.E.BYPASS.LTC128B.128 [R0+0x1a000], desc[UR6][R6.64+0x80] ;  /* 0x1a0000800600bfae */ /* 0x0003e2000b901d46 */
[----:B------:R-:W-:-:S03]  /*3070*/  IADD3 R2, P3, R2, UR11, RZ ;  /* 0x0000000b02027c10 */ /* 0x000fc6000ff7e0ff */
[----:B------:R-:W-:Y:S04]  /*3080*/  @P1 STS.128 [R0+0x17000], RZ ;  /* 0x017000ff00001388 */ /* 0x000fe80000000c00 */
[----:B------:R2:W-:Y:S04]  /*3090*/  @P1 STS.128 [R0+0x1b000], RZ ;  /* 0x01b000ff00001388 */ /* 0x0005e80000000c00 */
[----:B------:R-:W-:Y:S01]  /*30a0*/  @!PT LDS RZ, [RZ] ;  /* 0x00000000fffff984 */ /* 0x000fe20000000800 */
[----:B------:R-:W-:Y:S01]  /*30b0*/  @!PT LDS RZ, [RZ] ;  /* 0x00000000fffff984 */ /* 0x000fe20000000800 */
[----:B------:R-:W-:Y:S01]  /*30c0*/  @!PT LDS RZ, [RZ] ;  /* 0x00000000fffff984 */ /* 0x000fe20000000800 */
[----:B------:R-:W-:Y:S04]  /*30d0*/  @!P1 LDGSTS.E.BYPASS.LTC128B.128 [R0+0x17000], desc[UR6][R4.64] ;  /* 0x1700000004009fae */ /* 0x000fe8000b901d46 */
[----:B------:R2:W-:Y:S04]  /*30e0*/  @!P1 LDGSTS.E.BYPASS.LTC128B.128 [R0+0x1b000], desc[UR6][R4.64+0x80] ;  /* 0x1b00008004009fae */ /* 0x0005e8000b901d46 */
[----:B------:R-:W0:Y:S01]  /*30f0*/  LDGDEPBAR ;  /* 0x00000000000079af */ /* 0x000e220000000000 */
[----:B-1----:R-:W-:-:S04]  /*3100*/  SHF.R.S32.HI R6, RZ, 0x1f, R164 ;  /* 0x0000001fff067819 */ /* 0x002fc800000114a4 */
[----:B------:R-:W-:-:S04]  /*3110*/  SHF.L.U64.HI R3, R164, 0x2, R6 ;  /* 0x00000002a4037819 */ /* 0x000fc80000010206 */
[----:B------:R-:W-:-:S05]  /*3120*/  IADD3.X R3, R3, UR10, RZ, P3, !PT ;  /* 0x0000000a03037c10 */ /* 0x000fca0009ffe4ff */
[----:B------:R-:W5:Y:S01]  /*3130*/  @!P5 LDG.E R241, desc[UR6][R2.64] ;  /* 0x0000000602f1d981 */ /* 0x000f62000c1e1900 */
[----:B--2---:R-:W-:-:S03]  /*3140*/  SHF.R.S32.HI R0, RZ, 0x1f, R10 ;  /* 0x0000001fff007819 */ /* 0x004fc6000001140a */
[----:B------:R-:W5:Y:S01]  /*3150*/  @!P6 LDG.E R242, desc[UR6][R2.64+0x20] ;  /* 0x0000200602f2e981 */ /* 0x000f62000c1e1900 */
[----:B------:R-:W-:-:S03]  /*3160*/  @!P0 LEA R4, P1, R10, UR11, 0x2 ;  /* 0x0000000b0a048c11 */ /* 0x000fc6000f8210ff */
[----:B------:R1:W5:Y:S01]  /*3170*/  @!P4 LDG.E R239, desc[UR6][R2.64+0x80] ;  /* 0x0000800602efc981 */ /* 0x000362000c1e1900 */
[----:B------:R-:W-:Y:S02]  /*3180*/  @!P0 LEA.HI.X R5, R10, UR10, R0, 0x2, P1 ;  /* 0x0000000a0a058c11 */ /* 0x000fe400088f1400 */
[----:B------:R-:W-:-:S03]  /*3190*/  LEA.HI R0, R39, R38, RZ, 0x4 ;  /* 0x0000002627007211 */ /* 0x000fc600078f20ff */
[----:B------:R2:W5:Y:S01]  /*31a0*/  @!P0 LDG.E R240, desc[UR6][R4.64] ;  /* 0x0000000604f08981 */ /* 0x000562000c1e1900 */
[----:B------:R-:W-:-:S05]  /*31b0*/  LOP3.LUT R0, R0, 0xfffffff0, RZ, 0xc0, !PT ;  /* 0xfffffff000007812 */ /* 0x000fca00078ec0ff */
[----:B------:R-:W-:-:S05]  /*31c0*/  IMAD.IADD R0, R38, 0x1, -R0 ;  /* 0x0000000126007824 */ /* 0x000fca00078e0a00 */
[----:B-1----:R-:W-:-:S04]  /*31d0*/  SHF.R.S32.HI R2, RZ, 0x1f, R0 ;  /* 0x0000001fff027819 */ /* 0x002fc80000011400 */
[----:B------:R-:W-:-:S04]  /*31e0*/  LEA.HI R2, R2, R0, RZ, 0x3 ;  /* 0x0000000002027211 */ /* 0x000fc800078f18ff */
[----:B------:R-:W-:-:S05]  /*31f0*/  LOP3.LUT R2, R2, 0xfffffff8, RZ, 0xc0, !PT ;  /* 0xfffffff802027812 */ /* 0x000fca00078ec0ff */
[----:B------:R-:W-:Y:S02]  /*3200*/  IMAD.IADD R0, R0, 0x1, -R2 ;  /* 0x0000000100007824 */ /* 0x000fe400078e0a02 */
[----:B------:R-:W-:-:S03]  /*3210*/  VIADD R2, R218, 0x2000 ;  /* 0x00002000da027836 */ /* 0x000fc60000000000 */
[C---:B------:R-:W-:Y:S02]  /*3220*/  LOP3.LUT P0, RZ, R0.reuse, 0x2, RZ, 0xc0, !PT ;  /* 0x0000000200ff7812 */ /* 0x040fe4000780c0ff */
[----:B------:R-:W-:Y:S01]  /*3230*/  LOP3.LUT P1, RZ, R0, 0x4, RZ, 0xc0, !PT ;  /* 0x0000000400ff7812 */ /* 0x000fe2000782c0ff */
[----:B------:R-:W-:Y:S01]  /*3240*/  VIADD R0, R220, 0x2000 ;  /* 0x00002000dc007836 */ /* 0x000fe20000000000 */
[----:B------:R-:W-:Y:S01]  /*3250*/  UIADD3 UR9, UR30, 0x80, URZ ;  /* 0x000000801e097890 */ /* 0x000fe2000fffe03f */
[----:B------:R-:W-:Y:S01]  /*3260*/  VIADD R3, R164, 0xffffffc0 ;  /* 0xffffffc0a4037836 */ /* 0x000fe20000000000 */
[----:B------:R-:W-:Y:S02]  /*3270*/  SEL R2, R2, R218, !P2 ;  /* 0x000000da02027207 */ /* 0x000fe40005000000 */
[----:B------:R-:W-:Y:S01]  /*3280*/  SEL R0, R0, R220, !P2 ;  /* 0x000000dc00007207 */ /* 0x000fe20005000000 */
[----:B------:R-:W-:Y:S01]  /*3290*/  IMAD.SHL.U32 R245, R164, 0x4, RZ ;  /* 0x00000004a4f57824 */ /* 0x000fe200078e00ff */
[----:B------:R-:W-:-:S02]  /*32a0*/  CS2R R38, SRZ ;  /* 0x0000000000267805 */ /* 0x000fc4000001ff00 */
[----:B------:R-:W-:Y:S02]  /*32b0*/  CS2R R36, SRZ ;  /* 0x0000000000247805 */ /* 0x000fe4000001ff00 */
[----:B------:R-:W-:Y:S01]  /*32c0*/  SHF.L.U64.HI R244, R164, 0x2, R6 ;  /* 0x00000002a4f47819 */ /* 0x000fe20000010206 */
[----:B------:R-:W-:Y:S01]  /*32d0*/  IMAD.SHL.U32 R243, R3, 0x4, RZ ;  /* 0x0000000403f37824 */ /* 0x000fe200078e00ff */
[----:B------:R-:W-:Y:S02]  /*32e0*/  LEA R212, R2, UR4, 0x1 ;  /* 0x0000000402d47c11 */ /* 0x000fe4000f8e08ff */
[----:B------:R-:W-:Y:S02]  /*32f0*/  LEA R211, R0, UR4, 0x1 ;  /* 0x0000000400d37c11 */ /* 0x000fe4000f8e08ff */
[----:B------:R-:W-:Y:S02]  /*3300*/  SEL R219, R219, 0xffffffe0, !P0 ;  /* 0xffffffe0dbdb7807 */ /* 0x000fe40004000000 */
[----:B------:R-:W-:Y:S01]  /*3310*/  SEL R217, R217, 0xffffffc0, !P1 ;  /* 0xffffffc0d9d97807 */ /* 0x000fe20004800000 */
[----:B------:R-:W-:Y:S01]  /*3320*/  UISETP.GE.AND UP0, UPT, UR9, UR5, UPT ;  /* 0x000000050900728c */ /* 0x000fe2000bf06270 */
[----:B------:R-:W-:Y:S01]  /*3330*/  UMOV UR13, UR22 ;  /* 0x00000016000d7c82 */ /* 0x000fe20008000000 */
[----:B------:R-:W-:Y:S01]  /*3340*/  UMOV UR12, UR23 ;  /* 0x00000017000c7c82 */ /* 0x000fe20008000000 */
[----:B--2---:R-:W-:-:S08]  /*3350*/  ULDC UR9, c[0x0][0x2ec] ;  /* 0x0000bb0000097ab9 */ /* 0x004fd00000000800 */
.L_x_277:
[----:B------:R-:W0:Y:S01]  /*3360*/  LDGDEPBAR ;  /* 0x00000000000079af */ /* 0x000e220000000000 */
[C---:B------:R-:W-:Y:S01]  /*3370*/  IMAD.IADD R0, R212.reuse, 0x1, R219 ;  /* 0x00000001d4007824 */ /* 0x040fe200078e02db */
[----:B------:R-:W-:Y:S01]  /*3380*/  PLOP3.LUT P2, PT, PT, PT, UP0, 0x80, 0x0 ;  /* 0x000000000000781c */ /* 0x000fe20003f4f008 */
[--C-:B------:R-:W-:Y:S01]  /*3390*/  IMAD.IADD R3, R212, 0x1, R217.reuse ;  /* 0x00000001d4037824 */ /* 0x100fe200078e02d9 */
[----:B------:R-:W-:Y:S01]  /*33a0*/  PLOP3.LUT P4, PT, PT, PT, UP0, 0x80, 0x0 ;  /* 0x000000000000781c */ /* 0x000fe20003f8f008 */
[----:B------:R-:W-:Y:S01]  /*33b0*/  IMAD.IADD R2, R0, 0x1, R217 ;  /* 0x0000000100027824 */ /* 0x000fe200078e02d9 */
[----:B------:R-:W-:Y:S01]  /*33c0*/  PLOP3.LUT P6, PT, PT, PT, UP0, 0x80, 0x0 ;  /* 0x000000000000781c */ /* 0x000fe20003fcf008 */
[----:B------:R-:W-:Y:S01]  /*33d0*/  IMAD.MOV.U32 R208, RZ, RZ, 0x40 ;  /* 0x00000040ffd07424 */ /* 0x000fe200078e00ff */
[----:B------:R-:W-:Y:S01]  /*33e0*/  PLOP3.LUT P3, PT, PT, PT, UP0, 0x80, 0x0 ;  /* 0x000000000000781c */ /* 0x000fe20003f6f008 */
[----:B------:R-:W-:Y:S01]  /*33f0*/  UISETP.GE.AND UP3, UPT, UR8, 0x1, UPT ;  /* 0x000000010800788c */ /* 0x000fe2000bf66270 */
[----:B------:R-:W-:Y:S02]  /*3400*/  PLOP3.LUT P0, PT, PT, PT, UP0, 0x80, 0x0 ;  /* 0x000000000000781c */ /* 0x000fe40003f0f008 */
[----:B-----5:R-:W-:Y:S02]  /*3410*/  FSETP.NEU.FTZ.AND P5, PT, R241, -INF , PT ;  /* 0xff800000f100780b */ /* 0x020fe40003fbd000 */
[----:B------:R-:W-:Y:S01]  /*3420*/  SEL R217, R208, 0xffffffc0, !P1 ;  /* 0xffffffc0d0d97807 */ /* 0x000fe20004800000 */
[----:B------:R-:W-:Y:S04]  /*3430*/  DEPBAR.LE SB0, 0x0 ;  /* 0x000080000000791a */ /* 0x000fe80000000000 */
[----:B------:R-:W-:Y:S06]  /*3440*/  BAR.SYNC.DEFER_BLOCKING 0x0 ;  /* 0x0000000000007b1d */ /* 0x000fec0000010000 */
[----:B------:R-:W-:Y:S06]  /*3450*/  LDSM.16.M88.4 R32, [R212] ;  /* 0x00000000d420783b */ /* 0x000fec0000000200 */
[----:B------:R-:W1:Y:S06]  /*3460*/  LDSM.16.M88.4 R16, [R214+UR4+0xc000] ;  /* 0x00c00004d610783b */ /* 0x000e6c0008000200 */
[----:B------:R-:W2:Y:S06]  /*3470*/  LDSM.16.M88.4 R28, [R212+0x1000] ;  /* 0x00100000d41c783b */ /* 0x000eac0000000200 */
[----:B------:R-:W3:Y:S06]  /*3480*/  LDSM.16.M88.4 R164, [R214+UR4+0xc800] ;  /* 0x00c80004d6a4783b */ /* 0x000eec0008000200 */
[----:B------:R-:W-:Y:S06]  /*3490*/  LDSM.16.M88.4 R168, [R0] ;  /* 0x0000000000a8783b */ /* 0x000fec0000000200 */
[----:B------:R-:W4:Y:S06]  /*34a0*/  LDSM.16.M88.4 R172, [R213] ;  /* 0x00000000d5ac783b */ /* 0x000f2c0000000200 */
[----:B------:R-:W4:Y:S06]  /*34b0*/  LDSM.16.M88.4 R176, [R0+0x1000] ;  /* 0x0010000000b0783b */ /* 0x000f2c0000000200 */
[----:B------:R-:W4:Y:S01]  /*34c0*/  LDSM.16.M88.4 R180, [R213+0x800] ;  /* 0x00080000d5b4783b */ /* 0x000f220000000200 */
[-C--:B-1----:R-:W-:Y:S05]  /*34d0*/  HMMA.16816.F32 R4, R32, R16.reuse, RZ ;  /* 0x000000102004723c */ /* 0x082fea00000018ff */
[----:B------:R-:W-:Y:S01]  /*34e0*/  LDSM.16.M88.4 R184, [R216] ;  /* 0x00000000d8b8783b */ /* 0x000fe20000000200 */
[C---:B--2---:R-:W-:Y:S05]  /*34f0*/  HMMA.16816.F32 R8, R28.reuse, R16, RZ ;  /* 0x000000101c08723c */ /* 0x044fea00000018ff */
[----:B------:R-:W-:Y:S01]  /*3500*/  LDSM.16.M88.4 R188, [R3+0x1000] ;  /* 0x0010000003bc783b */ /* 0x000fe20000000200 */
[-C--:B------:R-:W-:Y:S05]  /*3510*/  HMMA.16816.F32 R12, R28, R18.reuse, RZ ;  /* 0x000000121c0c723c */ /* 0x080fea00000018ff */
[----:B------:R-:W-:Y:S01]  /*3520*/  LDSM.16.M88.4 R192, [R216+0x800] ;  /* 0x00080000d8c0783b */ /* 0x000fe20000000200 */
[C---:B------:R-:W-:Y:S05]  /*3530*/  HMMA.16816.F32 R16, R32.reuse, R18, RZ ;  /* 0x000000122010723c */ /* 0x040fea00000018ff */
[----:B------:R-:W-:Y:S01]  /*3540*/  LDSM.16.M88.4 R196, [R215] ;  /* 0x00000000d7c4783b */ /* 0x000fe20000000200 */
[-C--:B---3--:R-:W-:Y:S05]  /*3550*/  HMMA.16816.F32 R20, R32, R164.reuse, RZ ;  /* 0x000000a42014723c */ /* 0x088fea00000018ff */
[----:B------:R-:W-:Y:S01]  /*3560*/  LDSM.16.M88.4 R200, [R2+0x1000] ;  /* 0x0010000002c8783b */ /* 0x000fe20000000200 */
[C---:B------:R-:W-:Y:S06]  /*3570*/  HMMA.16816.F32 R24, R28.reuse, R164, RZ ;  /* 0x000000a41c18723c */ /* 0x040fec00000018ff */
[-C--:B------:R-:W-:Y:S06]  /*3580*/  HMMA.16816.F32 R28, R28, R166.reuse, RZ ;  /* 0x000000a61c1c723c */ /* 0x080fec00000018ff */
[----:B------:R-:W-:Y:S01]  /*3590*/  HMMA.16816.F32 R32, R32, R166, RZ ;  /* 0x000000a62020723c */ /* 0x000fe200000018ff */
[----:B------:R-:W1:Y:S05]  /*35a0*/  LDSM.16.M88.4 R164, [R3] ;  /* 0x0000000003a4783b */ /* 0x000e6a0000000200 */
[-C--:B----4-:R-:W-:Y:S06]  /*35b0*/  HMMA.16816.F32 R4, R168, R172.reuse, R4 ;  /* 0x000000aca804723c */ /* 0x090fec0000001804 */
[C---:B------:R-:W-:Y:S06]  /*35c0*/  HMMA.16816.F32 R8, R176.reuse, R172, R8 ;  /* 0x000000acb008723c */ /* 0x040fec0000001808 */
[-C--:B------:R-:W-:Y:S06]  /*35d0*/  HMMA.16816.F32 R12, R176, R174.reuse, R12 ;  /* 0x000000aeb00c723c */ /* 0x080fec000000180c */
[C---:B------:R-:W-:Y:S01]  /*35e0*/  HMMA.16816.F32 R16, R168.reuse, R174, R16 ;  /* 0x000000aea810723c */ /* 0x040fe20000001810 */
[----:B------:R-:W2:Y:S05]  /*35f0*/  LDSM.16.M88.4 R172, [R2] ;  /* 0x0000000002ac783b */ /* 0x000eaa0000000200 */
[-C--:B------:R-:W-:Y:S06]  /*3600*/  HMMA.16816.F32 R20, R168, R180.reuse, R20 ;  /* 0x000000b4a814723c */ /* 0x080fec0000001814 */
[C---:B------:R-:W-:Y:S06]  /*3610*/  HMMA.16816.F32 R24, R176.reuse, R180, R24 ;  /* 0x000000b4b018723c */ /* 0x040fec0000001818 */
[-C--:B------:R-:W-:Y:S01]  /*3620*/  HMMA.16816.F32 R28, R176, R182.reuse, R28 ;  /* 0x000000b6b01c723c */ /* 0x080fe2000000181c */
[----:B------:R-:W3:Y:S05]  /*3630*/  LDSM.16.M88.4 R176, [R215+0x800] ;  /* 0x00080000d7b0783b */ /* 0x000eea0000000200 */
[----:B------:R-:W-:Y:S01]  /*3640*/  HMMA.16816.F32 R32, R168, R182, R32 ;  /* 0x000000b6a820723c */ /* 0x000fe20000001820 */
[----:B------:R-:W-:Y:S05]  /*3650*/  LDSM.16.M88.4 R168, [R212+0x2000] ;  /* 0x00200000d4a8783b */ /* 0x000fea0000000200 */
[-C--:B-1----:R-:W-:Y:S01]  /*3660*/  HMMA.16816.F32 R4, R164, R184.reuse, R4 ;  /* 0x000000b8a404723c */ /* 0x082fe20000001804 */
[----:B------:R-:W1:Y:S05]  /*3670*/  LDSM.16.M88.4 R180, [R214+UR4+0x10000] ;  /* 0x01000004d6b4783b */ /* 0x000e6a0008000200 */
[C---:B------:R-:W-:Y:S06]  /*3680*/  HMMA.16816.F32 R8, R188.reuse, R184, R8 ;  /* 0x000000b8bc08723c */ /* 0x040fec0000001808 */
[-C--:B------:R-:W-:Y:S06]  /*3690*/  HMMA.16816.F32 R12, R188, R186.reuse, R12 ;  /* 0x000000babc0c723c */ /* 0x080fec000000180c */
[C---:B------:R-:W-:Y:S01]  /*36a0*/  HMMA.16816.F32 R16, R164.reuse, R186, R16 ;  /* 0x000000baa410723c */ /* 0x040fe20000001810 */
[----:B------:R-:W4:Y:S05]  /*36b0*/  LDSM.16.M88.4 R184, [R212+0x3000] ;  /* 0x00300000d4b8783b */ /* 0x000f2a0000000200 */
[-C--:B------:R-:W-:Y:S06]  /*36c0*/  HMMA.16816.F32 R20, R164, R192.reuse, R20 ;  /* 0x000000c0a414723c */ /* 0x080fec0000001814 */
[C---:B------:R-:W-:Y:S06]  /*36d0*/  HMMA.16816.F32 R24, R188.reuse, R192, R24 ;  /* 0x000000c0bc18723c */ /* 0x040fec0000001818 */
[-C--:B------:R-:W-:Y:S01]  /*36e0*/  HMMA.16816.F32 R28, R188, R194.reuse, R28 ;  /* 0x000000c2bc1c723c */ /* 0x080fe2000000181c */
[----:B------:R-:W-:Y:S05]  /*36f0*/  LDSM.16.M88.4 R188, [R0+0x2000] ;  /* 0x0020000000bc783b */ /* 0x000fea0000000200 */
[----:B------:R-:W-:Y:S01]  /*3700*/  HMMA.16816.F32 R32, R164, R194, R32 ;  /* 0x000000c2a420723c */ /* 0x000fe20000001820 */
[----:B------:R-:W4:Y:S05]  /*3710*/  LDSM.16.M88.4 R164, [R214+UR4+0x10800] ;  /* 0x01080004d6a4783b */ /* 0x000f2a0008000200 */
[-C--:B--2---:R-:W-:Y:S01]  /*3720*/  HMMA.16816.F32 R4, R172, R196.reuse, R4 ;  /* 0x000000c4ac04723c */ /* 0x084fe20000001804 */
[----:B------:R-:W2:Y:S05]  /*3730*/  LDSM.16.M88.4 R192, [R213+0x4000] ;  /* 0x00400000d5c0783b */ /* 0x000eaa0000000200 */
[C---:B------:R-:W-:Y:S06]  /*3740*/  HMMA.16816.F32 R8, R200.reuse, R196, R8 ;  /* 0x000000c4c808723c */ /* 0x040fec0000001808 */
[-C--:B------:R-:W-:Y:S06]  /*3750*/  HMMA.16816.F32 R12, R200, R198.reuse, R12 ;  /* 0x000000c6c80c723c */ /* 0x080fec000000180c */
[C---:B------:R-:W-:Y:S01]  /*3760*/  HMMA.16816.F32 R16, R172.reuse, R198, R16 ;  /* 0x000000c6ac10723c */ /* 0x040fe20000001810 */
[----:B------:R-:W2:Y:S05]  /*3770*/  LDSM.16.M88.4 R196, [R0+0x3000] ;  /* 0x0030000000c4783b */ /* 0x000eaa0000000200 */
[-C--:B---3--:R-:W-:Y:S06]  /*3780*/  HMMA.16816.F32 R20, R172, R176.reuse, R20 ;  /* 0x000000b0ac14723c */ /* 0x088fec0000001814 */
[C---:B------:R-:W-:Y:S06]  /*3790*/  HMMA.16816.F32 R24, R200.reuse, R176, R24 ;  /* 0x000000b0c818723c */ /* 0x040fec0000001818 */
[-C--:B------:R-:W-:Y:S01]  /*37a0*/  HMMA.16816.F32 R28, R200, R178.reuse, R28 ;  /* 0x000000b2c81c723c */ /* 0x080fe2000000181c */
[----:B------:R-:W-:Y:S05]  /*37b0*/  LDSM.16.M88.4 R200, [R216+0x4000] ;  /* 0x00400000d8c8783b */ /* 0x000fea0000000200 */
[----:B------:R-:W-:Y:S01]  /*37c0*/  HMMA.16816.F32 R32, R172, R178, R32 ;  /* 0x000000b2ac20723c */ /* 0x000fe20000001820 */
[----:B------:R-:W3:Y:S05]  /*37d0*/  LDSM.16.M88.4 R172, [R213+0x4800] ;  /* 0x00480000d5ac783b */ /* 0x000eea0000000200 */
[-C--:B-1----:R-:W-:Y:S01]  /*37e0*/  HMMA.16816.F32 R4, R168, R180.reuse, R4 ;  /* 0x000000b4a804723c */ /* 0x082fe20000001804 */
[----:B------:R-:W1:Y:S05]  /*37f0*/  LDSM.16.M88.4 R176, [R3+0x2000] ;  /* 0x0020000003b0783b */ /* 0x000e6a0000000200 */
[C---:B----4-:R-:W-:Y:S06]  /*3800*/  HMMA.16816.F32 R8, R184.reuse, R180, R8 ;  /* 0x000000b4b808723c */ /* 0x050fec0000001808 */
[-C--:B------:R-:W-:Y:S06]  /*3810*/  HMMA.16816.F32 R12, R184, R182.reuse, R12 ;  /* 0x000000b6b80c723c */ /* 0x080fec000000180c */
[C---:B------:R-:W-:Y:S01]  /*3820*/  HMMA.16816.F32 R16, R168.reuse, R182, R16 ;  /* 0x000000b6a810723c */ /* 0x040fe20000001810 */
[----:B------:R-:W-:Y:S05]  /*3830*/  LDSM.16.M88.4 R180, [R2+0x2000] ;  /* 0x0020000002b4783b */ /* 0x000fea0000000200 */
[-C--:B------:R-:W-:Y:S06]  /*3840*/  HMMA.16816.F32 R20, R168, R164.reuse, R20 ;  /* 0x000000a4a814723c */ /* 0x080fec0000001814 */
[C---:B------:R-:W-:Y:S06]  /*3850*/  HMMA.16816.F32 R24, R184.reuse, R164, R24 ;  /* 0x000000a4b818723c */ /* 0x040fec0000001818 */
[-C--:B------:R-:W-:Y:S01]  /*3860*/  HMMA.16816.F32 R28, R184, R166.reuse, R28 ;  /* 0x000000a6b81c723c */ /* 0x080fe2000000181c */
[----:B------:R-:W-:Y:S05]  /*3870*/  LDSM.16.M88.4 R184, [R215+0x4000] ;  /* 0x00400000d7b8783b */ /* 0x000fea0000000200 */
[----:B------:R-:W-:Y:S01]  /*3880*/  HMMA.16816.F32 R32, R168, R166, R32 ;  /* 0x000000a6a820723c */ /* 0x000fe20000001820 */
[----:B------:R4:W1:Y:S05]  /*3890*/  LDSM.16.M88.4 R164, [R3+0x3000] ;  /* 0x0030000003a4783b */ /* 0x00086a0000000200 */
[-C--:B--2---:R-:W-:Y:S01]  /*38a0*/  HMMA.16816.F32 R4, R188, R192.reuse, R4 ;  /* 0x000000c0bc04723c */ /* 0x084fe20000001804 */
[----:B------:R-:W2:Y:S05]  /*38b0*/  LDSM.16.M88.4 R168, [R216+0x4800] ;  /* 0x00480000d8a8783b */ /* 0x000eaa0000000200 */
[C---:B------:R-:W-:Y:S06]  /*38c0*/  HMMA.16816.F32 R8, R196.reuse, R192, R8 ;  /* 0x000000c0c408723c */ /* 0x040fec0000001808 */
[-C--:B------:R-:W-:Y:S06]  /*38d0*/  HMMA.16816.F32 R12, R196, R194.reuse, R12 ;  /* 0x000000c2c40c723c */ /* 0x080fec000000180c */
[C---:B------:R-:W-:Y:S05]  /*38e0*/  HMMA.16816.F32 R16, R188.reuse, R194, R16 ;  /* 0x000000c2bc10723c */ /* 0x040fea0000001810 */
[----:B----4-:R-:W-:Y:S01]  /*38f0*/  FMUL.FTZ R3, R242, 1.4426950216293334961 ;  /* 0x3fb8aa3bf2037820 */ /* 0x010fe20000410000 */
[-C--:B---3--:R-:W-:Y:S06]  /*3900*/  HMMA.16816.F32 R20, R188, R172.reuse, R20 ;  /* 0x000000acbc14723c */ /* 0x088fec0000001814 */
[C---:B------:R-:W-:Y:S06]  /*3910*/  HMMA.16816.F32 R24, R196.reuse, R172, R24 ;  /* 0x000000acc418723c */ /* 0x040fec0000001818 */
[-C--:B------:R-:W-:Y:S06]  /*3920*/  HMMA.16816.F32 R28, R196, R174.reuse, R28 ;  /* 0x000000aec41c723c */ /* 0x080fec000000181c */
[----:B------:R-:W-:Y:S01]  /*3930*/  HMMA.16816.F32 R32, R188, R174, R32 ;  /* 0x000000aebc20723c */ /* 0x000fe20000001820 */
[----:B------:R3:W4:Y:S05]  /*3940*/  LDSM.16.M88.4 R172, [R2+0x3000] ;  /* 0x0030000002ac783b */ /* 0x00072a0000000200 */
[-C--:B-1----:R-:W-:Y:S06]  /*3950*/  HMMA.16816.F32 R4, R176, R200.reuse, R4 ;  /* 0x000000c8b004723c */ /* 0x082fec0000001804 */
[C---:B------:R-:W-:Y:S06]  /*3960*/  HMMA.16816.F32 R8, R164.reuse, R200, R8 ;  /* 0x000000c8a408723c */ /* 0x040fec0000001808 */
[-C--:B------:R-:W-:Y:S06]  /*3970*/  HMMA.16816.F32 R12, R164, R202.reuse, R12 ;  /* 0x000000caa40c723c */ /* 0x080fec000000180c */
[C---:B------:R-:W-:Y:S05]  /*3980*/  HMMA.16816.F32 R16, R176.reuse, R202, R16 ;  /* 0x000000cab010723c */ /* 0x040fea0000001810 */
[----:B---3--:R-:W-:Y:S01]  /*3990*/  FMUL.FTZ R2, R239, 1.4426950216293334961 ;  /* 0x3fb8aa3bef027820 */ /* 0x008fe20000410000 */
[-C--:B--2---:R-:W-:Y:S06]  /*39a0*/  HMMA.16816.F32 R20, R176, R168.reuse, R20 ;  /* 0x000000a8b014723c */ /* 0x084fec0000001814 */
[C---:B------:R-:W-:Y:S06]  /*39b0*/  HMMA.16816.F32 R24, R164.reuse, R168, R24 ;  /* 0x000000a8a418723c */ /* 0x040fec0000001818 */
[-C--:B------:R-:W-:Y:S06]  /*39c0*/  HMMA.16816.F32 R28, R164, R170.reuse, R28 ;  /* 0x000000aaa41c723c */ /* 0x080fec000000181c */
[----:B------:R-:W-:Y:S01]  /*39d0*/  HMMA.16816.F32 R32, R176, R170, R32 ;  /* 0x000000aab020723c */ /* 0x000fe20000001820 */
[----:B------:R-:W-:Y:S04]  /*39e0*/  IMAD.U32 R165, RZ, RZ, UR24 ;  /* 0x00000018ffa57e24 */ /* 0x000fe8000f8e00ff */
[----:B------:R-:W-:Y:S01]  /*39f0*/  @P2 IMAD R165, R165, 0x80, R250 ;  /* 0x00000080a5a52824 */ /* 0x000fe200078e02fa */
[-C--:B------:R-:W-:Y:S01]  /*3a00*/  HMMA.16816.F32 R4, R180, R184.reuse, R4 ;  /* 0x000000b8b404723c */ /* 0x080fe20000001804 */
[----:B------:R-:W-:Y:S04]  /*3a10*/  PLOP3.LUT P2, PT, PT, PT, UP0, 0x80, 0x0 ;  /* 0x000000000000781c */ /* 0x000fe80003f4f008 */
[----:B------:R-:W-:Y:S01]  /*3a20*/  @P4 VIADD R0, R165, 0x1 ;  /* 0x00000001a5004836 */ /* 0x000fe20000000000 */
[C---:B----4-:R-:W-:Y:S01]  /*3a30*/  HMMA.16816.F32 R8, R172.reuse, R184, R8 ;  /* 0x000000b8ac08723c */ /* 0x050fe20000001808 */
[----:B------:R-:W-:Y:S03]  /*3a40*/  PLOP3.LUT P4, PT, PT, PT, UP0, 0x80, 0x0 ;  /* 0x000000000000781c */ /* 0x000fe60003f8f008 */
[----:B------:R-:W-:Y:S01]  /*3a50*/  @P6 ISETP.GE.AND P6, PT, R0, UR5, PT ;  /* 0x0000000500006c0c */ /* 0x000fe2000bfc6270 */
[----:B------:R-:W-:Y:S01]  /*3a60*/  FMUL.FTZ R164, R241, 1.4426950216293334961 ;  /* 0x3fb8aa3bf1a47820 */ /* 0x000fe20000410000 */
[-C--:B------:R-:W-:Y:S03]  /*3a70*/  HMMA.16816.F32 R12, R172, R186.reuse, R12 ;  /* 0x000000baac0c723c */ /* 0x080fe6000000180c */
[----:B------:R-:W-:Y:S02]  /*3a80*/  @P3 ISETP.GE.AND P3, PT, R165, UR5, PT ;  /* 0x00000005a5003c0c */ /* 0x000fe4000bf66270 */
[----:B------:R-:W-:Y:S01]  /*3a90*/  FSEL R164, R164, RZ, P5 ;  /* 0x000000ffa4a47208 */ /* 0x000fe20002800000 */
[C---:B------:R-:W-:Y:S01]  /*3aa0*/  HMMA.16816.F32 R16, R180.reuse, R186, R16 ;  /* 0x000000bab410723c */ /* 0x040fe20000001810 */
[----:B------:R-:W-:Y:S04]  /*3ab0*/  PLOP3.LUT P5, PT, PT, PT, UP0, 0x80, 0x0 ;  /* 0x000000000000781c */ /* 0x000fe80003faf008 */
[----:B------:R-:W-:Y:S01]  /*3ac0*/  FMUL.FTZ R0, R240, 1.4426950216293334961 ;  /* 0x3fb8aa3bf0007820 */ /* 0x000fe20000410000 */
[----:B------:R-:W-:Y:S02]  /*3ad0*/  @P2 FSEL R5, R5, -INF , !P6 ;  /* 0xff80000005052808 */ /* 0x000fe40007000000 */
[----:B------:R-:W-:Y:S03]  /*3ae0*/  FSETP.NEU.FTZ.AND P2, PT, R242, -INF , PT ;  /* 0xff800000f200780b */ /* 0x000fe60003f5d000 */
[----:B------:R-:W-:Y:S01]  /*3af0*/  @P0 FSEL R4, R4, -INF , !P3 ;  /* 0xff80000004040808 */ /* 0x000fe20005800000 */
[--C-:B------:R-:W-:Y:S01]  /*3b00*/  FFMA.FTZ R5, R5, UR9, -R164.reuse ;  /* 0x0000000905057c23 */ /* 0x100fe200080108a4 */
[----:B------:R-:W-:Y:S02]  /*3b10*/  PLOP3.LUT P0, PT, PT, PT, UP0, 0x80, 0x0 ;  /* 0x000000000000781c */ /* 0x000fe40003f0f008 */
[----:B------:R-:W-:Y:S01]  /*3b20*/  FSEL R3, R3, RZ, P2 ;  /* 0x000000ff03037208 */ /* 0x000fe20001000000 */
[----:B------:R-:W-:Y:S01]  /*3b30*/  FFMA.FTZ R4, R4, UR9, -R164 ;  /* 0x0000000904047c23 */ /* 0x000fe200080108a4 */
[----:B------:R-:W-:Y:S01]  /*3b40*/  PLOP3.LUT P2, PT, PT, PT, UP0, 0x80, 0x0 ;  /* 0x000000000000781c */ /* 0x000fe20003f4f008 */
[----:B------:R-:W-:Y:S01]  /*3b50*/  MUFU.EX2 R206, R5 ;  /* 0x0000000500ce7308 */ /* 0x000fe20000000800 */
[----:B------:R-:W-:Y:S02]  /*3b60*/  @P4 FSEL R6, R6, -INF , !P3 ;  /* 0xff80000006064808 */ /* 0x000fe40005800000 */
[----:B------:R-:W-:Y:S02]  /*3b70*/  FSETP.NEU.FTZ.AND P4, PT, R239, -INF , PT ;  /* 0xff800000ef00780b */ /* 0x000fe40003f9d000 */
[----:B------:R-:W-:Y:S01]  /*3b80*/  @P5 FSEL R9, R9, -INF , !P6 ;  /* 0xff80000009095808 */ /* 0x000fe20007000000 */
[--C-:B------:R-:W-:Y:S01]  /*3b90*/  FFMA.FTZ R6, R6, UR9, -R3.reuse ;  /* 0x0000000906067c23 */ /* 0x100fe20008010803 */
[----:B------:R-:W-:Y:S03]  /*3ba0*/  FSEL R2, R2, RZ, P4 ;  /* 0x000000ff02027208 */ /* 0x000fe60002000000 */
[----:B------:R-:W-:Y:S01]  /*3bb0*/  MUFU.EX2 R207, R4 ;  /* 0x0000000400cf7308 */ /* 0x000fe20000000800 */
[----:B------:R-:W-:Y:S02]  /*3bc0*/  @P0 FSEL R7, R7, -INF , !P6 ;  /* 0xff80000007070808 */ /* 0x000fe40007000000 */
[----:B------:R-:W-:Y:S01]  /*3bd0*/  PLOP3.LUT P0, PT, PT, PT, UP0, 0x80, 0x0 ;  /* 0x000000000000781c */ /* 0x000fe20003f0f008 */
[--C-:B------:R-:W-:Y:S01]  /*3be0*/  FFMA.FTZ R9, R9, UR9, -R2.reuse ;  /* 0x0000000909097c23 */ /* 0x100fe20008010802 */
[----:B------:R-:W-:Y:S01]  /*3bf0*/  @P2 FSEL R8, R8, -INF , !P3 ;  /* 0xff80000008082808 */ /* 0x000fe20005800000 */
[--C-:B------:R-:W-:Y:S01]  /*3c00*/  FFMA.FTZ R7, R7, UR9, -R3.reuse ;  /* 0x0000000907077c23 */ /* 0x100fe20008010803 */
[----:B------:R-:W-:Y:S03]  /*3c10*/  PLOP3.LUT P4, PT, PT, PT, UP0, 0x80, 0x0 ;  /* 0x000000000000781c */ /* 0x000fe60003f8f008 */
[----:B------:R-:W-:Y:S01]  /*3c20*/  MUFU.EX2 R205, R6 ;  /* 0x0000000600cd7308 */ /* 0x000fe20000000800 */
[----:B------:R-:W-:Y:S01]  /*3c30*/  FSETP.NEU.FTZ.AND P2, PT, R240, -INF , PT ;  /* 0xff800000f000780b */ /* 0x000fe20003f5d000 */
[----:B------:R-:W-:Y:S01]  /*3c40*/  FFMA.FTZ R8, R8, UR9, -R2 ;  /* 0x0000000908087c23 */ /* 0x000fe20008010802 */
[----:B------:R-:W-:Y:S02]  /*3c50*/  PLOP3.LUT P5, PT, PT, PT, UP0, 0x80, 0x0 ;  /* 0x000000000000781c */ /* 0x000fe40003faf008 */
[----:B------:R-:W-:Y:S02]  /*3c60*/  FSEL R0, R0, RZ, P2 ;  /* 0x000000ff00007208 */ /* 0x000fe40001000000 */
[----:B------:R-:W-:Y:S03]  /*3c70*/  PLOP3.LUT P2, PT, PT, PT, UP0, 0x80, 0x0 ;  /* 0x000000000000781c */ /* 0x000fe60003f4f008 */
[----:B------:R1:W-:Y:S01]  /*3c80*/  MUFU.EX2 R238, R7 ;  /* 0x0000000700ee7308 */ /* 0x0003e20000000800 */
[----:B------:R-:W-:Y:S02]  /*3c90*/  @P0 FSEL R10, R10, -INF , !P3 ;  /* 0xff8000000a0a0808 */ /* 0x000fe40005800000 */
[----:B------:R-:W-:Y:S02]  /*3ca0*/  PLOP3.LUT P3, PT, PT, PT, UP0, 0x80, 0x0 ;  /* 0x000000000000781c */ /* 0x000fe40003f6f008 */
[----:B------:R-:W-:Y:S01]  /*3cb0*/  PLOP3.LUT P0, PT, PT, PT, UP0, 0x80, 0x0 ;  /* 0x000000000000781c */ /* 0x000fe20003f0f008 */
[--C-:B------:R-:W-:Y:S04]  /*3cc0*/  FFMA.FTZ R10, R10, UR9, -R0.reuse ;  /* 0x000000090a0a7c23 */ /* 0x100fe80008010800 */
[----:B------:R2:W-:Y:S01]  /*3cd0*/  MUFU.EX2 R195, R8 ;  /* 0x0000000800c37308 */ /* 0x0005e20000000800 */
[----:B------:R-:W-:Y:S02]  /*3ce0*/  @P5 FSEL R11, R11, -INF , !P6 ;  /* 0xff8000000b0b5808 */ /* 0x000fe40007000000 */
[----:B------:R-:W-:Y:S02]  /*3cf0*/  PLOP3.LUT P5, PT, PT, PT, UP0, 0x80, 0x0 ;  /* 0x000000000000781c */ /* 0x000fe40003faf008 */
[----:B------:R-:W-:Y:S01]  /*3d00*/  PLOP3.LUT P6, PT, PT, PT, UP0, 0x80, 0x0 ;  /* 0x000000000000781c */ /* 0x000fe20003fcf008 */
[----:B------:R-:W-:Y:S04]  /*3d10*/  FFMA.FTZ R11, R11, UR9, -R0 ;  /* 0x000000090b0b7c23 */ /* 0x000fe80008010800 */
[----:B------:R-:W-:Y:S01]  /*3d20*/  MUFU.EX2 R193, R9 ;  /* 0x0000000900c17308 */ /* 0x000fe20000000800 */
[----:B-1----:R-:W1:Y:S09]  /*3d30*/  LDSM.16.M88.4 R4, [R215+0x4800] ;  /* 0x00480000d704783b */ /* 0x002e720000000200 */
[----:B------:R-:W-:Y:S01]  /*3d40*/  MUFU.EX2 R198, R10 ;  /* 0x0000000a00c67308 */ /* 0x000fe20000000800 */
[C---:B--2---:R-:W-:Y:S01]  /*3d50*/  @P4 VIADD R8, R165.reuse, 0x8 ;  /* 0x00000008a5084836 */ /* 0x044fe20000000000 */
[----:B------:R-:W-:Y:S04]  /*3d60*/  PLOP3.LUT P4, PT, PT, PT, UP0, 0x80, 0x0 ;  /* 0x000000000000781c */ /* 0x000fe80003f8f008 */
[----:B------:R-:W-:Y:S01]  /*3d70*/  @P3 ISETP.GE.AND P3, PT, R8, UR5, PT ;  /* 0x0000000508003c0c */ /* 0x000fe2000bf66270 */
[C---:B------:R-:W-:Y:S01]  /*3d80*/  @P0 VIADD R8, R165.reuse, 0x9 ;  /* 0x00000009a5080836 */ /* 0x040fe20000000000 */
[----:B------:R-:W-:Y:S02]  /*3d90*/  PLOP3.LUT P0, PT, PT, PT, UP0, 0x80, 0x0 ;  /* 0x000000000000781c */ /* 0x000fe40003f0f008 */
[----:B------:R-:W-:Y:S01]  /*3da0*/  MUFU.EX2 R197, R11 ;  /* 0x0000000b00c57308 */ /* 0x000fe20000000800 */
[----:B------:R-:W-:Y:S02]  /*3db0*/  @P2 FSEL R12, R12, -INF , !P3 ;  /* 0xff8000000c0c2808 */ /* 0x000fe40005800000 */
[----:B------:R-:W-:Y:S02]  /*3dc0*/  PLOP3.LUT P2, PT, PT, PT, UP0, 0x80, 0x0 ;  /* 0x000000000000781c */ /* 0x000fe40003f4f008 */
[----:B------:R-:W-:Y:S01]  /*3dd0*/  @P4 ISETP.GE.AND P4, PT, R8, UR5, PT ;  /* 0x0000000508004c0c */ /* 0x000fe2000bf86270 */
[----:B------:R-:W-:Y:S02]  /*3de0*/  @P6 VIADD R8, R165, 0x10 ;  /* 0x00000010a5086836 */ /* 0x000fe40000000000 */
[--C-:B------:R-:W-:Y:S01]  /*3df0*/  FFMA.FTZ R12, R12, UR9, -R2.reuse ;  /* 0x000000090c0c7c23 */ /* 0x100fe20008010802 */
[----:B------:R-:W-:Y:S02]  /*3e00*/  PLOP3.LUT P6, PT, PT, PT, UP0, 0x80, 0x0 ;  /* 0x000000000000781c */ /* 0x000fe40003fcf008 */
[----:B------:R-:W-:Y:S01]  /*3e10*/  @P5 FSEL R13, R13, -INF , !P4 ;  /* 0xff8000000d0d5808 */ /* 0x000fe20006000000 */
[----:B------:R-:W-:Y:S01]  /*3e20*/  MUFU.EX2 R192, R12 ;  /* 0x0000000c00c07308 */ /* 0x000fe20000000800 */
[----:B------:R-:W-:Y:S02]  /*3e30*/  @P0 FSEL R14, R14, -INF , !P3 ;  /* 0xff8000000e0e0808 */ /* 0x000fe40005800000 */
[----:B------:R-:W-:Y:S01]  /*3e40*/  PLOP3.LUT P0, PT, PT, PT, UP0, 0x80, 0x0 ;  /* 0x000000000000781c */ /* 0x000fe20003f0f008 */
[----:B------:R-:W-:Y:S01]  /*3e50*/  FFMA.FTZ R13, R13, UR9, -R2 ;  /* 0x000000090d0d7c23 */ /* 0x000fe20008010802 */
[----:B------:R-:W-:Y:S01]  /*3e60*/  PLOP3.LUT P5, PT, PT, PT, UP0, 0x80, 0x0 ;  /* 0x000000000000781c */ /* 0x000fe20003faf008 */
[--C-:B------:R-:W-:Y:S01]  /*3e70*/  FFMA.FTZ R14, R14, UR9, -R0.reuse ;  /* 0x000000090e0e7c23 */ /* 0x100fe20008010800 */
[----:B------:R-:W-:Y:S03]  /*3e80*/  @P2 FSEL R15, R15, -INF , !P4 ;  /* 0xff8000000f0f2808 */ /* 0x000fe60006000000 */
[----:B------:R-:W-:Y:S01]  /*3e90*/  MUFU.EX2 R191, R13 ;  /* 0x0000000d00bf7308 */ /* 0x000fe20000000800 */
[----:B------:R-:W-:Y:S01]  /*3ea0*/  PLOP3.LUT P2, PT, PT, PT, UP0, 0x80, 0x0 ;  /* 0x000000000000781c */ /* 0x000fe20003f4f008 */
[-C--:B-1----:R-:W-:Y:S03]  /*3eb0*/  HMMA.16816.F32 R20, R180, R4.reuse, R20 ;  /* 0x00000004b414723c */ /* 0x082fe60000001814 */
[----:B------:R-:W-:Y:S01]  /*3ec0*/  FFMA.FTZ R15, R15, UR9, -R0 ;  /* 0x000000090f0f7c23 */ /* 0x000fe20008010800 */
[----:B------:R-:W-:Y:S04]  /*3ed0*/  @P0 FSEL R17, R17, -INF , !P4 ;  /* 0xff80000011110808 */ /* 0x000fe80006000000 */
[----:B------:R-:W-:Y:S01]  /*3ee0*/  MUFU.EX2 R196, R14 ;  /* 0x0000000e00c47308 */ /* 0x000fe20000000800 */
[C---:B------:R-:W-:Y:S01]  /*3ef0*/  HMMA.16816.F32 R24, R172.reuse, R4, R24 ;  /* 0x00000004ac18723c */ /* 0x040fe20000001818 */
[----:B------:R-:W-:Y:S03]  /*3f00*/  PLOP3.LUT P0, PT, PT, PT, UP0, 0x80, 0x0 ;  /* 0x000000000000781c */ /* 0x000fe60003f0f008 */
[----:B------:R-:W-:Y:S02]  /*3f10*/  @P5 FSEL R16, R16, -INF , !P3 ;  /* 0xff80000010105808 */ /* 0x000fe40005800000 */
[-C--:B------:R-:W-:Y:S01]  /*3f20*/  HMMA.16816.F32 R28, R172, R6.reuse, R28 ;  /* 0x00000006ac1c723c */ /* 0x080fe2000000181c */
[----:B------:R-:W-:Y:S02]  /*3f30*/  PLOP3.LUT P5, PT, PT, PT, UP0, 0x80, 0x0 ;  /* 0x000000000000781c */ /* 0x000fe40003faf008 */
[----:B------:R-:W-:Y:S02]  /*3f40*/  MUFU.EX2 R194, R15 ;  /* 0x0000000f00c27308 */ /* 0x000fe40000000800 */
[----:B------:R-:W-:Y:S01]  /*3f50*/  @P2 FSEL R18, R18, -INF , !P3 ;  /* 0xff80000012122808 */ /* 0x000fe20005800000 */
[----:B------:R-:W-:Y:S01]  /*3f60*/  HMMA.16816.F32 R32, R180, R6, R32 ;  /* 0x00000006b420723c */ /* 0x000fe20000001820 */
[----:B------:R-:W-:Y:S02]  /*3f70*/  PLOP3.LUT P3, PT, PT, PT, UP0, 0x80, 0x0 ;  /* 0x000000000000781c */ /* 0x000fe40003f6f008 */
[----:B------:R-:W-:Y:S02]  /*3f80*/  PLOP3.LUT P2, PT, PT, PT, UP0, 0x80, 0x0 ;  /* 0x000000000000781c */ /* 0x000fe40003f4f008 */
[----:B------:R-:W-:Y:S01]  /*3f90*/  @P0 FSEL R19, R19, -INF , !P4 ;  /* 0xff80000013130808 */ /* 0x000fe20006000000 */
[--C-:B------:R-:W-:Y:S01]  /*3fa0*/  FFMA.FTZ R18, R18, UR9, -R3.reuse ;  /* 0x0000000912127c23 */ /* 0x100fe20008010803 */
[----:B------:R-:W-:Y:S01]  /*3fb0*/  PLOP3.LUT P0, PT, PT, PT, UP0, 0x80, 0x0 ;  /* 0x000000000000781c */ /* 0x000fe20003f0f008 */
[--C-:B------:R-:W-:Y:S01]  /*3fc0*/  FFMA.FTZ R16, R16, UR9, -R164.reuse ;  /* 0x0000000910107c23 */ /* 0x100fe200080108a4 */
[----:B------:R-:W-:Y:S01]  /*3fd0*/  @P5 ISETP.GE.AND P5, PT, R8, UR5, PT ;  /* 0x0000000508005c0c */ /* 0x000fe2000bfa6270 */
[----:B------:R-:W-:Y:S01]  /*3fe0*/  MUFU.EX2 R237, R18 ;  /* 0x0000001200ed7308 */ /* 0x000fe20000000800 */
[----:B------:R-:W-:Y:S01]  /*3ff0*/  PLOP3.LUT P4, PT, PT, PT, UP0, 0x80, 0x0 ;  /* 0x000000000000781c */ /* 0x000fe20003f8f008 */
[--C-:B------:R-:W-:Y:S01]  /*4000*/  FFMA.FTZ R19, R19, UR9, -R3.reuse ;  /* 0x0000000913137c23 */ /* 0x100fe20008010803 */
[--C-:B------:R-:W-:Y:S01]  /*4010*/  FFMA.FTZ R17, R17, UR9, -R164.reuse ;  /* 0x0000000911117c23 */ /* 0x100fe200080108a4 */
[----:B------:R-:W-:Y:S01]  /*4020*/  @P3 VIADD R8, R165, 0x11 ;  /* 0x00000011a5083836 */ /* 0x000fe20000000000 */
[----:B------:R-:W-:Y:S02]  /*4030*/  PLOP3.LUT P3, PT, PT, PT, UP0, 0x80, 0x0 ;  /* 0x000000000000781c */ /* 0x000fe40003f6f008 */
[----:B------:R-:W-:Y:S03]  /*4040*/  @P2 FSEL R20, R20, -INF , !P5 ;  /* 0xff80000014142808 */ /* 0x000fe60006800000 */
[----:B------:R-:W-:Y:S01]  /*4050*/  MUFU.EX2 R233, R16 ;  /* 0x0000001000e97308 */ /* 0x000fe20000000800 */
[----:B------:R-:W-:Y:S02]  /*4060*/  @P6 ISETP.GE.AND P6, PT, R8, UR5, PT ;  /* 0x0000000508006c0c */ /* 0x000fe4000bfc6270 */
[----:B------:R-:W-:Y:S01]  /*4070*/  PLOP3.LUT P2, PT, PT, PT, UP0, 0x80, 0x0 ;  /* 0x000000000000781c */ /* 0x000fe20003f4f008 */
[--C-:B------:R-:W-:Y:S01]  /*4080*/  FFMA.FTZ R20, R20, UR9, -R164.reuse ;  /* 0x0000000914147c23 */ /* 0x100fe200080108a4 */
[----:B------:R-:W-:Y:S02]  /*4090*/  @P0 FSEL R21, R21, -INF , !P6 ;  /* 0xff80000015150808 */ /* 0x000fe40007000000 */
[----:B------:R-:W-:Y:S03]  /*40a0*/  PLOP3.LUT P0, PT, PT, PT, UP0, 0x80, 0x0 ;  /* 0x000000000000781c */ /* 0x000fe60003f0f008 */
[----:B------:R-:W-:Y:S01]  /*40b0*/  MUFU.EX2 R232, R17 ;  /* 0x0000001100e87308 */ /* 0x000fe20000000800 */
[----:B------:R-:W-:Y:S01]  /*40c0*/  @P4 FSEL R26, R26, -INF , !P5 ;  /* 0xff8000001a1a4808 */ /* 0x000fe20006800000 */
[----:B------:R-:W-:Y:S01]  /*40d0*/  FFMA.FTZ R21, R21, UR9, -R164 ;  /* 0x0000000915157c23 */ /* 0x000fe200080108a4 */
[----:B------:R-:W-:Y:S02]  /*40e0*/  @P3 FSEL R23, R23, -INF , !P6 ;  /* 0xff80000017173808 */ /* 0x000fe40007000000 */
[----:B------:R-:W-:Y:S01]  /*40f0*/  PLOP3.LUT P3, PT, PT, PT, UP0, 0x80, 0x0 ;  /* 0x000000000000781c */ /* 0x000fe20003f6f008 */
[----:B------:R-:W-:Y:S01]  /*4100*/  FFMA.FTZ R26, R26, UR9, -R0 ;  /* 0x000000091a1a7c23 */ /* 0x000fe20008010800 */
[----:B------:R-:W-:Y:S01]  /*4110*/  PLOP3.LUT P4, PT, PT, PT, UP0, 0x80, 0x0 ;  /* 0x000000000000781c */ /* 0x000fe20003f8f008 */
[--C-:B------:R-:W-:Y:S01]  /*4120*/  FFMA.FTZ R23, R23, UR9, -R3.reuse ;  /* 0x0000000917177c23 */ /* 0x100fe20008010803 */
[----:B------:R-:W-:Y:S01]  /*4130*/  @P2 FSEL R22, R22, -INF , !P5 ;  /* 0xff80000016162808 */ /* 0x000fe20006800000 */
[----:B------:R-:W1:Y:S01]  /*4140*/  MUFU.EX2 R236, R19 ;  /* 0x0000001300ec7308 */ /* 0x000e620000000800 */
[----:B------:R-:W-:Y:S02]  /*4150*/  PLOP3.LUT P2, PT, PT, PT, UP0, 0x80, 0x0 ;  /* 0x000000000000781c */ /* 0x000fe40003f4f008 */
[----:B------:R-:W-:Y:S01]  /*4160*/  @P0 FSEL R24, R24, -INF , !P5 ;  /* 0xff80000018180808 */ /* 0x000fe20006800000 */
[--C-:B------:R-:W-:Y:S01]  /*4170*/  FFMA.FTZ R22, R22, UR9, -R3.reuse ;  /* 0x0000000916167c23 */ /* 0x100fe20008010803 */
[----:B------:R-:W-:Y:S02]  /*4180*/  PLOP3.LUT P0, PT, PT, PT, UP0, 0x80, 0x0 ;  /* 0x000000000000781c */ /* 0x000fe40003f0f008 */
[----:B------:R-:W-:Y:S01]  /*4190*/  PLOP3.LUT P5, PT, PT, PT, UP0, 0x80, 0x0 ;  /* 0x000000000000781c */ /* 0x000fe20003faf008 */
[--C-:B------:R-:W-:Y:S01]  /*41a0*/  FFMA.FTZ R24, R24, UR9, -R2.reuse ;  /* 0x0000000918187c23 */ /* 0x100fe20008010802 */
[----:B------:R-:W-:Y:S01]  /*41b0*/  @P3 FSEL R25, R25, -INF , !P6 ;  /* 0xff80000019193808 */ /* 0x000fe20007000000 */
[----:B------:R-:W-:Y:S01]  /*41c0*/  MUFU.EX2 R204, R20 ;  /* 0x0000001400cc7308 */ /* 0x000fe20000000800 */
[----:B------:R-:W-:Y:S03]  /*41d0*/  PLOP3.LUT P3, PT, PT, PT, UP0, 0x80, 0x0 ;  /* 0x000000000000781c */ /* 0x000fe60003f6f008 */
[----:B------:R-:W-:Y:S01]  /*41e0*/  @P2 VIADD R4, R165, 0x18 ;  /* 0x00000018a5042836 */ /* 0x000fe20000000000 */
[----:B------:R-:W-:Y:S01]  /*41f0*/  PLOP3.LUT P2, PT, PT, PT, UP0, 0x80, 0x0 ;  /* 0x000000000000781c */ /* 0x000fe20003f4f008 */
[----:B------:R-:W-:Y:S01]  /*4200*/  FFMA.FTZ R25, R25, UR9, -R2 ;  /* 0x0000000919197c23 */ /* 0x000fe20008010802 */
[----:B-1----:R-:W-:Y:S01]  /*4210*/  F2FP.F16.F32.PACK_AB R5, R236, R237 ;  /* 0x000000edec05723e */ /* 0x002fe200000000ff */
[----:B------:R-:W-:Y:S01]  /*4220*/  @P0 VIADD R165, R165, 0x19 ;  /* 0x00000019a5a50836 */ /* 0x000fe20000000000 */
[----:B------:R-:W-:Y:S01]  /*4230*/  PLOP3.LUT P0, PT, PT, PT, UP0, 0x80, 0x0 ;  /* 0x000000000000781c */ /* 0x000fe20003f0f008 */
[----:B------:R-:W-:Y:S01]  /*4240*/  MUFU.EX2 R203, R21 ;  /* 0x0000001500cb7308 */ /* 0x000fe20000000800 */
[----:B------:R-:W-:Y:S02]  /*4250*/  @P4 ISETP.GE.AND P4, PT, R4, UR5, PT ;  /* 0x0000000504004c0c */ /* 0x000fe4000bf86270 */
[----:B------:R-:W-:Y:S02]  /*4260*/  @P5 ISETP.GE.AND P5, PT, R165, UR5, PT ;  /* 0x00000005a5005c0c */ /* 0x000fe4000bfa6270 */
[----:B------:R-:W-:Y:S02]  /*4270*/  @P3 FSEL R27, R27, -INF , !P6 ;  /* 0xff8000001b1b3808 */ /* 0x000fe40007000000 */
[----:B------:R-:W-:Y:S03]  /*4280*/  PLOP3.LUT P3, PT, PT, PT, UP0, 0x80, 0x0 ;  /* 0x000000000000781c */ /* 0x000fe60003f6f008 */
[----:B------:R-:W-:Y:S01]  /*4290*/  MUFU.EX2 R235, R22 ;  /* 0x0000001600eb7308 */ /* 0x000fe20000000800 */
[----:B------:R-:W-:Y:S01]  /*42a0*/  @P2 FSEL R28, R28, -INF , !P4 ;  /* 0xff8000001c1c2808 */ /* 0x000fe20006000000 */
[----:B------:R-:W-:Y:S01]  /*42b0*/  FFMA.FTZ R27, R27, UR9, -R0 ;  /* 0x000000091b1b7c23 */ /* 0x000fe20008010800 */
[----:B------:R-:W-:Y:S02]  /*42c0*/  PLOP3.LUT P2, PT, PT, PT, UP0, 0x80, 0x0 ;  /* 0x000000000000781c */ /* 0x000fe40003f4f008 */
[----:B------:R-:W-:Y:S01]  /*42d0*/  @P0 FSEL R29, R29, -INF , !P5 ;  /* 0xff8000001d1d0808 */ /* 0x000fe20006800000 */
[--C-:B------:R-:W-:Y:S01]  /*42e0*/  FFMA.FTZ R28, R28, UR9, -R2.reuse ;  /* 0x000000091c1c7c23 */ /* 0x100fe20008010802 */
[----:B------:R-:W-:Y:S03]  /*42f0*/  PLOP3.LUT P0, PT, PT, PT, UP0, 0x80, 0x0 ;  /* 0x000000000000781c */ /* 0x000fe60003f0f008 */
[----:B------:R-:W-:Y:S01]  /*4300*/  MUFU.EX2 R234, R23 ;  /* 0x0000001700ea7308 */ /* 0x000fe20000000800 */
[----:B------:R-:W-:Y:S01]  /*4310*/  F2FP.F16.F32.PACK_AB R4, R193, R195 ;  /* 0x000000c3c104723e */ /* 0x000fe200000000ff */
[----:B------:R-:W-:Y:S01]  /*4320*/  FFMA.FTZ R2, R29, UR9, -R2 ;  /* 0x000000091d027c23 */ /* 0x000fe20008010802 */
[----:B------:R-:W-:Y:S02]  /*4330*/  @P3 FSEL R32, R32, -INF , !P4 ;  /* 0xff80000020203808 */ /* 0x000fe40006000000 */
[----:B------:R-:W-:Y:S05]  /*4340*/  PLOP3.LUT P3, PT, PT, PT, UP0, 0x80, 0x0 ;  /* 0x000000000000781c */ /* 0x000fea0003f6f008 */
[----:B------:R1:W-:Y:S01]  /*4350*/  MUFU.EX2 R183, R2 ;  /* 0x0000000200b77308 */ /* 0x0003e20000000800 */
[----:B------:R-:W-:Y:S01]  /*4360*/  @P2 FSEL R33, R33, -INF , !P5 ;  /* 0xff80000021212808 */ /* 0x000fe20006800000 */
[--C-:B------:R-:W-:Y:S01]  /*4370*/  FFMA.FTZ R32, R32, UR9, -R164.reuse ;  /* 0x0000000920207c23 */ /* 0x100fe200080108a4 */
[----:B------:R-:W-:Y:S02]  /*4380*/  PLOP3.LUT P2, PT, PT, PT, UP0, 0x80, 0x0 ;  /* 0x000000000000781c */ /* 0x000fe40003f4f008 */
[----:B------:R-:W-:Y:S01]  /*4390*/  @P0 FSEL R34, R34, -INF , !P4 ;  /* 0xff80000022220808 */ /* 0x000fe20006000000 */
[----:B------:R-:W-:Y:S01]  /*43a0*/  FFMA.FTZ R164, R33, UR9, -R164 ;  /* 0x0000000921a47c23 */ /* 0x000fe200080108a4 */
[----:B------:R-:W-:Y:S03]  /*43b0*/  PLOP3.LUT P0, PT, PT, PT, UP0, 0x80, 0x0 ;  /* 0x000000000000781c */ /* 0x000fe60003f0f008 */
[----:B------:R-:W-:Y:S01]  /*43c0*/  MUFU.EX2 R200, R32 ;  /* 0x0000002000c87308 */ /* 0x000fe20000000800 */
[--C-:B------:R-:W-:Y:S01]  /*43d0*/  FFMA.FTZ R34, R34, UR9, -R3.reuse ;  /* 0x0000000922227c23 */ /* 0x100fe20008010803 */
[----:B------:R-:W-:Y:S05]  /*43e0*/  @P3 FSEL R35, R35, -INF , !P5 ;  /* 0xff80000023233808 */ /* 0x000fea0006800000 */
[----:B------:R-:W-:Y:S01]  /*43f0*/  FFMA.FTZ R3, R35, UR9, -R3 ;  /* 0x0000000923037c23 */ /* 0x000fe20008010803 */
[----:B-1----:R-:W-:Y:S02]  /*4400*/  F2FP.F16.F32.PACK_AB R2, R206, R207 ;  /* 0x000000cfce02723e */ /* 0x002fe400000000ff */
[----:B------:R-:W-:Y:S01]  /*4410*/  MUFU.EX2 R199, R164 ;  /* 0x000000a400c77308 */ /* 0x000fe20000000800 */
[----:B------:R-:W-:Y:S02]  /*4420*/  @P2 FSEL R30, R30, -INF , !P4 ;  /* 0xff8000001e1e2808 */ /* 0x000fe40006000000 */
[----:B------:R-:W-:Y:S01]  /*4430*/  @P0 FSEL R31, R31, -INF , !P5 ;  /* 0xff8000001f1f0808 */ /* 0x000fe20006800000 */
[----:B------:R1:W-:Y:S01]  /*4440*/  STS [R230+0x20000], R2 ;  /* 0x02000002e6007388 */ /* 0x0003e20000000800 */
[----:B------:R-:W-:Y:S01]  /*4450*/  IADD3 R180, P0, R245, UR13, RZ ;  /* 0x0000000df5b47c10 */ /* 0x000fe2000ff1e0ff */
[--C-:B------:R-:W-:Y:S04]  /*4460*/  FFMA.FTZ R30, R30, UR9, -R0.reuse ;  /* 0x000000091e1e7c23 */ /* 0x100fe80008010800 */
[----:B------:R2:W-:Y:S01]  /*4470*/  MUFU.EX2 R201, R3 ;  /* 0x0000000300c97308 */ /* 0x0005e20000000800 */
[----:B------:R-:W-:Y:S01]  /*4480*/  FFMA.FTZ R0, R31, UR9, -R0 ;  /* 0x000000091f007c23 */ /* 0x000fe20008010800 */
[----:B------:R-:W-:Y:S02]  /*4490*/  IADD3.X R181, R244, UR12, RZ, P0, !PT ;  /* 0x0000000cf4b57c10 */ /* 0x000fe400087fe4ff */
[----:B------:R-:W-:Y:S06]  /*44a0*/  PLOP3.LUT P0, PT, PT, PT, UP3, 0x80, 0x0 ;  /* 0x000000000000781c */ /* 0x000fec0003f0f038 */
[----:B------:R-:W3:Y:S10]  /*44b0*/  MUFU.EX2 R202, R34 ;  /* 0x0000002200ca7308 */ /* 0x000ef40000000800 */
[----:B------:R3:W-:Y:S01]  /*44c0*/  MUFU.EX2 R184, R0 ;  /* 0x0000000000b87308 */ /* 0x0007e20000000800 */
[----:B--2---:R-:W-:Y:S02]  /*44d0*/  F2FP.F16.F32.PACK_AB R3, R238, R205 ;  /* 0x000000cdee03723e */ /* 0x004fe400000000ff */
[----:B-1----:R-:W-:Y:S03]  /*44e0*/  F2FP.F16.F32.PACK_AB R2, R232, R233 ;  /* 0x000000e9e802723e */ /* 0x002fe600000000ff */
[----:B------:R1:W-:Y:S04]  /*44f0*/  STS [R230+0x20400], R3 ;  /* 0x02040003e6007388 */ /* 0x0003e80000000800 */
[----:B------:R-:W-:Y:S02]  /*4500*/  MUFU.EX2 R188, R24 ;  /* 0x0000001800bc7308 */ /* 0x000fe40000000800 */
[----:B------:R2:W-:Y:S06]  /*4510*/  STS [R231+0x20000], R2 ;  /* 0x02000002e7007388 */ /* 0x0005ec0000000800 */
[----:B------:R4:W-:Y:S02]  /*4520*/  STS [R231+0x20400], R5 ;  /* 0x02040005e7007388 */ /* 0x0009e40000000800 */
[----:B------:R-:W4:Y:S01]  /*4530*/  MUFU.EX2 R187, R25 ;  /* 0x0000001900bb7308 */ /* 0x000f220000000800 */
[----:B---3--:R-:W-:Y:S03]  /*4540*/  F2FP.F16.F32.PACK_AB R0, R201, R202 ;  /* 0x000000cac900723e */ /* 0x008fe600000000ff */
[----:B------:R3:W-:Y:S06]  /*4550*/  STS [R230+0x21000], R4 ;  /* 0x02100004e6007388 */ /* 0x0007ec0000000800 */
[----:B------:R-:W-:Y:S01]  /*4560*/  MUFU.EX2 R190, R26 ;  /* 0x0000001a00be7308 */ /* 0x000fe20000000800 */
[----:B-1----:R-:W-:Y:S09]  /*4570*/  F2FP.F16.F32.PACK_AB R3, R197, R198 ;  /* 0x000000c6c503723e */ /* 0x002ff200000000ff */
[----:B------:R-:W1:Y:S01]  /*4580*/  MUFU.EX2 R189, R27 ;  /* 0x0000001b00bd7308 */ /* 0x000e620000000800 */
[----:B--2---:R-:W-:Y:S01]  /*4590*/  F2FP.F16.F32.PACK_AB R2, R191, R192 ;  /* 0x000000c0bf02723e */ /* 0x004fe200000000ff */
[----:B------:R2:W-:Y:S01]  /*45a0*/  STS [R230+0x21400], R3 ;  /* 0x02140003e6007388 */ /* 0x0005e20000000800 */
[----:B----4-:R-:W-:Y:S05]  /*45b0*/  F2FP.F16.F32.PACK_AB R5, R194, R196 ;  /* 0x000000c4c205723e */ /* 0x010fea00000000ff */
[----:B------:R4:W-:Y:S02]  /*45c0*/  STS [R231+0x21000], R2 ;  /* 0x02100002e7007388 */ /* 0x0009e40000000800 */
[----:B------:R-:W1:Y:S01]  /*45d0*/  MUFU.EX2 R185, R28 ;  /* 0x0000001c00b97308 */ /* 0x000e620000000800 */
[----:B---3--:R-:W-:Y:S03]  /*45e0*/  F2FP.F16.F32.PACK_AB R4, R203, R204 ;  /* 0x000000cccb04723e */ /* 0x008fe600000000ff */
[----:B------:R3:W-:Y:S06]  /*45f0*/  STS [R231+0x21400], R5 ;  /* 0x02140005e7007388 */ /* 0x0007ec0000000800 */
[----:B------:R1:W-:Y:S01]  /*4600*/  STS [R228+0x20000], R4 ;  /* 0x02000004e4007388 */ /* 0x0003e20000000800 */
[----:B------:R-:W1:Y:S01]  /*4610*/  MUFU.EX2 R186, R30 ;  /* 0x0000001e00ba7308 */ /* 0x000e620000000800 */
[----:B--2---:R-:W-:Y:S02]  /*4620*/  F2FP.F16.F32.PACK_AB R3, R234, R235 ;  /* 0x000000ebea03723e */ /* 0x004fe400000000ff */
[----:B----4-:R-:W-:Y:S03]  /*4630*/  F2FP.F16.F32.PACK_AB R2, R199, R200 ;  /* 0x000000c8c702723e */ /* 0x010fe600000000ff */
[----:B------:R2:W-:Y:S01]  /*4640*/  STS [R228+0x20400], R3 ;  /* 0x02040003e4007388 */ /* 0x0005e20000000800 */
[----:B---3--:R-:W-:Y:S05]  /*4650*/  F2FP.F16.F32.PACK_AB R5, R187, R188 ;  /* 0x000000bcbb05723e */ /* 0x008fea00000000ff */
[----:B------:R3:W-:Y:S01]  /*4660*/  STS [R229+0x20000], R2 ;  /* 0x02000002e5007388 */ /* 0x0007e20000000800 */
[----:B-1----:R-:W-:Y:S05]  /*4670*/  F2FP.F16.F32.PACK_AB R4, R189, R190 ;  /* 0x000000bebd04723e */ /* 0x002fea00000000ff */
[----:B------:R1:W-:Y:S06]  /*4680*/  STS [R229+0x20400], R0 ;  /* 0x02040000e5007388 */ /* 0x0003ec0000000800 */
[----:B------:R-:W-:Y:S06]  /*4690*/  STS [R228+0x21000], R5 ;  /* 0x02100005e4007388 */ /* 0x000fec0000000800 */
[----:B------:R-:W-:Y:S01]  /*46a0*/  STS [R228+0x21400], R4 ;  /* 0x02140004e4007388 */ /* 0x000fe20000000800 */
[----:B--2---:R-:W-:Y:S02]  /*46b0*/  F2FP.F16.F32.PACK_AB R3, R183, R185 ;  /* 0x000000b9b703723e */ /* 0x004fe400000000ff */
[----:B---3--:R-:W-:Y:S03]  /*46c0*/  F2FP.F16.F32.PACK_AB R2, R184, R186 ;  /* 0x000000bab802723e */ /* 0x008fe600000000ff */
[----:B------:R-:W-:Y:S01]  /*46d0*/  STS [R229+0x21000], R3 ;  /* 0x02100003e5007388 */ /* 0x000fe20000000800 */
[C---:B-1----:R-:W-:Y:S05]  /*46e0*/  LEA R0, R218.reuse, UR4, 0x1 ;  /* 0x00000004da007c11 */ /* 0x042fea000f8e08ff */
[----:B------:R1:W-:Y:S06]  /*46f0*/  STS [R229+0x21400], R2 ;  /* 0x02140002e5007388 */ /* 0x0003ec0000000800 */
[----:B------:R-:W-:Y:S06]  /*4700*/  LDSM.16.M88.4 R32, [R0+0x8000] ;  /* 0x008000000020783b */ /* 0x000fec0000000200 */
[----:B------:R-:W2:Y:S06]  /*4710*/  LDSM.16.M88.4 R16, [R214+UR4+0x14000] ;  /* 0x01400004d610783b */ /* 0x000eac0008000200 */
[----:B------:R-:W3:Y:S06]  /*4720*/  LDSM.16.M88.4 R28, [R0+0x9000] ;  /* 0x00900000001c783b */ /* 0x000eec0000000200 */
[----:B------:R-:W4:Y:S01]  /*4730*/  LDSM.16.M88.4 R164, [R214+UR4+0x14800] ;  /* 0x01480004d6a4783b */ /* 0x000f220008000200 */
[----:B-1----:R-:W-:Y:S05]  /*4740*/  LEA R2, R218, UR4, 0x1 ;  /* 0x00000004da027c11 */ /* 0x002fea000f8e08ff */
[----:B------:R-:W-:Y:S01]  /*4750*/  LDSM.16.M88.4 R172, [R213+0x8000] ;  /* 0x00800000d5ac783b */ /* 0x000fe20000000200 */
[--C-:B------:R-:W-:Y:S02]  /*4760*/  IMAD.IADD R3, R219, 0x1, R2.reuse ;  /* 0x00000001db037824 */ /* 0x100fe400078e0202 */
[C---:B------:R-:W-:Y:S02]  /*4770*/  IMAD.IADD R208, R217.reuse, 0x1, R2 ;  /* 0x00000001d9d07824 */ /* 0x040fe400078e0202 */
[----:B------:R-:W-:Y:S01]  /*4780*/  IMAD.IADD R2, R217, 0x1, R3 ;  /* 0x00000001d9027824 */ /* 0x000fe200078e0203 */
[----:B------:R-:W1:Y:S06]  /*4790*/  LDSM.16.M88.4 R168, [R3+0x8000] ;  /* 0x0080000003a8783b */ /* 0x000e6c0000000200 */
[----:B------:R-:W1:Y:S01]  /*47a0*/  LDSM.16.M88.4 R176, [R3+0x9000] ;  /* 0x0090000003b0783b */ /* 0x000e620000000200 */
[-C--:B--2---:R-:W-:Y:S06]  /*47b0*/  HMMA.16816.F32 R4, R32, R16.reuse, RZ ;  /* 0x000000102004723c */ /* 0x084fec00000018ff */
[C---:B---3--:R-:W-:Y:S06]  /*47c0*/  HMMA.16816.F32 R8, R28.reuse, R16, RZ ;  /* 0x000000101c08723c */ /* 0x048fec00000018ff */
[-C--:B------:R-:W-:Y:S06]  /*47d0*/  HMMA.16816.F32 R12, R28, R18.reuse, RZ ;  /* 0x000000121c0c723c */ /* 0x080fec00000018ff */
[C---:B------:R-:W-:Y:S06]  /*47e0*/  HMMA.16816.F32 R16, R32.reuse, R18, RZ ;  /* 0x000000122010723c */ /* 0x040fec00000018ff */
[-C--:B----4-:R-:W-:Y:S06]  /*47f0*/  HMMA.16816.F32 R20, R32, R164.reuse, RZ ;  /* 0x000000a42014723c */ /* 0x090fec00000018ff */
[C---:B------:R-:W-:Y:S06]  /*4800*/  HMMA.16816.F32 R24, R28.reuse, R164, RZ ;  /* 0x000000a41c18723c */ /* 0x040fec00000018ff */
[-C--:B------:R-:W-:Y:S06]  /*4810*/  HMMA.16816.F32 R28, R28, R166.reuse, RZ ;  /* 0x000000a61c1c723c */ /* 0x080fec00000018ff */
[----:B------:R-:W-:Y:S01]  /*4820*/  HMMA.16816.F32 R32, R32, R166, RZ ;  /* 0x000000a62020723c */ /* 0x000fe200000018ff */
[----:B------:R-:W2:Y:S05]  /*4830*/  LDSM.16.M88.4 R164, [R213+0x8800] ;  /* 0x00880000d5a4783b */ /* 0x000eaa0000000200 */
[-C--:B-1----:R-:W-:Y:S06]  /*4840*/  HMMA.16816.F32 R4, R168, R172.reuse, R4 ;  /* 0x000000aca804723c */ /* 0x082fec0000001804 */
[C---:B------:R-:W-:Y:S06]  /*4850*/  HMMA.16816.F32 R8, R176.reuse, R172, R8 ;  /* 0x000000acb008723c */ /* 0x040fec0000001808 */
[-C--:B------:R-:W-:Y:S06]  /*4860*/  HMMA.16816.F32 R12, R176, R174.reuse, R12 ;  /* 0x000000aeb00c723c */ /* 0x080fec000000180c */
[C---:B------:R-:W-:Y:S01]  /*4870*/  HMMA.16816.F32 R16, R168.reuse, R174, R16 ;  /* 0x000000aea810723c */ /* 0x040fe20000001810 */
[----:B------:R-:W-:Y:S05]  /*4880*/  LDSM.16.M88.4 R172, [R208+0x8000] ;  /* 0x00800000d0ac783b */ /* 0x000fea0000000200 */
[-C--:B--2---:R-:W-:Y:S06]  /*4890*/  HMMA.16816.F32 R20, R168, R164.reuse, R20 ;  /* 0x000000a4a814723c */ /* 0x084fec0000001814 */
[C---:B------:R-:W-:Y:S06]  /*48a0*/  HMMA.16816.F32 R24, R176.reuse, R164, R24 ;  /* 0x000000a4b018723c */ /* 0x040fec0000001818 */
[-C--:B------:R-:W-:Y:S01]  /*48b0*/  HMMA.16816.F32 R28, R176, R166.reuse, R28 ;  /* 0x000000a6b01c723c */ /* 0x080fe2000000181c */
[----:B------:R-:W2:Y:S06]  /*48c0*/  LDG.E R179, desc[UR6][R180.64] ;  /* 0x00000006b4b37981 */ /* 0x000eac000c1e1900 */
[----:B------:R-:W3:Y:S01]  /*48d0*/  LDG.E R178, desc[UR6][R180.64+0x20] ;  /* 0x00002006b4b27981 */ /* 0x000ee2000c1e1900 */
[----:B------:R-:W-:Y:S05]  /*48e0*/  HMMA.16816.F32 R32, R168, R166, R32 ;  /* 0x000000a6a820723c */ /* 0x000fea0000001820 */
[----:B------:R-:W1:Y:S06]  /*48f0*/  LDSM.16.M88.4 R164, [R216+0x8000] ;  /* 0x00800000d8a4783b */ /* 0x000e6c0000000200 */
[----:B------:R-:W4:Y:S06]  /*4900*/  LDSM.16.M88.4 R168, [R208+0x9000] ;  /* 0x00900000d0a8783b */ /* 0x000f2c0000000200 */
[----:B------:R-:W5:Y:S01]  /*4910*/  LDG.E R177, desc[UR6][R180.64+0x80] ;  /* 0x00008006b4b17981 */ /* 0x000f62000c1e1900 */
[-C--:B-1----:R-:W-:Y:S06]  /*4920*/  HMMA.16816.F32 R4, R172, R164.reuse, R4 ;  /* 0x000000a4ac04723c */ /* 0x082fec0000001804 */
[C---:B----4-:R-:W-:Y:S06]  /*4930*/  HMMA.16816.F32 R8, R168.reuse, R164, R8 ;  /* 0x000000a4a808723c */ /* 0x050fec0000001808 */
[-C--:B------:R-:W-:Y:S06]  /*4940*/  HMMA.16816.F32 R12, R168, R166.reuse, R12 ;  /* 0x000000a6a80c723c */ /* 0x080fec000000180c */
[C---:B------:R-:W-:Y:S01]  /*4950*/  HMMA.16816.F32 R16, R172.reuse, R166, R16 ;  /* 0x000000a6ac10723c */ /* 0x040fe20000001810 */
[----:B------:R-:W1:Y:S05]  /*4960*/  LDSM.16.M88.4 R164, [R216+0x8800] ;  /* 0x00880000d8a4783b */ /* 0x000e6a0000000200 */
[-C--:B-1----:R-:W-:Y:S06]  /*4970*/  HMMA.16816.F32 R20, R172, R164.reuse, R20 ;  /* 0x000000a4ac14723c */ /* 0x082fec0000001814 */
[C---:B------:R-:W-:Y:S06]  /*4980*/  HMMA.16816.F32 R24, R168.reuse, R164, R24 ;  /* 0x000000a4a818723c */ /* 0x040fec0000001818 */
[-C--:B------:R-:W-:Y:S01]  /*4990*/  HMMA.16816.F32 R28, R168, R166.reuse, R28 ;  /* 0x000000a6a81c723c */ /* 0x080fe2000000181c */
[----:B------:R-:W-:Y:S05]  /*49a0*/  LDSM.16.M88.4 R168, [R2+0x8000] ;  /* 0x0080000002a8783b */ /* 0x000fea0000000200 */
[----:B------:R-:W-:Y:S01]  /*49b0*/  HMMA.16816.F32 R32, R172, R166, R32 ;  /* 0x000000a6ac20723c */ /* 0x000fe20000001820 */
[----:B------:R-:W1:Y:S06]  /*49c0*/  LDSM.16.M88.4 R164, [R215+0x8000] ;  /* 0x00800000d7a4783b */ /* 0x000e6c0000000200 */
[----:B------:R-:W4:Y:S01]  /*49d0*/  LDSM.16.M88.4 R172, [R2+0x9000] ;  /* 0x0090000002ac783b */ /* 0x000f220000000200 */
        /* <DEDUP_REMOVED lines=10> */
[----:B------:R-:W1:Y:S06]  /*4a80*/  LDSM.16.M88.4 R164, [R214+UR4+0x18000] ;  /* 0x01800004d6a4783b */ /* 0x000e6c0008000200 */
[----:B------:R4:W1:Y:S06]  /*4a90*/  LDSM.16.M88.4 R168, [R0+0xb000] ;  /* 0x00b0000000a8783b */ /* 0x00086c0000000200 */
[----:B----4-:R4:W5:Y:S01]  /*4aa0*/  LDG.E R0, desc[UR6][R180.64+0xa0] ;  /* 0x0000a006b4007981 */ /* 0x010962000c1e1900 */
[-C--:B-1----:R-:W-:Y:S06]  /*4ab0*/  HMMA.16816.F32 R4, R172, R164.reuse, R4 ;  /* 0x000000a4ac04723c */ /* 0x082fec0000001804 */
[C---:B------:R-:W-:Y:S06]  /*4ac0*/  HMMA.16816.F32 R8, R168.reuse, R164, R8 ;  /* 0x000000a4a808723c */ /* 0x040fec0000001808 */
[-C--:B------:R-:W-:Y:S06]  /*4ad0*/  HMMA.16816.F32 R12, R168, R166.reuse, R12 ;  /* 0x000000a6a80c723c */ /* 0x080fec000000180c */
[C---:B------:R-:W-:Y:S01]  /*4ae0*/  HMMA.16816.F32 R16, R172.reuse, R166, R16 ;  /* 0x000000a6ac10723c */ /* 0x040fe20000001810 */
[----:B------:R-:W1:Y:S05]  /*4af0*/  LDSM.16.M88.4 R164, [R214+UR4+0x18800] ;  /* 0x01880004d6a4783b */ /* 0x000e6a0008000200 */
[-C--:B-1----:R-:W-:Y:S06]  /*4b00*/  HMMA.16816.F32 R20, R172, R164.reuse, R20 ;  /* 0x000000a4ac14723c */ /* 0x082fec0000001814 */
[C---:B------:R-:W-:Y:S06]  /*4b10*/  HMMA.16816.F32 R24, R168.reuse, R164, R24 ;  /* 0x000000a4a818723c */ /* 0x040fec0000001818 */
[-C--:B------:R-:W-:Y:S01]  /*4b20*/  HMMA.16816.F32 R28, R168, R166.reuse, R28 ;  /* 0x000000a6a81c723c */ /* 0x080fe2000000181c */
[----:B------:R-:W-:Y:S05]  /*4b30*/  LDSM.16.M88.4 R168, [R3+0xa000] ;  /* 0x00a0000003a8783b */ /* 0x000fea0000000200 */
[----:B------:R-:W-:Y:S01]  /*4b40*/  HMMA.16816.F32 R32, R172, R166, R32 ;  /* 0x000000a6ac20723c */ /* 0x000fe20000001820 */
[----:B------:R-:W1:Y:S06]  /*4b50*/  LDSM.16.M88.4 R164, [R213+0xc000] ;  /* 0x00c00000d5a4783b */ /* 0x000e6c0000000200 */
[----:B------:R-:W2:Y:S01]  /*4b60*/  LDSM.16.M88.4 R172, [R3+0xb000] ;  /* 0x00b0000003ac783b */ /* 0x000ea20000000200 */
[-C--:B-1----:R-:W-:Y:S06]  /*4b70*/  HMMA.16816.F32 R4, R168, R164.reuse, R4 ;  /* 0x000000a4a804723c */ /* 0x082fec0000001804 */
[C---:B--2---:R-:W-:Y:S06]  /*4b80*/  HMMA.16816.F32 R8, R172.reuse, R164, R8 ;  /* 0x000000a4ac08723c */ /* 0x044fec0000001808 */
        /* <DEDUP_REMOVED lines=27> */
[C---:B------:R-:W-:Y:S01]  /*4d40*/  FADD.FTZ R4, -R179.reuse, R4 ;  /* 0x00000004b3047221 */ /* 0x040fe20000010100 */
[----:B------:R-:W-:Y:S01]  /*4d50*/  FADD.FTZ R5, -R179, R5 ;  /* 0x00000005b3057221 */ /* 0x000fe20000010100 */
[----:B---3--:R-:W-:Y:S03]  /*4d60*/  FADD.FTZ R6, -R178, R6 ;  /* 0x00000006b2067221 */ /* 0x008fe60000010100 */
[----:B----4-:R-:W-:Y:S01]  /*4d70*/  FMUL.FTZ R181, R207, R4 ;  /* 0x00000004cfb57220 */ /* 0x010fe20000410000 */
[----:B------:R-:W-:Y:S02]  /*4d80*/  IMAD.U32 R4, RZ, RZ, UR4 ;  /* 0x00000004ff047e24 */ /* 0x000fe4000f8e00ff */
[----:B------:R-:W-:Y:S01]  /*4d90*/  FMUL.FTZ R180, R206, R5 ;  /* 0x00000005ceb47220 */ /* 0x000fe20000410000 */
[----:B------:R-:W-:Y:S09]  /*4da0*/  FMUL.FTZ R182, R205, R6 ;  /* 0x00000006cdb67220 */ /* 0x000ff20000410000 */
[C---:B------:R-:W-:Y:S01]  /*4db0*/  FADD.FTZ R6, -R179.reuse, R16 ;  /* 0x00000010b3067221 */ /* 0x040fe20000010100 */
[----:B------:R-:W-:Y:S01]  /*4dc0*/  F2FP.F16.F32.PACK_AB R16, R180, R181 ;  /* 0x000000b5b410723e */ /* 0x000fe200000000ff */
[----:B------:R-:W-:Y:S01]  /*4dd0*/  FADD.FTZ R5, -R179, R17 ;  /* 0x00000011b3057221 */ /* 0x000fe20000010100 */
[----:B------:R-:W-:Y:S01]  /*4de0*/  FADD.FTZ R19, -R178, R19 ;  /* 0x00000013b2137221 */ /* 0x000fe20000010100 */
[----:B------:R-:W-:Y:S02]  /*4df0*/  FMUL.FTZ R6, R233, R6 ;  /* 0x00000006e9067220 */ /* 0x000fe40000410000 */
[----:B------:R-:W-:Y:S01]  /*4e00*/  FMUL.FTZ R5, R232, R5 ;  /* 0x00000005e8057220 */ /* 0x000fe20000410000 */
[-C--:B-1----:R-:W-:Y:S06]  /*4e10*/  HMMA.16816.F32 R20, R164, R168.reuse, R20 ;  /* 0x000000a8a414723c */ /* 0x082fec0000001814 */
[C---:B------:R-:W-:Y:S06]  /*4e20*/  HMMA.16816.F32 R24, R172.reuse, R168, R24 ;  /* 0x000000a8ac18723c */ /* 0x040fec0000001818 */
[-C--:B------:R-:W-:Y:S06]  /*4e30*/  HMMA.16816.F32 R28, R172, R170.reuse, R28 ;  /* 0x000000aaac1c723c */ /* 0x080fec000000181c */
[----:B------:R-:W-:Y:S05]  /*4e40*/  HMMA.16816.F32 R32, R164, R170, R32 ;  /* 0x000000aaa420723c */ /* 0x000fea0000001820 */
[----:B------:R-:W-:Y:S02]  /*4e50*/  IMAD.SHL.U32 R172, R220, 0x2, RZ ;  /* 0x00000002dcac7824 */ /* 0x000fe400078e00ff */
[C---:B------:R-:W-:Y:S01]  /*4e60*/  FADD.FTZ R20, -R179.reuse, R20 ;  /* 0x00000014b3147221 */ /* 0x040fe20000010100 */
[----:B------:R-:W-:Y:S03]  /*4e70*/  FADD.FTZ R21, -R179, R21 ;  /* 0x00000015b3157221 */ /* 0x000fe60000010100 */
[----:B------:R-:W-:Y:S01]  /*4e80*/  FADD.FTZ R17, -R178, R23 ;  /* 0x00000017b2117221 */ /* 0x000fe20000010100 */
[----:B------:R-:W-:Y:S01]  /*4e90*/  IADD3 R4, R172, 0x8000, R4 ;  /* 0x00008000ac047810 */ /* 0x000fe20007ffe004 */
[----:B------:R-:W-:Y:S02]  /*4ea0*/  FMUL.FTZ R21, R203, R21 ;  /* 0x00000015cb157220 */ /* 0x000fe40000410000 */
[----:B------:R-:W-:Y:S02]  /*4eb0*/  FMUL.FTZ R17, R234, R17 ;  /* 0x00000011ea117220 */ /* 0x000fe40000410000 */
[C---:B------:R-:W-:Y:S02]  /*4ec0*/  VIADD R176, R4.reuse, 0x40 ;  /* 0x0000004004b07836 */ /* 0x040fe40000000000 */
[----:B------:R-:W-:Y:S02]  /*4ed0*/  @P1 VIADD R176, R4, 0xffffffc0 ;  /* 0xffffffc004b01836 */ /* 0x000fe40000000000 */
[----:B------:R-:W-:Y:S01]  /*4ee0*/  FMUL.FTZ R4, R204, R20 ;  /* 0x00000014cc047220 */ /* 0x000fe20000410000 */
[----:B------:R-:W-:Y:S01]  /*4ef0*/  F2FP.F16.F32.PACK_AB R20, R5, R6 ;  /* 0x000000060514723e */ /* 0x000fe200000000ff */
[C---:B------:R-:W-:Y:S01]  /*4f00*/  FADD.FTZ R6, -R178.reuse, R7 ;  /* 0x00000007b2067221 */ /* 0x040fe20000010100 */
[----:B------:R-:W-:Y:S01]  /*4f10*/  FADD.FTZ R7, -R178, R22 ;  /* 0x00000016b2077221 */ /* 0x000fe20000010100 */
[C---:B------:R-:W-:Y:S01]  /*4f20*/  FADD.FTZ R5, -R179.reuse, R32 ;  /* 0x00000020b3057221 */ /* 0x040fe20000010100 */
[----:B------:R-:W-:Y:S01]  /*4f30*/  FADD.FTZ R33, -R179, R33 ;  /* 0x00000021b3217221 */ /* 0x000fe20000010100 */
[----:B------:R-:W-:Y:S01]  /*4f40*/  F2FP.F16.F32.PACK_AB R21, R21, R4 ;  /* 0x000000041515723e */ /* 0x000fe200000000ff */
        /* <DEDUP_REMOVED lines=19> */
[----:B------:R-:W-:Y:S01]  /*5080*/  VIADD R221, R221, UR14 ;  /* 0x0000000edddd7c36 */ /* 0x000fe20008000000 */
[----:B------:R-:W-:Y:S01]  /*5090*/  IADD3 R212, R212, UR14, RZ ;  /* 0x0000000ed4d47c10 */ /* 0x000fe2000fffe0ff */
[C---:B-1----:R-:W-:Y:S05]  /*50a0*/  IMAD.U32 R4, R23.reuse, -0x40, RZ ;  /* 0xffffffc017047824 */ /* 0x042fea00078e00ff */
[C---:B------:R-:W-:Y:S04]  /*50b0*/  LEA R5, P2, R4.reuse, R224, 0x1 ;  /* 0x000000e004057211 */ /* 0x040fe800078408ff */
[----:B------:R-:W-:Y:S01]  /*50c0*/  LEA.HI.X.SX32 R4, R4, R225, 0x1, P2 ;  /* 0x000000e104047211 */ /* 0x000fe200010f0eff */
[----:B------:R-:W-:Y:S03]  /*50d0*/  IMAD.MOV.U32 R224, RZ, RZ, R5 ;  /* 0x000000ffffe07224 */ /* 0x000fe600078e0005 */
[----:B------:R-:W-:Y:S02]  /*50e0*/  MOV R225, R4 ;  /* 0x0000000400e17202 */ /* 0x000fe40000000f00 */
        /* <DEDUP_REMOVED lines=10> */
.L_x_275:
[----:B------:R2:W-:Y:S01]  /*5190*/  STS [R230+0x1c400], R6 ;  /* 0x01c40006e6007388 */ /* 0x0005e20000000800 */
[----:B-1----:R-:W-:Y:S01]  /*51a0*/  F2FP.F16.F32.PACK_AB R4, R32, R33 ;  /* 0x000000212004723e */ /* 0x002fe200000000ff */
[C---:B-----5:R-:W-:Y:S01]  /*51b0*/  FADD.FTZ R8, -R177.reuse, R8 ;  /* 0x00000008b1087221 */ /* 0x060fe20000010100 */
[----:B------:R-:W-:Y:S01]  /*51c0*/  FADD.FTZ R9, -R177, R9 ;  /* 0x00000009b1097221 */ /* 0x000fe20000010100 */
[----:B------:R-:W-:Y:S01]  /*51d0*/  STS [R230+0x1c000], R16 ;  /* 0x01c00010e6007388 */ /* 0x000fe20000000800 */
[C---:B------:R-:W-:Y:S01]  /*51e0*/  FADD.FTZ R11, -R0.reuse, R11 ;  /* 0x0000000b000b7221 */ /* 0x040fe20000010100 */
[C---:B------:R-:W-:Y:S01]  /*51f0*/  FADD.FTZ R10, -R0.reuse, R10 ;  /* 0x0000000a000a7221 */ /* 0x040fe20000010100 */
[----:B------:R-:W-:Y:S01]  /*5200*/  FMUL.FTZ R5, R193, R9 ;  /* 0x00000009c1057220 */ /* 0x000fe20000410000 */
[----:B------:R1:W-:Y:S01]  /*5210*/  STS [R231+0x1c400], R4 ;  /* 0x01c40004e7007388 */ /* 0x0003e20000000800 */
[C---:B------:R-:W-:Y:S01]  /*5220*/  FADD.FTZ R12, -R177.reuse, R12 ;  /* 0x0000000cb10c7221 */ /* 0x040fe20000010100 */
[----:B------:R-:W-:Y:S01]  /*5230*/  FADD.FTZ R13, -R177, R13 ;  /* 0x0000000db10d7221 */ /* 0x000fe20000010100 */
[----:B------:R-:W-:Y:S01]  /*5240*/  FADD.FTZ R15, -R0, R15 ;  /* 0x0000000f000f7221 */ /* 0x000fe20000010100 */
[----:B------:R-:W-:Y:S01]  /*5250*/  STS [R231+0x1c000], R20 ;  /* 0x01c00014e7007388 */ /* 0x000fe20000000800 */
[----:B------:R-:W-:Y:S01]  /*5260*/  FMUL.FTZ R10, R198, R10 ;  /* 0x0000000ac60a7220 */ /* 0x000fe20000410000 */
[----:B------:R-:W-:Y:S01]  /*5270*/  FADD.FTZ R14, -R0, R14 ;  /* 0x0000000e000e7221 */ /* 0x000fe20000010100 */
[----:B------:R-:W-:Y:S01]  /*5280*/  FMUL.FTZ R12, R192, R12 ;  /* 0x0000000cc00c7220 */ /* 0x000fe20000410000 */
[----:B------:R-:W-:Y:S01]  /*5290*/  FMUL.FTZ R9, R191, R13 ;  /* 0x0000000dbf097220 */ /* 0x000fe20000410000 */
[C---:B------:R-:W-:Y:S01]  /*52a0*/  FADD.FTZ R24, -R177.reuse, R24 ;  /* 0x00000018b1187221 */ /* 0x040fe20000010100 */
[----:B------:R-:W-:Y:S01]  /*52b0*/  FMUL.FTZ R14, R196, R14 ;  /* 0x0000000ec40e7220 */ /* 0x000fe20000410000 */
[----:B------:R-:W-:Y:S01]  /*52c0*/  FADD.FTZ R25, -R177, R25 ;  /* 0x00000019b1197221 */ /* 0x000fe20000010100 */
[C---:B------:R-:W-:Y:S01]  /*52d0*/  FADD.FTZ R26, -R0.reuse, R26 ;  /* 0x0000001a001a7221 */ /* 0x040fe20000010100 */
[----:B------:R-:W-:Y:S01]  /*52e0*/  F2FP.F16.F32.PACK_AB R9, R9, R12 ;  /* 0x0000000c0909723e */ /* 0x000fe200000000ff */
[----:B------:R-:W-:Y:S01]  /*52f0*/  FADD.FTZ R27, -R0, R27 ;  /* 0x0000001b001b7221 */ /* 0x000fe20000010100 */
[----:B------:R-:W-:Y:S01]  /*5300*/  F2FP.F16.F32.PACK_AB R17, R17, R7 ;  /* 0x000000071111723e */ /* 0x000fe200000000ff */
[----:B------:R-:W-:Y:S01]  /*5310*/  FADD.FTZ R28, -R177, R28 ;  /* 0x0000001cb11c7221 */ /* 0x000fe20000010100 */
[----:B--2---:R-:W-:Y:S01]  /*5320*/  FMUL.FTZ R6, R195, R8 ;  /* 0x00000008c3067220 */ /* 0x004fe20000410000 */
[----:B------:R-:W-:Y:S01]  /*5330*/  FADD.FTZ R29, -R177, R29 ;  /* 0x0000001db11d7221 */ /* 0x000fe20000010100 */
[----:B------:R-:W-:Y:S01]  /*5340*/  FMUL.FTZ R24, R188, R24 ;  /* 0x00000018bc187220 */ /* 0x000fe20000410000 */
[----:B------:R-:W-:Y:S01]  /*5350*/  FMUL.FTZ R8, R187, R25 ;  /* 0x00000019bb087220 */ /* 0x000fe20000410000 */
[----:B------:R-:W-:Y:S01]  /*5360*/  FADD.FTZ R31, -R0, R31 ;  /* 0x0000001f001f7221 */ /* 0x000fe20000010100 */
[----:B------:R-:W-:Y:S01]  /*5370*/  FMUL.FTZ R26, R190, R26 ;  /* 0x0000001abe1a7220 */ /* 0x000fe20000410000 */
[----:B------:R-:W-:Y:S01]  /*5380*/  FMUL.FTZ R27, R189, R27 ;  /* 0x0000001bbd1b7220 */ /* 0x000fe20000410000 */
[----:B------:R-:W-:Y:S01]  /*5390*/  FADD.FTZ R30, -R0, R30 ;  /* 0x0000001e001e7221 */ /* 0x000fe20000010100 */
[----:B-1----:R-:W-:Y:S01]  /*53a0*/  F2FP.F16.F32.PACK_AB R4, R5, R6 ;  /* 0x000000060504723e */ /* 0x002fe200000000ff */
[----:B------:R-:W-:Y:S01]  /*53b0*/  FMUL.FTZ R6, R197, R11 ;  /* 0x0000000bc5067220 */ /* 0x000fe20000410000 */
[----:B------:R-:W-:Y:S01]  /*53c0*/  FMUL.FTZ R5, R194, R15 ;  /* 0x0000000fc2057220 */ /* 0x000fe20000410000 */
[----:B------:R-:W-:Y:S01]  /*53d0*/  F2FP.F16.F32.PACK_AB R16, R19, R22 ;  /* 0x000000161310723e */ /* 0x000fe200000000ff */
[----:B------:R-:W-:Y:S01]  /*53e0*/  FMUL.FTZ R28, R185, R28 ;  /* 0x0000001cb91c7220 */ /* 0x000fe20000410000 */
[----:B------:R1:W-:Y:S01]  /*53f0*/  STS [R230+0x1d000], R4 ;  /* 0x01d00004e6007388 */ /* 0x0003e20000000800 */
[----:B------:R-:W-:Y:S01]  /*5400*/  F2FP.F16.F32.PACK_AB R6, R6, R10 ;  /* 0x0000000a0606723e */ /* 0x000fe200000000ff */
[----:B------:R-:W-:Y:S01]  /*5410*/  FMUL.FTZ R7, R183, R29 ;  /* 0x0000001db7077220 */ /* 0x000fe20000410000 */
[----:B------:R-:W-:Y:S01]  /*5420*/  F2FP.F16.F32.PACK_AB R5, R5, R14 ;  /* 0x0000000e0505723e */ /* 0x000fe200000000ff */
[----:B------:R-:W-:Y:S01]  /*5430*/  FMUL.FTZ R30, R186, R30 ;  /* 0x0000001eba1e7220 */ /* 0x000fe20000410000 */
[----:B------:R-:W-:Y:S01]  /*5440*/  FMUL.FTZ R0, R184, R31 ;  /* 0x0000001fb8007220 */ /* 0x000fe20000410000 */
[----:B------:R-:W-:Y:S01]  /*5450*/  STS [R230+0x1d400], R6 ;  /* 0x01d40006e6007388 */ /* 0x000fe20000000800 */
[----:B------:R-:W-:Y:S02]  /*5460*/  F2FP.F16.F32.PACK_AB R8, R8, R24 ;  /* 0x000000180808723e */ /* 0x000fe400000000ff */
[----:B------:R-:W-:Y:S01]  /*5470*/  F2FP.F16.F32.PACK_AB R7, R7, R28 ;  /* 0x0000001c0707723e */ /* 0x000fe200000000ff */
[----:B------:R-:W-:Y:S01]  /*5480*/  STS [R231+0x1d000], R9 ;  /* 0x01d00009e7007388 */ /* 0x000fe20000000800 */
[----:B------:R-:W-:Y:S03]  /*5490*/  F2FP.F16.F32.PACK_AB R0, R0, R30 ;  /* 0x0000001e0000723e */ /* 0x000fe600000000ff */
[----:B------:R-:W-:Y:S04]  /*54a0*/  STS [R231+0x1d400], R5 ;  /* 0x01d40005e7007388 */ /* 0x000fe80000000800 */
[----:B------:R-:W-:Y:S04]  /*54b0*/  STS [R228+0x1c000], R21 ;  /* 0x01c00015e4007388 */ /* 0x000fe80000000800 */
[----:B------:R-:W-:Y:S01]  /*54c0*/  STS [R228+0x1c400], R17 ;  /* 0x01c40011e4007388 */ /* 0x000fe20000000800 */
[----:B-1----:R-:W-:Y:S03]  /*54d0*/  F2FP.F16.F32.PACK_AB R4, R27, R26 ;  /* 0x0000001a1b04723e */ /* 0x002fe600000000ff */
[----:B------:R-:W-:Y:S04]  /*54e0*/  STS [R229+0x1c000], R18 ;  /* 0x01c00012e5007388 */ /* 0x000fe80000000800 */
[----:B------:R-:W-:Y:S04]  /*54f0*/  STS [R229+0x1c400], R16 ;  /* 0x01c40010e5007388 */ /* 0x000fe80000000800 */
[----:B------:R-:W-:Y:S04]  /*5500*/  STS [R228+0x1d000], R8 ;  /* 0x01d00008e4007388 */ /* 0x000fe80000000800 */
[----:B------:R-:W-:Y:S04]  /*5510*/  STS [R228+0x1d400], R4 ;  /* 0x01d40004e4007388 */ /* 0x000fe80000000800 */
[----:B------:R-:W-:Y:S04]  /*5520*/  STS [R229+0x1d000], R7 ;  /* 0x01d00007e5007388 */ /* 0x000fe80000000800 */
[----:B------:R-:W-:Y:S01]  /*5530*/  STS [R229+0x1d400], R0 ;  /* 0x01d40000e5007388 */ /* 0x000fe20000000800 */
[----:B------:R-:W-:Y:S06]  /*5540*/  BAR.SYNC.DEFER_BLOCKING 0x0 ;  /* 0x0000000000007b1d */ /* 0x000fec0000010000 */
[----:B------:R-:W-:Y:S04]  /*5550*/  LDSM.16.MT88.4 R4, [R210+0x20000] ;  /* 0x02000000d204783b */ /* 0x000fe80000004200 */
[----:B------:R-:W1:Y:S04]  /*5560*/  LDSM.16.MT88.4 R8, [R172+UR4+0x8000] ;  /* 0x00800004ac08783b */ /* 0x000e680008004200 */
[----:B------:R-:W2:Y:S04]  /*5570*/  LDSM.16.MT88.4 R12, [R210+0x22000] ;  /* 0x02200000d20c783b */ /* 0x000ea80000004200 */
[----:B------:R-:W3:Y:S04]  /*5580*/  LDSM.16.MT88.4 R16, [R176] ;  /* 0x00000000b010783b */ /* 0x000ee80000004200 */
[----:B------:R-:W4:Y:S04]  /*5590*/  LDSM.16.MT88.4 R20, [R172+UR4+0xa000] ;  /* 0x00a00004ac14783b */ /* 0x000f280008004200 */
[----:B------:R-:W4:Y:S04]  /*55a0*/  LDSM.16.MT88.4 R24, [R176+0x2000] ;  /* 0x00200000b018783b */ /* 0x000f280000004200 */
[----:B------:R-:W-:Y:S04]  /*55b0*/  LDSM.16.MT88.4 R28, [R210+0x20800] ;  /* 0x02080000d21c783b */ /* 0x000fe80000004200 */
[----:B------:R-:W4:Y:S04]  /*55c0*/  LDSM.16.MT88.4 R32, [R172+UR4+0x8800] ;  /* 0x00880004ac20783b */ /* 0x000f280008004200 */
[----:B------:R-:W4:Y:S04]  /*55d0*/  LDSM.16.MT88.4 R164, [R210+0x22800] ;  /* 0x02280000d2a4783b */ /* 0x000f280000004200 */
[----:B------:R-:W-:Y:S01]  /*55e0*/  LDSM.16.MT88.4 R168, [R176+0x3000] ;  /* 0x00300000b0a8783b */ /* 0x000fe20000004200 */
[-C--:B-1----:R-:W-:Y:S06]  /*55f0*/  HMMA.16816.F32 R36, R4, R8.reuse, R36 ;  /* 0x000000080424723c */ /* 0x082fec0000001824 */
[C---:B--2---:R-:W-:Y:S06]  /*5600*/  HMMA.16816.F32 R40, R12.reuse, R8, R40 ;  /* 0x000000080c28723c */ /* 0x044fec0000001828 */
[-C--:B------:R-:W-:Y:S06]  /*5610*/  HMMA.16816.F32 R44, R12, R10.reuse, R44 ;  /* 0x0000000a0c2c723c */ /* 0x080fec000000182c */
[C---:B------:R-:W-:Y:S01]  /*5620*/  HMMA.16816.F32 R48, R4.reuse, R10, R48 ;  /* 0x0000000a0430723c */ /* 0x040fe20000001830 */
[----:B------:R-:W1:Y:S05]  /*5630*/  LDSM.16.MT88.4 R8, [R176+0x800] ;  /* 0x00080000b008783b */ /* 0x000e6a0000004200 */
[-C--:B---3--:R-:W-:Y:S06]  /*5640*/  HMMA.16816.F32 R52, R4, R16.reuse, R52 ;  /* 0x000000100434723c */ /* 0x088fec0000001834 */
[C---:B------:R-:W-:Y:S06]  /*5650*/  HMMA.16816.F32 R56, R12.reuse, R16, R56 ;  /* 0x000000100c38723c */ /* 0x040fec0000001838 */
[-C--:B------:R-:W-:Y:S06]  /*5660*/  HMMA.16816.F32 R60, R12, R18.reuse, R60 ;  /* 0x000000120c3c723c */ /* 0x080fec000000183c */
[C---:B------:R-:W-:Y:S01]  /*5670*/  HMMA.16816.F32 R64, R4.reuse, R18, R64 ;  /* 0x000000120440723c */ /* 0x040fe20000001840 */
[----:B------:R-:W2:Y:S05]  /*5680*/  LDSM.16.MT88.4 R16, [R172+UR4+0xa800] ;  /* 0x00a80004ac10783b */ /* 0x000eaa0008004200 */
[-C--:B----4-:R-:W-:Y:S06]  /*5690*/  HMMA.16816.F32 R68, R4, R20.reuse, R68 ;  /* 0x000000140444723c */ /* 0x090fec0000001844 */
[C---:B------:R-:W-:Y:S06]  /*56a0*/  HMMA.16816.F32 R72, R12.reuse, R20, R72 ;  /* 0x000000140c48723c */ /* 0x040fec0000001848 */
[-C--:B------:R-:W-:Y:S06]  /*56b0*/  HMMA.16816.F32 R76, R12, R22.reuse, R76 ;  /* 0x000000160c4c723c */ /* 0x080fec000000184c */
[C---:B------:R-:W-:Y:S01]  /*56c0*/  HMMA.16816.F32 R80, R4.reuse, R22, R80 ;  /* 0x000000160450723c */ /* 0x040fe20000001850 */
[----:B------:R-:W3:Y:S05]  /*56d0*/  LDSM.16.MT88.4 R20, [R176+0x2800] ;  /* 0x00280000b014783b */ /* 0x000eea0000004200 */
[-C--:B------:R-:W-:Y:S06]  /*56e0*/  HMMA.16816.F32 R84, R4, R24.reuse, R84 ;  /* 0x000000180454723c */ /* 0x080fec0000001854 */
[C---:B------:R-:W-:Y:S06]  /*56f0*/  HMMA.16816.F32 R88, R12.reuse, R24, R88 ;  /* 0x000000180c58723c */ /* 0x040fec0000001858 */
[-C--:B------:R-:W-:Y:S01]  /*5700*/  HMMA.16816.F32 R92, R12, R26.reuse, R92 ;  /* 0x0000001a0c5c723c */ /* 0x080fe2000000185c */
[----:B------:R-:W-:Y:S05]  /*5710*/  LDSM.16.MT88.4 R12, [R172+UR4+0x9000] ;  /* 0x00900004ac0c783b */ /* 0x000fea0008004200 */
[----:B------:R-:W-:Y:S01]  /*5720*/  HMMA.16816.F32 R96, R4, R26, R96 ;  /* 0x0000001a0460723c */ /* 0x000fe20000001860 */
[----:B------:R-:W4:Y:S04]  /*5730*/  LDSM.16.MT88.4 R4, [R210+0x21000] ;  /* 0x02100000d204783b */ /* 0x000f280000004200 */
[----:B------:R-:W4:Y:S01]  /*5740*/  LDSM.16.MT88.4 R24, [R210+0x23000] ;  /* 0x02300000d218783b */ /* 0x000f220000004200 */
[-C--:B------:R-:W-:Y:S06]  /*5750*/  HMMA.16816.F32 R36, R28, R32.reuse, R36 ;  /* 0x000000201c24723c */ /* 0x080fec0000001824 */
[C---:B------:R-:W-:Y:S06]  /*5760*/  HMMA.16816.F32 R40, R164.reuse, R32, R40 ;  /* 0x00000020a428723c */ /* 0x040fec0000001828 */
[-C--:B------:R-:W-:Y:S06]  /*5770*/  HMMA.16816.F32 R44, R164, R34.reuse, R44 ;  /* 0x00000022a42c723c */ /* 0x080fec000000182c */
[C---:B------:R-:W-:Y:S01]  /*5780*/  HMMA.16816.F32 R48, R28.reuse, R34, R48 ;  /* 0x000000221c30723c */ /* 0x040fe20000001830 */
[----:B------:R-:W-:Y:S05]  /*5790*/  LDSM.16.MT88.4 R32, [R172+UR4+0xb000] ;  /* 0x00b00004ac20783b */ /* 0x000fea0008004200 */
[-C--:B-1----:R-:W-:Y:S06]  /*57a0*/  HMMA.16816.F32 R52, R28, R8.reuse, R52 ;  /* 0x000000081c34723c */ /* 0x082fec0000001834 */
[C---:B------:R-:W-:Y:S06]  /*57b0*/  HMMA.16816.F32 R56, R164.reuse, R8, R56 ;  /* 0x00000008a438723c */ /* 0x040fec0000001838 */
[-C--:B------:R-:W-:Y:S06]  /*57c0*/  HMMA.16816.F32 R60, R164, R10.reuse, R60 ;  /* 0x0000000aa43c723c */ /* 0x080fec000000183c */
[C---:B------:R-:W-:Y:S01]  /*57d0*/  HMMA.16816.F32 R64, R28.reuse, R10, R64 ;  /* 0x0000000a1c40723c */ /* 0x040fe20000001840 */
[----:B------:R-:W1:Y:S05]  /*57e0*/  LDSM.16.MT88.4 R8, [R176+0x1000] ;  /* 0x00100000b008783b */ /* 0x000e6a0000004200 */
[-C--:B--2---:R-:W-:Y:S06]  /*57f0*/  HMMA.16816.F32 R68, R28, R16.reuse, R68 ;  /* 0x000000101c44723c */ /* 0x084fec0000001844 */
[C---:B------:R-:W-:Y:S06]  /*5800*/  HMMA.16816.F32 R72, R164.reuse, R16, R72 ;  /* 0x00000010a448723c */ /* 0x040fec0000001848 */
[-C--:B------:R-:W-:Y:S06]  /*5810*/  HMMA.16816.F32 R76, R164, R18.reuse, R76 ;  /* 0x00000012a44c723c */ /* 0x080fec000000184c */
[C---:B------:R-:W-:Y:S01]  /*5820*/  HMMA.16816.F32 R80, R28.reuse, R18, R80 ;  /* 0x000000121c50723c */ /* 0x040fe20000001850 */
[----:B------:R-:W-:Y:S05]  /*5830*/  LDSM.16.MT88.4 R16, [R210+0x21800] ;  /* 0x02180000d210783b */ /* 0x000fea0000004200 */
[-C--:B---3--:R-:W-:Y:S06]  /*5840*/  HMMA.16816.F32 R84, R28, R20.reuse, R84 ;  /* 0x000000141c54723c */ /* 0x088fec0000001854 */
[C---:B------:R-:W-:Y:S06]  /*5850*/  HMMA.16816.F32 R88, R164.reuse, R20, R88 ;  /* 0x00000014a458723c */ /* 0x040fec0000001858 */
[-C--:B------:R-:W-:Y:S01]  /*5860*/  HMMA.16816.F32 R92, R164, R22.reuse, R92 ;  /* 0x00000016a45c723c */ /* 0x080fe2000000185c */
[----:B------:R-:W-:Y:S04]  /*5870*/  LDSM.16.MT88.4 R164, [R176+0x1800] ;  /* 0x00180000b0a4783b */ /* 0x000fe80000004200 */
[----:B------:R-:W-:Y:S01]  /*5880*/  LDSM.16.MT88.4 R176, [R176+0x3800] ;  /* 0x00380000b0b0783b */ /* 0x000fe20000004200 */
[----:B------:R-:W-:Y:S03]  /*5890*/  HMMA.16816.F32 R96, R28, R22, R96 ;  /* 0x000000161c60723c */ /* 0x000fe60000001860 */
[----:B------:R-:W2:Y:S03]  /*58a0*/  LDSM.16.MT88.4 R20, [R172+UR4+0x9800] ;  /* 0x00980004ac14783b */ /* 0x000ea60008004200 */
[-C--:B----4-:R-:W-:Y:S01]  /*58b0*/  HMMA.16816.F32 R36, R4, R12.reuse, R36 ;  /* 0x0000000c0424723c */ /* 0x090fe20000001824 */
[----:B------:R-:W3:Y:S04]  /*58c0*/  LDSM.16.MT88.4 R28, [R210+0x23800] ;  /* 0x02380000d21c783b */ /* 0x000ee80000004200 */
[----:B------:R-:W4:Y:S01]  /*58d0*/  LDSM.16.MT88.4 R172, [R172+UR4+0xb800] ;  /* 0x00b80004acac783b */ /* 0x000f220008004200 */
[C---:B------:R-:W-:Y:S01]  /*58e0*/  HMMA.16816.F32 R40, R24.reuse, R12, R40 ;  /* 0x0000000c1828723c */ /* 0x040fe20000001828 */
[----:B------:R-:W-:Y:S05]  /*58f0*/  BAR.SYNC.DEFER_BLOCKING 0x0 ;  /* 0x0000000000007b1d */ /* 0x000fea0000010000 */
[-C--:B------:R-:W-:Y:S06]  /*5900*/  HMMA.16816.F32 R44, R24, R14.reuse, R44 ;  /* 0x0000000e182c723c */ /* 0x080fec000000182c */
[C---:B------:R-:W-:Y:S06]  /*5910*/  HMMA.16816.F32 R48, R4.reuse, R14, R48 ;  /* 0x0000000e0430723c */ /* 0x040fec0000001830 */
[-C--:B-1----:R-:W-:Y:S06]  /*5920*/  HMMA.16816.F32 R52, R4, R8.reuse, R52 ;  /* 0x000000080434723c */ /* 0x082fec0000001834 */
[C---:B------:R-:W-:Y:S06]  /*5930*/  HMMA.16816.F32 R56, R24.reuse, R8, R56 ;  /* 0x000000081838723c */ /* 0x040fec0000001838 */
[-C--:B------:R-:W-:Y:S06]  /*5940*/  HMMA.16816.F32 R60, R24, R10.reuse, R60 ;  /* 0x0000000a183c723c */ /* 0x080fec000000183c */
        /* <DEDUP_REMOVED lines=8> */
[----:B------:R-:W-:Y:S06]  /*59d0*/  HMMA.16816.F32 R96, R4, R170, R96 ;  /* 0x000000aa0460723c */ /* 0x000fec0000001860 */
[-C--:B--2---:R-:W-:Y:S06]  /*59e0*/  HMMA.16816.F32 R36, R16, R20.reuse, R36 ;  /* 0x000000141024723c */ /* 0x084fec0000001824 */
[C---:B---3--:R-:W-:Y:S06]  /*59f0*/  HMMA.16816.F32 R40, R28.reuse, R20, R40 ;  /* 0x000000141c28723c */ /* 0x048fec0000001828 */
[-C--:B------:R-:W-:Y:S06]  /*5a00*/  HMMA.16816.F32 R44, R28, R22.reuse, R44 ;  /* 0x000000161c2c723c */ /* 0x080fec000000182c */
[C---:B------:R-:W-:Y:S06]  /*5a10*/  HMMA.16816.F32 R48, R16.reuse, R22, R48 ;  /* 0x000000161030723c */ /* 0x040fec0000001830 */
[-C--:B------:R-:W-:Y:S06]  /*5a20*/  HMMA.16816.F32 R52, R16, R164.reuse, R52 ;  /* 0x000000a41034723c */ /* 0x080fec0000001834 */
[C---:B------:R-:W-:Y:S06]  /*5a30*/  HMMA.16816.F32 R56, R28.reuse, R164, R56 ;  /* 0x000000a41c38723c */ /* 0x040fec0000001838 */
[-C--:B------:R-:W-:Y:S06]  /*5a40*/  HMMA.16816.F32 R60, R28, R166.reuse, R60 ;  /* 0x000000a61c3c723c */ /* 0x080fec000000183c */
[C---:B------:R-:W-:Y:S06]  /*5a50*/  HMMA.16816.F32 R64, R16.reuse, R166, R64 ;  /* 0x000000a61040723c */ /* 0x040fec0000001840 */
[-C--:B----4-:R-:W-:Y:S06]  /*5a60*/  HMMA.16816.F32 R68, R16, R172.reuse, R68 ;  /* 0x000000ac1044723c */ /* 0x090fec0000001844 */
[C---:B------:R-:W-:Y:S06]  /*5a70*/  HMMA.16816.F32 R72, R28.reuse, R172, R72 ;  /* 0x000000ac1c48723c */ /* 0x040fec0000001848 */
        /* <DEDUP_REMOVED lines=11> */
[C---:B-1----:R-:W-:Y:S05]  /*5b30*/  IMAD.U32 R0, R5.reuse, -0x40, RZ ;  /* 0xffffffc005007824 */ /* 0x042fea00078e00ff */
[C---:B------:R-:W-:Y:S04]  /*5b40*/  LEA R4, P2, R0.reuse, R226, 0x1 ;  /* 0x000000e200047211 */ /* 0x040fe800078408ff */
[----:B------:R-:W-:Y:S01]  /*5b50*/  LEA.HI.X.SX32 R0, R0, R227, 0x1, P2 ;  /* 0x000000e300007211 */ /* 0x000fe200010f0eff */
[----:B------:R-:W-:Y:S04]  /*5b60*/  IMAD.MOV.U32 R226, RZ, RZ, R4 ;  /* 0x000000ffffe27224 */ /* 0x000fe800078e0004 */
[----:B------:R-:W-:Y:S01]  /*5b70*/  IMAD.MOV.U32 R227, RZ, RZ, R0 ;  /* 0x000000ffffe37224 */ /* 0x000fe200078e0000 */
[----:B------:R-:W-:Y:S02]  /*5b80*/  LEA R0, R246, UR4, 0x1 ;  /* 0x00000004f6007c11 */ /* 0x000fe4000f8e08ff */
        /* <DEDUP_REMOVED lines=10> */
.L_x_276:
[----:B-1----:R-:W-:Y:S01]  /*5c30*/  LEA R0, R218, UR4, 0x1 ;  /* 0x00000004da007c11 */ /* 0x002fe2000f8e08ff */
[----:B------:R-:W-:Y:S01]  /*5c40*/  LDSM.16.MT88.4 R16, [R209] ;  /* 0x00000000d110783b */ /* 0x000fe20000004200 */
[----:B------:R-:W-:Y:S03]  /*5c50*/  ULOP3.LUT UR14, UR8, 0x1, URZ, 0xc0, !UPT ;  /* 0x00000001080e7892 */ /* 0x000fe6000f8ec03f */
[----:B------:R-:W1:Y:S01]  /*5c60*/  LDSM.16.M88.4 R32, [R0+0x1c000] ;  /* 0x01c000000020783b */ /* 0x000e620000000200 */
[----:B------:R-:W-:Y:S02]  /*5c70*/  UISETP.NE.U32.AND UP1, UPT, UR14, 0x1, UPT ;  /* 0x000000010e00788c */ /* 0x000fe4000bf25070 */
[----:B------:R-:W-:Y:S01]  /*5c80*/  UIADD3 UR14, UR8, -0x1, URZ ;  /* 0xffffffff080e7890 */ /* 0x000fe2000fffe03f */
[----:B------:R-:W2:Y:S04]  /*5c90*/  LDSM.16.M88.4 R28, [R0+0x1d000] ;  /* 0x01d00000001c783b */ /* 0x000ea80000000200 */
[----:B------:R-:W3:Y:S04]  /*5ca0*/  LDSM.16.MT88.4 R164, [R209+0x4000] ;  /* 0x00400000d1a4783b */ /* 0x000ee80000004200 */
[----:B------:R-:W-:Y:S04]  /*5cb0*/  LDSM.16.M88.4 R168, [R3+0x1c000] ;  /* 0x01c0000003a8783b */ /* 0x000fe80000000200 */
[----:B------:R-:W4:Y:S04]  /*5cc0*/  LDSM.16.MT88.4 R172, [R209+0x800] ;  /* 0x00080000d1ac783b */ /* 0x000f280000004200 */
[----:B------:R-:W4:Y:S04]  /*5cd0*/  LDSM.16.M88.4 R176, [R3+0x1d000] ;  /* 0x01d0000003b0783b */ /* 0x000f280000000200 */
[----:B------:R-:W4:Y:S04]  /*5ce0*/  LDSM.16.MT88.4 R180, [R209+0x4800] ;  /* 0x00480000d1b4783b */ /* 0x000f280000004200 */
[----:B------:R-:W-:Y:S04]  /*5cf0*/  LDSM.16.M88.4 R184, [R208+0x1c000] ;  /* 0x01c00000d0b8783b */ /* 0x000fe80000000200 */
[----:B------:R-:W4:Y:S04]  /*5d00*/  LDSM.16.MT88.4 R188, [R209+0x1000] ;  /* 0x00100000d1bc783b */ /* 0x000f280000004200 */
[----:B------:R-:W4:Y:S01]  /*5d10*/  LDSM.16.M88.4 R192, [R208+0x1d000] ;  /* 0x01d00000d0c0783b */ /* 0x000f220000000200 */
[-C--:B-1----:R-:W-:Y:S03]  /*5d20*/  HMMA.16816.F32 R4, R32, R16.reuse, RZ ;  /* 0x000000102004723c */ /* 0x082fe600000018ff */
[----:B------:R-:W1:Y:S04]  /*5d30*/  LDSM.16.MT88.4 R196, [R209+0x5000] ;  /* 0x00500000d1c4783b */ /* 0x000e680000004200 */
[----:B------:R-:W-:Y:S01]  /*5d40*/  LDSM.16.M88.4 R200, [R2+0x1d000] ;  /* 0x01d0000002c8783b */ /* 0x000fe20000000200 */
[C---:B--2---:R-:W-:Y:S03]  /*5d50*/  HMMA.16816.F32 R8, R28.reuse, R16, RZ ;  /* 0x000000101c08723c */ /* 0x044fe600000018ff */
[----:B------:R-:W-:Y:S03]  /*5d60*/  LDSM.16.MT88.4 R204, [R209+0x5800] ;  /* 0x00580000d1cc783b */ /* 0x000fe60000004200 */
[-C--:B------:R-:W-:Y:S06]  /*5d70*/  HMMA.16816.F32 R12, R28, R18.reuse, RZ ;  /* 0x000000121c0c723c */ /* 0x080fec00000018ff */
[C---:B------:R-:W-:Y:S06]  /*5d80*/  HMMA.16816.F32 R16, R32.reuse, R18, RZ ;  /* 0x000000122010723c */ /* 0x040fec00000018ff */
[-C--:B---3--:R-:W-:Y:S06]  /*5d90*/  HMMA.16816.F32 R20, R32, R164.reuse, RZ ;  /* 0x000000a42014723c */ /* 0x088fec00000018ff */
[C---:B------:R-:W-:Y:S06]  /*5da0*/  HMMA.16816.F32 R24, R28.reuse, R164, RZ ;  /* 0x000000a41c18723c */ /* 0x040fec00000018ff */
[-C--:B------:R-:W-:Y:S06]  /*5db0*/  HMMA.16816.F32 R28, R28, R166.reuse, RZ ;  /* 0x000000a61c1c723c */ /* 0x080fec00000018ff */
[----:B------:R-:W-:Y:S01]  /*5dc0*/  HMMA.16816.F32 R32, R32, R166, RZ ;  /* 0x000000a62020723c */ /* 0x000fe200000018ff */
[----:B------:R-:W-:Y:S05]  /*5dd0*/  LDSM.16.M88.4 R164, [R2+0x1c000] ;  /* 0x01c0000002a4783b */ /* 0x000fea0000000200 */
[-C--:B----4-:R-:W-:Y:S06]  /*5de0*/  HMMA.16816.F32 R4, R168, R172.reuse, R4 ;  /* 0x000000aca804723c */ /* 0x090fec0000001804 */
[C---:B------:R-:W-:Y:S06]  /*5df0*/  HMMA.16816.F32 R8, R176.reuse, R172, R8 ;  /* 0x000000acb008723c */ /* 0x040fec0000001808 */
[-C--:B------:R-:W-:Y:S06]  /*5e00*/  HMMA.16816.F32 R12, R176, R174.reuse, R12 ;  /* 0x000000aeb00c723c */ /* 0x080fec000000180c */
[C---:B------:R-:W-:Y:S01]  /*5e10*/  HMMA.16816.F32 R16, R168.reuse, R174, R16 ;  /* 0x000000aea810723c */ /* 0x040fe20000001810 */
[----:B------:R-:W2:Y:S05]  /*5e20*/  LDSM.16.MT88.4 R172, [R209+0x1800] ;  /* 0x00180000d1ac783b */ /* 0x000eaa0000004200 */
[-C--:B------:R-:W-:Y:S06]  /*5e30*/  HMMA.16816.F32 R20, R168, R180.reuse, R20 ;  /* 0x000000b4a814723c */ /* 0x080fec0000001814 */
[C---:B------:R-:W-:Y:S06]  /*5e40*/  HMMA.16816.F32 R24, R176.reuse, R180, R24 ;  /* 0x000000b4b018723c */ /* 0x040fec0000001818 */
[-C--:B------:R-:W-:Y:S01]  /*5e50*/  HMMA.16816.F32 R28, R176, R182.reuse, R28 ;  /* 0x000000b6b01c723c */ /* 0x080fe2000000181c */
[----:B------:R-:W-:Y:S05]  /*5e60*/  LDSM.16.MT88.4 R176, [R209+0x2000] ;  /* 0x00200000d1b0783b */ /* 0x000fea0000004200 */
[----:B------:R-:W-:Y:S01]  /*5e70*/  HMMA.16816.F32 R32, R168, R182, R32 ;  /* 0x000000b6a820723c */ /* 0x000fe20000001820 */
[----:B------:R-:W3:Y:S04]  /*5e80*/  LDSM.16.M88.4 R168, [R0+0x1e000] ;  /* 0x01e0000000a8783b */ /* 0x000ee80000000200 */
[----:B------:R-:W4:Y:S01]  /*5e90*/  LDSM.16.M88.4 R180, [R0+0x1f000] ;  /* 0x01f0000000b4783b */ /* 0x000f220000000200 */
[-C--:B------:R-:W-:Y:S06]  /*5ea0*/  HMMA.16816.F32 R4, R184, R188.reuse, R4 ;  /* 0x000000bcb804723c */ /* 0x080fec0000001804 */
[C---:B------:R-:W-:Y:S06]  /*5eb0*/  HMMA.16816.F32 R8, R192.reuse, R188, R8 ;  /* 0x000000bcc008723c */ /* 0x040fec0000001808 */
[-C--:B------:R-:W-:Y:S06]  /*5ec0*/  HMMA.16816.F32 R12, R192, R190.reuse, R12 ;  /* 0x000000bec00c723c */ /* 0x080fec000000180c */
[C---:B------:R-:W-:Y:S01]  /*5ed0*/  HMMA.16816.F32 R16, R184.reuse, R190, R16 ;  /* 0x000000beb810723c */ /* 0x040fe20000001810 */
[----:B------:R-:W4:Y:S05]  /*5ee0*/  LDSM.16.MT88.4 R188, [R209+0x6000] ;  /* 0x00600000d1bc783b */ /* 0x000f2a0000004200 */
[-C--:B-1----:R-:W-:Y:S06]  /*5ef0*/  HMMA.16816.F32 R20, R184, R196.reuse, R20 ;  /* 0x000000c4b814723c */ /* 0x082fec0000001814 */
[C---:B------:R-:W-:Y:S06]  /*5f00*/  HMMA.16816.F32 R24, R192.reuse, R196, R24 ;  /* 0x000000c4c018723c */ /* 0x040fec0000001818 */
[-C--:B------:R-:W-:Y:S01]  /*5f10*/  HMMA.16816.F32 R28, R192, R198.reuse, R28 ;  /* 0x000000c6c01c723c */ /* 0x080fe2000000181c */
[----:B------:R-:W-:Y:S05]  /*5f20*/  LDSM.16.M88.4 R192, [R3+0x1f000] ;  /* 0x01f0000003c0783b */ /* 0x000fea0000000200 */
[----:B------:R-:W-:Y:S01]  /*5f30*/  HMMA.16816.F32 R32, R184, R198, R32 ;  /* 0x000000c6b820723c */ /* 0x000fe20000001820 */
[----:B------:R-:W-:Y:S04]  /*5f40*/  LDSM.16.MT88.4 R184, [R209+0x2800] ;  /* 0x00280000d1b8783b */ /* 0x000fe80000004200 */
[----:B------:R-:W-:Y:S01]  /*5f50*/  LDSM.16.MT88.4 R196, [R209+0x6800] ;  /* 0x00680000d1c4783b */ /* 0x000fe20000004200 */
[-C--:B--2---:R-:W-:Y:S06]  /*5f60*/  HMMA.16816.F32 R4, R164, R172.reuse, R4 ;  /* 0x000000aca404723c */ /* 0x084fec0000001804 */
[C---:B------:R-:W-:Y:S06]  /*5f70*/  HMMA.16816.F32 R8, R200.reuse, R172, R8 ;  /* 0x000000acc808723c */ /* 0x040fec0000001808 */
[-C--:B------:R-:W-:Y:S06]  /*5f80*/  HMMA.16816.F32 R12, R200, R174.reuse, R12 ;  /* 0x000000aec80c723c */ /* 0x080fec000000180c */
[C---:B------:R-:W-:Y:S01]  /*5f90*/  HMMA.16816.F32 R16, R164.reuse, R174, R16 ;  /* 0x000000aea410723c */ /* 0x040fe20000001810 */
[----:B------:R-:W1:Y:S05]  /*5fa0*/  LDSM.16.M88.4 R172, [R3+0x1e000] ;  /* 0x01e0000003ac783b */ /* 0x000e6a0000000200 */
[-C--:B------:R-:W-:Y:S06]  /*5fb0*/  HMMA.16816.F32 R20, R164, R204.reuse, R20 ;  /* 0x000000cca414723c */ /* 0x080fec0000001814 */
[C---:B------:R-:W-:Y:S06]  /*5fc0*/  HMMA.16816.F32 R24, R200.reuse, R204, R24 ;  /* 0x000000ccc818723c */ /* 0x040fec0000001818 */
[-C--:B------:R-:W-:Y:S01]  /*5fd0*/  HMMA.16816.F32 R28, R200, R206.reuse, R28 ;  /* 0x000000cec81c723c */ /* 0x080fe2000000181c */
[----:B------:R-:W-:Y:S05]  /*5fe0*/  LDSM.16.M88.4 R200, [R208+0x1f000] ;  /* 0x01f00000d0c8783b */ /* 0x000fea0000000200 */
[----:B------:R-:W-:Y:S01]  /*5ff0*/  HMMA.16816.F32 R32, R164, R206, R32 ;  /* 0x000000cea420723c */ /* 0x000fe20000001820 */
[----:B------:R-:W-:Y:S04]  /*6000*/  LDSM.16.M88.4 R164, [R208+0x1e000] ;  /* 0x01e00000d0a4783b */ /* 0x000fe80000000200 */
[----:B------:R-:W-:Y:S01]  /*6010*/  LDSM.16.MT88.4 R204, [R209+0x7000] ;  /* 0x00700000d1cc783b */ /* 0x000fe20000004200 */
[-C--:B---3--:R-:W-:Y:S06]  /*6020*/  HMMA.16816.F32 R4, R168, R176.reuse, R4 ;  /* 0x000000b0a804723c */ /* 0x088fec0000001804 */
[C---:B----4-:R-:W-:Y:S06]  /*6030*/  HMMA.16816.F32 R8, R180.reuse, R176, R8 ;  /* 0x000000b0b408723c */ /* 0x050fec0000001808 */
        /* <DEDUP_REMOVED lines=9> */
[----:B------:R-:W-:Y:S01]  /*60d0*/  LDSM.16.MT88.4 R188, [R209+0x7800] ;  /* 0x00780000d1bc783b */ /* 0x000fe20000004200 */
[-C--:B-1----:R-:W-:Y:S06]  /*60e0*/  HMMA.16816.F32 R4, R172, R184.reuse, R4 ;  /* 0x000000b8ac04723c */ /* 0x082fec0000001804 */
[C---:B------:R-:W-:Y:S06]  /*60f0*/  HMMA.16816.F32 R8, R192.reuse, R184, R8 ;  /* 0x000000b8c008723c */ /* 0x040fec0000001808 */
[-C--:B------:R-:W-:Y:S06]  /*6100*/  HMMA.16816.F32 R12, R192, R186.reuse, R12 ;  /* 0x000000bac00c723c */ /* 0x080fec000000180c */
[C---:B------:R-:W-:Y:S01]  /*6110*/  HMMA.16816.F32 R16, R172.reuse, R186, R16 ;  /* 0x000000baac10723c */ /* 0x040fe20000001810 */
[----:B------:R-:W1:Y:S05]  /*6120*/  LDSM.16.M88.4 R184, [R2+0x1f000] ;  /* 0x01f0000002b8783b */ /* 0x000e6a0000000200 */
[-C--:B------:R-:W-:Y:S06]  /*6130*/  HMMA.16816.F32 R20, R172, R196.reuse, R20 ;  /* 0x000000c4ac14723c */ /* 0x080fec0000001814 */
[C---:B------:R-:W-:Y:S06]  /*6140*/  HMMA.16816.F32 R24, R192.reuse, R196, R24 ;  /* 0x000000c4c018723c */ /* 0x040fec0000001818 */
[-C--:B------:R-:W-:Y:S06]  /*6150*/  HMMA.16816.F32 R28, R192, R198.reuse, R28 ;  /* 0x000000c6c01c723c */ /* 0x080fec000000181c */
[----:B------:R-:W-:Y:S01]  /*6160*/  HMMA.16816.F32 R32, R172, R198, R32 ;  /* 0x000000c6ac20723c */ /* 0x000fe20000001820 */
[----:B------:R-:W4:Y:S05]  /*6170*/  LDC R173, c[0x0][0x270] ;  /* 0x00009c00ffad7b82 */ /* 0x000f2a0000000800 */
[-C--:B--2---:R-:W-:Y:S06]  /*6180*/  HMMA.16816.F32 R4, R164, R176.reuse, R4 ;  /* 0x000000b0a404723c */ /* 0x084fec0000001804 */
[C---:B------:R-:W-:Y:S06]  /*6190*/  HMMA.16816.F32 R8, R200.reuse, R176, R8 ;  /* 0x000000b0c808723c */ /* 0x040fec0000001808 */
[-C--:B------:R-:W-:Y:S05]  /*61a0*/  HMMA.16816.F32 R12, R200, R178.reuse, R12 ;  /* 0x000000b2c80c723c */ /* 0x080fea000000180c */
[----:B------:R-:W-:Y:S01]  /*61b0*/  IMAD.IADD R176, R217, 0x1, R211 ;  /* 0x00000001d9b07824 */ /* 0x000fe200078e02d3 */
[C---:B------:R-:W-:Y:S05]  /*61c0*/  HMMA.16816.F32 R16, R164.reuse, R178, R16 ;  /* 0x000000b2a410723c */ /* 0x040fea0000001810 */
[----:B----4-:R-:W-:Y:S01]  /*61d0*/  IMAD R173, R173, UR16, RZ ;  /* 0x00000010adad7c24 */ /* 0x010fe2000f8e02ff */
[-C--:B------:R-:W-:Y:S05]  /*61e0*/  HMMA.16816.F32 R20, R164, R204.reuse, R20 ;  /* 0x000000cca414723c */ /* 0x080fea0000001814 */
[C---:B------:R-:W-:Y:S01]  /*61f0*/  IMAD.U32 R0, R173.reuse, -0x40, RZ ;  /* 0xffffffc0ad007824 */ /* 0x040fe200078e00ff */
[C---:B------:R-:W-:Y:S05]  /*6200*/  HMMA.16816.F32 R24, R200.reuse, R204, R24 ;  /* 0x000000ccc818723c */ /* 0x040fea0000001818 */
[----:B------:R-:W-:Y:S01]  /*6210*/  IMAD.SHL.U32 R172, R173, 0x10, RZ ;  /* 0x00000010adac7824 */ /* 0x000fe200078e00ff */
[-C--:B------:R-:W-:Y:S06]  /*6220*/  HMMA.16816.F32 R28, R200, R206.reuse, R28 ;  /* 0x000000cec81c723c */ /* 0x080fec000000181c */
[----:B------:R-:W-:Y:S06]  /*6230*/  HMMA.16816.F32 R32, R164, R206, R32 ;  /* 0x000000cea420723c */ /* 0x000fec0000001820 */
[-C--:B---3--:R-:W-:Y:S05]  /*6240*/  HMMA.16816.F32 R4, R168, R180.reuse, R4 ;  /* 0x000000b4a804723c */ /* 0x088fea0000001804 */
[----:B------:R-:W-:Y:S01]  /*6250*/  @P0 IADD3 R166, P2, R243, UR11, RZ ;  /* 0x0000000bf3a60c10 */ /* 0x000fe2000ff5e0ff */
[C---:B-1----:R-:W-:Y:S01]  /*6260*/  HMMA.16816.F32 R8, R184.reuse, R180, R8 ;  /* 0x000000b4b808723c */ /* 0x042fe20000001808 */
[----:B------:R-:W-:Y:S04]  /*6270*/  @UP3 UIADD3 UR11, UP2, UR11, -0x100, URZ ;  /* 0xffffff000b0b3890 */ /* 0x000fe8000ff5e03f */
[----:B------:R-:W-:Y:S01]  /*6280*/  @P0 IADD3.X R167, R249, UR10, RZ, P2, !PT ;  /* 0x0000000af9a70c10 */ /* 0x000fe200097fe4ff */
[-C--:B------:R-:W-:Y:S01]  /*6290*/  HMMA.16816.F32 R12, R184, R182.reuse, R12 ;  /* 0x000000b6b80c723c */ /* 0x080fe2000000180c */
[----:B------:R-:W-:Y:S03]  /*62a0*/  @UP3 UIADD3.X UR10, UR10, -0x1, URZ, UP2, !UPT ;  /* 0xffffffff0a0a3890 */ /* 0x000fe600097fe43f */
[----:B------:R-:W5:Y:S01]  /*62b0*/  @P0 LDG.E R241, desc[UR6][R166.64] ;  /* 0x00000006a6f10981 */ /* 0x000f62000c1e1900 */
[C---:B------:R-:W-:Y:S01]  /*62c0*/  LEA R222, P2, R0.reuse, R222, 0x2 ;  /* 0x000000de00de7211 */ /* 0x040fe200078410ff */
[C---:B------:R-:W-:Y:S02]  /*62d0*/  HMMA.16816.F32 R16, R168.reuse, R182, R16 ;  /* 0x000000b6a810723c */ /* 0x040fe40000001810 */
[----:B------:R-:W5:Y:S03]  /*62e0*/  @P0 LDG.E R242, desc[UR6][R166.64+0x20] ;  /* 0x00002006a6f20981 */ /* 0x000f66000c1e1900 */
[----:B------:R-:W-:Y:S01]  /*62f0*/  LEA.HI.X.SX32 R223, R0, R223, 0x2, P2 ;  /* 0x000000df00df7211 */ /* 0x000fe200010f16ff */
[-C--:B------:R-:W-:Y:S01]  /*6300*/  HMMA.16816.F32 R20, R168, R188.reuse, R20 ;  /* 0x000000bca814723c */ /* 0x080fe20000001814 */
[----:B------:R-:W5:Y:S04]  /*6310*/  @P0 LDG.E R239, desc[UR6][R166.64+0x80] ;  /* 0x00008006a6ef0981 */ /* 0x000f68000c1e1900 */
[----:B------:R1:W5:Y:S01]  /*6320*/  @P0 LDG.E R240, desc[UR6][R166.64+0xa0] ;  /* 0x0000a006a6f00981 */ /* 0x000362000c1e1900 */
[C---:B------:R-:W-:Y:S05]  /*6330*/  HMMA.16816.F32 R24, R184.reuse, R188, R24 ;  /* 0x000000bcb818723c */ /* 0x040fea0000001818 */
[C---:B------:R-:W-:Y:S01]  /*6340*/  IMAD.SHL.U32 R0, R173.reuse, 0x8, RZ ;  /* 0x00000008ad007824 */ /* 0x040fe200078e00ff */
[-C--:B------:R-:W-:Y:S05]  /*6350*/  HMMA.16816.F32 R28, R184, R190.reuse, R28 ;  /* 0x000000beb81c723c */ /* 0x080fea000000181c */
[----:B------:R-:W-:Y:S01]  /*6360*/  IMAD.MOV.U32 R2, RZ, RZ, R222 ;  /* 0x000000ffff027224 */ /* 0x000fe200078e00de */
[----:B------:R-:W-:Y:S05]  /*6370*/  HMMA.16816.F32 R32, R168, R190, R32 ;  /* 0x000000bea820723c */ /* 0x000fea0000001820 */
[----:B------:R-:W-:Y:S01]  /*6380*/  IMAD.MOV.U32 R3, RZ, RZ, R223 ;  /* 0x000000ffff037224 */ /* 0x000fe200078e00df */
[CC--:B------:R-:W-:Y:S01]  /*6390*/  LEA R164, P2, R0.reuse, R2.reuse, 0x2 ;  /* 0x0000000200a47211 */ /* 0x0c0fe200078410ff */
[C---:B------:R-:W-:Y:S03]  /*63a0*/  IMAD R170, R173.reuse, 0x18, RZ ;  /* 0x00000018adaa7824 */ /* 0x040fe600078e02ff */
[----:B------:R2:W-:Y:S01]  /*63b0*/  REDG.E.ADD.F32.FTZ.RN.STRONG.GPU desc[UR6][R2.64], R4 ;  /* 0x00000004020079a6 */ /* 0x0005e2000c10f386 */
[-C--:B------:R-:W-:Y:S01]  /*63c0*/  LEA.HI.X.SX32 R165, R0, R3.reuse, 0x2, P2 ;  /* 0x0000000300a57211 */ /* 0x080fe200010f16ff */
[C---:B------:R-:W-:Y:S01]  /*63d0*/  IMAD.SHL.U32 R169, R173.reuse, 0x20, RZ ;  /* 0x00000020ada97824 */ /* 0x040fe200078e00ff */
[CC--:B-1----:R-:W-:Y:S01]  /*63e0*/  LEA R166, P0, R172.reuse, R2.reuse, 0x2 ;  /* 0x00000002aca67211 */ /* 0x0c2fe200078010ff */
[----:B------:R-:W-:Y:S02]  /*63f0*/  IMAD R171, R173, 0x30, RZ ;  /* 0x00000030adab7824 */ /* 0x000fe400078e02ff */
[----:B------:R1:W-:Y:S01]  /*6400*/  REDG.E.ADD.F32.FTZ.RN.STRONG.GPU desc[UR6][R164.64], R5 ;  /* 0x00000005a40079a6 */ /* 0x0003e2000c10f386 */
[-C--:B------:R-:W-:Y:S02]  /*6410*/  LEA.HI.X.SX32 R167, R172, R3.reuse, 0x2, P0 ;  /* 0x00000003aca77211 */ /* 0x080fe400000f16ff */
[CC--:B------:R-:W-:Y:S03]  /*6420*/  LEA R168, P0, R169.reuse, R2.reuse, 0x2 ;  /* 0x00000002a9a87211 */ /* 0x0c0fe600078010ff */
[----:B------:R3:W-:Y:S01]  /*6430*/  REDG.E.ADD.F32.FTZ.RN.STRONG.GPU desc[UR6][R166.64], R6 ;  /* 0x00000006a60079a6 */ /* 0x0007e2000c10f386 */
[-C--:B------:R-:W-:Y:S02]  /*6440*/  LEA.HI.X.SX32 R169, R169, R3.reuse, 0x2, P0 ;  /* 0x00000003a9a97211 */ /* 0x080fe400000f16ff */
[CC--:B--2---:R-:W-:Y:S04]  /*6450*/  LEA R4, P2, R170.reuse, R2.reuse, 0x2 ;  /* 0x00000002aa047211 */ /* 0x0c4fe800078410ff */
[-C--:B-1----:R-:W-:Y:S01]  /*6460*/  LEA.HI.X.SX32 R5, R170, R3.reuse, 0x2, P2 ;  /* 0x00000003aa057211 */ /* 0x082fe200010f16ff */
[C---:B------:R-:W-:Y:S04]  /*6470*/  IMAD R170, R173.reuse, 0x38, RZ ;  /* 0x00000038adaa7824 */ /* 0x040fe800078e02ff */
[----:B------:R1:W-:Y:S01]  /*6480*/  REDG.E.ADD.F32.FTZ.RN.STRONG.GPU desc[UR6][R4.64], R7 ;  /* 0x00000007040079a6 */ /* 0x0003e2000c10f386 */
[----:B---3--:R-:W-:Y:S01]  /*6490*/  IMAD R167, R173, 0x28, RZ ;  /* 0x00000028ada77824 */ /* 0x008fe200078e02ff */
[-C--:B------:R-:W-:Y:S02]  /*64a0*/  LEA R6, P2, R171, R2.reuse, 0x2 ;  /* 0x00000002ab067211 */ /* 0x080fe400078410ff */
[----:B------:R2:W-:Y:S02]  /*64b0*/  REDG.E.ADD.F32.FTZ.RN.STRONG.GPU desc[UR6][R168.64], R8 ;  /* 0x00000008a80079a6 */ /* 0x0005e4000c10f386 */
[CC--:B------:R-:W-:Y:S04]  /*64c0*/  LEA R166, P3, R167.reuse, R2.reuse, 0x2 ;  /* 0x00000002a7a67211 */ /* 0x0c0fe800078610ff */
[-C--:B------:R-:W-:Y:S05]  /*64d0*/  LEA.HI.X.SX32 R167, R167, R3.reuse, 0x2, P3 ;  /* 0x00000003a7a77211 */ /* 0x080fea00018f16ff */
[----:B------:R-:W-:Y:S01]  /*64e0*/  REDG.E.ADD.F32.FTZ.RN.STRONG.GPU desc[UR6][R166.64], R9 ;  /* 0x00000009a60079a6 */ /* 0x000fe2000c10f386 */
[-C--:B-1----:R-:W-:Y:S02]  /*64f0*/  LEA.HI.X.SX32 R7, R171, R3.reuse, 0x2, P2 ;  /* 0x00000003ab077211 */ /* 0x082fe400010f16ff */
[-C--:B------:R-:W-:Y:S01]  /*6500*/  LEA R4, P0, R170, R2.reuse, 0x2 ;  /* 0x00000002aa047211 */ /* 0x080fe200078010ff */
[----:B--2---:R-:W-:Y:S02]  /*6510*/  VIADD R168, R172, 0x20 ;  /* 0x00000020aca87836 */ /* 0x004fe40000000000 */
[----:B------:R1:W-:Y:S01]  /*6520*/  REDG.E.ADD.F32.FTZ.RN.STRONG.GPU desc[UR6][R6.64], R10 ;  /* 0x0000000a060079a6 */ /* 0x0003e2000c10f386 */
[-C--:B------:R-:W-:Y:S01]  /*6530*/  LEA.HI.X.SX32 R5, R170, R3.reuse, 0x2, P0 ;  /* 0x00000003aa057211 */ /* 0x080fe200000f16ff */
[----:B------:R-:W-:Y:S04]  /*6540*/  IMAD.IADD R8, R0, 0x1, R168 ;  /* 0x0000000100087824 */ /* 0x000fe800078e02a8 */
[----:B------:R2:W-:Y:S04]  /*6550*/  REDG.E.ADD.F32.FTZ.RN.STRONG.GPU desc[UR6][R4.64], R11 ;  /* 0x0000000b040079a6 */ /* 0x0005e8000c10f386 */
[----:B------:R3:W-:Y:S04]  /*6560*/  REDG.E.ADD.F32.FTZ.RN.STRONG.GPU desc[UR6][R2.64+0x80], R16 ;  /* 0x00008010020079a6 */ /* 0x0007e8000c10f386 */
[----:B------:R4:W-:Y:S01]  /*6570*/  REDG.E.ADD.F32.FTZ.RN.STRONG.GPU desc[UR6][R164.64+0x80], R17 ;  /* 0x00008011a40079a6 */ /* 0x0009e2000c10f386 */
[CC--:B-1----:R-:W-:Y:S04]  /*6580*/  LEA R6, P0, R168.reuse, R2.reuse, 0x2 ;  /* 0x00000002a8067211 */ /* 0x0c2fe800078010ff */
[-C--:B------:R-:W-:Y:S01]  /*6590*/  LEA.HI.X.SX32 R7, R168, R3.reuse, 0x2, P0 ;  /* 0x00000003a8077211 */ /* 0x080fe200000f16ff */
[----:B--2---:R-:W-:Y:S01]  /*65a0*/  IMAD.IADD R4, R0, 0x1, R8 ;  /* 0x0000000100047824 */ /* 0x004fe200078e0208 */
[----:B------:R-:W-:Y:S01]  /*65b0*/  LDSM.16.MT88.4 R168, [R176+0x3000] ;  /* 0x00300000b0a8783b */ /* 0x000fe20000004200 */
[-C--:B---3--:R-:W-:Y:S03]  /*65c0*/  LEA R16, P2, R8, R2.reuse, 0x2 ;  /* 0x0000000208107211 */ /* 0x088fe600078410ff */
[----:B------:R1:W-:Y:S01]  /*65d0*/  REDG.E.ADD.F32.FTZ.RN.STRONG.GPU desc[UR6][R6.64], R18 ;  /* 0x00000012060079a6 */ /* 0x0003e2000c10f386 */
[-C--:B------:R-:W-:Y:S01]  /*65e0*/  LEA R10, P0, R4, R2.reuse, 0x2 ;  /* 0x00000002040a7211 */ /* 0x080fe200078010ff */
[----:B------:R-:W-:Y:S01]  /*65f0*/  IMAD.IADD R5, R0, 0x1, R4 ;  /* 0x0000000100057824 */ /* 0x000fe200078e0204 */
[-C--:B----4-:R-:W-:Y:S02]  /*6600*/  LEA.HI.X.SX32 R17, R8, R3.reuse, 0x2, P2 ;  /* 0x0000000308117211 */ /* 0x090fe400010f16ff */
[-C--:B------:R-:W-:Y:S01]  /*6610*/  LEA.HI.X.SX32 R11, R4, R3.reuse, 0x2, P0 ;  /* 0x00000003040b7211 */ /* 0x080fe200000f16ff */
[C---:B------:R-:W-:Y:S01]  /*6620*/  IMAD.IADD R4, R0.reuse, 0x1, R5 ;  /* 0x0000000100047824 */ /* 0x040fe200078e0205 */
[CC--:B------:R-:W-:Y:S01]  /*6630*/  LEA R8, P0, R5.reuse, R2.reuse, 0x2 ;  /* 0x0000000205087211 */ /* 0x0c0fe200078010ff */
[----:B------:R-:W-:Y:S03]  /*6640*/  REDG.E.ADD.F32.FTZ.RN.STRONG.GPU desc[UR6][R16.64], R19 ;  /* 0x00000013100079a6 */ /* 0x000fe6000c10f386 */
[-C--:B------:R-:W-:Y:S01]  /*6650*/  LEA.HI.X.SX32 R9, R5, R3.reuse, 0x2, P0 ;  /* 0x0000000305097211 */ /* 0x080fe200000f16ff */
[----:B------:R2:W-:Y:S01]  /*6660*/  REDG.E.ADD.F32.FTZ.RN.STRONG.GPU desc[UR6][R10.64], R12 ;  /* 0x0000000c0a0079a6 */ /* 0x0005e2000c10f386 */
[----:B------:R-:W-:Y:S03]  /*6670*/  IMAD.IADD R5, R0, 0x1, R4 ;  /* 0x0000000100057824 */ /* 0x000fe600078e0204 */
[----:B------:R3:W-:Y:S01]  /*6680*/  REDG.E.ADD.F32.FTZ.RN.STRONG.GPU desc[UR6][R8.64], R13 ;  /* 0x0000000d080079a6 */ /* 0x0007e2000c10f386 */
[CC--:B-1----:R-:W-:Y:S04]  /*6690*/  LEA R6, P0, R4.reuse, R2.reuse, 0x2 ;  /* 0x0000000204067211 */ /* 0x0c2fe800078010ff */
[-C--:B------:R-:W-:Y:S02]  /*66a0*/  LEA.HI.X.SX32 R7, R4, R3.reuse, 0x2, P0 ;  /* 0x0000000304077211 */ /* 0x080fe400000f16ff */
[CC--:B------:R-:W-:Y:S03]  /*66b0*/  LEA R4, P0, R5.reuse, R2.reuse, 0x2 ;  /* 0x0000000205047211 */ /* 0x0c0fe600078010ff */
[----:B------:R1:W-:Y:S01]  /*66c0*/  REDG.E.ADD.F32.FTZ.RN.STRONG.GPU desc[UR6][R6.64], R14 ;  /* 0x0000000e060079a6 */ /* 0x0003e2000c10f386 */
[-C--:B------:R-:W-:Y:S01]  /*66d0*/  LEA.HI.X.SX32 R5, R5, R3.reuse, 0x2, P0 ;  /* 0x0000000305057211 */ /* 0x080fe200000f16ff */
[----:B--2---:R-:W-:Y:S04]  /*66e0*/  VIADD R10, R172, 0x40 ;  /* 0x00000040ac0a7836 */ /* 0x004fe80000000000 */
[----:B------:R2:W-:Y:S01]  /*66f0*/  REDG.E.ADD.F32.FTZ.RN.STRONG.GPU desc[UR6][R4.64], R15 ;  /* 0x0000000f040079a6 */ /* 0x0005e2000c10f386 */
[----:B---3--:R-:W-:Y:S03]  /*6700*/  IMAD.IADD R9, R0, 0x1, R10 ;  /* 0x0000000100097824 */ /* 0x008fe600078e020a */
[----:B------:R-:W-:Y:S02]  /*6710*/  REDG.E.ADD.F32.FTZ.RN.STRONG.GPU desc[UR6][R2.64+0x100], R20 ;  /* 0x00010014020079a6 */ /* 0x000fe4000c10f386 */
[CC--:B------:R-:W-:Y:S02]  /*6720*/  LEA R8, P2, R9.reuse, R2.reuse, 0x2 ;  /* 0x0000000209087211 */ /* 0x0c0fe400078410ff */
[----:B------:R-:W-:Y:S01]  /*6730*/  REDG.E.ADD.F32.FTZ.RN.STRONG.GPU desc[UR6][R164.64+0x100], R21 ;  /* 0x00010015a40079a6 */ /* 0x000fe2000c10f386 */
[CC--:B-1----:R-:W-:Y:S04]  /*6740*/  LEA R6, P0, R10.reuse, R2.reuse, 0x2 ;  /* 0x000000020a067211 */ /* 0x0c2fe800078010ff */
[-C--:B------:R-:W-:Y:S01]  /*6750*/  LEA.HI.X.SX32 R7, R10, R3.reuse, 0x2, P0 ;  /* 0x000000030a077211 */ /* 0x080fe200000f16ff */
[----:B--2---:R-:W-:Y:S01]  /*6760*/  IMAD.IADD R5, R0, 0x1, R9 ;  /* 0x0000000100057824 */ /* 0x004fe200078e0209 */
[-C--:B------:R-:W-:Y:S01]  /*6770*/  LEA.HI.X.SX32 R9, R9, R3.reuse, 0x2, P2 ;  /* 0x0000000309097211 */ /* 0x080fe200010f16ff */
[----:B------:R-:W-:Y:S02]  /*6780*/  VIADD R4, R172, 0x60 ;  /* 0x00000060ac047836 */ /* 0x000fe40000000000 */
[----:B------:R1:W-:Y:S01]  /*6790*/  REDG.E.ADD.F32.FTZ.RN.STRONG.GPU desc[UR6][R6.64], R22 ;  /* 0x00000016060079a6 */ /* 0x0003e2000c10f386 */
[CC--:B------:R-:W-:Y:S01]  /*67a0*/  LEA R14, P0, R5.reuse, R2.reuse, 0x2 ;  /* 0x00000002050e7211 */ /* 0x0c0fe200078010ff */
[C---:B------:R-:W-:Y:S02]  /*67b0*/  IMAD.IADD R18, R0.reuse, 0x1, R4 ;  /* 0x0000000100127824 */ /* 0x040fe400078e0204 */
[----:B------:R2:W-:Y:S01]  /*67c0*/  REDG.E.ADD.F32.FTZ.RN.STRONG.GPU desc[UR6][R8.64], R23 ;  /* 0x00000017080079a6 */ /* 0x0005e2000c10f386 */
[-C--:B------:R-:W-:Y:S03]  /*67d0*/  LEA.HI.X.SX32 R15, R5, R3.reuse, 0x2, P0 ;  /* 0x00000003050f7211 */ /* 0x080fe600000f16ff */
[----:B------:R-:W-:Y:S04]  /*67e0*/  LDSM.16.MT88.4 R20, [R211+0x2000] ;  /* 0x00200000d314783b */ /* 0x000fe80000004200 */
[----:B------:R3:W-:Y:S04]  /*67f0*/  REDG.E.ADD.F32.FTZ.RN.STRONG.GPU desc[UR6][R14.64], R24 ;  /* 0x000000180e0079a6 */ /* 0x0007e8000c10f386 */
[----:B------:R-:W-:Y:S01]  /*6800*/  LDSM.16.MT88.4 R172, [R211+0x3800] ;  /* 0x00380000d3ac783b */ /* 0x000fe20000004200 */
[C---:B-1----:R-:W-:Y:S02]  /*6810*/  IMAD.IADD R6, R0.reuse, 0x1, R5 ;  /* 0x0000000100067824 */ /* 0x042fe400078e0205 */
[C---:B------:R-:W-:Y:S02]  /*6820*/  IMAD.IADD R7, R0.reuse, 0x1, R18 ;  /* 0x0000000100077824 */ /* 0x040fe400078e0212 */
[----:B------:R-:W-:Y:S01]  /*6830*/  IMAD.IADD R5, R0, 0x1, R6 ;  /* 0x0000000100057824 */ /* 0x000fe200078e0206 */
[-C--:B------:R-:W-:Y:S03]  /*6840*/  LEA R12, P0, R6, R2.reuse, 0x2 ;  /* 0x00000002060c7211 */ /* 0x080fe600078010ff */
[----:B--2---:R-:W-:Y:S01]  /*6850*/  IMAD.IADD R9, R0, 0x1, R5 ;  /* 0x0000000100097824 */ /* 0x004fe200078e0205 */
[-C--:B------:R-:W-:Y:S02]  /*6860*/  LEA R10, P2, R5, R2.reuse, 0x2 ;  /* 0x00000002050a7211 */ /* 0x080fe400078410ff */
[-C--:B------:R-:W-:Y:S01]  /*6870*/  LEA.HI.X.SX32 R13, R6, R3.reuse, 0x2, P0 ;  /* 0x00000003060d7211 */ /* 0x080fe200000f16ff */
[C---:B------:R-:W-:Y:S01]  /*6880*/  IMAD.IADD R6, R0.reuse, 0x1, R7 ;  /* 0x0000000100067824 */ /* 0x040fe200078e0207 */
[-C--:B------:R-:W-:Y:S02]  /*6890*/  LEA R8, P0, R9, R2.reuse, 0x2 ;  /* 0x0000000209087211 */ /* 0x080fe400078010ff */
[-C--:B------:R-:W-:Y:S01]  /*68a0*/  LEA.HI.X.SX32 R11, R5, R3.reuse, 0x2, P2 ;  /* 0x00000003050b7211 */ /* 0x080fe200010f16ff */
[----:B------:R1:W-:Y:S01]  /*68b0*/  REDG.E.ADD.F32.FTZ.RN.STRONG.GPU desc[UR6][R12.64], R25 ;  /* 0x000000190c0079a6 */ /* 0x0003e2000c10f386 */
[-C--:B------:R-:W-:Y:S01]  /*68c0*/  LEA.HI.X.SX32 R9, R9, R3.reuse, 0x2, P0 ;  /* 0x0000000309097211 */ /* 0x080fe200000f16ff */
[----:B------:R-:W-:Y:S01]  /*68d0*/  IMAD.IADD R5, R0, 0x1, R6 ;  /* 0x0000000100057824 */ /* 0x000fe200078e0206 */
[-C--:B------:R-:W-:Y:S01]  /*68e0*/  LEA R16, P2, R4, R2.reuse, 0x2 ;  /* 0x0000000204107211 */ /* 0x080fe200078410ff */
[----:B------:R2:W-:Y:S01]  /*68f0*/  REDG.E.ADD.F32.FTZ.RN.STRONG.GPU desc[UR6][R10.64], R26 ;  /* 0x0000001a0a0079a6 */ /* 0x0005e2000c10f386 */
[-C--:B---3--:R-:W-:Y:S01]  /*6900*/  LEA R14, P0, R18, R2.reuse, 0x2 ;  /* 0x00000002120e7211 */ /* 0x088fe200078010ff */
[----:B------:R-:W-:Y:S01]  /*6910*/  IMAD.IADD R0, R0, 0x1, R5 ;  /* 0x0000000100007824 */ /* 0x000fe200078e0205 */
[-C--:B------:R-:W-:Y:S01]  /*6920*/  LEA.HI.X.SX32 R17, R4, R3.reuse, 0x2, P2 ;  /* 0x0000000304117211 */ /* 0x080fe200010f16ff */
[----:B------:R3:W-:Y:S01]  /*6930*/  REDG.E.ADD.F32.FTZ.RN.STRONG.GPU desc[UR6][R8.64], R27 ;  /* 0x0000001b080079a6 */ /* 0x0007e2000c10f386 */
[-C--:B------:R-:W-:Y:S02]  /*6940*/  LEA.HI.X.SX32 R15, R18, R3.reuse, 0x2, P0 ;  /* 0x00000003120f7211 */ /* 0x080fe400000f16ff */
[-C--:B------:R-:W-:Y:S01]  /*6950*/  LEA R4, P0, R0, R2.reuse, 0x2 ;  /* 0x0000000200047211 */ /* 0x080fe200078010ff */
[----:B------:R-:W-:Y:S04]  /*6960*/  REDG.E.ADD.F32.FTZ.RN.STRONG.GPU desc[UR6][R2.64+0x180], R32 ;  /* 0x00018020020079a6 */ /* 0x000fe8000c10f386 */
[----:B------:R-:W-:Y:S04]  /*6970*/  REDG.E.ADD.F32.FTZ.RN.STRONG.GPU desc[UR6][R164.64+0x180], R33 ;  /* 0x00018021a40079a6 */ /* 0x000fe8000c10f386 */
[----:B------:R-:W-:Y:S04]  /*6980*/  REDG.E.ADD.F32.FTZ.RN.STRONG.GPU desc[UR6][R16.64], R34 ;  /* 0x00000022100079a6 */ /* 0x000fe8000c10f386 */
[----:B------:R-:W-:Y:S01]  /*6990*/  REDG.E.ADD.F32.FTZ.RN.STRONG.GPU desc[UR6][R14.64], R35 ;  /* 0x000000230e0079a6 */ /* 0x000fe2000c10f386 */
[CC--:B-1----:R-:W-:Y:S03]  /*69a0*/  LEA R12, P4, R7.reuse, R2.reuse, 0x2 ;  /* 0x00000002070c7211 */ /* 0x0c2fe600078810ff */
[----:B------:R-:W-:Y:S01]  /*69b0*/  LDSM.16.MT88.4 R16, [R176] ;  /* 0x00000000b010783b */ /* 0x000fe20000004200 */
[CC--:B--2---:R-:W-:Y:S03]  /*69c0*/  LEA R10, P3, R6.reuse, R2.reuse, 0x2 ;  /* 0x00000002060a7211 */ /* 0x0c4fe600078610ff */
[----:B------:R-:W-:Y:S01]  /*69d0*/  LDSM.16.MT88.4 R24, [R176+0x2000] ;  /* 0x00200000b018783b */ /* 0x000fe20000004200 */
[-C--:B------:R-:W-:Y:S02]  /*69e0*/  LEA.HI.X.SX32 R13, R7, R3.reuse, 0x2, P4 ;  /* 0x00000003070d7211 */ /* 0x080fe400020f16ff */
[C---:B---3--:R-:W-:Y:S01]  /*69f0*/  LEA R8, P2, R5.reuse, R2, 0x2 ;  /* 0x0000000205087211 */ /* 0x048fe200078410ff */
[----:B------:R-:W-:Y:S01]  /*6a00*/  LDSM.16.MT88.4 R32, [R210+0x1c800] ;  /* 0x01c80000d220783b */ /* 0x000fe20000004200 */
[-C--:B------:R-:W-:Y:S02]  /*6a10*/  LEA.HI.X.SX32 R11, R6, R3.reuse, 0x2, P3 ;  /* 0x00000003060b7211 */ /* 0x080fe400018f16ff */
[-C--:B------:R-:W-:Y:S01]  /*6a20*/  LEA.HI.X.SX32 R9, R5, R3.reuse, 0x2, P2 ;  /* 0x0000000305097211 */ /* 0x080fe200010f16ff */
[----:B------:R-:W-:Y:S01]  /*6a30*/  REDG.E.ADD.F32.FTZ.RN.STRONG.GPU desc[UR6][R12.64], R28 ;  /* 0x0000001c0c0079a6 */ /* 0x000fe2000c10f386 */
[----:B------:R-:W-:Y:S01]  /*6a40*/  LEA.HI.X.SX32 R5, R0, R3, 0x2, P0 ;  /* 0x0000000300057211 */ /* 0x000fe200000f16ff */
[C---:B------:R-:W-:Y:S01]  /*6a50*/  VIADD R0, R211.reuse, 0xffffc000 ;  /* 0xffffc000d3007836 */ /* 0x040fe20000000000 */
[----:B------:R-:W-:Y:S01]  /*6a60*/  PLOP3.LUT P0, PT, PT, PT, UP1, 0x80, 0x0 ;  /* 0x000000000000781c */ /* 0x000fe20003f0f018 */
[----:B------:R-:W-:Y:S01]  /*6a70*/  REDG.E.ADD.F32.FTZ.RN.STRONG.GPU desc[UR6][R10.64], R29 ;  /* 0x0000001d0a0079a6 */ /* 0x000fe2000c10f386 */
[----:B------:R-:W-:Y:S01]  /*6a80*/  ISETP.LT.AND P2, PT, RZ, UR8, PT ;  /* 0x00000008ff007c0c */ /* 0x000fe2000bf41270 */
[----:B------:R-:W-:Y:S02]  /*6a90*/  @UP3 UIADD3 UR13, UP1, UR13, -0x100, URZ ;  /* 0xffffff000d0d3890 */ /* 0x000fe4000ff3e03f */
[----:B------:R-:W-:Y:S01]  /*6aa0*/  REDG.E.ADD.F32.FTZ.RN.STRONG.GPU desc[UR6][R8.64], R30 ;  /* 0x0000001e080079a6 */ /* 0x000fe2000c10f386 */
[----:B------:R-:W-:Y:S01]  /*6ab0*/  UMOV UR8, UR14 ;  /* 0x0000000e00087c82 */ /* 0x000fe20008000000 */
[----:B------:R-:W-:Y:S02]  /*6ac0*/  @UP3 UIADD3.X UR12, UR12, -0x1, URZ, UP1, !UPT ;  /* 0xffffffff0c0c3890 */ /* 0x000fe40008ffe43f */
[----:B------:R-:W-:Y:S04]  /*6ad0*/  REDG.E.ADD.F32.FTZ.RN.STRONG.GPU desc[UR6][R4.64], R31 ;  /* 0x0000001f040079a6 */ /* 0x000fe8000c10f386 */
[----:B------:R-:W-:Y:S01]  /*6ae0*/  LDSM.16.MT88.4 R4, [R210+0x1c000] ;  /* 0x01c00000d204783b */ /* 0x000fe20000004200 */
[----:B------:R-:W-:Y:S03]  /*6af0*/  @P0 VIADD R0, R211, 0x4000 ;  /* 0x00004000d3000836 */ /* 0x000fe60000000000 */
[----:B------:R-:W1:Y:S04]  /*6b00*/  LDSM.16.MT88.4 R8, [R211] ;  /* 0x00000000d308783b */ /* 0x000e680000004200 */
[----:B------:R-:W2:Y:S04]  /*6b10*/  LDSM.16.MT88.4 R12, [R210+0x1e000] ;  /* 0x01e00000d20c783b */ /* 0x000ea80000004200 */
[----:B------:R-:W3:Y:S04]  /*6b20*/  LDSM.16.MT88.4 R28, [R211+0x800] ;  /* 0x00080000d31c783b */ /* 0x000ee80000004200 */
[----:B------:R-:W4:Y:S01]  /*6b30*/  LDSM.16.MT88.4 R164, [R210+0x1e800] ;  /* 0x01e80000d2a4783b */ /* 0x000f220000004200 */
[-C--:B-1----:R-:W-:Y:S06]  /*6b40*/  HMMA.16816.F32 R100, R4, R8.reuse, R100 ;  /* 0x000000080464723c */ /* 0x082fec0000001864 */
[C---:B--2---:R-:W-:Y:S06]  /*6b50*/  HMMA.16816.F32 R104, R12.reuse, R8, R104 ;  /* 0x000000080c68723c */ /* 0x044fec0000001868 */
[-C--:B------:R-:W-:Y:S06]  /*6b60*/  HMMA.16816.F32 R108, R12, R10.reuse, R108 ;  /* 0x0000000a0c6c723c */ /* 0x080fec000000186c */
[C---:B------:R-:W-:Y:S01]  /*6b70*/  HMMA.16816.F32 R112, R4.reuse, R10, R112 ;  /* 0x0000000a0470723c */ /* 0x040fe20000001870 */
[----:B------:R-:W1:Y:S05]  /*6b80*/  LDSM.16.MT88.4 R8, [R176+0x800] ;  /* 0x00080000b008783b */ /* 0x000e6a0000004200 */
[-C--:B------:R-:W-:Y:S06]  /*6b90*/  HMMA.16816.F32 R116, R4, R16.reuse, R116 ;  /* 0x000000100474723c */ /* 0x080fec0000001874 */
[C---:B------:R-:W-:Y:S06]  /*6ba0*/  HMMA.16816.F32 R120, R12.reuse, R16, R120 ;  /* 0x000000100c78723c */ /* 0x040fec0000001878 */
[-C--:B------:R-:W-:Y:S06]  /*6bb0*/  HMMA.16816.F32 R124, R12, R18.reuse, R124 ;  /* 0x000000120c7c723c */ /* 0x080fec000000187c */
[C---:B------:R-:W-:Y:S01]  /*6bc0*/  HMMA.16816.F32 R128, R4.reuse, R18, R128 ;  /* 0x000000120480723c */ /* 0x040fe20000001880 */
[----:B------:R-:W2:Y:S05]  /*6bd0*/  LDSM.16.MT88.4 R16, [R211+0x2800] ;  /* 0x00280000d310783b */ /* 0x000eaa0000004200 */
[-C--:B------:R-:W-:Y:S06]  /*6be0*/  HMMA.16816.F32 R132, R4, R20.reuse, R132 ;  /* 0x000000140484723c */ /* 0x080fec0000001884 */
        /* <DEDUP_REMOVED lines=9> */
[----:B------:R-:W2:Y:S04]  /*6c80*/  LDSM.16.MT88.4 R4, [R210+0x1d000] ;  /* 0x01d00000d204783b */ /* 0x000ea80000004200 */
[----:B------:R-:W2:Y:S01]  /*6c90*/  LDSM.16.MT88.4 R24, [R210+0x1f000] ;  /* 0x01f00000d218783b */ /* 0x000ea20000004200 */
[-C--:B---3--:R-:W-:Y:S06]  /*6ca0*/  HMMA.16816.F32 R100, R32, R28.reuse, R100 ;  /* 0x0000001c2064723c */ /* 0x088fec0000001864 */
[C---:B----4-:R-:W-:Y:S06]  /*6cb0*/  HMMA.16816.F32 R104, R164.reuse, R28, R104 ;  /* 0x0000001ca468723c */ /* 0x050fec0000001868 */
[-C--:B------:R-:W-:Y:S06]  /*6cc0*/  HMMA.16816.F32 R108, R164, R30.reuse, R108 ;  /* 0x0000001ea46c723c */ /* 0x080fec000000186c */
[C---:B------:R-:W-:Y:S01]  /*6cd0*/  HMMA.16816.F32 R112, R32.reuse, R30, R112 ;  /* 0x0000001e2070723c */ /* 0x040fe20000001870 */
[----:B------:R-:W-:Y:S05]  /*6ce0*/  LDSM.16.MT88.4 R28, [R211+0x3000] ;  /* 0x00300000d31c783b */ /* 0x000fea0000004200 */
        /* <DEDUP_REMOVED lines=13> */
[----:B------:R-:W-:Y:S04]  /*6dc0*/  LDSM.16.MT88.4 R164, [R176+0x1800] ;  /* 0x00180000b0a4783b */ /* 0x000fe80000004200 */
[----:B------:R-:W-:Y:S01]  /*6dd0*/  LDSM.16.MT88.4 R176, [R176+0x3800] ;  /* 0x00380000b0b0783b */ /* 0x000fe20000004200 */
[----:B------:R-:W-:Y:S03]  /*6de0*/  HMMA.16816.F32 R160, R32, R22, R160 ;  /* 0x0000001620a0723c */ /* 0x000fe600000018a0 */
[----:B------:R2:W3:Y:S03]  /*6df0*/  LDSM.16.MT88.4 R20, [R211+0x1800] ;  /* 0x00180000d314783b */ /* 0x0004e60000004200 */
[-C--:B------:R-:W-:Y:S01]  /*6e00*/  HMMA.16816.F32 R100, R4, R12.reuse, R100 ;  /* 0x0000000c0464723c */ /* 0x080fe20000001864 */
[----:B------:R-:W4:Y:S05]  /*6e10*/  LDSM.16.MT88.4 R32, [R210+0x1f800] ;  /* 0x01f80000d220783b */ /* 0x000f2a0000004200 */
[C---:B------:R-:W-:Y:S06]  /*6e20*/  HMMA.16816.F32 R104, R24.reuse, R12, R104 ;  /* 0x0000000c1868723c */ /* 0x040fec0000001868 */
[-C--:B------:R-:W-:Y:S06]  /*6e30*/  HMMA.16816.F32 R108, R24, R14.reuse, R108 ;  /* 0x0000000e186c723c */ /* 0x080fec000000186c */
[C---:B------:R-:W-:Y:S05]  /*6e40*/  HMMA.16816.F32 R112, R4.reuse, R14, R112 ;  /* 0x0000000e0470723c */ /* 0x040fea0000001870 */
[----:B--2---:R-:W-:Y:S01]  /*6e50*/  IMAD.MOV.U32 R211, RZ, RZ, R0 ;  /* 0x000000ffffd37224 */ /* 0x004fe200078e0000 */
        /* <DEDUP_REMOVED lines=33> */
[----:B------:R-:W3:Y:S01]  /*7070*/  LDL R232, [R1+0x4] ;  /* 0x0000040001e87983 */ /* 0x000ee20000100800 */
        /* <DEDUP_REMOVED lines=45> */
[----:B------:R-:W-:Y:S01]  /*7350*/  STS [R247], R32 ;  /* 0x00000020f7007388 */ /* 0x000fe20000000800 */
[----:B------:R-:W-:Y:S01]  /*7360*/  FMUL.FTZ R134, R134, UR8 ;  /* 0x0000000886867c20 */ /* 0x000fe20008410000 */
[----:B------:R-:W-:Y:S01]  /*7370*/  FMUL.FTZ R15, R135, UR8 ;  /* 0x00000008870f7c20 */ /* 0x000fe20008410000 */
[----:B------:R-:W-:Y:S01]  /*7380*/  F2FP.F16.F32.PACK_AB R20, R20, R128 ;  /* 0x000000801414723e */ /* 0x000fe200000000ff */
[----:B------:R-:W-:Y:S01]  /*7390*/  STS [R247+0x400], R31 ;  /* 0x0004001ff7007388 */ /* 0x000fe20000000800 */
[----:B------:R-:W-:Y:S01]  /*73a0*/  FMUL.FTZ R144, R144, UR8 ;  /* 0x0000000890907c20 */ /* 0x000fe20008410000 */
[----:B------:R-:W-:Y:S01]  /*73b0*/  FMUL.FTZ R12, R145, UR8 ;  /* 0x00000008910c7c20 */ /* 0x000fe20008410000 */
[----:B------:R-:W-:Y:S01]  /*73c0*/  FMUL.FTZ R146, R146, UR8 ;  /* 0x0000000892927c20 */ /* 0x000fe20008410000 */
[----:B------:R-:W-:Y:S01]  /*73d0*/  STS [R251], R28 ;  /* 0x0000001cfb007388 */ /* 0x000fe20000000800 */
        /* <DEDUP_REMOVED lines=35> */
[----:B------:R-:W-:Y:S01]  /*7610*/  UISETP.NE.AND UP0, UPT, UR25, -0x1, UPT ;  /* 0xffffffff1900788c */ /* 0x000fe2000bf05270 */
[----:B------:R-:W-:-:S02]  /*7620*/  F2FP.F16.F32.PACK_AB R13, R13, R138 ;  /* 0x0000008a0d0d723e */ /* 0x000fc400000000ff */
[----:B------:R-:W-:Y:S02]  /*7630*/  F2FP.F16.F32.PACK_AB R10, R10, R140 ;  /* 0x0000008c0a0a723e */ /* 0x000fe400000000ff */
[----:B------:R-:W-:Y:S02]  /*7640*/  F2FP.F16.F32.PACK_AB R9, R9, R142 ;  /* 0x0000008e0909723e */ /* 0x000fe400000000ff */
[----:B------:R-:W-:Y:S02]  /*7650*/  F2FP.F16.F32.PACK_AB R8, R8, R148 ;  /* 0x000000940808723e */ /* 0x000fe400000000ff */
[----:B------:R-:W-:Y:S02]  /*7660*/  F2FP.F16.F32.PACK_AB R7, R7, R150 ;  /* 0x000000960707723e */ /* 0x000fe400000000ff */
[----:B------:R-:W-:Y:S01]  /*7670*/  F2FP.F16.F32.PACK_AB R4, R4, R160 ;  /* 0x000000a00404723e */ /* 0x000fe200000000ff */
[----:B------:R-:W-:Y:S01]  /*7680*/  @UP0 UIADD3 UR12, UR15, UR25, URZ ;  /* 0x000000190f0c0290 */ /* 0x000fe2000fffe03f */
[----:B------:R-:W-:Y:S01]  /*7690*/  F2FP.F16.F32.PACK_AB R3, R3, R162 ;  /* 0x000000a20303723e */ /* 0x000fe200000000ff */
[----:B------:R-:W-:Y:S01]  /*76a0*/  @UP0 ULDC.64 UR8, c[0x0][0x450] ;  /* 0x0001140000080ab9 */ /* 0x000fe20000000a00 */
[----:B------:R-:W-:Y:S01]  /*76b0*/  F2FP.F16.F32.PACK_AB R6, R6, R152 ;  /* 0x000000980606723e */ /* 0x000fe200000000ff */
[----:B------:R-:W-:Y:S01]  /*76c0*/  @UP0 UIMAD.WIDE.U32 UR10, UR12, UR8, URZ ;  /* 0x000000080c0a02a5 */ /* 0x000fe2000f8e003f */
[----:B------:R-:W-:Y:S01]  /*76d0*/  F2FP.F16.F32.PACK_AB R5, R5, R154 ;  /* 0x0000009a0505723e */ /* 0x000fe200000000ff */
[----:B------:R-:W-:Y:S01]  /*76e0*/  @UP0 UIMAD UR12, UR12, UR9, URZ ;  /* 0x000000090c0c02a4 */ /* 0x000fe2000f8e023f */
[----:B------:R-:W-:-:S02]  /*76f0*/  F2FP.F16.F32.PACK_AB R2, R2, R156 ;  /* 0x0000009c0202723e */ /* 0x000fc400000000ff */
[----:B------:R-:W-:Y:S01]  /*7700*/  F2FP.F16.F32.PACK_AB R0, R0, R158 ;  /* 0x0000009e0000723e */ /* 0x000fe200000000ff */
[----:B------:R-:W-:Y:S01]  /*7710*/  @UP0 UIADD3 UR21, UR11, UR12, URZ ;  /* 0x0000000c0b150290 */ /* 0x000fe2000fffe03f */
[----:B------:R-:W-:Y:S01]  /*7720*/  F2FP.F16.F32.PACK_AB R36, R37, R36 ;  /* 0x000000242524723e */ /* 0x000fe200000000ff */
[----:B------:R-:W-:Y:S01]  /*7730*/  @UP0 UMOV UR20, UR10 ;  /* 0x0000000a00140c82 */ /* 0x000fe20008000000 */
        /* <DEDUP_REMOVED lines=31> */
[----:B------:R-:W-:Y:S01]  /*7930*/  PLOP3.LUT P0, PT, PT, PT, UP0, 0x80, 0x0 ;  /* 0x000000000000781c */ /* 0x000fe20003f0f008 */
[----:B--2---:R-:W-:Y:S04]  /*7940*/  STS [R233], R27 ;  /* 0x0000001be9007388 */ /* 0x004fe80000000800 */
[----:B------:R-:W-:Y:S04]  /*7950*/  STS [R247+0x2000], R30 ;  /* 0x0020001ef7007388 */ /* 0x000fe80000000800 */
[----:B------:R-:W-:Y:S04]  /*7960*/  STS [R247+0x2400], R29 ;  /* 0x0024001df7007388 */ /* 0x000fe80000000800 */
[----:B------:R-:W-:Y:S04]  /*7970*/  STS [R251+0x2000], R26 ;  /* 0x0020001afb007388 */ /* 0x000fe80000000800 */
[----:B------:R-:W-:Y:S04]  /*7980*/  STS [R251+0x2400], R25 ;  /* 0x00240019fb007388 */ /* 0x000fe80000000800 */
[----:B------:R-:W-:Y:S04]  /*7990*/  STS [R248], R24 ;  /* 0x00000018f8007388 */ /* 0x000fe80000000800 */
[----:B------:R-:W-:Y:S04]  /*79a0*/  STS [R248+0x400], R23 ;  /* 0x00040017f8007388 */ /* 0x000fe80000000800 */
[----:B------:R-:W-:Y:S04]  /*79b0*/  STS [R252], R20 ;  /* 0x00000014fc007388 */ /* 0x000fe80000000800 */
[----:B---3--:R-:W-:Y:S04]  /*79c0*/  STS [R232], R19 ;  /* 0x00000013e8007388 */ /* 0x008fe80000000800 */
        /* <DEDUP_REMOVED lines=20> */
[----:B------:R2:W-:Y:S04]  /*7b10*/  STS [R247+0x8000], R36 ;  /* 0x00800024f7007388 */ /* 0x0005e80000000800 */
[----:B------:R2:W-:Y:S04]  /*7b20*/  STS [R247+0x8400], R38 ;  /* 0x00840026f7007388 */ /* 0x0005e80000000800 */
[----:B------:R2:W-:Y:S04]  /*7b30*/  STS [R251+0x8000], R48 ;  /* 0x00800030fb007388 */ /* 0x0005e80000000800 */
[----:B------:R2:W-:Y:S04]  /*7b40*/  STS [R233+0x8000], R50 ;  /* 0x00800032e9007388 */ /* 0x0005e80000000800 */
[----:B------:R2:W-:Y:S04]  /*7b50*/  STS [R247+0xa000], R40 ;  /* 0x00a00028f7007388 */ /* 0x0005e80000000800 */
[----:B------:R2:W-:Y:S01]  /*7b60*/  STS [R247+0xa400], R42 ;  /* 0x00a4002af7007388 */ /* 0x0005e20000000800 */
[----:B-1----:R-:W1:Y:S03]  /*7b70*/  S2R R0, SR_TID.X ;  /* 0x0000000000007919 */ /* 0x002e660000002100 */
        /* <DEDUP_REMOVED lines=8> */
[----:B-1----:R-:W-:-:S03]  /*7c00*/  SHF.R.S32.HI R2, RZ, 0x1f, R0 ;  /* 0x0000001fff027819 */ /* 0x002fc60000011400 */
[----:B------:R2:W-:Y:S01]  /*7c10*/  STS [R252+0xa000], R60 ;  /* 0x00a0003cfc007388 */ /* 0x0005e20000000800 */
[----:B------:R-:W-:-:S03]  /*7c20*/  LEA.HI R2, R2, R0, RZ, 0x3 ;  /* 0x0000000002027211 */ /* 0x000fc600078f18ff */
        /* <DEDUP_REMOVED lines=23> */
[----:B------:R-:W-:-:S03]  /*7da0*/  UIMAD UR14, UR15, UR9, UR12 ;  /* 0x000000090f0e72a4 */ /* 0x000fc6000f8e020c */
[----:B------:R-:W-:Y:S01]  /*7db0*/  ULDC.64 UR12, c[0x0][0x438] ;  /* 0x00010e00000c7ab9 */ /* 0x000fe20000000a00 */
[----:B------:R-:W-:Y:S02]  /*7dc0*/  UIADD3 UR11, UR11, UR14, URZ ;  /* 0x0000000e0b0b7290 */ /* 0x000fe4000fffe03f */
[----:B------:R-:W-:Y:S02]  /*7dd0*/  UIMAD UR14, UR16, UR12, URZ ;  /* 0x0000000c100e72a4 */ /* 0x000fe4000f8e023f */
[----:B------:R-:W-:Y:S02]  /*7de0*/  UIMAD.WIDE.U32 UR10, UR44, UR12, UR10 ;  /* 0x0000000c2c0a72a5 */ /* 0x000fe4000f8e000a */
[----:B------:R-:W-:-:S04]  /*7df0*/  UIMAD UR13, UR44, UR13, UR14 ;  /* 0x0000000d2c0d72a4 */ /* 0x000fc8000f8e020e */
[----:B------:R-:W-:Y:S01]  /*7e00*/  UIADD3 UR21, UR11, UR13, URZ ;  /* 0x0000000d0b157290 */ /* 0x000fe2000fffe03f */
[----:B------:R-:W-:-:S11]  /*7e10*/  UMOV UR20, UR10 ;  /* 0x0000000a00147c82 */ /* 0x000fd60008000000 */
.L_x_278:
[----:B------:R-:W-:Y:S01]  /*7e20*/  @UP0 UIADD3 UR13, UR15, UR25, URZ ;  /* 0x000000190f0d0290 */ /* 0x000fe2000fffe03f */
[----:B------:R-:W-:Y:S01]  /*7e30*/  LOP3.LUT R3, R2, 0xfffffff8, RZ, 0xc0, !PT ;  /* 0xfffffff802037812 */ /* 0x000fe200078ec0ff */
[----:B------:R-:W-:Y:S01]  /*7e40*/  @UP0 ULDC.64 UR10, c[0x0][0x458] ;  /* 0x00011600000a0ab9 */ /* 0x000fe20000000a00 */
[----:B------:R-:W-:Y:S02]  /*7e50*/  USHF.L.U32 UR12, UR24, 0x7, URZ ;  /* 0x00000007180c7899 */ /* 0x000fe4000800063f */
[----:B------:R-:W-:Y:S01]  /*7e60*/  @UP0 UIMAD.WIDE.U32 UR16, UR13, UR10, URZ ;  /* 0x0000000a0d1002a5 */ /* 0x000fe2000f8e003f */
[----:B------:R-:W-:Y:S01]  /*7e70*/  IMAD.IADD R3, R0, 0x1, -R3 ;  /* 0x0000000100037824 */ /* 0x000fe200078e0a03 */
[----:B------:R-:W-:Y:S01]  /*7e80*/  @UP0 UIMAD UR13, UR13, UR11, URZ ;  /* 0x0000000b0d0d02a4 */ /* 0x000fe2000f8e023f */
[----:B------:R-:W-:-:S03]  /*7e90*/  LEA R0, R246, UR4, 0x1 ;  /* 0x00000004f6007c11 */ /* 0x000fc6000f8e08ff */
[----:B------:R-:W-:-:S03]  /*7ea0*/  @UP0 UIADD3 UR18, UR17, UR13, URZ ;  /* 0x0000000d11120290 */ /* 0x000fc6000fffe03f */
[----:B------:R-:W-:Y:S01]  /*7eb0*/  @UP0 UMOV UR17, UR16 ;  /* 0x0000001000110c82 */ /* 0x000fe20008000000 */
[----:B------:R-:W-:Y:S08]  /*7ec0*/  @P0 BRA `(.L_x_279) ;  /* 0x0000000000380947 */ /* 0x000ff00003800000 */
[----:B------:R-:W-:Y:S01]  /*7ed0*/  USHF.R.S32.HI UR13, URZ, 0x1f, UR15 ;  /* 0x0000001f3f0d7899 */ /* 0x000fe2000801140f */
[----:B------:R-:W-:Y:S01]  /*7ee0*/  ULDC.64 UR10, c[0x0][0x458] ;  /* 0x00011600000a7ab9 */ /* 0x000fe20000000a00 */
[----:B------:R-:W-:Y:S02]  /*7ef0*/  USHF.R.S32.HI UR22, URZ, 0x1f, UR44 ;  /* 0x0000001f3f167899 */ /* 0x000fe4000801142c */
[----:B------:R-:W-:Y:S02]  /*7f00*/  UIMAD UR13, UR13, UR10, URZ ;  /* 0x0000000a0d0d72a4 */ /* 0x000fe4000f8e023f */
[----:B------:R-:W-:Y:S02]  /*7f10*/  UIMAD.WIDE.U32 UR16, UR15, UR10, URZ ;  /* 0x0000000a0f1072a5 */ /* 0x000fe4000f8e003f */
[----:B------:R-:W-:Y:S01]  /*7f20*/  UIMAD UR13, UR15, UR11, UR13 ;  /* 0x0000000b0f0d72a4 */ /* 0x000fe2000f8e020d */
[----:B------:R-:W-:-:S03]  /*7f30*/  ULDC.64 UR18, c[0x0][0x440] ;  /* 0x0001100000127ab9 */ /* 0x000fc60000000a00 */
[----:B------:R-:W-:Y:S01]  /*7f40*/  UIADD3 UR15, UR17, UR13, URZ ;  /* 0x0000000d110f7290 */ /* 0x000fe2000fffe03f */
[----:B------:R-:W-:Y:S01]  /*7f50*/  UMOV UR14, UR16 ;  /* 0x00000010000e7c82 */ /* 0x000fe20008000000 */
[----:B------:R-:W-:Y:S02]  /*7f60*/  UIMAD UR13, UR22, UR18, URZ ;  /* 0x00000012160d72a4 */ /* 0x000fe4000f8e023f */
[----:B------:R-:W-:Y:S02]  /*7f70*/  UIMAD.WIDE.U32 UR14, UR44, UR18, UR14 ;  /* 0x000000122c0e72a5 */ /* 0x000fe4000f8e000e */
[----:B------:R-:W-:-:S04]  /*7f80*/  UIMAD UR13, UR44, UR19, UR13 ;  /* 0x000000132c0d72a4 */ /* 0x000fc8000f8e020d */
[----:B------:R-:W-:Y:S01]  /*7f90*/  UIADD3 UR18, UR15, UR13, URZ ;  /* 0x0000000d0f127290 */ /* 0x000fe2000fffe03f */
[----:B------:R-:W-:-:S11]  /*7fa0*/  UMOV UR17, UR14 ;  /* 0x0000000e00117c82 */ /* 0x000fd60008000000 */
.L_x_279:
[----:B------:R-:W-:Y:S01]  /*7fb0*/  BAR.SYNC.DEFER_BLOCKING 0x0 ;  /* 0x0000000000007b1d */ /* 0x000fe20000010000 */
[----:B------:R-:W-:Y:S01]  /*7fc0*/  IMAD.SHL.U32 R10, R3, 0x8, RZ ;  /* 0x00000008030a7824 */ /* 0x000fe200078e00ff */
[----:B------:R-:W-:Y:S01]  /*7fd0*/  USHF.R.S32.HI UR13, URZ, 0x1f, UR12 ;  /* 0x0000001f3f0d7899 */ /* 0x000fe2000801140c */
[----:B------:R-:W-:Y:S01]  /*7fe0*/  IMAD.U32 R3, RZ, RZ, UR8 ;  /* 0x00000008ff037e24 */ /* 0x000fe2000f8e00ff */
[----:B------:R-:W-:Y:S01]  /*7ff0*/  UIMAD UR5, UR24, -0x80, UR5 ;  /* 0xffffff80180578a4 */ /* 0x000fe2000f8e0205 */
[----:B------:R-:W-:Y:S01]  /*8000*/  SHF.R.S32.HI R2, RZ, 0x3, R2 ;  /* 0x00000003ff027819 */ /* 0x000fe20000011402 */
[----:B------:R-:W-:Y:S01]  /*8010*/  UIMAD UR14, UR13, UR8, URZ ;  /* 0x000000080d0e72a4 */ /* 0x000fe2000f8e023f */
[--C-:B------:R-:W-:Y:S01]  /*8020*/  SHF.R.S32.HI R11, RZ, 0x1f, R10.reuse ;  /* 0x0000001fff0b7819 */ /* 0x100fe2000001140a */
[----:B------:R-:W-:Y:S01]  /*8030*/  USHF.R.S32.HI UR16, URZ, 0x1f, UR57 ;  /* 0x0000001f3f107899 */ /* 0x000fe20008011439 */
[----:B------:R-:W-:Y:S01]  /*8040*/  BSSY B0, `(.L_x_280) ;  /* 0x000002a000007945 */ /* 0x000fe20003800000 */
[----:B------:R-:W-:Y:S01]  /*8050*/  UIMAD UR14, UR12, UR9, UR14 ;  /* 0x000000090c0e72a4 */ /* 0x000fe2000f8e020e */
[----:B------:R-:W-:Y:S01]  /*8060*/  ISETP.GE.AND P4, PT, R2, UR5, PT ;  /* 0x0000000502007c0c */ /* 0x000fe2000bf86270 */
[----:B------:R-:W-:Y:S01]  /*8070*/  IMAD.WIDE.U32 R4, R3, UR12, R10 ;  /* 0x0000000c03047c25 */ /* 0x000fe2000f8e000a */
[----:B------:R-:W-:-:S03]  /*8080*/  SHF.R.S32.HI R21, RZ, 0x1f, R2 ;  /* 0x0000001fff157819 */ /* 0x000fc60000011402 */
[----:B------:R-:W-:Y:S01]  /*8090*/  MOV R3, UR14 ;  /* 0x0000000e00037c02 */ /* 0x000fe20008000f00 */
[----:B------:R-:W-:Y:S01]  /*80a0*/  ULDC.64 UR14, c[0x0][0x468] ;  /* 0x00011a00000e7ab9 */ /* 0x000fe20000000a00 */
[----:B------:R-:W-:Y:S01]  /*80b0*/  IADD3 R4, P0, R4, UR20, RZ ;  /* 0x0000001404047c10 */ /* 0x000fe2000ff1e0ff */
[----:B------:R-:W-:Y:S01]  /*80c0*/  UIMAD UR16, UR16, UR14, URZ ;  /* 0x0000000e101072a4 */ /* 0x000fe2000f8e023f */
[----:B------:R-:W-:Y:S02]  /*80d0*/  VIADD R6, R2, 0x20 ;  /* 0x0000002002067836 */ /* 0x000fe40000000000 */
[----:B------:R-:W-:Y:S01]  /*80e0*/  IADD3.X R5, R5, UR21, R3, P0, !PT ;  /* 0x0000001505057c10 */ /* 0x000fe200087fe403 */
[----:B------:R-:W-:Y:S01]  /*80f0*/  IMAD.U32 R3, RZ, RZ, UR14 ;  /* 0x0000000eff037e24 */ /* 0x000fe2000f8e00ff */
[----:B------:R1:W3:Y:S01]  /*8100*/  LDS.128 R28, [R0+0xd000] ;  /* 0x00d00000001c7984 */ /* 0x0002e20000000c00 */
[----:B------:R-:W-:Y:S01]  /*8110*/  UIMAD UR15, UR57, UR15, UR16 ;  /* 0x0000000f390f72a4 */ /* 0x000fe2000f8e0210 */
[----:B------:R-:W-:Y:S01]  /*8120*/  ISETP.GE.AND P3, PT, R6, UR5, PT ;  /* 0x0000000506007c0c */ /* 0x000fe2000bf66270 */
[----:B------:R-:W-:Y:S01]  /*8130*/  IMAD.WIDE.U32 R4, R3, UR57, R4 ;  /* 0x0000003903047c25 */ /* 0x000fe2000f8e0004 */
[----:B------:R1:W4:Y:S03]  /*8140*/  LDS.128 R24, [R0+0x11000] ;  /* 0x0110000000187984 */ /* 0x0003260000000c00 */
[C---:B------:R-:W-:Y:S01]  /*8150*/  VIADD R7, R2.reuse, 0x40 ;  /* 0x0000004002077836 */ /* 0x040fe20000000000 */
[----:B--2---:R1:W2:Y:S01]  /*8160*/  LDS.128 R36, [R0+0x15000] ;  /* 0x0150000000247984 */ /* 0x0042a20000000c00 */
[----:B------:R-:W-:Y:S01]  /*8170*/  VIADD R6, R2, 0x60 ;  /* 0x0000006002067836 */ /* 0x000fe20000000000 */
[----:B------:R-:W-:-:S02]  /*8180*/  IADD3 R20, R5, UR15, RZ ;  /* 0x0000000f05147c10 */ /* 0x000fc4000fffe0ff */
[----:B------:R1:W1:Y:S01]  /*8190*/  LDS.128 R44, [R0+0x16000] ;  /* 0x01600000002c7984 */ /* 0x0002620000000c00 */
[----:B------:R-:W-:Y:S02]  /*81a0*/  ISETP.GE.AND P2, PT, R7, UR5, PT ;  /* 0x0000000507007c0c */ /* 0x000fe4000bf46270 */
[----:B------:R-:W-:Y:S01]  /*81b0*/  ISETP.GE.AND P1, PT, R6, UR5, PT ;  /* 0x0000000506007c0c */ /* 0x000fe2000bf26270 */
[----:B------:R1:W1:Y:S04]  /*81c0*/  LDS.128 R52, [R0+0x17000] ;  /* 0x0170000000347984 */ /* 0x0002680000000c00 */
[----:B------:R1:W1:Y:S04]  /*81d0*/  LDS.128 R32, [R0+0x19000] ;  /* 0x0190000000207984 */ /* 0x0002680000000c00 */
[----:B------:R1:W1:Y:S04]  /*81e0*/  LDS.128 R40, [R0+0x1a000] ;  /* 0x01a0000000287984 */ /* 0x0002680000000c00 */
[----:B------:R1:W1:Y:S01]  /*81f0*/  LDS.128 R48, [R0+0x1b000] ;  /* 0x01b0000000307984 */ /* 0x0002620000000c00 */
[----:B------:R-:W-:Y:S05]  /*8200*/  @P4 BRA `(.L_x_281) ;  /* 0x0000000000344947 */ /* 0x000fea0003800000 */
[----:B------:R-:W3:Y:S01]  /*8210*/  LDS.128 R12, [R0+0xc000] ;  /* 0x00c00000000c7984 */ /* 0x000ee20000000c00 */
[----:B------:R-:W-:Y:S01]  /*8220*/  MOV R6, R4 ;  /* 0x0000000400067202 */ /* 0x000fe20000000f00 */
[----:B------:R-:W-:Y:S01]  /*8230*/  IMAD R3, R21, UR8, RZ ;  /* 0x0000000815037c24 */ /* 0x000fe2000f8e02ff */
[----:B------:R-:W-:Y:S01]  /*8240*/  MOV R7, R20 ;  /* 0x0000001400077202 */ /* 0x000fe20000000f00 */
[----:B------:R-:W4:Y:S01]  /*8250*/  LDS.128 R16, [R0+0x10000] ;  /* 0x0100000000107984 */ /* 0x000f220000000c00 */
[----:B------:R-:W-:Y:S01]  /*8260*/  ULDC.64 UR14, c[0x0][0x3f0] ;  /* 0x0000fc00000e7ab9 */ /* 0x000fe20000000a00 */
[C---:B------:R-:W-:Y:S02]  /*8270*/  IMAD R3, R2.reuse, UR9, R3 ;  /* 0x0000000902037c24 */ /* 0x040fe4000f8e0203 */
[----:B------:R-:W-:-:S05]  /*8280*/  IMAD.WIDE.U32 R6, R2, UR8, R6 ;  /* 0x0000000802067c25 */ /* 0x000fca000f8e0006 */
[----:B------:R-:W-:Y:S02]  /*8290*/  IADD3 R3, R7, R3, RZ ;  /* 0x0000000307037210 */ /* 0x000fe40007ffe0ff */
[----:B------:R-:W-:-:S04]  /*82a0*/  LEA R8, P0, R6, UR14, 0x1 ;  /* 0x0000000e06087c11 */ /* 0x000fc8000f8008ff */
[----:B------:R-:W-:-:S05]  /*82b0*/  LEA.HI.X R9, R6, UR15, R3, 0x1, P0 ;  /* 0x0000000f06097c11 */ /* 0x000fca00080f0c03 */
[----:B---3--:R3:W-:Y:S04]  /*82c0*/  STG.E.128 desc[UR6][R8.64], R12 ;  /* 0x0000000c08007986 */ /* 0x0087e8000c101d06 */
[----:B----4-:R3:W-:Y:S02]  /*82d0*/  STG.E.128 desc[UR6][R8.64+0x80], R16 ;  /* 0x0000801008007986 */ /* 0x0107e4000c101d06 */
.L_x_281:
[----:B------:R-:W-:Y:S05]  /*82e0*/  BSYNC B0 ;  /* 0x0000000000007941 */ /* 0x000fea0003800000 */
.L_x_280:
[----:B------:R-:W-:Y:S04]  /*82f0*/  BSSY B0, `(.L_x_282) ;  /* 0x000000f000007945 */ /* 0x000fe80003800000 */
[----:B------:R-:W-:Y:S05]  /*8300*/  @P3 BRA `(.L_x_283) ;  /* 0x0000000000343947 */ /* 0x000fea0003800000 */
[----:B------:R-:W-:Y:S01]  /*8310*/  IADD3 R3, P0, R2, 0x20, RZ ;  /* 0x0000002002037810 */ /* 0x000fe20007f1e0ff */
[----:B------:R-:W-:Y:S01]  /*8320*/  ULDC.64 UR14, c[0x0][0x3f0] ;  /* 0x0000fc00000e7ab9 */ /* 0x000fe20000000a00 */
[----:B------:R-:W-:-:S03]  /*8330*/  MOV R7, R20 ;  /* 0x0000001400077202 */ /* 0x000fc60000000f00 */
[----:B------:R-:W-:-:S04]  /*8340*/  IMAD.X R6, RZ, RZ, R21, P0 ;  /* 0x000000ffff067224 */ /* 0x000fc800000e0615 */
[----:B---3--:R-:W-:Y:S02]  /*8350*/  IMAD R8, R6, UR8, RZ ;  /* 0x0000000806087c24 */ /* 0x008fe4000f8e02ff */
[----:B------:R-:W-:-:S04]  /*8360*/  IMAD.MOV.U32 R6, RZ, RZ, R4 ;  /* 0x000000ffff067224 */ /* 0x000fc800078e0004 */
[----:B------:R-:W-:-:S04]  /*8370*/  IMAD.WIDE.U32 R6, R3, UR8, R6 ;  /* 0x0000000803067c25 */ /* 0x000fc8000f8e0006 */
[----:B------:R-:W-:Y:S01]  /*8380*/  IMAD R3, R3, UR9, R8 ;  /* 0x0000000903037c24 */ /* 0x000fe2000f8e0208 */
[----:B------:R-:W-:-:S04]  /*8390*/  LEA R8, P0, R6, UR14, 0x1 ;  /* 0x0000000e06087c11 */ /* 0x000fc8000f8008ff */
[----:B------:R-:W-:-:S04]  /*83a0*/  IADD3 R3, R7, R3, RZ ;  /* 0x0000000307037210 */ /* 0x000fc80007ffe0ff */
[----:B------:R-:W-:-:S05]  /*83b0*/  LEA.HI.X R9, R6, UR15, R3, 0x1, P0 ;  /* 0x0000000f06097c11 */ /* 0x000fca00080f0c03 */
[----:B------:R3:W-:Y:S04]  /*83c0*/  STG.E.128 desc[UR6][R8.64], R28 ;  /* 0x0000001c08007986 */ /* 0x0007e8000c101d06 */
[----:B----4-:R3:W-:Y:S02]  /*83d0*/  STG.E.128 desc[UR6][R8.64+0x80], R24 ;  /* 0x0000801808007986 */ /* 0x0107e4000c101d06 */
.L_x_283:
[----:B------:R-:W-:Y:S05]  /*83e0*/  BSYNC B0 ;  /* 0x0000000000007941 */ /* 0x000fea0003800000 */
.L_x_282:
[----:B---3--:R3:W1:Y:S01]  /*83f0*/  LDS.128 R16, [R0+0xe000] ;  /* 0x00e0000000107984 */ /* 0x0086620000000c00 */
[----:B------:R-:W-:Y:S03]  /*8400*/  BSSY B0, `(.L_x_284) ;  /* 0x0000010000007945 */ /* 0x000fe60003800000 */
[----:B------:R3:W1:Y:S01]  /*8410*/  LDS.128 R12, [R0+0x12000] ;  /* 0x01200000000c7984 */ /* 0x0006620000000c00 */
[----:B------:R-:W-:Y:S05]  /*8420*/  @P2 BRA `(.L_x_285) ;  /* 0x0000000000342947 */ /* 0x000fea0003800000 */
[----:B------:R-:W-:Y:S01]  /*8430*/  IADD3 R3, P0, R2, 0x40, RZ ;  /* 0x0000004002037810 */ /* 0x000fe20007f1e0ff */
[----:B------:R-:W-:Y:S01]  /*8440*/  ULDC.64 UR14, c[0x0][0x3f0] ;  /* 0x0000fc00000e7ab9 */ /* 0x000fe20000000a00 */
[----:B------:R-:W-:-:S03]  /*8450*/  MOV R7, R20 ;  /* 0x0000001400077202 */ /* 0x000fc60000000f00 */
[----:B------:R-:W-:-:S04]  /*8460*/  IMAD.X R6, RZ, RZ, R21, P0 ;  /* 0x000000ffff067224 */ /* 0x000fc800000e0615 */
[----:B------:R-:W-:Y:S02]  /*8470*/  IMAD R8, R6, UR8, RZ ;  /* 0x0000000806087c24 */ /* 0x000fe4000f8e02ff */
[----:B------:R-:W-:-:S04]  /*8480*/  IMAD.MOV.U32 R6, RZ, RZ, R4 ;  /* 0x000000ffff067224 */ /* 0x000fc800078e0004 */
[----:B------:R-:W-:-:S04]  /*8490*/  IMAD.WIDE.U32 R6, R3, UR8, R6 ;  /* 0x0000000803067c25 */ /* 0x000fc8000f8e0006 */
[----:B------:R-:W-:Y:S01]  /*84a0*/  IMAD R3, R3, UR9, R8 ;  /* 0x0000000903037c24 */ /* 0x000fe2000f8e0208 */
[----:B------:R-:W-:-:S04]  /*84b0*/  LEA R8, P0, R6, UR14, 0x1 ;  /* 0x0000000e06087c11 */ /* 0x000fc8000f8008ff */
[----:B------:R-:W-:-:S04]  /*84c0*/  IADD3 R3, R7, R3, RZ ;  /* 0x0000000307037210 */ /* 0x000fc80007ffe0ff */
[----:B------:R-:W-:-:S05]  /*84d0*/  LEA.HI.X R9, R6, UR15, R3, 0x1, P0 ;  /* 0x0000000f06097c11 */ /* 0x000fca00080f0c03 */
[----:B-1----:R1:W-:Y:S04]  /*84e0*/  STG.E.128 desc[UR6][R8.64], R16 ;  /* 0x0000001008007986 */ /* 0x0023e8000c101d06 */
[----:B------:R1:W-:Y:S02]  /*84f0*/  STG.E.128 desc[UR6][R8.64+0x80], R12 ;  /* 0x0000800c08007986 */ /* 0x0003e4000c101d06 */
.L_x_285:
[----:B------:R-:W-:Y:S05]  /*8500*/  BSYNC B0 ;  /* 0x0000000000007941 */ /* 0x000fea0003800000 */
.L_x_284:
[----:B-1----:R1:W1:Y:S01]  /*8510*/  LDS.128 R16, [R0+0xf000] ;  /* 0x00f0000000107984 */ /* 0x0022620000000c00 */
[----:B------:R-:W-:Y:S03]  /*8520*/  BSSY B0, `(.L_x_286) ;  /* 0x0000010000007945 */ /* 0x000fe60003800000 */
[----:B------:R1:W1:Y:S01]  /*8530*/  LDS.128 R12, [R0+0x13000] ;  /* 0x01300000000c7984 */ /* 0x0002620000000c00 */
[----:B------:R-:W-:Y:S05]  /*8540*/  @P1 BRA `(.L_x_287) ;  /* 0x0000000000341947 */ /* 0x000fea0003800000 */
[----:B------:R-:W-:Y:S01]  /*8550*/  IADD3 R3, P0, R2, 0x60, RZ ;  /* 0x0000006002037810 */ /* 0x000fe20007f1e0ff */
[----:B------:R-:W-:Y:S01]  /*8560*/  IMAD.MOV.U32 R6, RZ, RZ, R4 ;  /* 0x000000ffff067224 */ /* 0x000fe200078e0004 */
[----:B------:R-:W-:Y:S01]  /*8570*/  MOV R7, R20 ;  /* 0x0000001400077202 */ /* 0x000fe20000000f00 */
[----:B------:R-:W-:Y:S02]  /*8580*/  ULDC.64 UR14, c[0x0][0x3f0] ;  /* 0x0000fc00000e7ab9 */ /* 0x000fe40000000a00 */
[----:B------:R-:W-:Y:S02]  /*8590*/  IMAD.X R5, RZ, RZ, R21, P0 ;  /* 0x000000ffff057224 */ /* 0x000fe400000e0615 */
[----:B------:R-:W-:-:S04]  /*85a0*/  IMAD.WIDE.U32 R6, R3, UR8, R6 ;  /* 0x0000000803067c25 */ /* 0x000fc8000f8e0006 */
[----:B------:R-:W-:Y:S01]  /*85b0*/  IMAD R5, R5, UR8, RZ ;  /* 0x0000000805057c24 */ /* 0x000fe2000f8e02ff */
[----:B------:R-:W-:-:S03]  /*85c0*/  LEA R4, P0, R6, UR14, 0x1 ;  /* 0x0000000e06047c11 */ /* 0x000fc6000f8008ff */
[----:B------:R-:W-:-:S05]  /*85d0*/  IMAD R3, R3, UR9, R5 ;  /* 0x0000000903037c24 */ /* 0x000fca000f8e0205 */
[----:B------:R-:W-:-:S04]  /*85e0*/  IADD3 R3, R7, R3, RZ ;  /* 0x0000000307037210 */ /* 0x000fc80007ffe0ff */
[----:B------:R-:W-:-:S05]  /*85f0*/  LEA.HI.X R5, R6, UR15, R3, 0x1, P0 ;  /* 0x0000000f06057c11 */ /* 0x000fca00080f0c03 */
[----:B-1----:R1:W-:Y:S04]  /*8600*/  STG.E.128 desc[UR6][R4.64], R16 ;  /* 0x0000001004007986 */ /* 0x0023e8000c101d06 */
[----:B------:R1:W-:Y:S02]  /*8610*/  STG.E.128 desc[UR6][R4.64+0x80], R12 ;  /* 0x0000800c04007986 */ /* 0x0003e4000c101d06 */
.L_x_287:
[----:B------:R-:W-:Y:S05]  /*8620*/  BSYNC B0 ;  /* 0x0000000000007941 */ /* 0x000fea0003800000 */
.L_x_286:
[----:B------:R-:W-:Y:S01]  /*8630*/  IMAD.U32 R3, RZ, RZ, UR10 ;  /* 0x0000000aff037e24 */ /* 0x000fe2000f8e00ff */
[----:B------:R-:W-:Y:S01]  /*8640*/  UIMAD UR13, UR13, UR10, URZ ;  /* 0x0000000a0d0d72a4 */ /* 0x000fe2000f8e023f */
[----:B-1----:R-:W1:Y:S01]  /*8650*/  LDS.128 R16, [R0+0x14000] ;  /* 0x0140000000107984 */ /* 0x002e620000000c00 */
[----:B------:R-:W-:Y:S01]  /*8660*/  USHF.R.S32.HI UR5, URZ, 0x1f, UR57 ;  /* 0x0000001f3f057899 */ /* 0x000fe20008011439 */
[----:B------:R-:W-:Y:S01]  /*8670*/  IMAD.WIDE.U32 R4, R3, UR12, R10 ;  /* 0x0000000c03047c25 */ /* 0x000fe2000f8e000a */
[----:B------:R-:W-:Y:S01]  /*8680*/  UIMAD UR12, UR12, UR11, UR13 ;  /* 0x0000000b0c0c72a4 */ /* 0x000fe2000f8e020d */
[----:B------:R3:W1:Y:S01]  /*8690*/  LDS.128 R12, [R0+0x18000] ;  /* 0x01800000000c7984 */ /* 0x0006620000000c00 */
[----:B------:R-:W-:Y:S01]  /*86a0*/  ULDC.64 UR8, c[0x0][0x470] ;  /* 0x00011c0000087ab9 */ /* 0x000fe20000000a00 */
[----:B------:R-:W-:Y:S01]  /*86b0*/  BSSY B0, `(.L_x_288) ;  /* 0x0000015000007945 */ /* 0x000fe20003800000 */
[----:B------:R-:W-:Y:S01]  /*86c0*/  IADD3 R4, P0, R4, UR17, RZ ;  /* 0x0000001104047c10 */ /* 0x000fe2000ff1e0ff */
[----:B------:R-:W-:Y:S01]  /*86d0*/  UIMAD UR5, UR5, UR8, URZ ;  /* 0x00000008050572a4 */ /* 0x000fe2000f8e023f */
[----:B------:R-:W-:-:S03]  /*86e0*/  IMAD.U32 R3, RZ, RZ, UR12 ;  /* 0x0000000cff037e24 */ /* 0x000fc6000f8e00ff */
[----:B------:R-:W-:Y:S02]  /*86f0*/  UIMAD UR9, UR57, UR9, UR5 ;  /* 0x00000009390972a4 */ /* 0x000fe4000f8e0205 */
[----:B------:R-:W-:Y:S02]  /*8700*/  IADD3.X R5, R5, UR18, R3, P0, !PT ;  /* 0x0000001205057c10 */ /* 0x000fe400087fe403 */
[----:B---3--:R-:W-:-:S05]  /*8710*/  MOV R0, UR8 ;  /* 0x0000000800007c02 */ /* 0x008fca0008000f00 */
[----:B------:R-:W-:-:S05]  /*8720*/  IMAD.WIDE.U32 R4, R0, UR57, R4 ;  /* 0x0000003900047c25 */ /* 0x000fca000f8e0004 */
[----:B------:R-:W-:Y:S01]  /*8730*/  IADD3 R3, R5, UR9, RZ ;  /* 0x0000000905037c10 */ /* 0x000fe2000fffe0ff */
[----:B------:R-:W-:Y:S06]  /*8740*/  @P4 BRA `(.L_x_289) ;  /* 0x00000000002c4947 */ /* 0x000fec0003800000 */
[----:B------:R-:W-:Y:S01]  /*8750*/  MOV R6, R4 ;  /* 0x0000000400067202 */ /* 0x000fe20000000f00 */
[----:B------:R-:W-:Y:S01]  /*8760*/  IMAD R0, R21, UR10, RZ ;  /* 0x0000000a15007c24 */ /* 0x000fe2000f8e02ff */
[----:B------:R-:W-:Y:S01]  /*8770*/  MOV R7, R3 ;  /* 0x0000000300077202 */ /* 0x000fe20000000f00 */
[----:B------:R-:W-:Y:S02]  /*8780*/  ULDC.64 UR8, c[0x0][0x3f8] ;  /* 0x0000fe0000087ab9 */ /* 0x000fe40000000a00 */
[C---:B------:R-:W-:Y:S02]  /*8790*/  IMAD R0, R2.reuse, UR11, R0 ;  /* 0x0000000b02007c24 */ /* 0x040fe4000f8e0200 */
[----:B------:R-:W-:-:S05]  /*87a0*/  IMAD.WIDE.U32 R6, R2, UR10, R6 ;  /* 0x0000000a02067c25 */ /* 0x000fca000f8e0006 */
[----:B------:R-:W-:Y:S02]  /*87b0*/  IADD3 R0, R7, R0, RZ ;  /* 0x0000000007007210 */ /* 0x000fe40007ffe0ff */
[----:B------:R-:W-:-:S04]  /*87c0*/  LEA R8, P0, R6, UR8, 0x1 ;  /* 0x0000000806087c11 */ /* 0x000fc8000f8008ff */
[----:B------:R-:W-:-:S05]  /*87d0*/  LEA.HI.X R9, R6, UR9, R0, 0x1, P0 ;  /* 0x0000000906097c11 */ /* 0x000fca00080f0c00 */
[----:B-1----:R3:W-:Y:S04]  /*87e0*/  STG.E.128 desc[UR6][R8.64], R16 ;  /* 0x0000001008007986 */ /* 0x0027e8000c101d06 */
[----:B------:R3:W-:Y:S02]  /*87f0*/  STG.E.128 desc[UR6][R8.64+0x80], R12 ;  /* 0x0000800c08007986 */ /* 0x0007e4000c101d06 */
.L_x_289:
[----:B------:R-:W-:Y:S05]  /*8800*/  BSYNC B0 ;  /* 0x0000000000007941 */ /* 0x000fea0003800000 */
.L_x_288:
        /* <DEDUP_REMOVED lines=13> */
[----:B--2---:R2:W-:Y:S04]  /*88e0*/  STG.E.128 desc[UR6][R8.64], R36 ;  /* 0x0000002408007986 */ /* 0x0045e8000c101d06 */
[----:B------:R2:W-:Y:S02]  /*88f0*/  STG.E.128 desc[UR6][R8.64+0x80], R32 ;  /* 0x0000802008007986 */ /* 0x0005e4000c101d06 */
.L_x_291:
[----:B------:R-:W-:Y:S05]  /*8900*/  BSYNC B0 ;  /* 0x0000000000007941 */ /* 0x000fea0003800000 */
.L_x_290:
[----:B------:R-:W-:Y:S04]  /*8910*/  BSSY B0, `(.L_x_292) ;  /* 0x000000f000007945 */ /* 0x000fe80003800000 */
[----:B------:R-:W-:Y:S05]  /*8920*/  @P2 BRA `(.L_x_293) ;  /* 0x0000000000342947 */ /* 0x000fea0003800000 */
[----:B------:R-:W-:Y:S01]  /*8930*/  IADD3 R0, P0, R2, 0x40, RZ ;  /* 0x0000004002007810 */ /* 0x000fe20007f1e0ff */
[----:B------:R-:W-:Y:S01]  /*8940*/  ULDC.64 UR8, c[0x0][0x3f8] ;  /* 0x0000fe0000087ab9 */ /* 0x000fe20000000a00 */
[----:B------:R-:W-:-:S03]  /*8950*/  MOV R7, R3 ;  /* 0x0000000300077202 */ /* 0x000fc60000000f00 */
[----:B------:R-:W-:-:S04]  /*8960*/  IMAD.X R6, RZ, RZ, R21, P0 ;  /* 0x000000ffff067224 */ /* 0x000fc800000e0615 */
[----:B--23--:R-:W-:Y:S02]  /*8970*/  IMAD R8, R6, UR10, RZ ;  /* 0x0000000a06087c24 */ /* 0x00cfe4000f8e02ff */
[----:B------:R-:W-:-:S04]  /*8980*/  IMAD.MOV.U32 R6, RZ, RZ, R4 ;  /* 0x000000ffff067224 */ /* 0x000fc800078e0004 */
[----:B------:R-:W-:-:S04]  /*8990*/  IMAD.WIDE.U32 R6, R0, UR10, R6 ;  /* 0x0000000a00067c25 */ /* 0x000fc8000f8e0006 */
[----:B------:R-:W-:Y:S01]  /*89a0*/  IMAD R0, R0, UR11, R8 ;  /* 0x0000000b00007c24 */ /* 0x000fe2000f8e0208 */
[----:B------:R-:W-:-:S04]  /*89b0*/  LEA R8, P0, R6, UR8, 0x1 ;  /* 0x0000000806087c11 */ /* 0x000fc8000f8008ff */
[----:B------:R-:W-:-:S04]  /*89c0*/  IADD3 R0, R7, R0, RZ ;  /* 0x0000000007007210 */ /* 0x000fc80007ffe0ff */
[----:B------:R-:W-:-:S05]  /*89d0*/  LEA.HI.X R9, R6, UR9, R0, 0x1, P0 ;  /* 0x0000000906097c11 */ /* 0x000fca00080f0c00 */
[----:B------:R2:W-:Y:S04]  /*89e0*/  STG.E.128 desc[UR6][R8.64], R44 ;  /* 0x0000002c08007986 */ /* 0x0005e8000c101d06 */
[----:B------:R2:W-:Y:S02]  /*89f0*/  STG.E.128 desc[UR6][R8.64+0x80], R40 ;  /* 0x0000802808007986 */ /* 0x0005e4000c101d06 */
.L_x_293:
[----:B------:R-:W-:Y:S05]  /*8a00*/  BSYNC B0 ;  /* 0x0000000000007941 */ /* 0x000fea0003800000 */
.L_x_292:
[----:B------:R-:W-:Y:S05]  /*8a10*/  @P1 BRA `(.L_x_294) ;  /* 0x0000000c00701947 */ /* 0x000fea0003800000 */
[----:B------:R-:W-:Y:S01]  /*8a20*/  IADD3 R0, P0, R2, 0x60, RZ ;  /* 0x0000006002007810 */ /* 0x000fe20007f1e0ff */
[----:B------:R-:W-:-:S03]  /*8a30*/  ULDC.64 UR8, c[0x0][0x3f8] ;  /* 0x0000fe0000087ab9 */ /* 0x000fc60000000a00 */
[----:B------:R-:W-:-:S05]  /*8a40*/  IADD3.X R2, RZ, R21, RZ, P0, !PT ;  /* 0x00000015ff027210 */ /* 0x000fca00007fe4ff */
[----:B------:R-:W-:Y:S01]  /*8a50*/  IMAD R6, R2, UR10, RZ ;  /* 0x0000000a02067c24 */ /* 0x000fe2000f8e02ff */
[----:B------:R-:W-:-:S05]  /*8a60*/  MOV R2, R4 ;  /* 0x0000000400027202 */ /* 0x000fca0000000f00 */
[----:B------:R-:W-:-:S04]  /*8a70*/  IMAD.WIDE.U32 R4, R0, UR10, R2 ;  /* 0x0000000a00047c25 */ /* 0x000fc8000f8e0002 */
[----:B------:R-:W-:Y:S01]  /*8a80*/  IMAD R0, R0, UR11, R6 ;  /* 0x0000000b00007c24 */ /* 0x000fe2000f8e0206 */
[----:B------:R-:W-:-:S04]  /*8a90*/  LEA R2, P0, R4, UR8, 0x1 ;  /* 0x0000000804027c11 */ /* 0x000fc8000f8008ff */
[----:B------:R-:W-:-:S04]  /*8aa0*/  IADD3 R0, R5, R0, RZ ;  /* 0x0000000005007210 */ /* 0x000fc80007ffe0ff */
[----:B------:R-:W-:-:S05]  /*8ab0*/  LEA.HI.X R3, R4, UR9, R0, 0x1, P0 ;  /* 0x0000000904037c11 */ /* 0x000fca00080f0c00 */
[----:B------:R1:W-:Y:S04]  /*8ac0*/  STG.E.128 desc[UR6][R2.64], R52 ;  /* 0x0000003402007986 */ /* 0x0003e8000c101d06 */
[----:B------:R1:W-:Y:S01]  /*8ad0*/  STG.E.128 desc[UR6][R2.64+0x80], R48 ;  /* 0x0000803002007986 */ /* 0x0003e2000c101d06 */
[----:B------:R-:W-:Y:S05]  /*8ae0*/  BRA `(.L_x_294) ;  /* 0x0000000c003c7947 */ /* 0x000fea0003800000 */
.L_x_274:
[----:B------:R-:W-:Y:S01]  /*8af0*/  UISETP.NE.AND UP0, UPT, UR25, -0x1, UPT ;  /* 0xffffffff1900788c */ /* 0x000fe2000bf05270 */
[----:B------:R-:W1:Y:S01]  /*8b00*/  S2R R0, SR_TID.X ;  /* 0x0000000000007919 */ /* 0x000e620000002100 */
[----:B------:R-:W-:-:S04]  /*8b10*/  USHF.L.U32 UR17, UR24, 0x7, URZ ;  /* 0x0000000718117899 */ /* 0x000fc8000800063f */
[----:B------:R-:W-:Y:S01]  /*8b20*/  PLOP3.LUT P0, PT, PT, PT, UP0, 0x80, 0x0 ;  /* 0x000000000000781c */ /* 0x000fe20003f0f008 */
[----:B------:R-:W-:-:S04]  /*8b30*/  USHF.R.S32.HI UR21, URZ, 0x1f, UR17 ;  /* 0x0000001f3f157899 */ /* 0x000fc80008011411 */
        /* <DEDUP_REMOVED lines=20> */
.L_x_295:
[----:B------:R-:W-:Y:S01]  /*8c80*/  @UP0 UIADD3 UR14, UR15, UR25, URZ ;  /* 0x000000190f0e0290 */ /* 0x000fe2000fffe03f */
[----:B-1----:R-:W-:Y:S01]  /*8c90*/  SHF.R.S32.HI R2, RZ, 0x1f, R0 ;  /* 0x0000001fff027819 */ /* 0x002fe20000011400 */
[----:B------:R-:W-:Y:S02]  /*8ca0*/  @UP0 ULDC.64 UR10, c[0x0][0x458] ;  /* 0x00011600000a0ab9 */ /* 0x000fe40000000a00 */
[----:B------:R-:W-:Y:S01]  /*8cb0*/  @UP0 UIMAD.WIDE.U32 UR12, UR14, UR10, URZ ;  /* 0x0000000a0e0c02a5 */ /* 0x000fe2000f8e003f */
[----:B------:R-:W-:Y:S01]  /*8cc0*/  LEA.HI R0, R2, R0, RZ, 0x3 ;  /* 0x0000000002007211 */ /* 0x000fe200078f18ff */
[----:B------:R-:W-:-:S03]  /*8cd0*/  @UP0 UIMAD UR14, UR14, UR11, URZ ;  /* 0x0000000b0e0e02a4 */ /* 0x000fc6000f8e023f */
[----:B------:R-:W-:Y:S01]  /*8ce0*/  SHF.R.S32.HI R0, RZ, 0x3, R0 ;  /* 0x00000003ff007819 */ /* 0x000fe20000011400 */
        /* <DEDUP_REMOVED lines=16> */
.L_x_296:
[----:B------:R-:W-:Y:S01]  /*8df0*/  UIMAD UR12, UR21, UR8, URZ ;  /* 0x00000008150c72a4 */ /* 0x000fe2000f8e023f */
[----:B------:R-:W-:Y:S01]  /*8e00*/  IMAD.U32 R2, RZ, RZ, UR8 ;  /* 0x00000008ff027e24 */ /* 0x000fe2000f8e00ff */
[----:B------:R-:W-:Y:S01]  /*8e10*/  UIMAD UR5, UR24, -0x80, UR5 ;  /* 0xffffff80180578a4 */ /* 0x000fe2000f8e0205 */
[----:B------:R-:W-:Y:S01]  /*8e20*/  VIADD R6, R0, 0x20 ;  /* 0x0000002000067836 */ /* 0x000fe20000000000 */
[----:B------:R-:W-:Y:S01]  /*8e30*/  UIMAD UR12, UR17, UR9, UR12 ;  /* 0x00000009110c72a4 */ /* 0x000fe2000f8e020c */
[----:B------:R-:W-:Y:S01]  /*8e40*/  IMAD.WIDE.U32 R2, R2, UR17, R4 ;  /* 0x0000001102027c25 */ /* 0x000fe2000f8e0004 */
[----:B------:R-:W-:Y:S01]  /*8e50*/  USHF.R.S32.HI UR14, URZ, 0x1f, UR57 ;  /* 0x0000001f3f0e7899 */ /* 0x000fe20008011439 */
[----:B------:R-:W-:Y:S01]  /*8e60*/  BSSY B0, `(.L_x_297) ;  /* 0x000001d000007945 */ /* 0x000fe20003800000 */
[----:B------:R-:W-:Y:S01]  /*8e70*/  ISETP.GE.AND P3, PT, R6, UR5, PT ;  /* 0x0000000506007c0c */ /* 0x000fe2000bf66270 */
[----:B------:R-:W-:Y:S01]  /*8e80*/  VIADD R7, R0, 0x40 ;  /* 0x0000004000077836 */ /* 0x000fe20000000000 */
[----:B------:R-:W-:Y:S01]  /*8e90*/  MOV R6, UR12 ;  /* 0x0000000c00067c02 */ /* 0x000fe20008000f00 */
[----:B------:R-:W-:Y:S01]  /*8ea0*/  ULDC.64 UR12, c[0x0][0x468] ;  /* 0x00011a00000c7ab9 */ /* 0x000fe20000000a00 */
[----:B------:R-:W-:Y:S01]  /*8eb0*/  IADD3 R2, P0, R2, UR19, RZ ;  /* 0x0000001302027c10 */ /* 0x000fe2000ff1e0ff */
[----:B------:R-:W-:Y:S01]  /*8ec0*/  UIMAD UR14, UR14, UR12, URZ ;  /* 0x0000000c0e0e72a4 */ /* 0x000fe2000f8e023f */
[----:B------:R-:W-:-:S02]  /*8ed0*/  ISETP.GE.AND P4, PT, R0, UR5, PT ;  /* 0x0000000500007c0c */ /* 0x000fc4000bf86270 */
[----:B------:R-:W-:Y:S01]  /*8ee0*/  IADD3.X R3, R3, UR20, R6, P0, !PT ;  /* 0x0000001403037c10 */ /* 0x000fe200087fe406 */
[----:B------:R-:W-:Y:S01]  /*8ef0*/  IMAD.U32 R6, RZ, RZ, UR12 ;  /* 0x0000000cff067e24 */ /* 0x000fe2000f8e00ff */
[----:B------:R-:W-:Y:S01]  /*8f00*/  UIMAD UR13, UR57, UR13, UR14 ;  /* 0x0000000d390d72a4 */ /* 0x000fe2000f8e020e */
[----:B------:R-:W-:Y:S01]  /*8f10*/  ISETP.GE.AND P2, PT, R7, UR5, PT ;  /* 0x0000000507007c0c */ /* 0x000fe2000bf46270 */
[----:B------:R-:W-:Y:S01]  /*8f20*/  VIADD R7, R0, 0x60 ;  /* 0x0000006000077836 */ /* 0x000fe20000000000 */
[----:B------:R-:W-:Y:S01]  /*8f30*/  SHF.R.S32.HI R11, RZ, 0x1f, R0 ;  /* 0x0000001fff0b7819 */ /* 0x000fe20000011400 */
[----:B------:R-:W-:-:S03]  /*8f40*/  IMAD.WIDE.U32 R2, R6, UR57, R2 ;  /* 0x0000003906027c25 */ /* 0x000fc6000f8e0002 */
[----:B------:R-:W-:Y:S02]  /*8f50*/  ISETP.GE.AND P1, PT, R7, UR5, PT ;  /* 0x0000000507007c0c */ /* 0x000fe4000bf26270 */
[----:B------:R-:W-:Y:S01]  /*8f60*/  IADD3 R10, R3, UR13, RZ ;  /* 0x0000000d030a7c10 */ /* 0x000fe2000fffe0ff */
[----:B------:R-:W-:Y:S10]  /*8f70*/  @P4 BRA `(.L_x_298) ;  /* 0x00000000002c4947 */ /* 0x000ff40003800000 */
        /* <DEDUP_REMOVED lines=9> */
[----:B------:R1:W-:Y:S04]  /*9010*/  STG.E.128 desc[UR6][R8.64], RZ ;  /* 0x000000ff08007986 */ /* 0x0003e8000c101d06 */
[----:B------:R1:W-:Y:S02]  /*9020*/  STG.E.128 desc[UR6][R8.64+0x80], RZ ;  /* 0x000080ff08007986 */ /* 0x0003e4000c101d06 */
.L_x_298:
[----:B------:R-:W-:Y:S05]  /*9030*/  BSYNC B0 ;  /* 0x0000000000007941 */ /* 0x000fea0003800000 */
.L_x_297:
[----:B------:R-:W-:Y:S04]  /*9040*/  BSSY B0, `(.L_x_299) ;  /* 0x000000f000007945 */ /* 0x000fe80003800000 */
[----:B------:R-:W-:Y:S05]  /*9050*/  @P3 BRA `(.L_x_300) ;  /* 0x0000000000343947 */ /* 0x000fea0003800000 */
[----:B-1----:R-:W-:Y:S01]  /*9060*/  IADD3 R8, P0, R0, 0x20, RZ ;  /* 0x0000002000087810 */ /* 0x002fe20007f1e0ff */
[----:B------:R-:W-:Y:S01]  /*9070*/  ULDC.64 UR12, c[0x0][0x3f0] ;  /* 0x0000fc00000c7ab9 */ /* 0x000fe20000000a00 */
[----:B------:R-:W-:-:S03]  /*9080*/  MOV R7, R10 ;  /* 0x0000000a00077202 */ /* 0x000fc60000000f00 */
[----:B------:R-:W-:-:S04]  /*9090*/  IMAD.X R6, RZ, RZ, R11, P0 ;  /* 0x000000ffff067224 */ /* 0x000fc800000e060b */
[----:B------:R-:W-:Y:S02]  /*90a0*/  IMAD R9, R6, UR8, RZ ;  /* 0x0000000806097c24 */ /* 0x000fe4000f8e02ff */
[----:B------:R-:W-:Y:S02]  /*90b0*/  IMAD.MOV.U32 R6, RZ, RZ, R2 ;  /* 0x000000ffff067224 */ /* 0x000fe400078e0002 */
[C---:B------:R-:W-:Y:S02]  /*90c0*/  IMAD R9, R8.reuse, UR9, R9 ;  /* 0x0000000908097c24 */ /* 0x040fe4000f8e0209 */
[----:B------:R-:W-:-:S03]  /*90d0*/  IMAD.WIDE.U32 R6, R8, UR8, R6 ;  /* 0x0000000808067c25 */ /* 0x000fc6000f8e0006 */
[----:B------:R-:W-:Y:S02]  /*90e0*/  LEA R8, P0, R6, UR12, 0x1 ;  /* 0x0000000c06087c11 */ /* 0x000fe4000f8008ff */
[----:B------:R-:W-:-:S04]  /*90f0*/  IADD3 R9, R9, R7, RZ ;  /* 0x0000000709097210 */ /* 0x000fc80007ffe0ff */
[----:B------:R-:W-:-:S05]  /*9100*/  LEA.HI.X R9, R6, UR13, R9, 0x1, P0 ;  /* 0x0000000d06097c11 */ /* 0x000fca00080f0c09 */
[----:B------:R2:W-:Y:S04]  /*9110*/  STG.E.128 desc[UR6][R8.64], RZ ;  /* 0x000000ff08007986 */ /* 0x0005e8000c101d06 */
[----:B------:R2:W-:Y:S02]  /*9120*/  STG.E.128 desc[UR6][R8.64+0x80], RZ ;  /* 0x000080ff08007986 */ /* 0x0005e4000c101d06 */
.L_x_300:
[----:B------:R-:W-:Y:S05]  /*9130*/  BSYNC B0 ;  /* 0x0000000000007941 */ /* 0x000fea0003800000 */
.L_x_299:
[----:B------:R-:W-:Y:S04]  /*9140*/  BSSY B0, `(.L_x_301) ;  /* 0x000000f000007945 */ /* 0x000fe80003800000 */
[----:B------:R-:W-:Y:S05]  /*9150*/  @P2 BRA `(.L_x_302) ;  /* 0x0000000000342947 */ /* 0x000fea0003800000 */
[----:B-12---:R-:W-:Y:S01]  /*9160*/  IADD3 R8, P0, R0, 0x40, RZ ;  /* 0x0000004000087810 */ /* 0x006fe20007f1e0ff */
        /* <DEDUP_REMOVED lines=12> */
.L_x_302:
[----:B------:R-:W-:Y:S05]  /*9230*/  BSYNC B0 ;  /* 0x0000000000007941 */ /* 0x000fea0003800000 */
.L_x_301:
[----:B------:R-:W-:Y:S04]  /*9240*/  BSSY B0, `(.L_x_303) ;  /* 0x000000f000007945 */ /* 0x000fe80003800000 */
[----:B------:R-:W-:Y:S05]  /*9250*/  @P1 BRA `(.L_x_304) ;  /* 0x0000000000341947 */ /* 0x000fea0003800000 */
[----:B------:R-:W-:Y:S01]  /*9260*/  IADD3 R3, P0, R0, 0x60, RZ ;  /* 0x0000006000037810 */ /* 0x000fe20007f1e0ff */
[----:B------:R-:W-:Y:S01]  /*9270*/  ULDC.64 UR12, c[0x0][0x3f0] ;  /* 0x0000fc00000c7ab9 */ /* 0x000fe20000000a00 */
[----:B------:R-:W-:-:S03]  /*9280*/  MOV R7, R10 ;  /* 0x0000000a00077202 */ /* 0x000fc60000000f00 */
[----:B------:R-:W-:-:S04]  /*9290*/  IMAD.X R6, RZ, RZ, R11, P0 ;  /* 0x000000ffff067224 */ /* 0x000fc800000e060b */
[----:B-123--:R-:W-:Y:S02]  /*92a0*/  IMAD R8, R6, UR8, RZ ;  /* 0x0000000806087c24 */ /* 0x00efe4000f8e02ff */
[----:B------:R-:W-:-:S04]  /*92b0*/  IMAD.MOV.U32 R6, RZ, RZ, R2 ;  /* 0x000000ffff067224 */ /* 0x000fc800078e0002 */
[----:B------:R-:W-:-:S04]  /*92c0*/  IMAD.WIDE.U32 R6, R3, UR8, R6 ;  /* 0x0000000803067c25 */ /* 0x000fc8000f8e0006 */
[----:B------:R-:W-:Y:S01]  /*92d0*/  IMAD R3, R3, UR9, R8 ;  /* 0x0000000903037c24 */ /* 0x000fe2000f8e0208 */
[----:B------:R-:W-:-:S04]  /*92e0*/  LEA R2, P0, R6, UR12, 0x1 ;  /* 0x0000000c06027c11 */ /* 0x000fc8000f8008ff */
[----:B------:R-:W-:-:S04]  /*92f0*/  IADD3 R3, R3, R7, RZ ;  /* 0x0000000703037210 */ /* 0x000fc80007ffe0ff */
[----:B------:R-:W-:-:S05]  /*9300*/  LEA.HI.X R3, R6, UR13, R3, 0x1, P0 ;  /* 0x0000000d06037c11 */ /* 0x000fca00080f0c03 */
[----:B------:R4:W-:Y:S04]  /*9310*/  STG.E.128 desc[UR6][R2.64], RZ ;  /* 0x000000ff02007986 */ /* 0x0009e8000c101d06 */
[----:B------:R4:W-:Y:S02]  /*9320*/  STG.E.128 desc[UR6][R2.64+0x80], RZ ;  /* 0x000080ff02007986 */ /* 0x0009e4000c101d06 */
.L_x_304:
[----:B------:R-:W-:Y:S05]  /*9330*/  BSYNC B0 ;  /* 0x0000000000007941 */ /* 0x000fea0003800000 */
.L_x_303:
[----:B------:R-:W-:Y:S01]  /*9340*/  UIMAD UR5, UR21, UR10, URZ ;  /* 0x0000000a150572a4 */ /* 0x000fe2000f8e023f */
[----:B----4-:R-:W-:Y:S01]  /*9350*/  IMAD.U32 R2, RZ, RZ, UR10 ;  /* 0x0000000aff027e24 */ /* 0x010fe2000f8e00ff */
[----:B------:R-:W-:Y:S01]  /*9360*/  USHF.R.S32.HI UR12, URZ, 0x1f, UR57 ;  /* 0x0000001f3f0c7899 */ /* 0x000fe20008011439 */
[----:B------:R-:W-:Y:S01]  /*9370*/  BSSY B0, `(.L_x_305) ;  /* 0x0000018000007945 */ /* 0x000fe20003800000 */
[----:B------:R-:W-:Y:S01]  /*9380*/  UIMAD UR5, UR17, UR11, UR5 ;  /* 0x0000000b110572a4 */ /* 0x000fe2000f8e0205 */
[----:B------:R-:W-:Y:S01]  /*9390*/  IMAD.WIDE.U32 R4, R2, UR17, R4 ;  /* 0x0000001102047c25 */ /* 0x000fe2000f8e0004 */
[----:B------:R-:W-:-:S04]  /*93a0*/  ULDC.64 UR8, c[0x0][0x470] ;  /* 0x00011c0000087ab9 */ /* 0x000fc80000000a00 */
[----:B------:R-:W-:Y:S01]  /*93b0*/  IMAD.U32 R3, RZ, RZ, UR5 ;  /* 0x00000005ff037e24 */ /* 0x000fe2000f8e00ff */
[----:B------:R-:W-:Y:S01]  /*93c0*/  IADD3 R2, P0, R4, UR16, RZ ;  /* 0x0000001004027c10 */ /* 0x000fe2000ff1e0ff */
[----:B------:R-:W-:Y:S01]  /*93d0*/  UIMAD UR5, UR12, UR8, URZ ;  /* 0x000000080c0572a4 */ /* 0x000fe2000f8e023f */
[----:B------:R-:W-:Y:S02]  /*93e0*/  MOV R4, UR8 ;  /* 0x0000000800047c02 */ /* 0x000fe40008000f00 */
[----:B------:R-:W-:Y:S01]  /*93f0*/  IADD3.X R3, R5, UR18, R3, P0, !PT ;  /* 0x0000001205037c10 */ /* 0x000fe200087fe403 */
[----:B------:R-:W-:Y:S02]  /*9400*/  UIMAD UR9, UR57, UR9, UR5 ;  /* 0x00000009390972a4 */ /* 0x000fe4000f8e0205 */
[----:B------:R-:W-:-:S05]  /*9410*/  IMAD.WIDE.U32 R2, R4, UR57, R2 ;  /* 0x0000003904027c25 */ /* 0x000fca000f8e0002 */
[----:B-123--:R-:W-:Y:S01]  /*9420*/  IADD3 R8, R3, UR9, RZ ;  /* 0x0000000903087c10 */ /* 0x00efe2000fffe0ff */
        /* <DEDUP_REMOVED lines=12> */
.L_x_306:
[----:B------:R-:W-:Y:S05]  /*94f0*/  BSYNC B0 ;  /* 0x0000000000007941 */ /* 0x000fea0003800000 */
.L_x_305:
        /* <DEDUP_REMOVED lines=15> */
.L_x_308:
[----:B------:R-:W-:Y:S05]  /*95f0*/  BSYNC B0 ;  /* 0x0000000000007941 */ /* 0x000fea0003800000 */
.L_x_307:
        /* <DEDUP_REMOVED lines=15> */
.L_x_310:
[----:B------:R-:W-:Y:S05]  /*96f0*/  BSYNC B0 ;  /* 0x0000000000007941 */ /* 0x000fea0003800000 */
.L_x_309:
        /* <DEDUP_REMOVED lines=14> */
.L_x_294:
[----:B------:R-:W-:Y:S05]  /*97e0*/  BSYNC B1 ;  /* 0x0000000000017941 */ /* 0x000fea0003800000 */
.L_x_269:
[----:B-1--4-:R-:W4:Y:S01]  /*97f0*/  LDL R2, [R1+0xc] ;  /* 0x00000c0001027983 */ /* 0x012f220000100800 */
[----:B------:R-:W-:Y:S02]  /*9800*/  ULDC UR5, c[0x0][0xc] ;  /* 0x0000030000057ab9 */ /* 0x000fe40000000800 */
[----:B------:R-:W-:Y:S01]  /*9810*/  UIADD3 UR24, UR5, UR24, URZ ;  /* 0x0000001805187290 */ /* 0x000fe2000fffe03f */
[----:B----4-:R-:W-:-:S13]  /*9820*/  R2UR UR8, R2 ;  /* 0x00000000020872ca */ /* 0x010fda00000e0000 */
[----:B------:R-:W-:-:S06]  /*9830*/  UISETP.GE.AND UP0, UPT, UR24, UR8, UPT ;  /* 0x000000081800728c */ /* 0x000fcc000bf06270 */
[----:B------:R-:W-:-:S13]  /*9840*/  PLOP3.LUT P0, PT, PT, PT, UP0, 0x80, 0x0 ;  /* 0x000000000000781c */ /* 0x000fda0003f0f008 */
[----:B------:R-:W-:Y:S05]  /*9850*/  @P0 BRA `(.L_x_311) ;  /* 0x0000000000040947 */ /* 0x000fea0003800000 */
[----:B------:R-:W-:Y:S05]  /*9860*/  BRA `(.L_x_312) ;  /* 0xffffff7000887947 */ /* 0x000fea000383ffff */
.L_x_311:
[----:B------:R-:W-:Y:S05]  /*9870*/  EXIT ;  /* 0x000000000000794d */ /* 0x000fea0003800000 */
.L_x_313:
        /* <DEDUP_REMOVED lines=16> */
.L_x_2057:


//--------------------- .text._ZN5flash44flash_bwd_dq_dk_dv_loop_seqk_parallel_kernelI23Flash_bwd_kernel_traitsILi128ELi64ELi128ELi8ELi2ELi4ELi2ELb0ELb0EN7cutlass6half_tE19Flash_kernel_traitsILi128ELi64ELi128ELi8ES3_EELb0ELb0ELb0ELb0ELb0ELb0ELb0EEEvNS_16Flash_bwd_paramsE --------------------------
	.section	.text._ZN5flash44flash_bwd_dq_dk_dv_loop_seqk_parallel_kernelI23Flash_bwd_kernel_traitsILi128ELi64ELi128ELi8ELi2ELi4ELi2ELb0ELb0EN7cutlass6half_tE19Flash_kernel_traitsILi128ELi64ELi128ELi8ES3_EELb0ELb0ELb0ELb0ELb0ELb0ELb0EEEvNS_16Flash_bwd_paramsE,"ax",@progbits
	.align	128
        .global         _ZN5flash44flash_bwd_dq_dk_dv_loop_seqk_parallel_kernelI23Flash_bwd_kernel_traitsILi128ELi64ELi128ELi8ELi2ELi4ELi2ELb0ELb0EN7cutlass6half_tE19Flash_kernel_traitsILi128ELi64ELi128ELi8ES3_EELb0ELb0ELb0ELb0ELb0ELb0ELb0EEEvNS_16Flash_bwd_paramsE
        .type           _ZN5flash44flash_bwd_dq_dk_dv_loop_seqk_parallel_kernelI23Flash_bwd_kernel_traitsILi128ELi64ELi128ELi8ELi2ELi4ELi2ELb0ELb0EN7cutlass6half_tE19Flash_kernel_traitsILi128ELi64ELi128ELi8ES3_EELb0ELb0ELb0ELb0ELb0ELb0ELb0EEEvNS_16Flash_bwd_paramsE,@function
        .size           _ZN5flash44flash_bwd_dq_dk_dv_loop_seqk_parallel_kernelI23Flash_bwd_kernel_traitsILi128ELi64ELi128ELi8ELi2ELi4ELi2ELb0ELb0EN7cutlass6half_tE19Flash_kernel_traitsILi128ELi64ELi128ELi8ES3_EELb0ELb0ELb0ELb0ELb0ELb0ELb0EEEvNS_16Flash_bwd_paramsE,(.L_x_2058 - _ZN5flash44flash_bwd_dq_dk_dv_loop_seqk_parallel_kernelI23Flash_bwd_kernel_traitsILi128ELi64ELi128ELi8ELi2ELi4ELi2ELb0ELb0EN7cutlass6half_tE19Flash_kernel_traitsILi128ELi64ELi128ELi8ES3_EELb0ELb0ELb0ELb0ELb0ELb0ELb0EEEvNS_16Flash_bwd_paramsE)
        .other          _ZN5flash44flash_bwd_dq_dk_dv_loop_seqk_parallel_kernelI23Flash_bwd_kernel_traitsILi128ELi64ELi128ELi8ELi2ELi4ELi2ELb0ELb0EN7cutlass6half_tE19Flash_kernel_traitsILi128ELi64ELi128ELi8ES3_EELb0ELb0ELb0ELb0ELb0ELb0ELb0EEEvNS_16Flash_bwd_paramsE,@"STO_CUDA_ENTRY STV_DEFAULT"
_ZN5flash44flash_bwd_dq_dk_dv_loop_seqk_parallel_kernelI23Flash_bwd_kernel_traitsILi128ELi64ELi128ELi8ELi2ELi4ELi2ELb0ELb0EN7cutlass6half_tE19Flash_kernel_traitsILi128ELi64ELi128ELi8ES3_EELb0ELb0ELb0ELb0ELb0ELb0ELb0EEEvNS_16Flash_bwd_paramsE:
.text._ZN5flash44flash_bwd_dq_dk_dv_loop_seqk_parallel_kernelI23Flash_bwd_kernel_traitsILi128ELi64ELi128ELi8ELi2ELi4ELi2ELb0ELb0EN7cutlass6half_tE19Flash_kernel_traitsILi128ELi64ELi128ELi8ES3_EELb0ELb0ELb0ELb0ELb0ELb0ELb0EEEvNS_16Flash_bwd_paramsE:
[----:B------:R-:W1:Y:S08]  /*0000*/  LDC R1, c[0x0][0x28] ;  /* 0x00000a00ff017b82 */ /* 0x000e700000000800 */
[----:B------:R-:W2:Y:S01]  /*0010*/  S2UR UR29, SR_CTAID.X ;  /* 0x00000000001d79c3 */ /* 0x000ea20000002500 */
[----:B------:R-:W-:Y:S01]  /*0020*/  ULDC UR4, c[0x0][0x2c8] ;  /* 0x0000b20000047ab9 */ /* 0x000fe20000000800 */
[----:B-1----:R-:W-:Y:S01]  /*0030*/  IADD3 R1, R1, -0x8, RZ ;  /* 0xfffffff801017810 */ /* 0x002fe20007ffe0ff */
[----:B------:R-:W-:-:S04]  /*0040*/  UIADD3 UR5, UR4, 0x7f, URZ ;  /* 0x0000007f04057890 */ /* 0x000fc8000fffe03f */
[----:B------:R-:W-:-:S04]  /*0050*/  USHF.R.S32.HI UR4, URZ, 0x1f, UR5 ;  /* 0x0000001f3f047899 */ /* 0x000fc80008011405 */
[----:B------:R-:W-:-:S04]  /*0060*/  ULEA.HI UR4, UR4, UR5, URZ, 0x7 ;  /* 0x0000000504047291 */ /* 0x000fc8000f8f383f */
[----:B------:R-:W-:-:S04]  /*0070*/  USHF.R.S32.HI UR4, URZ, 0x7, UR4 ;  /* 0x000000073f047899 */ /* 0x000fc80008011404 */
[----:B--2---:R-:W-:-:S06]  /*0080*/  UISETP.GE.AND UP0, UPT, UR29, UR4, UPT ;  /* 0x000000041d00728c */ /* 0x004fcc000bf06270 */
[----:B------:R-:W-:-:S13]  /*0090*/  PLOP3.LUT P0, PT, PT, PT, UP0, 0x80, 0x0 ;  /* 0x000000000000781c */ /* 0x000fda0003f0f008 */
[----:B------:R-:W-:Y:S05]  /*00a0*/  @P0 EXIT ;  /* 0x000000000000094d */ /* 0x000fea0003800000 */
[----:B------:R-:W1:Y:S01]  /*00b0*/  S2R R13, SR_TID.X ;  /* 0x00000000000d7919 */ /* 0x000e620000002100 */
[----:B------:R-:W2:Y:S01]  /*00c0*/  S2UR UR4, SR_CgaCtaId ;  /* 0x00000000000479c3 */ /* 0x000ea20000008800 */
[----:B------:R-:W-:Y:S01]  /*00d0*/  UMOV UR5, 0x400 ;  /* 0x0000040000057882 */ /* 0x000fe20000000000 */
[----:B------:R-:W-:Y:S01]  /*00e0*/  IMAD.MOV.U32 R250, RZ, RZ, 0x20 ;  /* 0x00000020fffa7424 */ /* 0x000fe200078e00ff */
[----:B------:R-:W-:Y:S01]  /*00f0*/  UMOV UR60, 0xffffc000 ;  /* 0xffffc000003c7882 */ /* 0x000fe20000000000 */
[----:B------:R-:W-:-:S04]  /*0100*/  IMAD.MOV.U32 R228, RZ, RZ, -0x10 ;  /* 0xfffffff0ffe47424 */ /* 0x000fc800078e00ff */
[----:B------:R-:W3:Y:S08]  /*0110*/  S2UR UR47, SR_CTAID.Y ;  /* 0x00000000002f79c3 */ /* 0x000ef00000002600 */
[----:B------:R-:W4:Y:S01]  /*0120*/  S2UR UR58, SR_CTAID.Z ;  /* 0x00000000003a79c3 */ /* 0x000f220000002700 */
[----:B--2---:R-:W-:Y:S01]  /*0130*/  ULEA UR4, UR4, UR5, 0x18 ;  /* 0x0000000504047291 */ /* 0x004fe2000f8ec03f */
[----:B-1----:R-:W-:Y:S01]  /*0140*/  SHF.R.S32.HI R16, RZ, 0x1f, R13 ;  /* 0x0000001fff107819 */ /* 0x002fe2000001140d */
[----:B------:R-:W-:Y:S01]  /*0150*/  IMAD.SHL.U32 R249, R13, 0x2, RZ ;  /* 0x000000020df97824 */ /* 0x000fe200078e00ff */
[----:B---3--:R-:W-:-:S02]  /*0160*/  USHF.L.U32 UR5, UR47, 0x7, URZ ;  /* 0x000000072f057899 */ /* 0x008fc4000800063f */
[CC--:B------:R-:W-:Y:S02]  /*0170*/  LEA.HI R4, R16.reuse, R13.reuse, RZ, 0x5 ;  /* 0x0000000d10047211 */ /* 0x0c0fe400078f28ff */
[----:B------:R-:W-:Y:S02]  /*0180*/  LEA.HI R10, R16, R13, RZ, 0x4 ;  /* 0x0000000d100a7211 */ /* 0x000fe400078f20ff */
[--C-:B------:R-:W-:Y:S01]  /*0190*/  SHF.R.S32.HI R5, RZ, 0x5, R4.reuse ;  /* 0x00000005ff057819 */ /* 0x100fe20000011404 */
[----:B----4-:R-:W-:Y:S01]  /*01a0*/  USHF.R.S32.HI UR6, URZ, 0x1f, UR58 ;  /* 0x0000001f3f067899 */ /* 0x010fe2000801143a */
        /* <DEDUP_REMOVED lines=9> */
[----:B------:R-:W-:Y:S01]  /*0240*/  SHF.R.S32.HI R8, RZ, 0x2, R18 ;  /* 0x00000002ff087819 */ /* 0x000fe20000011412 */
[----:B------:R-:W-:Y:S01]  /*0250*/  IMAD.IADD R12, R5, 0x1, -R0 ;  /* 0x00000001050c7824 */ /* 0x000fe200078e0a00 */
[----:B------:R-:W-:-:S02]  /*0260*/  SHF.R.S32.HI R6, RZ, 0x1f, R18 ;  /* 0x0000001fff067819 */ /* 0x000fc40000011412 */
[----:B------:R-:W-:Y:S02]  /*0270*/  LOP3.LUT R2, R3, 0xfffffffe, RZ, 0xc0, !PT ;  /* 0xfffffffe03027812 */ /* 0x000fe400078ec0ff */
[----:B------:R-:W-:Y:S02]  /*0280*/  LEA.HI R0, R6, R8, RZ, 0x3 ;  /* 0x0000000806007211 */ /* 0x000fe400078f18ff */
[----:B------:R-:W-:Y:S01]  /*0290*/  LOP3.LUT R3, R4, 0xffffffe0, RZ, 0xc0, !PT ;  /* 0xffffffe004037812 */ /* 0x000fe200078ec0ff */
[----:B------:R-:W-:Y:S01]  /*02a0*/  IMAD.IADD R9, R7, 0x1, -R2 ;  /* 0x0000000107097824 */ /* 0x000fe200078e0a02 */
[----:B------:R-:W-:Y:S02]  /*02b0*/  LEA.HI R14, R16, R13, RZ, 0x3 ;  /* 0x0000000d100e7211 */ /* 0x000fe400078f18ff */
[----:B------:R-:W-:Y:S01]  /*02c0*/  LOP3.LUT R0, R0, 0xfffffff8, RZ, 0xc0, !PT ;  /* 0xfffffff800007812 */ /* 0x000fe200078ec0ff */
[----:B------:R-:W-:Y:S01]  /*02d0*/  IMAD.IADD R2, R13, 0x1, -R3 ;  /* 0x000000010d027824 */ /* 0x000fe200078e0a03 */
[----:B------:R-:W-:-:S02]  /*02e0*/  LOP3.LUT R4, R14, 0xfffffff8, RZ, 0xc0, !PT ;  /* 0xfffffff80e047812 */ /* 0x000fc400078ec0ff */
[----:B------:R-:W-:Y:S01]  /*02f0*/  SHF.R.S32.HI R3, RZ, 0x3, R14 ;  /* 0x00000003ff037819 */ /* 0x000fe2000001140e */
[----:B------:R-:W-:Y:S01]  /*0300*/  IMAD.IADD R8, R8, 0x1, -R0 ;  /* 0x0000000108087824 */ /* 0x000fe200078e0a00 */
[----:B------:R-:W-:Y:S01]  /*0310*/  SHF.R.S32.HI R5, RZ, 0x1f, R2 ;  /* 0x0000001fff057819 */ /* 0x000fe20000011402 */
[----:B------:R-:W-:Y:S01]  /*0320*/  IMAD.IADD R0, R13, 0x1, -R4 ;  /* 0x000000010d007824 */ /* 0x000fe200078e0a04 */
[----:B------:R-:W-:Y:S01]  /*0330*/  LOP3.LUT R4, R10, 0xfffffff0, RZ, 0xc0, !PT ;  /* 0xfffffff00a047812 */ /* 0x000fe200078ec0ff */
[----:B------:R-:W-:Y:S01]  /*0340*/  IMAD.SHL.U32 R3, R3, 0x40, RZ ;  /* 0x0000004003037824 */ /* 0x000fe200078e00ff */
[----:B------:R-:W-:Y:S01]  /*0350*/  LEA.HI R19, R5, R2, RZ, 0x2 ;  /* 0x0000000205137211 */ /* 0x000fe200078f10ff */
[C---:B------:R-:W-:Y:S01]  /*0360*/  IMAD.SHL.U32 R226, R0.reuse, 0x8, RZ ;  /* 0x0000000800e27824 */ /* 0x040fe200078e00ff */
[C---:B------:R-:W-:Y:S01]  /*0370*/  LOP3.LUT P4, RZ, R0.reuse, 0x2, RZ, 0xc0, !PT ;  /* 0x0000000200ff7812 */ /* 0x040fe2000788c0ff */
[----:B------:R-:W-:Y:S01]  /*0380*/  IMAD.IADD R2, R13, 0x1, -R4 ;  /* 0x000000010d027824 */ /* 0x000fe200078e0a04 */
[----:B------:R-:W-:Y:S01]  /*0390*/  LOP3.LUT R3, R3, 0x1c0, RZ, 0xc0, !PT ;  /* 0x000001c003037812 */ /* 0x000fe200078ec0ff */
[----:B------:R-:W-:Y:S01]  /*03a0*/  IMAD.SHL.U32 R10, R9, 0x200, RZ ;  /* 0x00000200090a7824 */ /* 0x000fe200078e00ff */
[C---:B------:R-:W-:Y:S01]  /*03b0*/  LOP3.LUT P3, RZ, R0.reuse, 0x4, RZ, 0xc0, !PT ;  /* 0x0000000400ff7812 */ /* 0x040fe2000786c0ff */
[----:B------:R-:W-:Y:S01]  /*03c0*/  IMAD.SHL.U32 R0, R0, 0x40, RZ ;  /* 0x0000004000007824 */ /* 0x000fe200078e00ff */
[----:B------:R-:W-:-:S02]  /*03d0*/  SHF.R.U32.HI R4, RZ, 0x3, R3 ;  /* 0x00000003ff047819 */ /* 0x000fc40000011603 */
[----:B------:R-:W-:Y:S02]  /*03e0*/  LOP3.LUT R3, R3, 0x38, R226, 0xf8, !PT ;  /* 0x0000003803037812 */ /* 0x000fe400078ef8e2 */
[----:B------:R-:W-:Y:S02]  /*03f0*/  SHF.R.S32.HI R5, RZ, 0x1f, R2 ;  /* 0x0000001fff057819 */ /* 0x000fe40000011402 */
[----:B------:R-:W-:Y:S01]  /*0400*/  LOP3.LUT R242, R3, R4, RZ, 0x3c, !PT ;  /* 0x0000000403f27212 */ /* 0x000fe200078e3cff */
[----:B------:R-:W-:Y:S01]  /*0410*/  IMAD.SHL.U32 R3, R12, 0x10, RZ ;  /* 0x000000100c037824 */ /* 0x000fe200078e00ff */
[----:B------:R-:W-:Y:S02]  /*0420*/  LEA.HI R11, R5, R2, RZ, 0x3 ;  /* 0x00000002050b7211 */ /* 0x000fe400078f18ff */
[----:B------:R-:W-:Y:S02]  /*0430*/  LEA.HI R4, R16, R13, RZ, 0x6 ;  /* 0x0000000d10047211 */ /* 0x000fe400078f30ff */
[----:B------:R-:W-:-:S02]  /*0440*/  LOP3.LUT R0, R0, 0x1c0, RZ, 0xc0, !PT ;  /* 0x000001c000007812 */ /* 0x000fc400078ec0ff */
[----:B------:R-:W-:Y:S02]  /*0450*/  LOP3.LUT R5, R11, 0xfffffff8, RZ, 0xc0, !PT ;  /* 0xfffffff80b057812 */ /* 0x000fe400078ec0ff */
[----:B------:R-:W-:Y:S02]  /*0460*/  SHF.R.S32.HI R4, RZ, 0x6, R4 ;  /* 0x00000006ff047819 */ /* 0x000fe40000011404 */
[----:B------:R-:W-:Y:S01]  /*0470*/  LOP3.LUT R215, R0, 0x8, R14, 0xf8, !PT ;  /* 0x0000000800d77812 */ /* 0x000fe200078ef80e */
[----:B------:R-:W-:Y:S01]  /*0480*/  IMAD.IADD R17, R2, 0x1, -R5 ;  /* 0x0000000102117824 */ /* 0x000fe200078e0a05 */
[----:B------:R-:W-:Y:S01]  /*0490*/  SHF.R.U32.HI R211, RZ, 0x3, R0 ;  /* 0x00000003ffd37819 */ /* 0x000fe20000011600 */
[----:B------:R-:W-:Y:S01]  /*04a0*/  IMAD R2, R4, 0x800, R10 ;  /* 0x0000080004027824 */ /* 0x000fe200078e020a */
[----:B------:R-:W-:Y:S01]  /*04b0*/  LOP3.LUT R6, R0, 0x30, R3, 0xf8, !PT ;  /* 0x0000003000067812 */ /* 0x000fe200078ef803 */
[----:B------:R-:W-:Y:S01]  /*04c0*/  IMAD R242, R4, 0x200, R242 ;  /* 0x0000020004f27824 */ /* 0x000fe200078e02f2 */
[----:B------:R-:W-:-:S02]  /*04d0*/  LOP3.LUT R0, R8, 0x1, RZ, 0xc0, !PT ;  /* 0x0000000108007812 */ /* 0x000fc400078ec0ff */
[----:B------:R-:W-:Y:S02]  /*04e0*/  LOP3.LUT R215, R215, R211, RZ, 0x3c, !PT ;  /* 0x000000d3d7d77212 */ /* 0x000fe400078e3cff */
[----:B------:R-:W-:Y:S02]  /*04f0*/  LOP3.LUT R3, R18, 0x7ffffffc, RZ, 0xc0, !PT ;  /* 0x7ffffffc12037812 */ /* 0x000fe400078ec0ff */
[----:B------:R-:W-:Y:S01]  /*0500*/  ISETP.NE.U32.AND P0, PT, R0, 0x1, PT ;  /* 0x000000010000780c */ /* 0x000fe20003f05070 */
[----:B------:R-:W-:Y:S01]  /*0510*/  IMAD.IADD R215, R2, 0x1, R215 ;  /* 0x0000000102d77824 */ /* 0x000fe200078e02d7 */
[----:B------:R-:W-:Y:S01]  /*0520*/  LEA.HI R0, R16, R13, RZ, 0x7 ;  /* 0x0000000d10007211 */ /* 0x000fe200078f38ff */
[----:B------:R-:W-:Y:S01]  /*0530*/  IMAD.IADD R2, R13, 0x1, -R3 ;  /* 0x000000010d027824 */ /* 0x000fe200078e0a03 */
[----:B------:R-:W-:Y:S01]  /*0540*/  R2P PR, R8, 0x6 ;  /* 0x0000000608007804 */ /* 0x000fe20000000000 */
[----:B------:R-:W-:Y:S01]  /*0550*/  IMAD.SHL.U32 R215, R215, 0x2, RZ ;  /* 0x00000002d7d77824 */ /* 0x000fe200078e00ff */
[----:B------:R-:W-:Y:S01]  /*0560*/  SHF.R.S32.HI R0, RZ, 0x7, R0 ;  /* 0x00000007ff007819 */ /* 0x000fe20000011400 */
[----:B------:R-:W-:Y:S01]  /*0570*/  IMAD.SHL.U32 R2, R2, 0x2, RZ ;  /* 0x0000000202027824 */ /* 0x000fe200078e00ff */
[----:B------:R-:W-:Y:S01]  /*0580*/  LOP3.LUT R14, R6, 0x8, R14, 0xf8, !PT ;  /* 0x00000008060e7812 */ /* 0x000fe200078ef80e */
[----:B------:R-:W-:Y:S01]  /*0590*/  IMAD.SHL.U32 R6, R9, 0x10, RZ ;  /* 0x0000001009067824 */ /* 0x000fe200078e00ff */
[----:B------:R-:W-:Y:S01]  /*05a0*/  SEL R214, R250, 0xffffffe0, !P4 ;  /* 0xffffffe0fad67807 */ /* 0x000fe20006000000 */
[--C-:B------:R-:W-:Y:S01]  /*05b0*/  IMAD R7, R0, 0x1000, R2.reuse ;  /* 0x0000100000077824 */ /* 0x100fe200078e0202 */
[----:B------:R-:W-:Y:S01]  /*05c0*/  SEL R250, R250, 0xffffffe0, !P1 ;  /* 0xffffffe0fafa7807 */ /* 0x000fe20004800000 */
[----:B------:R-:W-:Y:S01]  /*05d0*/  IMAD.SHL.U32 R3, R0, 0x8, RZ ;  /* 0x0000000800037824 */ /* 0x000fe200078e00ff */
[----:B------:R-:W-:Y:S01]  /*05e0*/  SEL R228, R228, 0x10, !P0 ;  /* 0x00000010e4e47807 */ /* 0x000fe20004000000 */
[----:B------:R-:W-:Y:S01]  /*05f0*/  IMAD.SHL.U32 R0, R8, 0x40, RZ ;  /* 0x0000004008007824 */ /* 0x000fe200078e00ff */
[----:B------:R-:W-:Y:S01]  /*0600*/  LOP3.LUT R211, R10, R14, R211, 0xf6, !PT ;  /* 0x0000000e0ad37212 */ /* 0x000fe200078ef6d3 */
[----:B------:R-:W-:Y:S01]  /*0610*/  IMAD R12, R12, 0x400, R2 ;  /* 0x000004000c0c7824 */ /* 0x000fe200078e0202 */
[----:B------:R-:W-:Y:S01]  /*0620*/  LOP3.LUT R3, R3, 0x8, RZ, 0xc0, !PT ;  /* 0x0000000803037812 */ /* 0x000fe200078ec0ff */
[----:B------:R-:W-:Y:S01]  /*0630*/  IMAD.SHL.U32 R2, R4, 0x20, RZ ;  /* 0x0000002004027824 */ /* 0x000fe200078e00ff */
[----:B------:R-:W-:Y:S01]  /*0640*/  LOP3.LUT R0, R0, 0x1c0, RZ, 0xc0, !PT ;  /* 0x000001c000007812 */ /* 0x000fe200078ec0ff */
[----:B------:R-:W-:Y:S01]  /*0650*/  IMAD R7, R15, 0x400, R7 ;  /* 0x000004000f077824 */ /* 0x000fe200078e0207 */
[----:B------:R-:W-:Y:S01]  /*0660*/  LOP3.LUT R13, R3, 0x10, R6, 0xf8, !PT ;  /* 0x00000010030d7812 */ /* 0x000fe200078ef806 */
[----:B------:R-:W-:Y:S01]  /*0670*/  IMAD.SHL.U32 R8, R4, 0x8, RZ ;  /* 0x0000000804087824 */ /* 0x000fe200078e00ff */
[----:B------:R-:W-:Y:S01]  /*0680*/  LOP3.LUT R249, R2, 0x6, R249, 0xf8, !PT ;  /* 0x0000000602f97812 */ /* 0x000fe200078ef8f9 */
[----:B------:R-:W-:Y:S01]  /*0690*/  IMAD.SHL.U32 R4, R9, 0x20, RZ ;  /* 0x0000002009047824 */ /* 0x000fe200078e00ff */
[----:B------:R-:W-:-:S02]  /*06a0*/  LOP3.LUT R5, R0, 0x20, R2, 0xf8, !PT ;  /* 0x0000002000057812 */ /* 0x000fc400078ef802 */
[----:B------:R-:W-:Y:S02]  /*06b0*/  SHF.R.U32.HI R2, RZ, 0x3, R0 ;  /* 0x00000003ff027819 */ /* 0x000fe40000011600 */
[----:B------:R-:W-:Y:S02]  /*06c0*/  LOP3.LUT R4, R4, 0x20, RZ, 0xc0, !PT ;  /* 0x0000002004047812 */ /* 0x000fe400078ec0ff */
[----:B------:R-:W-:Y:S02]  /*06d0*/  LOP3.LUT R5, R5, R2, RZ, 0x3c, !PT ;  /* 0x0000000205057212 */ /* 0x000fe400078e3cff */
[----:B------:R-:W-:Y:S01]  /*06e0*/  LOP3.LUT R0, R2, R0, R3, 0x1e, !PT ;  /* 0x0000000002007212 */ /* 0x000fe200078e1e03 */
[----:B------:R-:W-:Y:S01]  /*06f0*/  IMAD.SHL.U32 R2, R9, 0x8, RZ ;  /* 0x0000000809027824 */ /* 0x000fe200078e00ff */
[----:B------:R-:W-:Y:S01]  /*0700*/  LOP3.LUT R8, R4, 0x18, R8, 0xf8, !PT ;  /* 0x0000001804087812 */ /* 0x000fe200078ef808 */
[----:B------:R-:W-:Y:S01]  /*0710*/  IMAD.IADD R7, R5, 0x1, R7 ;  /* 0x0000000105077824 */ /* 0x000fe200078e0207 */
[----:B------:R-:W-:Y:S01]  /*0720*/  SHF.R.S32.HI R3, RZ, 0x2, R19 ;  /* 0x00000002ff037819 */ /* 0x000fe20000011413 */
[----:B------:R-:W-:Y:S01]  /*0730*/  IMAD.SHL.U32 R5, R17, 0x40, RZ ;  /* 0x0000004011057824 */ /* 0x000fe200078e00ff */
[----:B------:R-:W-:Y:S01]  /*0740*/  LEA R211, R211, UR4, 0x1 ;  /* 0x00000004d3d37c11 */ /* 0x000fe2000f8e08ff */
[----:B------:R-:W-:Y:S01]  /*0750*/  IMAD.IADD R12, R12, 0x1, R0 ;  /* 0x000000010c0c7824 */ /* 0x000fe200078e0200 */
[----:B------:R-:W-:Y:S01]  /*0760*/  LEA R229, R7, UR4, 0x1 ;  /* 0x0000000407e57c11 */ /* 0x000fe2000f8e08ff */
[----:B------:R-:W-:Y:S01]  /*0770*/  IMAD.SHL.U32 R0, R11, 0x40, RZ ;  /* 0x000000400b007824 */ /* 0x000fe200078e00ff */
[----:B------:R-:W-:Y:S01]  /*0780*/  LOP3.LUT R5, R5, 0x1c0, RZ, 0xc0, !PT ;  /* 0x000001c005057812 */ /* 0x000fe200078ec0ff */
[----:B------:R-:W-:-:S02]  /*0790*/  IMAD R252, R15, 0x10, R3 ;  /* 0x000000100ffc7824 */ /* 0x000fc400078e0203 */
[C---:B------:R-:W-:Y:S01]  /*07a0*/  IMAD.IADD R223, R229.reuse, 0x1, R250 ;  /* 0x00000001e5df7824 */ /* 0x040fe200078e02fa */
[----:B------:R-:W-:Y:S01]  /*07b0*/  SHF.R.U32.HI R6, RZ, 0x3, R5 ;  /* 0x00000003ff067819 */ /* 0x000fe20000011605 */
[----:B------:R-:W-:Y:S01]  /*07c0*/  IMAD.IADD R230, R229, 0x1, R228 ;  /* 0x00000001e5e67824 */ /* 0x000fe200078e02e4 */
[----:B------:R-:W-:Y:S01]  /*07d0*/  LOP3.LUT R0, R0, 0xfffffe00, RZ, 0xc0, !PT ;  /* 0xfffffe0000007812 */ /* 0x000fe200078ec0ff */
[----:B------:R-:W-:Y:S01]  /*07e0*/  IMAD.IADD R228, R228, 0x1, R223 ;  /* 0x00000001e4e47824 */ /* 0x000fe200078e02df */
[----:B------:R-:W-:Y:S02]  /*07f0*/  LOP3.LUT R2, R5, 0x8, R2, 0xf8, !PT ;  /* 0x0000000805027812 */ /* 0x000fe400078ef802 */
[C-C-:B------:R-:W-:Y:S01]  /*0800*/  LOP3.LUT R4, R6.reuse, R13, R5.reuse, 0x1e, !PT ;  /* 0x0000000d06047212 */ /* 0x140fe200078e1e05 */
[----:B------:R-:W-:Y:S01]  /*0810*/  IMAD R3, R15, 0x400, R0 ;  /* 0x000004000f037824 */ /* 0x000fe200078e0200 */
[----:B------:R-:W-:Y:S02]  /*0820*/  LOP3.LUT R210, R6, R8, R5, 0x1e, !PT ;  /* 0x0000000806d27212 */ /* 0x000fe400078e1e05 */
[----:B------:R-:W-:-:S02]  /*0830*/  LOP3.LUT R2, R2, R6, RZ, 0x3c, !PT ;  /* 0x0000000602027212 */ /* 0x000fc400078e3cff */
[-C--:B------:R-:W-:Y:S02]  /*0840*/  LOP3.LUT R221, R4, R0.reuse, RZ, 0xfc, !PT ;  /* 0x0000000004dd7212 */ /* 0x080fe400078efcff */
[----:B------:R-:W-:Y:S01]  /*0850*/  LOP3.LUT R210, R210, R0, RZ, 0xfc, !PT ;  /* 0x00000000d2d27212 */ /* 0x000fe200078efcff */
[----:B------:R-:W-:Y:S01]  /*0860*/  IMAD.U32 R0, RZ, RZ, UR5 ;  /* 0x00000005ff007e24 */ /* 0x000fe2000f8e00ff */
[----:B------:R-:W-:Y:S01]  /*0870*/  USHF.R.S32.HI UR5, URZ, 0x1f, UR58 ;  /* 0x0000001f3f057899 */ /* 0x000fe2000801143a */
[----:B------:R-:W-:Y:S02]  /*0880*/  IMAD.IADD R220, R3, 0x1, R2 ;  /* 0x0000000103dc7824 */ /* 0x000fe400078e0202 */
[----:B------:R-:W-:Y:S01]  /*0890*/  IMAD.U32 R2, RZ, RZ, UR6 ;  /* 0x00000006ff027e24 */ /* 0x000fe2000f8e00ff */
[----:B------:R-:W-:Y:S02]  /*08a0*/  USHF.R.S32.HI UR6, URZ, 0x1f, UR47 ;  /* 0x0000001f3f067899 */ /* 0x000fe4000801142f */
[----:B------:R-:W-:Y:S01]  /*08b0*/  IMAD.U32 R2, RZ, RZ, UR5 ;  /* 0x00000005ff027e24 */ /* 0x000fe2000f8e00ff */
[----:B------:R-:W-:-:S03]  /*08c0*/  UIADD3 UR5, UR4, 0xc000, URZ ;  /* 0x0000c00004057890 */ /* 0x000fc6000fffe03f */
        /* <DEDUP_REMOVED lines=20> */
[----:B------:R1:W-:Y:S01]  /*0a10*/  STL [R1], R0 ;  /* 0x0000000001007387 */ /* 0x0003e20000100800 */
[----:B------:R-:W-:-:S07]  /*0a20*/  IMAD.IADD R216, R214, 0x1, R216 ;  /* 0x00000001d6d87824 */ /* 0x000fce00078e02d8 */
.L_x_384:
        /* <DEDUP_REMOVED lines=16> */
[----:B-12-4-:R-:W-:Y:S01]  /*0b30*/  IMAD.U32 R2, RZ, RZ, UR8 ;  /* 0x00000008ff027e24 */ /* 0x016fe2000f8e00ff */
[----:B------:R-:W-:Y:S01]  /*0b40*/  UISETP.NE.U32.AND UP0, UPT, UR12, URZ, UPT ;  /* 0x0000003f0c00728c */ /* 0x000fe2000bf05070 */
[----:B---3--:R-:W-:Y:S01]  /*0b50*/  IMAD.U32 R4, RZ, RZ, UR10 ;  /* 0x0000000aff047e24 */ /* 0x008fe2000f8e00ff */
        /* <DEDUP_REMOVED lines=11> */
[----:B------:R-:W2:Y:S01]  /*0c10*/  @P1 LDG.E R7, desc[UR6][R4.64] ;  /* 0x0000000604071981 */ /* 0x000ea2000c1e1900 */
        /* <DEDUP_REMOVED lines=36> */
.L_x_314:
        /* <DEDUP_REMOVED lines=14> */
[----:B------:R-:W-:Y:S01]  /*0f40*/  ULDC UR59, c[0x0][0x2d4] ;  /* 0x0000b500003b7ab9 */ /* 0x000fe20000000800 */
[----:B------:R-:W-:-:S02]  /*0f50*/  USHF.L.U32 UR16, UR47, 0x7, URZ ;  /* 0x000000072f107899 */ /* 0x000fc4000800063f */
[----:B------:R-:W-:Y:S02]  /*0f60*/  UIMAD UR23, UR47, UR11, UR10 ;  /* 0x0000000b2f1772a4 */ /* 0x000fe4000f8e020a */
[----:B------:R-:W-:Y:S01]  /*0f70*/  USHF.R.S32.HI UR36, URZ, 0x1f, UR59 ;  /* 0x0000001f3f247899 */ /* 0x000fe2000801143b */
[----:B------:R-:W-:Y:S01]  /*0f80*/  @!UP1 ULDC.64 UR10, c[0x0][0x418] ;  /* 0x00010600000a9ab9 */ /* 0x000fe20000000a00 */
[----:B------:R-:W-:Y:S01]  /*0f90*/  ULDC UR41, c[0x0][0x2dc] ;  /* 0x0000b70000297ab9 */ /* 0x000fe20000000800 */
[----:B------:R-:W-:Y:S01]  /*0fa0*/  ULDC UR61, c[0x0][0x270] ;  /* 0x00009c00003d7ab9 */ /* 0x000fe20000000800 */
[----:B------:R-:W-:Y:S02]  /*0fb0*/  @!UP1 UIMAD.WIDE.U32 UR38, UR47, UR10, URZ ;  /* 0x0000000a2f2692a5 */ /* 0x000fe4000f8e003f */
[----:B------:R-:W-:Y:S02]  /*0fc0*/  USHF.L.U64.HI UR14, UR47, 0x7, UR57 ;  /* 0x000000072f0e7899 */ /* 0x000fe40008010239 */
[----:B------:R-:W-:Y:S01]  /*0fd0*/  USEL UR33, UR16, URZ, UP2 ;  /* 0x0000003f10217287 */ /* 0x000fe20009000000 */
[----:B-1----:R-:W-:Y:S01]  /*0fe0*/  IABS R5, R6 ;  /* 0x0000000600057213 */ /* 0x002fe20000000000 */
[----:B------:R-:W-:Y:S01]  /*0ff0*/  UIADD3 UR46, UR19, UR23, URZ ;  /* 0x00000017132e7290 */ /* 0x000fe2000fffe03f */
[----:B------:R-:W-:Y:S01]  /*1000*/  ISETP.NE.AND P3, PT, R6, RZ, PT ;  /* 0x000000ff0600720c */ /* 0x000fe20003f65270 */
[----:B------:R-:W-:Y:S01]  /*1010*/  ULDC.U8 UR16, c[0x0][0x3d8] ;  /* 0x0000f60000107ab9 */ /* 0x000fe20000000000 */
[----:B------:R-:W1:Y:S01]  /*1020*/  I2F.RP R2, R5 ;  /* 0x0000000500027306 */ /* 0x000e620000209400 */
[----:B------:R-:W-:Y:S01]  /*1030*/  UISETP.NE.AND UP3, UPT, UR16, URZ, UPT ;  /* 0x0000003f1000728c */ /* 0x000fe2000bf65270 */
[----:B------:R-:W-:Y:S01]  /*1040*/  ULDC.64 UR20, c[0x0][0x240] ;  /* 0x0000900000147ab9 */ /* 0x000fe20000000a00 */
[----:B--2---:R-:W-:Y:S01]  /*1050*/  UIMAD.WIDE.U32 UR34, UR9, UR12, URZ ;  /* 0x0000000c092272a5 */ /* 0x004fe2000f8e003f */
[----:B------:R-:W-:Y:S01]  /*1060*/  ULDC UR40, c[0x0][0x2c4] ;  /* 0x0000b10000287ab9 */ /* 0x000fe20000000800 */
[----:B------:R-:W-:-:S02]  /*1070*/  UIMAD.WIDE.U32 UR24, UR8, UR20, URZ ;  /* 0x00000014081872a5 */ /* 0x000fc4000f8e003f */
[----:B------:R-:W-:Y:S02]  /*1080*/  UIMAD UR50, UR9, UR13, UR35 ;  /* 0x0000000d093272a4 */ /* 0x000fe4000f8e0223 */
[----:B------:R-:W-:Y:S01]  /*1090*/  @!UP1 UIMAD UR9, UR57, UR10, URZ ;  /* 0x0000000a390992a4 */ /* 0x000fe2000f8e023f */
[----:B------:R-:W-:Y:S01]  /*10a0*/  @UP1 ULDC.64 UR12, c[0x0][0x420] ;  /* 0x00010800000c1ab9 */ /* 0x000fe20000000a00 */
[----:B------:R-:W-:Y:S01]  /*10b0*/  USEL UR35, UR14, URZ, UP2 ;  /* 0x0000003f0e237287 */ /* 0x000fe20009000000 */
[----:B-1----:R-:W1:Y:S01]  /*10c0*/  MUFU.RCP R2, R2 ;  /* 0x0000000200027308 */ /* 0x002e620000001000 */
[----:B------:R-:W-:Y:S02]  /*10d0*/  @!UP1 UIMAD UR28, UR47, UR11, UR9 ;  /* 0x0000000b2f1c92a4 */ /* 0x000fe4000f8e0209 */
[----:B------:R-:W-:Y:S02]  /*10e0*/  UIADD3 UR9, UR37, 0x3f, URZ ;  /* 0x0000003f25097890 */ /* 0x000fe4000fffe03f */
[----:B------:R-:W-:-:S02]  /*10f0*/  @UP1 UIMAD.WIDE.U32 UR42, UR8, UR12, URZ ;  /* 0x0000000c082a12a5 */ /* 0x000fc4000f8e003f */
[----:B------:R-:W-:Y:S02]  /*1100*/  USHF.R.S32.HI UR22, URZ, 0x1f, UR9 ;  /* 0x0000001f3f167899 */ /* 0x000fe40008011409 */
[----:B------:R-:W-:Y:S02]  /*1110*/  @UP1 UIMAD UR48, UR8, UR13, UR43 ;  /* 0x0000000d083012a4 */ /* 0x000fe4000f8e022b */
[----:B------:R-:W-:Y:S02]  /*1120*/  ULEA.HI UR45, UR22, UR9, URZ, 0x6 ;  /* 0x00000009162d7291 */ /* 0x000fe4000f8f303f */
[----:B------:R-:W-:Y:S02]  /*1130*/  UIMAD UR9, UR36, UR47, URZ ;  /* 0x0000002f240972a4 */ /* 0x000fe4000f8e023f */
[----:B------:R-:W-:Y:S01]  /*1140*/  UIMAD.WIDE UR10, UR41, UR61, URZ ;  /* 0x0000003d290a72a5 */ /* 0x000fe2000f8e023f */
[----:B-1----:R-:W-:Y:S01]  /*1150*/  VIADD R2, R2, 0xffffffe ;  /* 0x0ffffffe02027836 */ /* 0x002fe20000000000 */
[----:B------:R-:W-:-:S02]  /*1160*/  UIMAD.WIDE.U32 UR12, UR47, UR59, URZ ;  /* 0x0000003b2f0c72a5 */ /* 0x000fc4000f8e003f */
[----:B------:R-:W-:Y:S01]  /*1170*/  UIMAD UR9, UR57, UR59, UR9 ;  /* 0x0000003b390972a4 */ /* 0x000fe2000f8e0209 */
[----:B------:R-:W1:Y:S01]  /*1180*/  F2I.FTZ.U32.TRUNC.NTZ R3, R2 ;  /* 0x0000000200037305 */ /* 0x000e62000021f000 */
[----:B------:R-:W-:Y:S02]  /*1190*/  UIMAD UR14, UR11, UR12, URZ ;  /* 0x0000000c0b0e72a4 */ /* 0x000fe4000f8e023f */
[----:B------:R-:W-:Y:S02]  /*11a0*/  UIADD3 UR9, UR13, UR9, URZ ;  /* 0x000000090d097290 */ /* 0x000fe4000fffe03f */
[----:B------:R-:W-:Y:S02]  /*11b0*/  UIMAD.WIDE.U32 UR22, UR10, UR12, URZ ;  /* 0x0000000c0a1672a5 */ /* 0x000fe4000f8e003f */
[----:B------:R-:W-:Y:S02]  /*11c0*/  UIMAD UR9, UR10, UR9, UR14 ;  /* 0x000000090a0972a4 */ /* 0x000fe4000f8e020e */
[----:B------:R-:W-:-:S02]  /*11d0*/  UIMAD.WIDE.U32 UR12, UR10, UR8, URZ ;  /* 0x000000080a0c72a5 */ /* 0x000fc4000f8e003f */
[----:B------:R-:W-:Y:S02]  /*11e0*/  UIMAD UR14, UR11, UR8, URZ ;  /* 0x000000080b0e72a4 */ /* 0x000fe4000f8e023f */
[----:B------:R-:W-:Y:S01]  /*11f0*/  UIADD3 UR49, UR23, UR9, URZ ;  /* 0x0000000917317290 */ /* 0x000fe2000fffe03f */
[--C-:B-1----:R-:W-:Y:S01]  /*1200*/  IMAD.MOV R0, RZ, RZ, -R3.reuse ;  /* 0x000000ffff007224 */ /* 0x102fe200078e0a03 */
[----:B------:R-:W-:Y:S01]  /*1210*/  USEL UR56, UR22, UR12, !UP1 ;  /* 0x0000000c16387287 */ /* 0x000fe2000c800000 */
[----:B------:R-:W-:Y:S01]  /*1220*/  IMAD.MOV.U32 R2, RZ, RZ, RZ ;  /* 0x000000ffff027224 */ /* 0x000fe200078e00ff */
[----:B------:R-:W-:Y:S01]  /*1230*/  @UP3 UIMAD UR9, UR47, UR40, URZ ;  /* 0x000000282f0932a4 */ /* 0x000fe2000f8e023f */
[----:B------:R-:W-:Y:S01]  /*1240*/  IMAD R0, R0, R5, RZ ;  /* 0x0000000500007224 */ /* 0x000fe200078e02ff */
[----:B------:R-:W-:Y:S02]  /*1250*/  ULOP3.LUT UR12, UR45, 0xffffffc0, URZ, 0xc0, !UPT ;  /* 0xffffffc02d0c7892 */ /* 0x000fe4000f8ec03f */
[----:B------:R-:W-:Y:S01]  /*1260*/  UISETP.NE.AND UP0, UPT, UR31, -0x1, UPT ;  /* 0xffffffff1f00788c */ /* 0x000fe2000bf05270 */
[----:B------:R-:W-:Y:S01]  /*1270*/  IMAD.HI.U32 R0, R3, R0, R2 ;  /* 0x0000000003007227 */ /* 0x000fe200078e0002 */
[----:B------:R-:W-:Y:S01]  /*1280*/  MOV R2, R4 ;  /* 0x0000000400027202 */ /* 0x000fe20000000f00 */
[----:B------:R-:W-:-:S02]  /*1290*/  UIMAD UR26, UR8, UR21, URZ ;  /* 0x00000015081a72a4 */ /* 0x000fc4000f8e023f */
[----:B------:R-:W-:Y:S02]  /*12a0*/  @UP1 UIADD3 UR49, UR13, UR14, URZ ;  /* 0x0000000e0d311290 */ /* 0x000fe4000fffe03f */
[----:B------:R-:W-:Y:S01]  /*12b0*/  IMAD.HI.U32 R0, R0, R2, RZ ;  /* 0x0000000200007227 */ /* 0x000fe200078e00ff */
[----:B------:R-:W-:Y:S02]  /*12c0*/  @UP3 USEL UR14, UR9, UR8, !UP1 ;  /* 0x00000008090e3287 */ /* 0x000fe4000c800000 */
[----:B------:R-:W-:Y:S01]  /*12d0*/  USEL UR55, UR18, UR24, !UP1 ;  /* 0x0000001812377287 */ /* 0x000fe2000c800000 */
[----:B------:R-:W-:Y:S01]  /*12e0*/  IMAD.MOV R3, RZ, RZ, -R0 ;  /* 0x000000ffff037224 */ /* 0x000fe200078e0a00 */
[----:B------:R-:W-:Y:S01]  /*12f0*/  UIADD3 UR9, UR12, -0x40, URZ ;  /* 0xffffffc00c097890 */ /* 0x000fe2000fffe03f */
[----:B------:R-:W-:Y:S02]  /*1300*/  @UP3 ULDC UR24, c[0x0][0x2e4] ;  /* 0x0000b90000183ab9 */ /* 0x000fe40000000800 */
[----:B------:R-:W-:Y:S01]  /*1310*/  IMAD R2, R5, R3, R2 ;  /* 0x0000000305027224 */ /* 0x000fe200078e0202 */
[----:B------:R-:W-:-:S02]  /*1320*/  @UP1 UIADD3 UR46, UR25, UR26, URZ ;  /* 0x0000001a192e1290 */ /* 0x000fc4000fffe03f */
[----:B------:R-:W-:Y:S02]  /*1330*/  @!UP3 UIMAD UR13, UR47, UR61, UR58 ;  /* 0x0000003d2f0db2a4 */ /* 0x000fe4000f8e023a */
[----:B------:R-:W-:Y:S01]  /*1340*/  ISETP.GT.U32.AND P1, PT, R5, R2, PT ;  /* 0x000000020500720c */ /* 0x000fe20003f24070 */
[----:B------:R-:W-:Y:S02]  /*1350*/  @UP3 UIMAD UR26, UR58, UR24, UR14 ;  /* 0x000000183a1a32a4 */ /* 0x000fe4000f8e020e */
[----:B------:R-:W-:Y:S02]  /*1360*/  USHF.R.S32.HI UR24, URZ, 0x1f, UR9 ;  /* 0x0000001f3f187899 */ /* 0x000fe40008011409 */
[----:B------:R-:W-:Y:S02]  /*1370*/  UIADD3 UR12, UP2, UR9, UR33, URZ ;  /* 0x00000021090c7290 */ /* 0x000fe4000ff5e03f */
[----:B------:R-:W-:Y:S01]  /*1380*/  @!UP3 UIMAD UR26, UR13, UR40, URZ ;  /* 0x000000280d1ab2a4 */ /* 0x000fe2000f8e023f */
[----:B------:R-:W-:Y:S01]  /*1390*/  ULDC.U8 UR17, c[0x0][0x480] ;  /* 0x0001200000117ab9 */ /* 0x000fe20000000000 */
[----:B------:R-:W-:-:S02]  /*13a0*/  UIADD3.X UR13, UR24, UR35, URZ, UP2, !UPT ;  /* 0x00000023180d7290 */ /* 0x000fc400097fe43f */
[----:B------:R-:W-:Y:S02]  /*13b0*/  UIMAD UR11, UR11, UR12, URZ ;  /* 0x0000000c0b0b72a4 */ /* 0x000fe4000f8e023f */
[----:B------:R-:W-:Y:S01]  /*13c0*/  @!P1 IMAD.IADD R2, R2, 0x1, -R5 ;  /* 0x0000000102029824 */ /* 0x000fe200078e0a05 */
[----:B------:R-:W-:Y:S01]  /*13d0*/  @!P1 IADD3 R0, R0, 0x1, RZ ;  /* 0x0000000100009810 */ /* 0x000fe20007ffe0ff */
[----:B------:R-:W-:Y:S01]  /*13e0*/  @UP0 UIADD3 UR30, UR15, UR31, URZ ;  /* 0x0000001f0f1e0290 */ /* 0x000fe2000fffe03f */
[----:B------:R-:W-:Y:S01]  /*13f0*/  PLOP3.LUT P1, PT, PT, PT, UP0, 0x80, 0x0 ;  /* 0x000000000000781c */ /* 0x000fe20003f2f008 */
[----:B------:R-:W-:Y:S01]  /*1400*/  @UP0 UIADD3 UR27, UR15, UR31, URZ ;  /* 0x0000001f0f1b0290 */ /* 0x000fe2000fffe03f */
[----:B------:R-:W-:Y:S01]  /*1410*/  ISETP.GE.U32.AND P0, PT, R2, R5, PT ;  /* 0x000000050200720c */ /* 0x000fe20003f06070 */
[----:B------:R-:W-:Y:S01]  /*1420*/  UIMAD UR51, UR58, UR41, URZ ;  /* 0x000000293a3372a4 */ /* 0x000fe2000f8e023f */
[----:B------:R-:W-:Y:S01]  /*1430*/  LOP3.LUT R2, R6, UR58, RZ, 0x3c, !PT ;  /* 0x0000003a06027c12 */ /* 0x000fe2000f8e3cff */
[----:B------:R-:W-:Y:S01]  /*1440*/  UISETP.NE.AND UP4, UPT, UR17, URZ, UPT ;  /* 0x0000003f1100728c */ /* 0x000fe2000bf85270 */
[----:B------:R-:W-:-:S02]  /*1450*/  @UP0 ULDC.64 UR18, c[0x0][0x250] ;  /* 0x0000940000120ab9 */ /* 0x000fc40000000a00 */
[----:B------:R-:W-:Y:S01]  /*1460*/  ISETP.GE.AND P2, PT, R2, RZ, PT ;  /* 0x000000ff0200720c */ /* 0x000fe20003f46270 */
[----:B------:R-:W-:Y:S01]  /*1470*/  @UP0 ULDC.64 UR16, c[0x0][0x248] ;  /* 0x0000920000100ab9 */ /* 0x000fe20000000a00 */
[----:B------:R-:W-:Y:S02]  /*1480*/  UIMAD.WIDE.U32 UR40, UR10, UR12, URZ ;  /* 0x0000000c0a2872a5 */ /* 0x000fe4000f8e003f */
[----:B------:R-:W-:Y:S02]  /*1490*/  UIMAD UR12, UR10, UR13, UR11 ;  /* 0x0000000d0a0c72a4 */ /* 0x000fe4000f8e020b */
[----:B------:R-:W-:Y:S01]  /*14a0*/  @UP0 UIMAD.WIDE.U32 UR22, UR30, UR16, URZ ;  /* 0x000000101e1602a5 */ /* 0x000fe2000f8e003f */
[----:B------:R-:W-:Y:S01]  /*14b0*/  @P0 VIADD R0, R0, 0x1 ;  /* 0x0000000100000836 */ /* 0x000fe20000000000 */
[----:B------:R-:W-:Y:S01]  /*14c0*/  @UP0 UIMAD.WIDE.U32 UR10, UR27, UR18, URZ ;  /* 0x000000121b0a02a5 */ /* 0x000fe2000f8e003f */
[----:B------:R-:W-:Y:S01]  /*14d0*/  PLOP3.LUT P0, PT, PT, PT, UP3, 0x80, 0x0 ;  /* 0x000000000000781c */ /* 0x000fe20003f0f038 */
[----:B------:R-:W-:Y:S01]  /*14e0*/  @UP0 UIMAD UR30, UR30, UR17, URZ ;  /* 0x000000111e1e02a4 */ /* 0x000fe2000f8e023f */
[----:B------:R-:W-:Y:S01]  /*14f0*/  IMAD.MOV.U32 R16, RZ, RZ, R0 ;  /* 0x000000ffff107224 */ /* 0x000fe200078e0000 */
[----:B------:R-:W-:-:S02]  /*1500*/  @UP0 UIMAD UR13, UR27, UR19, URZ ;  /* 0x000000131b0d02a4 */ /* 0x000fc4000f8e023f */
[----:B------:R-:W-:Y:S02]  /*1510*/  @!UP1 UIADD3 UR48, UR39, UR28, URZ ;  /* 0x0000001c27309290 */ /* 0x000fe4000fffe03f */
[----:B------:R-:W-:Y:S01]  /*1520*/  USEL UR53, UR50, URZ, UP4 ;  /* 0x0000003f32357287 */ /* 0x000fe2000a000000 */
[----:B------:R-:W-:Y:S01]  /*1530*/  @!P2 IADD3 R16, -R16, RZ, RZ ;  /* 0x000000ff1010a210 */ /* 0x000fe20007ffe1ff */
[----:B------:R-:W-:Y:S01]  /*1540*/  USHF.R.S32.HI UR44, URZ, 0x1f, UR32 ;  /* 0x0000001f3f2c7899 */ /* 0x000fe20008011420 */
[----:B------:R-:W-:Y:S01]  /*1550*/  @!P3 LOP3.LUT R16, RZ, R6, RZ, 0x33, !PT ;  /* 0x00000006ff10b212 */ /* 0x000fe200078e33ff */
[----:B------:R-:W-:Y:S02]  /*1560*/  USHF.R.S32.HI UR54, URZ, 0x1f, UR51 ;  /* 0x0000001f3f367899 */ /* 0x000fe40008011433 */
[----:B------:R-:W-:Y:S02]  /*1570*/  USEL UR52, UR34, URZ, UP4 ;  /* 0x0000003f22347287 */ /* 0x000fe4000a000000 */
[----:B------:R-:W-:-:S02]  /*1580*/  @UP0 UIADD3 UR36, UR11, UR13, URZ ;  /* 0x0000000d0b240290 */ /* 0x000fc4000fffe03f */
[----:B------:R-:W-:Y:S02]  /*1590*/  UIADD3 UR50, UR41, UR12, URZ ;  /* 0x0000000c29327290 */ /* 0x000fe4000fffe03f */
        /* <DEDUP_REMOVED lines=16> */
.L_x_316:
[----:B------:R-:W-:Y:S05]  /*16a0*/  @P1 BRA `(.L_x_317) ;  /* 0x0000000000301947 */ /* 0x000fea0003800000 */
[----:B------:R-:W-:Y:S01]  /*16b0*/  USHF.R.S32.HI UR10, URZ, 0x1f, UR15 ;  /* 0x0000001f3f0a7899 */ /* 0x000fe2000801140f */
[----:B------:R-:W-:-:S03]  /*16c0*/  ULDC.64 UR18, c[0x0][0x250] ;  /* 0x0000940000127ab9 */ /* 0x000fc60000000a00 */
        /* <DEDUP_REMOVED lines=10> */
.L_x_317:
        /* <DEDUP_REMOVED lines=11> */
.L_x_318:
[----:B------:R-:W-:-:S04]  /*1820*/  UIMAD UR8, UR47, UR61, UR58 ;  /* 0x0000003d2f0872a4 */ /* 0x000fc8000f8e023a */
[----:B------:R-:W-:-:S12]  /*1830*/  UIMAD UR8, UR8, UR59, URZ ;  /* 0x0000003b080872a4 */ /* 0x000fd8000f8e023f */
.L_x_319:
[----:B------:R-:W1:Y:S01]  /*1840*/  S2R R27, SR_TID.X ;  /* 0x00000000001b7919 */ /* 0x000e620000002100 */
[----:B------:R-:W2:Y:S01]  /*1850*/  LDC.64 R4, c[0x0][0x420] ;  /* 0x00010800ff047b82 */ /* 0x000ea20000000a00 */
[----:B------:R-:W-:Y:S01]  /*1860*/  SHF.R.S32.HI R227, RZ, 0x1f, R226 ;  /* 0x0000001fffe37819 */ /* 0x000fe200000114e2 */
[----:B------:R-:W-:Y:S01]  /*1870*/  ULDC UR11, c[0x0][0x2dc] ;  /* 0x0000b700000b7ab9 */ /* 0x000fe20000000800 */
[----:B------:R-:W-:Y:S01]  /*1880*/  USHF.R.S32.HI UR14, URZ, 0x1f, UR58 ;  /* 0x0000001f3f0e7899 */ /* 0x000fe2000801143a */
[----:B------:R-:W-:Y:S01]  /*1890*/  BSSY B1, `(.L_x_315) ;  /* 0x000092a000017945 */ /* 0x000fe20003800000 */
[----:B------:R-:W-:Y:S02]  /*18a0*/  UIMAD UR12, UR11, UR61, URZ ;  /* 0x0000003d0b0c72a4 */ /* 0x000fe4000f8e023f */
[----:B------:R-:W-:Y:S02]  /*18b0*/  UIADD3 UR27, UR9, UR8, URZ ;  /* 0x00000008091b7290 */ /* 0x000fe4000fffe03f */
[----:B------:R-:W-:-:S02]  /*18c0*/  UIADD3 UR26, UR9, UR26, URZ ;  /* 0x0000001a091a7290 */ /* 0x000fc4000fffe03f */
[----:B------:R-:W-:Y:S01]  /*18d0*/  UISETP.GE.AND UP2, UPT, UR37, 0x1, UPT ;  /* 0x000000012500788c */ /* 0x000fe2000bf46270 */
[----:B------:R-:W-:Y:S01]  /*18e0*/  ULDC.64 UR34, c[0x0][0x400] ;  /* 0x0001000000227ab9 */ /* 0x000fe20000000a00 */
[----:B------:R-:W-:Y:S01]  /*18f0*/  ULDC.64 UR42, c[0x0][0x2b0] ;  /* 0x0000ac00002a7ab9 */ /* 0x000fe20000000a00 */
[----:B------:R-:W-:Y:S01]  /*1900*/  ULDC.64 UR22, c[0x0][0x210] ;  /* 0x0000840000167ab9 */ /* 0x000fe20000000a00 */
[----:B------:R-:W-:Y:S01]  /*1910*/  ULEA.HI.SX32 UR38, UR45, 0xffffffff, 0x1a ;  /* 0xffffffff2d267891 */ /* 0x000fe2000f8fd23f */
[----:B-1----:R-:W-:-:S04]  /*1920*/  SHF.R.S32.HI R28, RZ, 0x1f, R27 ;  /* 0x0000001fff1c7819 */ /* 0x002fc8000001141b */
[----:B------:R-:W-:-:S04]  /*1930*/  LEA.HI R2, R28, R27, RZ, 0x3 ;  /* 0x0000001b1c027211 */ /* 0x000fc800078f18ff */
[----:B------:R-:W-:-:S04]  /*1940*/  SHF.R.S32.HI R2, RZ, 0x3, R2 ;  /* 0x00000003ff027819 */ /* 0x000fc80000011402 */
[----:B------:R-:W-:Y:S02]  /*1950*/  SHF.R.S32.HI R26, RZ, 0x1f, R2 ;  /* 0x0000001fff1a7819 */ /* 0x000fe40000011402 */
[----:B------:R-:W-:-:S04]  /*1960*/  IADD3 R8, P0, R2, UR9, RZ ;  /* 0x0000000902087c10 */ /* 0x000fc8000ff1e0ff */
[----:B------:R-:W-:Y:S02]  /*1970*/  IADD3.X R0, R26, UR24, RZ, P0, !PT ;  /* 0x000000181a007c10 */ /* 0x000fe400087fe4ff */
[----:B------:R-:W-:Y:S01]  /*1980*/  IADD3 R6, P0, R226, UR10, RZ ;  /* 0x0000000ae2067c10 */ /* 0x000fe2000ff1e0ff */
[----:B------:R-:W-:Y:S02]  /*1990*/  ULDC.64 UR10, c[0x0][0x428] ;  /* 0x00010a00000a7ab9 */ /* 0x000fe40000000a00 */
[----:B------:R-:W-:Y:S01]  /*19a0*/  IMAD R0, R0, UR20, RZ ;  /* 0x0000001400007c24 */ /* 0x000fe2000f8e02ff */
[----:B------:R-:W-:Y:S01]  /*19b0*/  IADD3.X R7, R227, UR48, RZ, P0, !PT ;  /* 0x00000030e3077c10 */ /* 0x000fe200087fe4ff */
[----:B------:R-:W-:Y:S02]  /*19c0*/  UIMAD UR8, UR14, UR10, URZ ;  /* 0x0000000a0e0872a4 */ /* 0x000fe4000f8e023f */
[C---:B------:R-:W-:Y:S02]  /*19d0*/  IMAD R10, R8.reuse, UR21, R0 ;  /* 0x00000015080a7c24 */ /* 0x040fe4000f8e0200 */
[----:B------:R-:W-:Y:S01]  /*19e0*/  IMAD.WIDE.U32 R8, R8, UR20, R226 ;  /* 0x0000001408087c25 */ /* 0x000fe2000f8e00e2 */
[----:B------:R-:W-:-:S02]  /*19f0*/  UIMAD UR13, UR58, UR11, UR8 ;  /* 0x0000000b3a0d72a4 */ /* 0x000fc4000f8e0208 */
[----:B------:R-:W-:Y:S01]  /*1a00*/  USHF.L.U32 UR8, UR12, 0x6, URZ ;  /* 0x000000060c087899 */ /* 0x000fe2000800063f */
[----:B--2---:R-:W-:Y:S01]  /*1a10*/  IMAD R0, R4, UR24, RZ ;  /* 0x0000001804007c24 */ /* 0x004fe2000f8e02ff */
[----:B------:R-:W-:Y:S01]  /*1a20*/  IADD3 R8, P0, R8, UR55, RZ ;  /* 0x0000003708087c10 */ /* 0x000fe2000ff1e0ff */
[----:B------:R-:W-:Y:S01]  /*1a30*/  IMAD.WIDE.U32 R6, R4, UR9, R6 ;  /* 0x0000000904067c25 */ /* 0x000fe2000f8e0006 */
[----:B------:R-:W-:Y:S02]  /*1a40*/  ULDC.64 UR24, c[0x0][0x3e0] ;  /* 0x0000f80000187ab9 */ /* 0x000fe40000000a00 */
[----:B------:R-:W-:Y:S01]  /*1a50*/  IADD3.X R9, R9, UR46, R10, P0, !PT ;  /* 0x0000002e09097c10 */ /* 0x000fe200087fe40a */
[----:B------:R-:W-:Y:S01]  /*1a60*/  IMAD R3, R5, UR9, R0 ;  /* 0x0000000905037c24 */ /* 0x000fe2000f8e0200 */
[----:B------:R-:W-:Y:S01]  /*1a70*/  LEA.HI R10, R28, R27, RZ, 0x5 ;  /* 0x0000001b1c0a7211 */ /* 0x000fe200078f28ff */
[----:B------:R-:W-:Y:S01]  /*1a80*/  IMAD.U32 R0, RZ, RZ, UR10 ;  /* 0x0000000aff007e24 */ /* 0x000fe2000f8e00ff */
[----:B------:R-:W-:Y:S01]  /*1a90*/  ULDC.64 UR10, c[0x0][0x258] ;  /* 0x00009600000a7ab9 */ /* 0x000fe20000000a00 */
[----:B------:R-:W-:Y:S01]  /*1aa0*/  IMAD.IADD R7, R7, 0x1, R3 ;  /* 0x0000000107077824 */ /* 0x000fe200078e0203 */
[----:B------:R-:W-:Y:S01]  /*1ab0*/  UIMAD UR9, UR14, UR10, URZ ;  /* 0x0000000a0e0972a4 */ /* 0x000fe2000f8e023f */
[----:B------:R-:W-:Y:S01]  /*1ac0*/  LOP3.LUT R3, R10, 0xffffffe0, RZ, 0xc0, !PT ;  /* 0xffffffe00a037812 */ /* 0x000fe200078ec0ff */
[----:B------:R-:W-:-:S02]  /*1ad0*/  IMAD.WIDE.U32 R6, R0, UR58, R6 ;  /* 0x0000003a00067c25 */ /* 0x000fc4000f8e0006 */
[----:B------:R-:W-:Y:S01]  /*1ae0*/  UIMAD UR14, UR58, UR11, UR9 ;  /* 0x0000000b3a0e72a4 */ /* 0x000fe2000f8e0209 */
[----:B------:R-:W-:Y:S01]  /*1af0*/  SHF.R.S32.HI R0, RZ, 0x5, R10 ;  /* 0x00000005ff007819 */ /* 0x000fe2000001140a */
[----:B------:R-:W-:Y:S01]  /*1b00*/  USHF.R.S32.HI UR9, URZ, 0x1f, UR8 ;  /* 0x0000001f3f097899 */ /* 0x000fe20008011408 */
[----:B------:R-:W-:Y:S01]  /*1b10*/  IMAD.IADD R3, R27, 0x1, -R3 ;  /* 0x000000011b037824 */ /* 0x000fe200078e0a03 */
[----:B------:R-:W-:Y:S01]  /*1b20*/  UIADD3 UR8, UP1, UP0, UR40, UR8, UR51 ;  /* 0x0000000828087290 */ /* 0x000fe2000f83e033 */
[----:B------:R-:W-:Y:S01]  /*1b30*/  PLOP3.LUT P0, PT, PT, PT, UP2, 0x80, 0x0 ;  /* 0x000000000000781c */ /* 0x000fe20003f0f028 */
[----:B------:R-:W-:Y:S01]  /*1b40*/  IMAD.U32 R10, RZ, RZ, UR10 ;  /* 0x0000000aff0a7e24 */ /* 0x000fe2000f8e00ff */
[----:B------:R-:W-:Y:S01]  /*1b50*/  ULDC.64 UR40, c[0x0][0x478] ;  /* 0x00011e0000287ab9 */ /* 0x000fe20000000a00 */
[----:B------:R-:W-:Y:S01]  /*1b60*/  IMAD R11, R0, UR12, R3 ;  /* 0x0000000c000b7c24 */ /* 0x000fe2000f8e0203 */
[----:B------:R-:W-:Y:S01]  /*1b70*/  UIADD3.X UR9, UR50, UR9, UR54, UP1, UP0 ;  /* 0x0000000932097290 */ /* 0x000fe20008fe0436 */
[----:B------:R-:W-:Y:S01]  /*1b80*/  IMAD R0, R26, R4, RZ ;  /* 0x000000041a007224 */ /* 0x000fe200078e02ff */
[----:B------:R-:W-:Y:S01]  /*1b90*/  UIADD3 UR12, UP1, UP0, UR52, UR8, UR56 ;  /* 0x00000008340c7290 */ /* 0x000fe2000f83e038 */
[----:B------:R-:W-:Y:S01]  /*1ba0*/  VIADD R7, R7, UR13 ;  /* 0x0000000d07077c36 */ /* 0x000fe20008000000 */
[----:B------:R-:W-:Y:S01]  /*1bb0*/  UIMAD.WIDE UR10, UR26, 0x4, UR42 ;  /* 0x000000041a0a78a5 */ /* 0x000fe2000f8e022a */
[----:B------:R-:W-:Y:S01]  /*1bc0*/  IMAD R3, R2, R5, R0 ;  /* 0x0000000502037224 */ /* 0x000fe200078e0200 */
[----:B------:R-:W-:Y:S01]  /*1bd0*/  UIADD3.X UR8, UR53, UR9, UR49, UP1, UP0 ;  /* 0x0000000935087290 */ /* 0x000fe20008fe0431 */
[----:B------:R-:W-:Y:S01]  /*1be0*/  IMAD.WIDE.U32 R8, R10, UR58, R8 ;  /* 0x0000003a0a087c25 */ /* 0x000fe2000f8e0008 */
[----:B------:R-:W-:Y:S01]  /*1bf0*/  IADD3 R0, P2, R11, UR12, RZ ;  /* 0x0000000c0b007c10 */ /* 0x000fe2000ff5e0ff */
[----:B------:R-:W-:-:S02]  /*1c00*/  UIMAD.WIDE UR26, UR27, 0x4, UR40 ;  /* 0x000000041b1a78a5 */ /* 0x000fc4000f8e0228 */
[----:B------:R-:W-:Y:S01]  /*1c10*/  IMAD.WIDE.U32 R6, R2, R4, R6 ;  /* 0x0000000402067225 */ /* 0x000fe200078e0006 */
[----:B------:R-:W-:Y:S02]  /*1c20*/  LEA R224, P1, R0, UR34, 0x2 ;  /* 0x0000002200e07c11 */ /* 0x000fe4000f8210ff */
[----:B------:R-:W-:Y:S01]  /*1c30*/  LEA.HI.X.SX32 R14, R11, UR8, 0x1, P2 ;  /* 0x000000080b0e7c11 */ /* 0x000fe200090f0eff */
[----:B------:R-:W-:Y:S01]  /*1c40*/  IMAD.IADD R3, R7, 0x1, R3 ;  /* 0x0000000107037824 */ /* 0x000fe200078e0203 */
[----:B------:R-:W-:Y:S01]  /*1c50*/  LEA R10, P3, R6, UR24, 0x1 ;  /* 0x00000018060a7c11 */ /* 0x000fe2000f8608ff */
[----:B------:R-:W-:Y:S01]  /*1c60*/  VIADD R15, R9, UR14 ;  /* 0x0000000e090f7c36 */ /* 0x000fe20008000000 */
[----:B------:R-:W-:Y:S02]  /*1c70*/  LEA R12, P4, R8, UR22, 0x1 ;  /* 0x00000016080c7c11 */ /* 0x000fe4000f8808ff */
[----:B------:R-:W-:Y:S02]  /*1c80*/  LEA.HI.X R225, R0, UR35, R14, 0x2, P1 ;  /* 0x0000002300e17c11 */ /* 0x000fe400088f140e */
[----:B------:R-:W-:-:S02]  /*1c90*/  LEA.HI.X R11, R6, UR25, R3, 0x1, P3 ;  /* 0x00000019060b7c11 */ /* 0x000fc400098f0c03 */
[----:B------:R-:W-:Y:S01]  /*1ca0*/  LEA.HI.X R13, R8, UR23, R15, 0x1, P4 ;  /* 0x00000017080d7c11 */ /* 0x000fe2000a0f0c0f */
[----:B------:R-:W-:Y:S06]  /*1cb0*/  @!P0 BRA `(.L_x_320) ;  /* 0x0000007c00fc8947 */ /* 0x000fec0003800000 */
[----:B------:R-:W-:Y:S01]  /*1cc0*/  PLOP3.LUT P0, PT, PT, PT, UP4, 0x80, 0x0 ;  /* 0x000000000000781c */ /* 0x000fe20003f0f048 */
[----:B------:R-:W-:Y:S01]  /*1cd0*/  UMOV UR8, UR38 ;  /* 0x0000002600087c82 */ /* 0x000fe20008000000 */
[----:B------:R-:W-:Y:S01]  /*1ce0*/  LEA R0, R242, UR4, 0x1 ;  /* 0x00000004f2007c11 */ /* 0x000fe2000f8e08ff */
[----:B------:R-:W-:Y:S01]  /*1cf0*/  UIMAD UR9, UR8, -0x40, UR37 ;  /* 0xffffffc0080978a4 */ /* 0x000fe2000f8e0225 */
[----:B------:R-:W-:Y:S01]  /*1d00*/  VIADD R23, R2, 0x20 ;  /* 0x0000002002177836 */ /* 0x000fe20000000000 */
[----:B------:R-:W-:Y:S01]  /*1d10*/  UMOV UR12, UR10 ;  /* 0x0000000a000c7c82 */ /* 0x000fe20008000000 */
[----:B------:R-:W-:Y:S01]  /*1d20*/  ULEA.HI UR10, UR8, UR8, URZ, 0x1 ;  /* 0x00000008080a7291 */ /* 0x000fe2000f8f083f */
[----:B------:R-:W-:Y:S01]  /*1d30*/  BSSY B0, `(.L_x_321) ;  /* 0x000001d000007945 */ /* 0x000fe20003800000 */
[----:B------:R-:W-:-:S05]  /*1d40*/  UMOV UR14, UR26 ;  /* 0x0000001a000e7c82 */ /* 0x000fca0008000000 */
[----:B------:R-:W-:Y:S01]  /*1d50*/  @P0 BAR.SYNC.DEFER_BLOCKING 0x0 ;  /* 0x0000000000000b1d */ /* 0x000fe20000010000 */
[----:B------:R-:W-:Y:S01]  /*1d60*/  ISETP.GE.AND P4, PT, R2, UR9, PT ;  /* 0x0000000902007c0c */ /* 0x000fe2000bf86270 */
[----:B------:R-:W-:Y:S01]  /*1d70*/  ULOP3.LUT UR10, UR10, 0xfffffffe, URZ, 0xc0, !UPT ;  /* 0xfffffffe0a0a7892 */ /* 0x000fe2000f8ec03f */
[----:B------:R-:W-:Y:S01]  /*1d80*/  ISETP.GE.AND P3, PT, R23, UR9, PT ;  /* 0x0000000917007c0c */ /* 0x000fe2000bf66270 */
[----:B------:R-:W-:Y:S02]  /*1d90*/  IMAD.MOV.U32 R234, RZ, RZ, R10 ;  /* 0x000000ffffea7224 */ /* 0x000fe400078e000a */
[----:B------:R-:W-:Y:S01]  /*1da0*/  UIADD3 UR10, UR8, -UR10, URZ ;  /* 0x8000000a080a7290 */ /* 0x000fe2000fffe03f */
[----:B------:R-:W-:Y:S01]  /*1db0*/  IMAD.MOV.U32 R235, RZ, RZ, R11 ;  /* 0x000000ffffeb7224 */ /* 0x000fe200078e000b */
[----:B------:R-:W-:Y:S01]  /*1dc0*/  UMOV UR13, UR27 ;  /* 0x0000001b000d7c82 */ /* 0x000fe20008000000 */
[----:B------:R-:W-:Y:S01]  /*1dd0*/  VIADD R14, R226, 0x40 ;  /* 0x00000040e20e7836 */ /* 0x000fe20000000000 */
[----:B------:R-:W-:-:S04]  /*1de0*/  UISETP.NE.AND UP0, UPT, UR10, 0x1, UPT ;  /* 0x000000010a00788c */ /* 0x000fc8000bf05270 */
        /* <DEDUP_REMOVED lines=17> */
.L_x_322:
[----:B------:R-:W-:Y:S05]  /*1f00*/  BSYNC B0 ;  /* 0x0000000000007941 */ /* 0x000fea0003800000 */
.L_x_321:
[----:B------:R4:W-:Y:S01]  /*1f10*/  @P3 STS.128 [R0+0x9000], RZ ;  /* 0x009000ff00003388 */ /* 0x0009e20000000c00 */
[----:B------:R-:W-:Y:S01]  /*1f20*/  VIADD R10, R242, 0x2000 ;  /* 0x00002000f20a7836 */ /* 0x000fe20000000000 */
[----:B------:R-:W-:Y:S01]  /*1f30*/  PLOP3.LUT P1, PT, PT, PT, UP0, 0x80, 0x0 ;  /* 0x000000000000781c */ /* 0x000fe20003f2f008 */
[----:B------:R-:W-:Y:S01]  /*1f40*/  BSSY B0, `(.L_x_323) ;  /* 0x000001a000007945 */ /* 0x000fe20003800000 */
[----:B------:R4:W-:Y:S01]  /*1f50*/  @P3 STS.128 [R0+0xb000], RZ ;  /* 0x00b000ff00003388 */ /* 0x0009e20000000c00 */
[----:B------:R-:W-:Y:S01]  /*1f60*/  MOV R232, R12 ;  /* 0x0000000c00e87202 */ /* 0x000fe20000000f00 */
[----:B------:R-:W-:Y:S01]  /*1f70*/  IMAD.MOV.U32 R233, RZ, RZ, R13 ;  /* 0x000000ffffe97224 */ /* 0x000fe200078e000d */
[----:B------:R-:W-:Y:S01]  /*1f80*/  SEL R222, R10, R242, !P1 ;  /* 0x000000f20ade7207 */ /* 0x000fe20004800000 */
[----:B------:R-:W-:Y:S07]  /*1f90*/  @P3 BRA `(.L_x_324) ;  /* 0x0000000000503947 */ /* 0x000fee0003800000 */
[----:B------:R-:W-:Y:S02]  /*1fa0*/  ULDC UR10, c[0x0][0x2d0] ;  /* 0x0000b400000a7ab9 */ /* 0x000fe40000000800 */
[----:B------:R-:W-:Y:S02]  /*1fb0*/  ISETP.GE.AND P2, PT, R226, UR10, PT ;  /* 0x0000000ae2007c0c */ /* 0x000fe4000bf46270 */
[----:B------:R-:W-:-:S11]  /*1fc0*/  ISETP.GE.AND P0, PT, R14, UR10, PT ;  /* 0x0000000a0e007c0c */ /* 0x000fd6000bf06270 */
[C---:B------:R-:W-:Y:S01]  /*1fd0*/  @!P2 LEA R10, P5, R4.reuse, R234, 0x6 ;  /* 0x000000ea040aa211 */ /* 0x040fe200078a30ff */
[----:B------:R1:W-:Y:S03]  /*1fe0*/  @P2 STS.128 [R0+0x9000], RZ ;  /* 0x009000ff00002388 */ /* 0x0003e60000000c00 */
[----:B------:R-:W-:-:S05]  /*1ff0*/  @!P2 LEA.HI.X R11, R4, R235, R5, 0x6, P5 ;  /* 0x000000eb040ba211 */ /* 0x000fca00028f3405 */
[----:B------:R-:W-:Y:S01]  /*2000*/  @!PT LDS RZ, [RZ] ;  /* 0x00000000fffff984 */ /* 0x000fe20000000800 */
[----:B------:R-:W-:Y:S01]  /*2010*/  @!PT LDS RZ, [RZ] ;  /* 0x00000000fffff984 */ /* 0x000fe20000000800 */
[----:B------:R-:W-:Y:S01]  /*2020*/  @!PT LDS RZ, [RZ] ;  /* 0x00000000fffff984 */ /* 0x000fe20000000800 */
[----:B------:R1:W-:Y:S04]  /*2030*/  @!P2 LDGSTS.E.BYPASS.LTC128B.128 [R0+0x9000], desc[UR6][R10.64] ;  /* 0x090000000a00afae */ /* 0x0003e8000b901d46 */
[----:B------:R1:W-:Y:S01]  /*2040*/  @P0 STS.128 [R0+0xb000], RZ ;  /* 0x00b000ff00000388 */ /* 0x0003e20000000c00 */
[----:B------:R-:W-:Y:S05]  /*2050*/  @P0 BRA `(.L_x_324) ;  /* 0x0000000000200947 */ /* 0x000fea0003800000 */
[----:B------:R-:W-:-:S04]  /*2060*/  LEA R6, P0, R4, R6, 0x5 ;  /* 0x0000000604067211 */ /* 0x000fc800078028ff */
[----:B------:R-:W-:Y:S02]  /*2070*/  LEA.HI.X R5, R4, R3, R5, 0x5, P0 ;  /* 0x0000000304057211 */ /* 0x000fe400000f2c05 */
[----:B------:R-:W-:-:S04]  /*2080*/  LEA R4, P0, R6, UR24, 0x1 ;  /* 0x0000001806047c11 */ /* 0x000fc8000f8008ff */
[----:B------:R-:W-:-:S05]  /*2090*/  LEA.HI.X R5, R6, UR25, R5, 0x1, P0 ;  /* 0x0000001906057c11 */ /* 0x000fca00080f0c05 */
[----:B------:R-:W-:Y:S01]  /*20a0*/  @!PT LDS RZ, [RZ] ;  /* 0x00000000fffff984 */ /* 0x000fe20000000800 */
[----:B------:R-:W-:Y:S01]  /*20b0*/  @!PT LDS RZ, [RZ] ;  /* 0x00000000fffff984 */ /* 0x000fe20000000800 */
[----:B------:R-:W-:Y:S01]  /*20c0*/  @!PT LDS RZ, [RZ] ;  /* 0x00000000fffff984 */ /* 0x000fe20000000800 */
[----:B------:R1:W-:Y:S04]  /*20d0*/  LDGSTS.E.BYPASS.LTC128B.128 [R0+0xb000], desc[UR6][R4.64+0x80] ;  /* 0x0b00008004007fae */ /* 0x0003e8000b901d46 */
.L_x_324:
[----:B------:R-:W-:Y:S05]  /*20e0*/  BSYNC B0 ;  /* 0x0000000000007941 */ /* 0x000fea0003800000 */
.L_x_323:
        /* <DEDUP_REMOVED lines=12> */
.L_x_326:
        /* <DEDUP_REMOVED lines=20> */
.L_x_327:
[----:B------:R-:W-:Y:S05]  /*22f0*/  BSYNC B0 ;  /* 0x0000000000007941 */ /* 0x000fea0003800000 */
.L_x_325:
[----:B------:R-:W-:Y:S01]  /*2300*/  UIMAD.WIDE.U32 UR24, UR20, 0x20, URZ ;  /* 0x00000020141878a5 */ /* 0x000fe2000f8e003f */
[----:B------:R-:W-:Y:S01]  /*2310*/  BSSY B0, `(.L_x_328) ;  /* 0x0000029000007945 */ /* 0x000fe20003800000 */
[----:B------:R-:W-:-:S03]  /*2320*/  USHF.L.U32 UR10, UR21, 0x5, URZ ;  /* 0x00000005150a7899 */ /* 0x000fc6000800063f */
[----:B------:R-:W-:Y:S09]  /*2330*/  @!P3 BRA `(.L_x_329) ;  /* 0x000000000024b947 */ /* 0x000ff20003800000 */
        /* <DEDUP_REMOVED lines=9> */
.L_x_329:
[----:B------:R-:W-:Y:S01]  /*23d0*/  ULDC UR26, c[0x0][0x2d0] ;  /* 0x0000b400001a7ab9 */ /* 0x000fe20000000800 */
[----:B------:R-:W-:Y:S01]  /*23e0*/  IMAD.U32 R3, RZ, RZ, UR20 ;  /* 0x00000014ff037e24 */ /* 0x000fe2000f8e00ff */
[----:B------:R-:W-:Y:S01]  /*23f0*/  ISETP.GE.AND P2, PT, R226, UR26, PT ;  /* 0x0000001ae2007c0c */ /* 0x000fe2000bf46270 */
[----:B-1----:R-:W-:Y:S01]  /*2400*/  IMAD.U32 R5, RZ, RZ, UR21 ;  /* 0x00000015ff057e24 */ /* 0x002fe2000f8e00ff */
[----:B------:R-:W-:-:S11]  /*2410*/  ISETP.GE.AND P0, PT, R14, UR26, PT ;  /* 0x0000001a0e007c0c */ /* 0x000fd6000bf06270 */
[C---:B------:R-:W-:Y:S01]  /*2420*/  @!P2 LEA R4, P3, R3.reuse, R232, 0x6 ;  /* 0x000000e80304a211 */ /* 0x040fe200078630ff */
[----:B------:R1:W-:Y:S03]  /*2430*/  @P2 STS [R222+0x1000], RZ ;  /* 0x001000ffde002388 */ /* 0x0003e60000000800 */
[----:B------:R-:W-:Y:S01]  /*2440*/  @!P2 LEA.HI.X R5, R3, R233, R5, 0x6, P3 ;  /* 0x000000e90305a211 */ /* 0x000fe200018f3405 */
[----:B------:R1:W-:Y:S01]  /*2450*/  @P2 STS [R222+0x1004], RZ ;  /* 0x001004ffde002388 */ /* 0x0003e20000000800 */
[----:B------:R-:W-:-:S03]  /*2460*/  IMAD.U32 R3, RZ, RZ, UR10 ;  /* 0x0000000aff037e24 */ /* 0x000fc6000f8e00ff */
[----:B------:R1:W-:Y:S04]  /*2470*/  @P2 STS [R222+0x1008], RZ ;  /* 0x001008ffde002388 */ /* 0x0003e80000000800 */
[----:B------:R1:W-:Y:S04]  /*2480*/  @P2 STS [R222+0x100c], RZ ;  /* 0x00100cffde002388 */ /* 0x0003e80000000800 */
[----:B------:R-:W-:Y:S01]  /*2490*/  @!PT LDS RZ, [RZ] ;  /* 0x00000000fffff984 */ /* 0x000fe20000000800 */
[----:B------:R-:W-:Y:S01]  /*24a0*/  @!PT LDS RZ, [RZ] ;  /* 0x00000000fffff984 */ /* 0x000fe20000000800 */
[----:B------:R-:W-:Y:S01]  /*24b0*/  @!PT LDS RZ, [RZ] ;  /* 0x00000000fffff984 */ /* 0x000fe20000000800 */
[----:B------:R1:W-:Y:S01]  /*24c0*/  @!P2 LDGSTS.E.BYPASS.LTC128B.128 [R222+0x1000], desc[UR6][R4.64] ;  /* 0x0100000004deafae */ /* 0x0003e2000b901d46 */
[----:B------:R-:W-:-:S03]  /*24d0*/  IADD3 R8, P2, R8, UR24, RZ ;  /* 0x0000001808087c10 */ /* 0x000fc6000ff5e0ff */
[----:B------:R1:W-:Y:S01]  /*24e0*/  @P0 STS [R222+0x3000], RZ ;  /* 0x003000ffde000388 */ /* 0x0003e20000000800 */
[----:B------:R-:W-:-:S03]  /*24f0*/  IADD3.X R3, R15, UR25, R3, P2, !PT ;  /* 0x000000190f037c10 */ /* 0x000fc600097fe403 */
[----:B------:R1:W-:Y:S04]  /*2500*/  @P0 STS [R222+0x3004], RZ ;  /* 0x003004ffde000388 */ /* 0x0003e80000000800 */
[----:B------:R1:W-:Y:S04]  /*2510*/  @P0 STS [R222+0x3008], RZ ;  /* 0x003008ffde000388 */ /* 0x0003e80000000800 */
[----:B------:R1:W-:Y:S01]  /*2520*/  @P0 STS [R222+0x300c], RZ ;  /* 0x00300cffde000388 */ /* 0x0003e20000000800 */
[----:B------:R-:W-:Y:S05]  /*2530*/  @P0 BRA `(.L_x_330) ;  /* 0x0000000000180947 */ /* 0x000fea0003800000 */
[----:B-1----:R-:W-:-:S04]  /*2540*/  LEA R4, P0, R8, UR22, 0x1 ;  /* 0x0000001608047c11 */ /* 0x002fc8000f8008ff */
[----:B------:R-:W-:-:S05]  /*2550*/  LEA.HI.X R5, R8, UR23, R3, 0x1, P0 ;  /* 0x0000001708057c11 */ /* 0x000fca00080f0c03 */
[----:B------:R-:W-:Y:S01]  /*2560*/  @!PT LDS RZ, [RZ] ;  /* 0x00000000fffff984 */ /* 0x000fe20000000800 */
[----:B------:R-:W-:Y:S01]  /*2570*/  @!PT LDS RZ, [RZ] ;  /* 0x00000000fffff984 */ /* 0x000fe20000000800 */
[----:B------:R-:W-:Y:S01]  /*2580*/  @!PT LDS RZ, [RZ] ;  /* 0x00000000fffff984 */ /* 0x000fe20000000800 */
[----:B------:R1:W-:Y:S04]  /*2590*/  LDGSTS.E.BYPASS.LTC128B.128 [R222+0x3000], desc[UR6][R4.64+0x80] ;  /* 0x0300008004de7fae */ /* 0x0003e8000b901d46 */
.L_x_330:
[----:B------:R-:W-:Y:S05]  /*25a0*/  BSYNC B0 ;  /* 0x0000000000007941 */ /* 0x000fea0003800000 */
.L_x_328:
[----:B------:R-:W-:Y:S01]  /*25b0*/  UIMAD UR10, UR44, UR16, URZ ;  /* 0x000000102c0a72a4 */ /* 0x000fe2000f8e023f */
[C---:B------:R-:W-:Y:S01]  /*25c0*/  VIADD R3, R252.reuse, 0x28 ;  /* 0x00000028fc037836 */ /* 0x040fe20000000000 */
[----:B------:R-:W-:Y:S01]  /*25d0*/  SHF.R.S32.HI R25, RZ, 0x1f, R252 ;  /* 0x0000001fff197819 */ /* 0x000fe200000114fc */
[----:B-1----:R-:W-:Y:S01]  /*25e0*/  IMAD.U32 R4, RZ, RZ, UR16 ;  /* 0x00000010ff047e24 */ /* 0x002fe2000f8e00ff */
[----:B------:R-:W-:Y:S01]  /*25f0*/  UIMAD UR20, UR32, UR17, UR10 ;  /* 0x00000011201472a4 */ /* 0x000fe2000f8e020a */
[----:B------:R-:W-:Y:S01]  /*2600*/  VIADD R7, R252, 0x20 ;  /* 0x00000020fc077836 */ /* 0x000fe20000000000 */
[----:B------:R-:W-:Y:S01]  /*2610*/  UIMAD UR10, UR29, -0x80, UR5 ;  /* 0xffffff801d0a78a4 */ /* 0x000fe2000f8e0205 */
[----:B------:R-:W-:Y:S01]  /*2620*/  ISETP.GE.AND P2, PT, R3, UR9, PT ;  /* 0x0000000903007c0c */ /* 0x000fe2000bf46270 */
[----:B------:R-:W-:Y:S01]  /*2630*/  IMAD.WIDE.U32 R4, R4, UR32, R226 ;  /* 0x0000002004047c25 */ /* 0x000fe2000f8e00e2 */
[----:B------:R-:W-:Y:S01]  /*2640*/  BSSY B0, `(.L_x_331) ;  /* 0x0000036000007945 */ /* 0x000fe20003800000 */
[----:B------:R-:W-:-:S02]  /*2650*/  ISETP.GE.AND P3, PT, R7, UR9, PT ;  /* 0x0000000907007c0c */ /* 0x000fc4000bf66270 */
[----:B------:R-:W-:Y:S01]  /*2660*/  ISETP.GE.AND P5, PT, R2, UR10, PT ;  /* 0x0000000a02007c0c */ /* 0x000fe2000bfa6270 */
[----:B------:R-:W-:Y:S01]  /*2670*/  VIADD R8, R252, 0x8 ;  /* 0x00000008fc087836 */ /* 0x000fe20000000000 */
[----:B------:R-:W-:Y:S01]  /*2680*/  IADD3 R6, P0, R4, UR28, RZ ;  /* 0x0000001c04067c10 */ /* 0x000fe2000ff1e0ff */
[----:B------:R-:W-:Y:S01]  /*2690*/  IMAD.U32 R9, RZ, RZ, UR20 ;  /* 0x00000014ff097e24 */ /* 0x000fe2000f8e00ff */
[----:B------:R-:W-:Y:S01]  /*26a0*/  SHF.R.S32.HI R4, RZ, 0x1f, R3 ;  /* 0x0000001fff047819 */ /* 0x000fe20000011403 */
[----:B------:R-:W-:Y:S01]  /*26b0*/  ULDC.64 UR20, c[0x0][0x260] ;  /* 0x0000980000147ab9 */ /* 0x000fe20000000a00 */
[----:B------:R-:W-:Y:S01]  /*26c0*/  ISETP.GE.AND P4, PT, R8, UR9, PT ;  /* 0x0000000908007c0c */ /* 0x000fe2000bf86270 */
[----:B------:R-:W-:Y:S01]  /*26d0*/  IMAD.SHL.U32 R8, R252, 0x4, RZ ;  /* 0x00000004fc087824 */ /* 0x000fe200078e00ff */
[----:B------:R-:W-:Y:S01]  /*26e0*/  IADD3.X R7, R5, UR30, R9, P0, !PT ;  /* 0x0000001e05077c10 */ /* 0x000fe200087fe409 */
[----:B------:R-:W-:Y:S01]  /*26f0*/  IMAD R5, R17, UR20, RZ ;  /* 0x0000001411057c24 */ /* 0x000fe2000f8e02ff */
[----:B------:R-:W-:-:S02]  /*2700*/  @!P2 LEA R20, P0, R3, UR12, 0x2 ;  /* 0x0000000c0314ac11 */ /* 0x000fc4000f8010ff */
[----:B------:R-:W-:Y:S01]  /*2710*/  P2R R24, PR, RZ, 0x4 ;  /* 0x00000004ff187803 */ /* 0x000fe20000000000 */
[----:B------:R1:W-:Y:S01]  /*2720*/  @P5 STS.128 [R0+0xc000], RZ ;  /* 0x00c000ff00005388 */ /* 0x0003e20000000c00 */
[----:B------:R-:W-:Y:S01]  /*2730*/  @!P2 LEA.HI.X R21, R3, UR11, R4, 0x2, P0 ;  /* 0x0000000b0315ac11 */ /* 0x000fe200080f1404 */
[----:B------:R-:W-:Y:S01]  /*2740*/  IMAD R3, R16, UR21, R5 ;  /* 0x0000001510037c24 */ /* 0x000fe2000f8e0205 */
[----:B------:R-:W-:Y:S01]  /*2750*/  IADD3 R18, P0, R8, UR12, RZ ;  /* 0x0000000c08127c10 */ /* 0x000fe2000ff1e0ff */
[----:B------:R1:W-:Y:S01]  /*2760*/  @P5 STS.128 [R0+0x10000], RZ ;  /* 0x010000ff00005388 */ /* 0x0003e20000000c00 */
[----:B------:R-:W-:Y:S01]  /*2770*/  SHF.L.U64.HI R4, R252, 0x2, R25 ;  /* 0x00000002fc047819 */ /* 0x000fe20000010219 */
[----:B------:R-:W-:Y:S01]  /*2780*/  IMAD.WIDE.U32 R6, R16, UR20, R6 ;  /* 0x0000001410067c25 */ /* 0x000fe2000f8e0006 */
[----:B------:R-:W-:Y:S02]  /*2790*/  P2R R22, PR, RZ, 0x10 ;  /* 0x00000010ff167803 */ /* 0x000fe40000000000 */
[----:B------:R-:W-:Y:S01]  /*27a0*/  IADD3.X R19, R4, UR11, RZ, P0, !PT ;  /* 0x0000000b04137c10 */ /* 0x000fe200087fe4ff */
[----:B------:R-:W-:Y:S01]  /*27b0*/  IMAD.IADD R10, R7, 0x1, R3 ;  /* 0x00000001070a7824 */ /* 0x000fe200078e0203 */
[----:B------:R-:W-:-:S02]  /*27c0*/  ISETP.GE.AND P0, PT, R252, UR9, PT ;  /* 0x00000009fc007c0c */ /* 0x000fc4000bf06270 */
[----:B------:R-:W-:Y:S02]  /*27d0*/  P2R R15, PR, RZ, 0x8 ;  /* 0x00000008ff0f7803 */ /* 0x000fe40000000000 */
[----:B------:R-:W-:Y:S01]  /*27e0*/  P2R R11, PR, RZ, 0x1 ;  /* 0x00000001ff0b7803 */ /* 0x000fe20000000000 */
[----:B------:R-:W-:Y:S08]  /*27f0*/  @P5 BRA `(.L_x_332) ;  /* 0x0000000000685947 */ /* 0x000ff00003800000 */
[----:B------:R-:W-:Y:S01]  /*2800*/  ULDC UR9, c[0x0][0x2d0] ;  /* 0x0000b40000097ab9 */ /* 0x000fe20000000800 */
[----:B------:R-:W-:Y:S01]  /*2810*/  MOV R5, R10 ;  /* 0x0000000a00057202 */ /* 0x000fe20000000f00 */
[----:B------:R-:W-:Y:S01]  /*2820*/  IMAD R3, R26, UR16, RZ ;  /* 0x000000101a037c24 */ /* 0x000fe2000f8e02ff */
[----:B------:R-:W-:Y:S01]  /*2830*/  ISETP.GE.AND P0, PT, R226, UR9, PT ;  /* 0x00000009e2007c0c */ /* 0x000fe2000bf06270 */
[----:B------:R-:W-:Y:S02]  /*2840*/  IMAD.MOV.U32 R4, RZ, RZ, R6 ;  /* 0x000000ffff047224 */ /* 0x000fe400078e0006 */
[C---:B------:R-:W-:Y:S02]  /*2850*/  IMAD R3, R2.reuse, UR17, R3 ;  /* 0x0000001102037c24 */ /* 0x040fe4000f8e0203 */
[----:B------:R-:W-:-:S04]  /*2860*/  IMAD.WIDE.U32 R4, R2, UR16, R4 ;  /* 0x0000001002047c25 */ /* 0x000fc8000f8e0004 */
[----:B------:R-:W-:-:S04]  /*2870*/  IMAD.IADD R3, R5, 0x1, R3 ;  /* 0x0000000105037824 */ /* 0x000fc800078e0203 */
[----:B------:R-:W5:Y:S01]  /*2880*/  @!P0 LDC.64 R8, c[0x0][0x218] ;  /* 0x00008600ff088b82 */ /* 0x000f620000000a00 */
[----:B------:R1:W-:Y:S01]  /*2890*/  @P0 STS.128 [R0+0xc000], RZ ;  /* 0x00c000ff00000388 */ /* 0x0003e20000000c00 */
[----:B-----5:R-:W-:-:S04]  /*28a0*/  @!P0 LEA R8, P2, R4, R8, 0x1 ;  /* 0x0000000804088211 */ /* 0x020fc800078408ff */
[----:B------:R-:W-:-:S05]  /*28b0*/  @!P0 LEA.HI.X R9, R4, R9, R3, 0x1, P2 ;  /* 0x0000000904098211 */ /* 0x000fca00010f0c03 */
[----:B------:R-:W-:Y:S01]  /*28c0*/  @!PT LDS RZ, [RZ] ;  /* 0x00000000fffff984 */ /* 0x000fe20000000800 */
[----:B------:R-:W-:Y:S01]  /*28d0*/  @!PT LDS RZ, [RZ] ;  /* 0x00000000fffff984 */ /* 0x000fe20000000800 */
[----:B------:R-:W-:Y:S01]  /*28e0*/  @!PT LDS RZ, [RZ] ;  /* 0x00000000fffff984 */ /* 0x000fe20000000800 */
[----:B------:R1:W-:Y:S01]  /*28f0*/  @!P0 LDGSTS.E.BYPASS.LTC128B.128 [R0+0xc000], desc[UR6][R8.64] ;  /* 0x0c00000008008fae */ /* 0x0003e2000b901d46 */
[----:B------:R-:W-:-:S13]  /*2900*/  ISETP.GE.AND P0, PT, R14, UR9, PT ;  /* 0x000000090e007c0c */ /* 0x000fda000bf06270 */
[----:B------:R1:W-:Y:S01]  /*2910*/  @P0 STS.128 [R0+0x10000], RZ ;  /* 0x010000ff00000388 */ /* 0x0003e20000000c00 */
[----:B------:R-:W-:Y:S05]  /*2920*/  @P0 BRA `(.L_x_332) ;  /* 0x00000000001c0947 */ /* 0x000fea0003800000 */
[----:B------:R-:W-:Y:S02]  /*2930*/  ULDC.64 UR20, c[0x0][0x218] ;  /* 0x0000860000147ab9 */ /* 0x000fe40000000a00 */
[----:B-1----:R-:W-:-:S04]  /*2940*/  LEA R8, P0, R4, UR20, 0x1 ;  /* 0x0000001404087c11 */ /* 0x002fc8000f8008ff */
[----:B------:R-:W-:-:S05]  /*2950*/  LEA.HI.X R9, R4, UR21, R3, 0x1, P0 ;  /* 0x0000001504097c11 */ /* 0x000fca00080f0c03 */
[----:B------:R-:W-:Y:S01]  /*2960*/  @!PT LDS RZ, [RZ] ;  /* 0x00000000fffff984 */ /* 0x000fe20000000800 */
[----:B------:R-:W-:Y:S01]  /*2970*/  @!PT LDS RZ, [RZ] ;  /* 0x00000000fffff984 */ /* 0x000fe20000000800 */
[----:B------:R-:W-:Y:S01]  /*2980*/  @!PT LDS RZ, [RZ] ;  /* 0x00000000fffff984 */ /* 0x000fe20000000800 */
[----:B------:R1:W-:Y:S04]  /*2990*/  LDGSTS.E.BYPASS.LTC128B.128 [R0+0x10000], desc[UR6][R8.64+0x80] ;  /* 0x1000008008007fae */ /* 0x0003e8000b901d46 */
.L_x_332:
[----:B------:R-:W-:Y:S05]  /*29a0*/  BSYNC B0 ;  /* 0x0000000000007941 */ /* 0x000fea0003800000 */
.L_x_331:
[----:B------:R-:W-:Y:S01]  /*29b0*/  ISETP.GE.AND P4, PT, R23, UR10, PT ;  /* 0x0000000a17007c0c */ /* 0x000fe2000bf86270 */
[----:B------:R-:W-:-:S12]  /*29c0*/  BSSY B0, `(.L_x_333) ;  /* 0x0000020000007945 */ /* 0x000fd80003800000 */
[----:B------:R1:W-:Y:S04]  /*29d0*/  @P4 STS.128 [R0+0xd000], RZ ;  /* 0x00d000ff00004388 */ /* 0x0003e80000000c00 */
[----:B------:R1:W-:Y:S01]  /*29e0*/  @P4 STS.128 [R0+0x11000], RZ ;  /* 0x011000ff00004388 */ /* 0x0003e20000000c00 */
[----:B------:R-:W-:Y:S05]  /*29f0*/  @P4 BRA `(.L_x_334) ;  /* 0x0000000000704947 */ /* 0x000fea0003800000 */
[----:B------:R-:W-:Y:S01]  /*2a00*/  IADD3 R3, P0, R2, 0x20, RZ ;  /* 0x0000002002037810 */ /* 0x000fe20007f1e0ff */
[----:B------:R-:W-:Y:S01]  /*2a10*/  ULDC UR9, c[0x0][0x2d0] ;  /* 0x0000b40000097ab9 */ /* 0x000fe20000000800 */
[----:B------:R-:W-:-:S03]  /*2a20*/  MOV R5, R10 ;  /* 0x0000000a00057202 */ /* 0x000fc60000000f00 */
[----:B------:R-:W-:Y:S01]  /*2a30*/  IMAD.X R4, RZ, RZ, R26, P0 ;  /* 0x000000ffff047224 */ /* 0x000fe200000e061a */
[----:B------:R-:W-:-:S03]  /*2a40*/  ISETP.GE.AND P0, PT, R226, UR9, PT ;  /* 0x00000009e2007c0c */ /* 0x000fc6000bf06270 */
[----:B-1----:R-:W-:Y:S02]  /*2a50*/  IMAD R8, R4, UR16, RZ ;  /* 0x0000001004087c24 */ /* 0x002fe4000f8e02ff */
[----:B------:R-:W-:-:S04]  /*2a60*/  IMAD.MOV.U32 R4, RZ, RZ, R6 ;  /* 0x000000ffff047224 */ /* 0x000fc800078e0006 */
[----:B------:R-:W-:-:S04]  /*2a70*/  IMAD.WIDE.U32 R4, R3, UR16, R4 ;  /* 0x0000001003047c25 */ /* 0x000fc8000f8e0004 */
[----:B------:R-:W1:Y:S01]  /*2a80*/  @!P0 LDC.64 R12, c[0x0][0x218] ;  /* 0x00008600ff0c8b82 */ /* 0x000e620000000a00 */
[----:B------:R-:W-:Y:S01]  /*2a90*/  IMAD R3, R3, UR17, R8 ;  /* 0x0000001103037c24 */ /* 0x000fe2000f8e0208 */
[----:B------:R1:W-:Y:S03]  /*2aa0*/  @P0 STS.128 [R0+0xd000], RZ ;  /* 0x00d000ff00000388 */ /* 0x0003e60000000c00 */
[----:B------:R-:W-:Y:S01]  /*2ab0*/  IMAD.IADD R3, R5, 0x1, R3 ;  /* 0x0000000105037824 */ /* 0x000fe200078e0203 */
[----:B-1----:R-:W-:-:S04]  /*2ac0*/  @!P0 LEA R8, P2, R4, R12, 0x1 ;  /* 0x0000000c04088211 */ /* 0x002fc800078408ff */
        /* <DEDUP_REMOVED lines=15> */
.L_x_334:
[----:B------:R-:W-:Y:S05]  /*2bc0*/  BSYNC B0 ;  /* 0x0000000000007941 */ /* 0x000fea0003800000 */
.L_x_333:
[----:B------:R-:W-:Y:S01]  /*2bd0*/  IADD3 R3, R2, 0x40, RZ ;  /* 0x0000004002037810 */ /* 0x000fe20007ffe0ff */
[----:B------:R-:W-:Y:S03]  /*2be0*/  BSSY B0, `(.L_x_335) ;  /* 0x0000021000007945 */ /* 0x000fe60003800000 */
[----:B------:R-:W-:-:S13]  /*2bf0*/  ISETP.GE.AND P3, PT, R3, UR10, PT ;  /* 0x0000000a03007c0c */ /* 0x000fda000bf66270 */
        /* <DEDUP_REMOVED lines=31> */
.L_x_336:
[----:B------:R-:W-:Y:S05]  /*2df0*/  BSYNC B0 ;  /* 0x0000000000007941 */ /* 0x000fea0003800000 */
.L_x_335:
        /* <DEDUP_REMOVED lines=10> */
[----:B------:R-:W-:Y:S01]  /*2ea0*/  ISETP.GE.AND P0, PT, R226, UR9, PT ;  /* 0x00000009e2007c0c */ /* 0x000fe2000bf06270 */
[----:B------:R-:W-:-:S04]  /*2eb0*/  IMAD.WIDE.U32 R6, R3, UR16, R6 ;  /* 0x0000001003067c25 */ /* 0x000fc8000f8e0006 */
[----:B------:R-:W-:-:S04]  /*2ec0*/  IMAD R4, R4, UR16, RZ ;  /* 0x0000001004047c24 */ /* 0x000fc8000f8e02ff */
[----:B------:R-:W-:-:S04]  /*2ed0*/  IMAD R3, R3, UR17, R4 ;  /* 0x0000001103037c24 */ /* 0x000fc8000f8e0204 */
[----:B-1----:R-:W1:Y:S01]  /*2ee0*/  @!P0 LDC.64 R8, c[0x0][0x218] ;  /* 0x00008600ff088b82 */ /* 0x002e620000000a00 */
[----:B------:R-:W-:Y:S01]  /*2ef0*/  IMAD.IADD R3, R7, 0x1, R3 ;  /* 0x0000000107037824 */ /* 0x000fe200078e0203 */
[----:B------:R1:W-:Y:S02]  /*2f00*/  @P0 STS.128 [R0+0xf000], RZ ;  /* 0x00f000ff00000388 */ /* 0x0003e40000000c00 */
        /* <DEDUP_REMOVED lines=16> */
.L_x_338:
[----:B------:R-:W-:Y:S05]  /*3010*/  BSYNC B0 ;  /* 0x0000000000007941 */ /* 0x000fea0003800000 */
.L_x_337:
[----:B------:R-:W-:Y:S01]  /*3020*/  UIMAD UR9, UR44, UR18, URZ ;  /* 0x000000122c0972a4 */ /* 0x000fe2000f8e023f */
[----:B-1----:R-:W-:Y:S01]  /*3030*/  MOV R4, UR18 ;  /* 0x0000001200047c02 */ /* 0x002fe20008000f00 */
[----:B------:R1:W-:Y:S01]  /*3040*/  @P5 STS.128 [R0+0x14000], RZ ;  /* 0x014000ff00005388 */ /* 0x0003e20000000c00 */
[----:B------:R-:W-:Y:S01]  /*3050*/  ULDC.64 UR16, c[0x0][0x268] ;  /* 0x00009a0000107ab9 */ /* 0x000fe20000000a00 */
[----:B------:R-:W-:Y:S01]  /*3060*/  UIMAD UR9, UR32, UR19, UR9 ;  /* 0x00000013200972a4 */ /* 0x000fe2000f8e0209 */
[----:B------:R-:W-:Y:S01]  /*3070*/  BSSY B0, `(.L_x_339) ;  /* 0x0000025000007945 */ /* 0x000fe20003800000 */
[----:B------:R1:W-:Y:S01]  /*3080*/  @P5 STS.128 [R0+0x18000], RZ ;  /* 0x018000ff00005388 */ /* 0x0003e20000000c00 */
[----:B------:R-:W-:-:S03]  /*3090*/  IMAD.WIDE.U32 R4, R4, UR32, R226 ;  /* 0x0000002004047c25 */ /* 0x000fc6000f8e00e2 */
[----:B------:R-:W-:Y:S02]  /*30a0*/  MOV R3, UR9 ;  /* 0x0000000900037c02 */ /* 0x000fe40008000f00 */
[----:B------:R-:W-:-:S04]  /*30b0*/  IADD3 R6, P0, R4, UR33, RZ ;  /* 0x0000002104067c10 */ /* 0x000fc8000ff1e0ff */
[----:B------:R-:W-:Y:S01]  /*30c0*/  IADD3.X R7, R5, UR36, R3, P0, !PT ;  /* 0x0000002405077c10 */ /* 0x000fe200087fe403 */
[----:B------:R-:W-:-:S04]  /*30d0*/  IMAD R3, R17, UR16, RZ ;  /* 0x0000001011037c24 */ /* 0x000fc8000f8e02ff */
[C---:B------:R-:W-:Y:S02]  /*30e0*/  IMAD R3, R16.reuse, UR17, R3 ;  /* 0x0000001110037c24 */ /* 0x040fe4000f8e0203 */
[----:B------:R-:W-:-:S05]  /*30f0*/  IMAD.WIDE.U32 R6, R16, UR16, R6 ;  /* 0x0000001010067c25 */ /* 0x000fca000f8e0006 */
[----:B------:R-:W-:Y:S01]  /*3100*/  IADD3 R10, R7, R3, RZ ;  /* 0x00000003070a7210 */ /* 0x000fe20007ffe0ff */
[----:B-1----:R-:W-:Y:S06]  /*3110*/  @P5 BRA `(.L_x_340) ;  /* 0x0000000000685947 */ /* 0x002fec0003800000 */
        /* <DEDUP_REMOVED lines=8> */
[----:B------:R-:W1:Y:S01]  /*31a0*/  @!P0 LDC.64 R8, c[0x0][0x220] ;  /* 0x00008800ff088b82 */ /* 0x000e620000000a00 */
        /* <DEDUP_REMOVED lines=17> */
.L_x_340:
[----:B------:R-:W-:Y:S05]  /*32c0*/  BSYNC B0 ;  /* 0x0000000000007941 */ /* 0x000fea0003800000 */
.L_x_339:
[----:B------:R1:W-:Y:S01]  /*32d0*/  @P4 STS.128 [R0+0x15000], RZ ;  /* 0x015000ff00004388 */ /* 0x0003e20000000c00 */
[----:B------:R-:W-:Y:S03]  /*32e0*/  BSSY B0, `(.L_x_341) ;  /* 0x000001f000007945 */ /* 0x000fe60003800000 */
        /* <DEDUP_REMOVED lines=30> */
.L_x_342:
[----:B------:R-:W-:Y:S05]  /*34d0*/  BSYNC B0 ;  /* 0x0000000000007941 */ /* 0x000fea0003800000 */
.L_x_341:
        /* <DEDUP_REMOVED lines=32> */
.L_x_344:
[----:B------:R-:W-:Y:S05]  /*36e0*/  BSYNC B0 ;  /* 0x0000000000007941 */ /* 0x000fea0003800000 */
.L_x_343:
[----:B------:R1:W-:Y:S01]  /*36f0*/  @P2 STS.128 [R0+0x17000], RZ ;  /* 0x017000ff00002388 */ /* 0x0003e20000000c00 */
[----:B------:R-:W-:Y:S03]  /*3700*/  BSSY B0, `(.L_x_345) ;  /* 0x000001f000007945 */ /* 0x000fe60003800000 */
[----:B------:R1:W-:Y:S01]  /*3710*/  @P2 STS.128 [R0+0x1b000], RZ ;  /* 0x01b000ff00002388 */ /* 0x0003e20000000c00 */
[----:B------:R-:W-:Y:S05]  /*3720*/  @P2 BRA `(.L_x_346) ;  /* 0x0000000000702947 */ /* 0x000fea0003800000 */
[----:B------:R-:W-:Y:S01]  /*3730*/  ULDC UR9, c[0x0][0x2d0] ;  /* 0x0000b40000097ab9 */ /* 0x000fe20000000800 */
[----:B------:R-:W-:Y:S01]  /*3740*/  IADD3 R2, P0, R2, 0x60, RZ ;  /* 0x0000006002027810 */ /* 0x000fe20007f1e0ff */
[----:B------:R-:W-:Y:S01]  /*3750*/  IMAD.MOV.U32 R4, RZ, RZ, R6 ;  /* 0x000000ffff047224 */ /* 0x000fe200078e0006 */
[----:B------:R-:W-:Y:S02]  /*3760*/  ISETP.GE.AND P2, PT, R226, UR9, PT ;  /* 0x00000009e2007c0c */ /* 0x000fe4000bf46270 */
[----:B------:R-:W-:Y:S01]  /*3770*/  MOV R5, R10 ;  /* 0x0000000a00057202 */ /* 0x000fe20000000f00 */
[----:B------:R-:W-:-:S04]  /*3780*/  IMAD.X R3, RZ, RZ, R26, P0 ;  /* 0x000000ffff037224 */ /* 0x000fc800000e061a */
[----:B------:R-:W-:Y:S02]  /*3790*/  IMAD R3, R3, UR18, RZ ;  /* 0x0000001203037c24 */ /* 0x000fe4000f8e02ff */
[----:B------:R-:W-:-:S04]  /*37a0*/  IMAD.WIDE.U32 R4, R2, UR18, R4 ;  /* 0x0000001202047c25 */ /* 0x000fc8000f8e0004 */
[----:B-1----:R-:W1:Y:S01]  /*37b0*/  @!P2 LDC.64 R8, c[0x0][0x220] ;  /* 0x00008800ff08ab82 */ /* 0x002e620000000a00 */
[----:B------:R-:W-:Y:S01]  /*37c0*/  IMAD R3, R2, UR19, R3 ;  /* 0x0000001302037c24 */ /* 0x000fe2000f8e0203 */
[----:B------:R1:W-:Y:S03]  /*37d0*/  @P2 STS.128 [R0+0x17000], RZ ;  /* 0x017000ff00002388 */ /* 0x0003e60000000c00 */
[----:B------:R-:W-:Y:S01]  /*37e0*/  IMAD.IADD R6, R5, 0x1, R3 ;  /* 0x0000000105067824 */ /* 0x000fe200078e0203 */
[----:B-1----:R-:W-:-:S04]  /*37f0*/  @!P2 LEA R2, P0, R4, R8, 0x1 ;  /* 0x000000080402a211 */ /* 0x002fc800078008ff */
        /* <DEDUP_REMOVED lines=15> */
.L_x_346:
[----:B------:R-:W-:Y:S05]  /*38f0*/  BSYNC B0 ;  /* 0x0000000000007941 */ /* 0x000fea0003800000 */
.L_x_345:
[----:B------:R-:W-:Y:S01]  /*3900*/  ISETP.NE.AND P4, PT, R11, RZ, PT ;  /* 0x000000ff0b00720c */ /* 0x000fe20003f85270 */
[----:B------:R-:W-:Y:S01]  /*3910*/  IMAD.MOV.U32 R240, RZ, RZ, 0x7f800000 ;  /* 0x7f800000fff07424 */ /* 0x000fe200078e00ff */
[----:B------:R-:W-:Y:S01]  /*3920*/  ISETP.NE.AND P3, PT, R22, RZ, PT ;  /* 0x000000ff1600720c */ /* 0x000fe20003f65270 */
[----:B------:R-:W-:Y:S01]  /*3930*/  IMAD.MOV.U32 R241, RZ, RZ, 0x7f800000 ;  /* 0x7f800000fff17424 */ /* 0x000fe200078e00ff */
[----:B-1234-:R-:W-:Y:S01]  /*3940*/  LEA.HI R0, R28, R27, RZ, 0x4 ;  /* 0x0000001b1c007211 */ /* 0x01efe200078f20ff */
[----:B------:R-:W0:Y:S01]  /*3950*/  LDGDEPBAR ;  /* 0x00000000000079af */ /* 0x000e220000000000 */
[----:B------:R-:W-:Y:S01]  /*3960*/  ISETP.NE.AND P2, PT, R15, RZ, PT ;  /* 0x000000ff0f00720c */ /* 0x000fe20003f45270 */
[----:B------:R-:W-:Y:S01]  /*3970*/  IMAD.MOV.U32 R238, RZ, RZ, 0x7f800000 ;  /* 0x7f800000ffee7424 */ /* 0x000fe200078e00ff */
[----:B------:R-:W-:Y:S01]  /*3980*/  ISETP.NE.AND P0, PT, R24, RZ, PT ;  /* 0x000000ff1800720c */ /* 0x000fe20003f05270 */
[----:B------:R-:W-:Y:S01]  /*3990*/  IMAD.MOV.U32 R239, RZ, RZ, 0x7f800000 ;  /* 0x7f800000ffef7424 */ /* 0x000fe200078e00ff */
[----:B------:R-:W-:Y:S01]  /*39a0*/  ULDC UR16, c[0x0][0x2d0] ;  /* 0x0000b40000107ab9 */ /* 0x000fe20000000800 */
[----:B------:R-:W-:Y:S01]  /*39b0*/  VIADD R3, R221, 0x2000 ;  /* 0x00002000dd037836 */ /* 0x000fe20000000000 */
[----:B------:R-:W-:Y:S01]  /*39c0*/  UIADD3 UR9, UR32, 0x80, URZ ;  /* 0x0000008020097890 */ /* 0x000fe2000fffe03f */
[----:B------:R1:W5:Y:S01]  /*39d0*/  @!P4 LDG.E R240, desc[UR6][R18.64] ;  /* 0x0000000612f0c981 */ /* 0x000362000c1e1900 */
[----:B------:R-:W-:-:S02]  /*39e0*/  IMAD.MOV.U32 R219, RZ, RZ, 0x20 ;  /* 0x00000020ffdb7424 */ /* 0x000fc400078e00ff */
[----:B------:R-:W-:Y:S01]  /*39f0*/  IMAD.MOV.U32 R218, RZ, RZ, 0x40 ;  /* 0x00000040ffda7424 */ /* 0x000fe200078e00ff */
[----:B------:R1:W5:Y:S01]  /*3a00*/  @!P3 LDG.E R241, desc[UR6][R18.64+0x20] ;  /* 0x0000200612f1b981 */ /* 0x000362000c1e1900 */
[----:B------:R-:W-:Y:S01]  /*3a10*/  LOP3.LUT R0, R0, 0xfffffff0, RZ, 0xc0, !PT ;  /* 0xfffffff000007812 */ /* 0x000fe200078ec0ff */
[----:B------:R-:W-:Y:S01]  /*3a20*/  IMAD.MOV.U32 R231, RZ, RZ, R222 ;  /* 0x000000ffffe77224 */ /* 0x000fe200078e00de */
[----:B------:R-:W-:Y:S01]  /*3a30*/  CS2R R158, SRZ ;  /* 0x00000000009e7805 */ /* 0x000fe2000001ff00 */
[----:B------:R1:W5:Y:S01]  /*3a40*/  @!P2 LDG.E R238, desc[UR6][R18.64+0x80] ;  /* 0x0000800612eea981 */ /* 0x000362000c1e1900 */
[----:B------:R-:W-:Y:S01]  /*3a50*/  IMAD.SHL.U32 R246, R252, 0x4, RZ ;  /* 0x00000004fcf67824 */ /* 0x000fe200078e00ff */
[----:B------:R-:W-:Y:S01]  /*3a60*/  CS2R R156, SRZ ;  /* 0x00000000009c7805 */ /* 0x000fe2000001ff00 */
[----:B------:R-:W-:Y:S01]  /*3a70*/  IMAD.IADD R0, R27, 0x1, -R0 ;  /* 0x000000011b007824 */ /* 0x000fe200078e0a00 */
[----:B------:R1:W5:Y:S01]  /*3a80*/  @!P0 LDG.E R239, desc[UR6][R20.64] ;  /* 0x0000000614ef8981 */ /* 0x000362000c1e1900 */
[----:B------:R-:W-:-:S02]  /*3a90*/  SEL R3, R3, R221, !P1 ;  /* 0x000000dd03037207 */ /* 0x000fc40004800000 */
[----:B------:R-:W-:Y:S02]  /*3aa0*/  CS2R R162, SRZ ;  /* 0x0000000000a27805 */ /* 0x000fe4000001ff00 */
[----:B------:R-:W-:Y:S02]  /*3ab0*/  CS2R R160, SRZ ;  /* 0x0000000000a07805 */ /* 0x000fe4000001ff00 */
[----:B------:R-:W-:Y:S02]  /*3ac0*/  SHF.R.S32.HI R2, RZ, 0x1f, R0 ;  /* 0x0000001fff027819 */ /* 0x000fe40000011400 */
[----:B------:R-:W-:Y:S02]  /*3ad0*/  CS2R R154, SRZ ;  /* 0x00000000009a7805 */ /* 0x000fe4000001ff00 */
[----:B------:R-:W-:Y:S02]  /*3ae0*/  CS2R R152, SRZ ;  /* 0x0000000000987805 */ /* 0x000fe4000001ff00 */
[----:B------:R-:W-:-:S02]  /*3af0*/  CS2R R150, SRZ ;  /* 0x0000000000967805 */ /* 0x000fc4000001ff00 */
[----:B------:R-:W-:Y:S02]  /*3b00*/  LEA.HI R2, R2, R0, RZ, 0x3 ;  /* 0x0000000002027211 */ /* 0x000fe400078f18ff */
[----:B------:R-:W-:Y:S02]  /*3b10*/  CS2R R148, SRZ ;  /* 0x0000000000947805 */ /* 0x000fe4000001ff00 */
[----:B------:R-:W-:Y:S02]  /*3b20*/  CS2R R142, SRZ ;  /* 0x00000000008e7805 */ /* 0x000fe4000001ff00 */
[----:B------:R-:W-:Y:S02]  /*3b30*/  CS2R R140, SRZ ;  /* 0x00000000008c7805 */ /* 0x000fe4000001ff00 */
[----:B------:R-:W-:Y:S02]  /*3b40*/  LOP3.LUT R2, R2, 0xfffffff8, RZ, 0xc0, !PT ;  /* 0xfffffff802027812 */ /* 0x000fe400078ec0ff */
[----:B------:R-:W-:-:S02]  /*3b50*/  CS2R R146, SRZ ;  /* 0x0000000000927805 */ /* 0x000fc4000001ff00 */
[----:B------:R-:W-:Y:S02]  /*3b60*/  CS2R R144, SRZ ;  /* 0x0000000000907805 */ /* 0x000fe4000001ff00 */
[----:B------:R-:W-:Y:S02]  /*3b70*/  CS2R R138, SRZ ;  /* 0x00000000008a7805 */ /* 0x000fe4000001ff00 */
[----:B------:R-:W-:Y:S01]  /*3b80*/  CS2R R136, SRZ ;  /* 0x0000000000887805 */ /* 0x000fe2000001ff00 */
[----:B------:R-:W-:Y:S01]  /*3b90*/  IMAD.IADD R0, R0, 0x1, -R2 ;  /* 0x0000000100007824 */ /* 0x000fe200078e0a02 */
[----:B------:R-:W-:Y:S01]  /*3ba0*/  CS2R R134, SRZ ;  /* 0x0000000000867805 */ /* 0x000fe2000001ff00 */
[----:B------:R-:W-:Y:S01]  /*3bb0*/  VIADD R2, R220, 0x2000 ;  /* 0x00002000dc027836 */ /* 0x000fe20000000000 */
[----:B------:R-:W-:Y:S02]  /*3bc0*/  CS2R R132, SRZ ;  /* 0x0000000000847805 */ /* 0x000fe4000001ff00 */
[----:B------:R-:W-:-:S02]  /*3bd0*/  CS2R R126, SRZ ;  /* 0x00000000007e7805 */ /* 0x000fc4000001ff00 */
[C---:B------:R-:W-:Y:S02]  /*3be0*/  LOP3.LUT P0, RZ, R0.reuse, 0x2, RZ, 0xc0, !PT ;  /* 0x0000000200ff7812 */ /* 0x040fe4000780c0ff */
[----:B------:R-:W-:Y:S02]  /*3bf0*/  CS2R R124, SRZ ;  /* 0x00000000007c7805 */ /* 0x000fe4000001ff00 */
[----:B------:R-:W-:Y:S01]  /*3c00*/  LOP3.LUT P2, RZ, R0, 0x4, RZ, 0xc0, !PT ;  /* 0x0000000400ff7812 */ /* 0x000fe2000784c0ff */
[----:B------:R-:W-:Y:S01]  /*3c10*/  VIADD R0, R252, 0xffffffc0 ;  /* 0xffffffc0fc007836 */ /* 0x000fe20000000000 */
[----:B------:R-:W-:Y:S02]  /*3c20*/  SEL R213, R2, R220, !P1 ;  /* 0x000000dc02d57207 */ /* 0x000fe40004800000 */
[----:B------:R-:W-:Y:S02]  /*3c30*/  CS2R R130, SRZ ;  /* 0x0000000000827805 */ /* 0x000fe4000001ff00 */
[----:B------:R-:W-:-:S02]  /*3c40*/  CS2R R128, SRZ ;  /* 0x0000000000807805 */ /* 0x000fc4000001ff00 */
[----:B------:R-:W-:Y:S02]  /*3c50*/  CS2R R122, SRZ ;  /* 0x00000000007a7805 */ /* 0x000fe4000001ff00 */
[----:B------:R-:W-:Y:S02]  /*3c60*/  SHF.R.S32.HI R2, RZ, 0x1f, R0 ;  /* 0x0000001fff027819 */ /* 0x000fe40000011400 */
        /* <DEDUP_REMOVED lines=43> */
[----:B------:R-:W-:Y:S01]  /*3f20*/  SHF.L.U64.HI R245, R252, 0x2, R25 ;  /* 0x00000002fcf57819 */ /* 0x000fe20000010219 */
[C---:B------:R-:W-:Y:S01]  /*3f30*/  IMAD.SHL.U32 R243, R0.reuse, 0x4, RZ ;  /* 0x0000000400f37824 */ /* 0x040fe200078e00ff */
[----:B------:R-:W-:Y:S01]  /*3f40*/  SHF.L.U64.HI R244, R0, 0x2, R2 ;  /* 0x0000000200f47819 */ /* 0x000fe20000010202 */
[----:B------:R-:W-:Y:S01]  /*3f50*/  UISETP.GE.AND UP0, UPT, UR9, UR5, UPT ;  /* 0x000000050900728c */ /* 0x000fe2000bf06270 */
[----:B------:R-:W-:Y:S01]  /*3f60*/  LEA R213, R213, UR4, 0x1 ;  /* 0x00000004d5d57c11 */ /* 0x000fe2000f8e08ff */
[----:B------:R-:W-:Y:S01]  /*3f70*/  ULDC UR17, c[0x0][0x2dc] ;  /* 0x0000b70000117ab9 */ /* 0x000fe20000000800 */
[----:B------:R-:W-:Y:S01]  /*3f80*/  LEA R212, R3, UR4, 0x1 ;  /* 0x0000000403d47c11 */ /* 0x000fe2000f8e08ff */
[----:B------:R-:W-:Y:S01]  /*3f90*/  ULDC UR9, c[0x0][0x2ec] ;  /* 0x0000bb0000097ab9 */ /* 0x000fe20000000800 */
[----:B------:R-:W-:-:S02]  /*3fa0*/  SEL R219, R219, 0xffffffe0, !P0 ;  /* 0xffffffe0dbdb7807 */ /* 0x000fc40004000000 */
[----:B-1----:R-:W-:-:S07]  /*3fb0*/  SEL R218, R218, 0xffffffc0, !P2 ;  /* 0xffffffc0dada7807 */ /* 0x002fce0005000000 */
.L_x_349:
        /* <DEDUP_REMOVED lines=108> */
[C---:B------:R-:W-:Y:S01]  /*4680*/  @P4 VIADD R0, R165.reuse, 0x1 ;  /* 0x00000001a5004836 */ /* 0x040fe20000000000 */
        /* <DEDUP_REMOVED lines=163> */
[--C-:B------:R-:W-:Y:S01]  /*50c0*/  FFMA.FTZ R30, R30, UR9, -R0.reuse ;  /* 0x000000091e1e7c23 */ /* 0x100fe20008010800 */
[----:B------:R-:W-:Y:S03]  /*50d0*/  PLOP3.LUT P1, PT, PT, PT, UP3, 0x80, 0x0 ;  /* 0x000000000000781c */ /* 0x000fe60003f2f038 */
[----:B------:R2:W-:Y:S01]  /*50e0*/  MUFU.EX2 R197, R3 ;  /* 0x0000000300c57308 */ /* 0x0005e20000000800 */
[----:B------:R-:W-:Y:S01]  /*50f0*/  FFMA.FTZ R0, R31, UR9, -R0 ;  /* 0x000000091f007c23 */ /* 0x000fe20008010800 */
[----:B------:R-:W-:Y:S08]  /*5100*/  IADD3.X R177, R245, UR13, RZ, P0, !PT ;  /* 0x0000000df5b17c10 */ /* 0x000ff000087fe4ff */
        /* <DEDUP_REMOVED lines=34> */
[----:B------:R2:W-:Y:S01]  /*5330*/  STS [R228+0x21000], R3 ;  /* 0x02100003e4007388 */ /* 0x0005e20000000800 */
[C---:B-1----:R-:W-:Y:S05]  /*5340*/  LEA R0, R220.reuse, UR4, 0x1 ;  /* 0x00000004dc007c11 */ /* 0x042fea000f8e08ff */
[----:B------:R1:W-:Y:S06]  /*5350*/  STS [R228+0x21400], R2 ;  /* 0x02140002e4007388 */ /* 0x0003ec0000000800 */
[----:B------:R-:W-:Y:S06]  /*5360*/  LDSM.16.M88.4 R32, [R0+0x8000] ;  /* 0x008000000020783b */ /* 0x000fec0000000200 */
[----:B------:R-:W3:Y:S06]  /*5370*/  LDSM.16.M88.4 R16, [R215+UR4+0x14000] ;  /* 0x01400004d710783b */ /* 0x000eec0008000200 */
[----:B------:R-:W4:Y:S01]  /*5380*/  LDSM.16.M88.4 R28, [R0+0x9000] ;  /* 0x00900000001c783b */ /* 0x000f220000000200 */
[C---:B--2---:R-:W-:Y:S05]  /*5390*/  IMAD.IADD R3, R219.reuse, 0x1, R0 ;  /* 0x00000001db037824 */ /* 0x044fea00078e0200 */
[----:B------:R-:W2:Y:S01]  /*53a0*/  LDSM.16.M88.4 R164, [R215+UR4+0x14800] ;  /* 0x01480004d7a4783b */ /* 0x000ea20008000200 */
[----:B-1----:R-:W-:Y:S05]  /*53b0*/  LEA R2, R220, UR4, 0x1 ;  /* 0x00000004dc027c11 */ /* 0x002fea000f8e08ff */
[----:B------:R-:W-:Y:S01]  /*53c0*/  LDSM.16.M88.4 R168, [R3+0x8000] ;  /* 0x0080000003a8783b */ /* 0x000fe20000000200 */
[C-C-:B------:R-:W-:Y:S02]  /*53d0*/  IMAD.IADD R209, R218.reuse, 0x1, R2.reuse ;  /* 0x00000001dad17824 */ /* 0x140fe400078e0202 */
[----:B------:R-:W-:Y:S03]  /*53e0*/  IMAD.IADD R2, R219, 0x1, R2 ;  /* 0x00000001db027824 */ /* 0x000fe600078e0202 */
[----:B------:R-:W1:Y:S01]  /*53f0*/  LDSM.16.M88.4 R172, [R214+0x8000] ;  /* 0x00800000d6ac783b */ /* 0x000e620000000200 */
[----:B------:R-:W-:Y:S05]  /*5400*/  IMAD.IADD R208, R218, 0x1, R2 ;  /* 0x00000001dad07824 */ /* 0x000fea00078e0202 */
[----:B------:R-:W2:Y:S01]  /*5410*/  LDG.E R2, desc[UR6][R176.64+0x20] ;  /* 0x00002006b0027981 */ /* 0x000ea2000c1e1900 */
[-C--:B---3--:R-:W-:Y:S06]  /*5420*/  HMMA.16816.F32 R4, R32, R16.reuse, RZ ;  /* 0x000000102004723c */ /* 0x088fec00000018ff */
[C---:B----4-:R-:W-:Y:S06]  /*5430*/  HMMA.16816.F32 R8, R28.reuse, R16, RZ ;  /* 0x000000101c08723c */ /* 0x050fec00000018ff */
[-C--:B------:R-:W-:Y:S06]  /*5440*/  HMMA.16816.F32 R12, R28, R18.reuse, RZ ;  /* 0x000000121c0c723c */ /* 0x080fec00000018ff */
[C---:B------:R-:W-:Y:S06]  /*5450*/  HMMA.16816.F32 R16, R32.reuse, R18, RZ ;  /* 0x000000122010723c */ /* 0x040fec00000018ff */
[-C--:B--2---:R-:W-:Y:S06]  /*5460*/  HMMA.16816.F32 R20, R32, R164.reuse, RZ ;  /* 0x000000a42014723c */ /* 0x084fec00000018ff */
[C---:B------:R-:W-:Y:S06]  /*5470*/  HMMA.16816.F32 R24, R28.reuse, R164, RZ ;  /* 0x000000a41c18723c */ /* 0x040fec00000018ff */
[-C--:B------:R-:W-:Y:S06]  /*5480*/  HMMA.16816.F32 R28, R28, R166.reuse, RZ ;  /* 0x000000a61c1c723c */ /* 0x080fec00000018ff */
[----:B------:R-:W-:Y:S01]  /*5490*/  HMMA.16816.F32 R32, R32, R166, RZ ;  /* 0x000000a62020723c */ /* 0x000fe200000018ff */
[----:B------:R-:W2:Y:S05]  /*54a0*/  LDSM.16.M88.4 R164, [R3+0x9000] ;  /* 0x0090000003a4783b */ /* 0x000eaa0000000200 */
        /* <DEDUP_REMOVED lines=35> */
[----:B------:R2:W3:Y:S06]  /*56e0*/  LDSM.16.M88.4 R172, [R0+0xb000] ;  /* 0x00b0000000ac783b */ /* 0x0004ec0000000200 */
[----:B--2---:R-:W5:Y:S01]  /*56f0*/  LDG.E R0, desc[UR6][R176.64+0xa0] ;  /* 0x0000a006b0007981 */ /* 0x004f62000c1e1900 */
[-C--:B-1----:R-:W-:Y:S06]  /*5700*/  HMMA.16816.F32 R4, R168, R164.reuse, R4 ;  /* 0x000000a4a804723c */ /* 0x082fec0000001804 */
[C---:B---3--:R-:W-:Y:S06]  /*5710*/  HMMA.16816.F32 R8, R172.reuse, R164, R8 ;  /* 0x000000a4ac08723c */ /* 0x048fec0000001808 */
        /* <DEDUP_REMOVED lines=9> */
[----:B------:R2:W3:Y:S06]  /*57b0*/  LDSM.16.M88.4 R168, [R3+0xb000] ;  /* 0x00b0000003a8783b */ /* 0x0004ec0000000200 */
[----:B--2---:R-:W2:Y:S01]  /*57c0*/  LDG.E R3, desc[UR6][R176.64] ;  /* 0x00000006b0037981 */ /* 0x004ea2000c1e1900 */
[-C--:B-1----:R-:W-:Y:S06]  /*57d0*/  HMMA.16816.F32 R4, R172, R164.reuse, R4 ;  /* 0x000000a4ac04723c */ /* 0x082fec0000001804 */
[C---:B---3--:R-:W-:Y:S06]  /*57e0*/  HMMA.16816.F32 R8, R168.reuse, R164, R8 ;  /* 0x000000a4a808723c */ /* 0x048fec0000001808 */
        /* <DEDUP_REMOVED lines=9> */
[----:B------:R-:W3:Y:S01]  /*5880*/  LDSM.16.M88.4 R172, [R209+0xb000] ;  /* 0x00b00000d1ac783b */ /* 0x000ee20000000200 */
        /* <DEDUP_REMOVED lines=8> */
[----:B------:R1:W5:Y:S05]  /*5910*/  LDG.E R173, desc[UR6][R176.64+0x80] ;  /* 0x00008006b0ad7981 */ /* 0x00036a000c1e1900 */
[----:B------:R-:W-:Y:S01]  /*5920*/  HMMA.16816.F32 R32, R168, R166, R32 ;  /* 0x000000a6a820723c */ /* 0x000fe20000001820 */
[----:B------:R-:W-:Y:S04]  /*5930*/  LDSM.16.M88.4 R164, [R208+0xa000] ;  /* 0x00a00000d0a4783b */ /* 0x000fe80000000200 */
[----:B------:R-:W-:Y:S02]  /*5940*/  IMAD.SHL.U32 R172, R221, 0x2, RZ ;  /* 0x00000002ddac7824 */ /* 0x000fe400078e00ff */
[----:B------:R-:W3:Y:S02]  /*5950*/  LDSM.16.M88.4 R168, [R216+0xc000] ;  /* 0x00c00000d8a8783b */ /* 0x000ee40000000200 */
[-C--:B---3--:R-:W-:Y:S11]  /*5960*/  HMMA.16816.F32 R4, R164, R168.reuse, R4 ;  /* 0x000000a8a404723c */ /* 0x088ff60000001804 */
[----:B------:R-:W-:Y:S11]  /*5970*/  @!UPT UIADD3 URZ, URZ, URZ, URZ ;  /* 0x0000003f3f3ff290 */ /* 0x000ff6000fffe03f */
[----:B------:R-:W-:Y:S02]  /*5980*/  @!UPT UIADD3 URZ, URZ, URZ, URZ ;  /* 0x0000003f3f3ff290 */ /* 0x000fe4000fffe03f */
[C---:B------:R-:W-:Y:S01]  /*5990*/  FADD.FTZ R6, -R2.reuse, R6 ;  /* 0x0000000602067221 */ /* 0x040fe20000010100 */
[----:B------:R-:W-:Y:S03]  /*59a0*/  FADD.FTZ R7, -R2, R7 ;  /* 0x0000000702077221 */ /* 0x000fe60000010100 */
[----:B-1----:R-:W-:Y:S01]  /*59b0*/  FMUL.FTZ R177, R202, R6 ;  /* 0x00000006cab17220 */ /* 0x002fe20000410000 */
[----:B------:R-:W-:Y:S01]  /*59c0*/  FMUL.FTZ R175, R201, R7 ;  /* 0x00000007c9af7220 */ /* 0x000fe20000410000 */
[C---:B--2---:R-:W-:Y:S01]  /*59d0*/  FADD.FTZ R4, -R3.reuse, R4 ;  /* 0x0000000403047221 */ /* 0x044fe20000010100 */
[----:B------:R-:W-:Y:S03]  /*59e0*/  FADD.FTZ R5, -R3, R5 ;  /* 0x0000000503057221 */ /* 0x000fe60000010100 */
[----:B------:R-:W-:Y:S01]  /*59f0*/  FMUL.FTZ R178, R178, R4 ;  /* 0x00000004b2b27220 */ /* 0x000fe20000410000 */
[----:B------:R-:W-:Y:S02]  /*5a00*/  FMUL.FTZ R174, R203, R5 ;  /* 0x00000005cbae7220 */ /* 0x000fe40000410000 */
[----:B------:R-:W1:Y:S02]  /*5a10*/  LDSM.16.M88.4 R4, [R208+0xb000] ;  /* 0x00b00000d004783b */ /* 0x000e640000000200 */
[C---:B-1----:R-:W-:Y:S06]  /*5a20*/  HMMA.16816.F32 R8, R4.reuse, R168, R8 ;  /* 0x000000a80408723c */ /* 0x042fec0000001808 */
[-C--:B------:R-:W-:Y:S06]  /*5a30*/  HMMA.16816.F32 R12, R4, R170.reuse, R12 ;  /* 0x000000aa040c723c */ /* 0x080fec000000180c */
[C---:B------:R-:W-:Y:S01]  /*5a40*/  HMMA.16816.F32 R16, R164.reuse, R170, R16 ;  /* 0x000000aaa410723c */ /* 0x040fe20000001810 */
[----:B------:R-:W1:Y:S11]  /*5a50*/  LDSM.16.M88.4 R168, [R216+0xc800] ;  /* 0x00c80000d8a8783b */ /* 0x000e760000000200 */
[----:B------:R-:W-:Y:S11]  /*5a60*/  @!UPT UIADD3 URZ, URZ, URZ, URZ ;  /* 0x0000003f3f3ff290 */ /* 0x000ff6000fffe03f */
[----:B------:R-:W-:Y:S01]  /*5a70*/  @!UPT UIADD3 URZ, URZ, URZ, URZ ;  /* 0x0000003f3f3ff290 */ /* 0x000fe2000fffe03f */
[C---:B------:R-:W-:Y:S01]  /*5a80*/  FADD.FTZ R17, -R3.reuse, R17 ;  /* 0x0000001103117221 */ /* 0x040fe20000010100 */
[-C--:B-1----:R-:W-:Y:S06]  /*5a90*/  HMMA.16816.F32 R20, R164, R168.reuse, R20 ;  /* 0x000000a8a414723c */ /* 0x082fec0000001814 */
[C---:B------:R-:W-:Y:S06]  /*5aa0*/  HMMA.16816.F32 R24, R4.reuse, R168, R24 ;  /* 0x000000a80418723c */ /* 0x040fec0000001818 */
[-C--:B------:R-:W-:Y:S06]  /*5ab0*/  HMMA.16816.F32 R28, R4, R170.reuse, R28 ;  /* 0x000000aa041c723c */ /* 0x080fec000000181c */
[----:B------:R-:W-:Y:S01]  /*5ac0*/  HMMA.16816.F32 R32, R164, R170, R32 ;  /* 0x000000aaa420723c */ /* 0x000fe20000001820 */
[----:B------:R-:W-:Y:S05]  /*5ad0*/  IMAD.U32 R4, RZ, RZ, UR4 ;  /* 0x00000004ff047e24 */ /* 0x000fea000f8e00ff */
[----:B------:R-:W-:Y:S01]  /*5ae0*/  IADD3 R4, R172, 0x8000, R4 ;  /* 0x00008000ac047810 */ /* 0x000fe20007ffe004 */
[C---:B------:R-:W-:Y:S01]  /*5af0*/  FADD.FTZ R5, -R3.reuse, R20 ;  /* 0x0000001403057221 */ /* 0x040fe20000010100 */
[----:B------:R-:W-:Y:S03]  /*5b00*/  FMUL.FTZ R20, R204, R17 ;  /* 0x00000011cc147220 */ /* 0x000fe60000410000 */
[C---:B------:R-:W-:Y:S02]  /*5b10*/  VIADD R176, R4.reuse, 0x40 ;  /* 0x0000004004b07836 */ /* 0x040fe40000000000 */
[C---:B------:R-:W-:Y:S01]  /*5b20*/  FADD.FTZ R21, -R3.reuse, R21 ;  /* 0x0000001503157221 */ /* 0x040fe20000010100 */
[----:B------:R-:W-:Y:S02]  /*5b30*/  @P2 VIADD R176, R4, 0xffffffc0 ;  /* 0xffffffc004b02836 */ /* 0x000fe40000000000 */
[----:B------:R-:W-:Y:S01]  /*5b40*/  FADD.FTZ R4, -R3, R16 ;  /* 0x0000001003047221 */ /* 0x000fe20000010100 */
[----:B------:R-:W-:Y:S01]  /*5b50*/  FMUL.FTZ R5, R200, R5 ;  /* 0x00000005c8057220 */ /* 0x000fe20000410000 */
[----:B------:R-:W-:Y:S01]  /*5b60*/  FMUL.FTZ R21, R199, R21 ;  /* 0x00000015c7157220 */ /* 0x000fe20000410000 */
[----:B------:R-:W-:Y:S01]  /*5b70*/  FADD.FTZ R17, -R2, R23 ;  /* 0x0000001702117221 */ /* 0x000fe20000010100 */
[----:B------:R-:W-:Y:S01]  /*5b80*/  FMUL.FTZ R4, R206, R4 ;  /* 0x00000004ce047220 */ /* 0x000fe20000410000 */
[C---:B------:R-:W-:Y:S01]  /*5b90*/  FADD.FTZ R164, -R2.reuse, R18 ;  /* 0x0000001202a47221 */ /* 0x040fe20000010100 */
[----:B------:R-:W-:Y:S01]  /*5ba0*/  FADD.FTZ R22, -R2, R22 ;  /* 0x0000001602167221 */ /* 0x000fe20000010100 */
[----:B------:R-:W-:Y:S01]  /*5bb0*/  F2FP.F16.F32.PACK_AB R16, R174, R178 ;  /* 0x000000b2ae10723e */ /* 0x000fe200000000ff */
[----:B------:R-:W-:Y:S01]  /*5bc0*/  FMUL.FTZ R17, R205, R17 ;  /* 0x00000011cd117220 */ /* 0x000fe20000410000 */
[----:B------:R-:W-:Y:S01]  /*5bd0*/  F2FP.F16.F32.PACK_AB R20, R20, R4 ;  /* 0x000000041414723e */ /* 0x000fe200000000ff */
[C---:B------:R-:W-:Y:S01]  /*5be0*/  FADD.FTZ R32, -R3.reuse, R32 ;  /* 0x0000002003207221 */ /* 0x040fe20000010100 */
[----:B------:R-:W-:Y:S01]  /*5bf0*/  FADD.FTZ R3, -R3, R33 ;  /* 0x0000002103037221 */ /* 0x000fe20000010100 */
[C---:B------:R-:W-:Y:S01]  /*5c00*/  FADD.FTZ R33, -R2.reuse, R19 ;  /* 0x0000001302217221 */ /* 0x040fe20000010100 */
[----:B------:R-:W-:Y:S01]  /*5c10*/  FADD.FTZ R23, -R2, R35 ;  /* 0x0000002302177221 */ /* 0x000fe20000010100 */
[----:B------:R-:W-:Y:S01]  /*5c20*/  FMUL.FTZ R4, R196, R32 ;  /* 0x00000020c4047220 */ /* 0x000fe20000410000 */
[----:B------:R-:W-:Y:S01]  /*5c30*/  FMUL.FTZ R3, R195, R3 ;  /* 0x00000003c3037220 */ /* 0x000fe20000410000 */
        /* <DEDUP_REMOVED lines=11> */
[C---:B------:R-:W-:Y:S01]  /*5cf0*/  ISETP.GE.AND P4, PT, R226.reuse, UR16, PT ;  /* 0x00000010e2007c0c */ /* 0x040fe2000bf86270 */
[----:B------:R-:W-:Y:S01]  /*5d00*/  VIADD R2, R226, 0x40 ;  /* 0x00000040e2027836 */ /* 0x000fe20000000000 */
[----:B------:R-:W-:Y:S04]  /*5d10*/  ULOP3.LUT UR10, UR8, 0x1, URZ, 0xc0, !UPT ;  /* 0x00000001080a7892 */ /* 0x000fe8000f8ec03f */
[----:B------:R-:W-:Y:S01]  /*5d20*/  ISETP.GE.AND P3, PT, R2, UR16, PT ;  /* 0x0000001002007c0c */ /* 0x000fe2000bf66270 */
[----:B------:R-:W2:Y:S01]  /*5d30*/  LDC R34, c[0x0][0x244] ;  /* 0x00009100ff227b82 */ /* 0x000ea20000000800 */
[----:B------:R-:W-:Y:S04]  /*5d40*/  UISETP.NE.U32.AND UP1, UPT, UR10, 0x1, UPT ;  /* 0x000000010a00788c */ /* 0x000fe8000bf25070 */
[----:B------:R-:W-:Y:S06]  /*5d50*/  USEL UR10, UR60, 0x4000, !UP1 ;  /* 0x000040003c0a7887 */ /* 0x000fec000c800000 */
[----:B------:R-:W-:Y:S02]  /*5d60*/  VIADD R222, R222, UR10 ;  /* 0x0000000adede7c36 */ /* 0x000fe40008000000 */
[----:B------:R-:W-:Y:S02]  /*5d70*/  VIADD R231, R231, UR10 ;  /* 0x0000000ae7e77c36 */ /* 0x000fe40008000000 */
[----:B------:R-:W-:Y:S01]  /*5d80*/  VIADD R213, R213, UR10 ;  /* 0x0000000ad5d57c36 */ /* 0x000fe20008000000 */
        /* <DEDUP_REMOVED lines=45> */
.L_x_347:
[----:B---3--:R-:W-:Y:S01]  /*6060*/  F2FP.F16.F32.PACK_AB R2, R33, R164 ;  /* 0x000000a42102723e */ /* 0x008fe200000000ff */
[----:B------:R-:W-:Y:S01]  /*6070*/  STS [R229+0x1c000], R16 ;  /* 0x01c00010e5007388 */ /* 0x000fe20000000800 */
[C---:B-----5:R-:W-:Y:S01]  /*6080*/  FADD.FTZ R8, -R173.reuse, R8 ;  /* 0x00000008ad087221 */ /* 0x060fe20000010100 */
[----:B------:R-:W-:Y:S01]  /*6090*/  FADD.FTZ R9, -R173, R9 ;  /* 0x00000009ad097221 */ /* 0x000fe20000010100 */
[C---:B------:R-:W-:Y:S01]  /*60a0*/  FADD.FTZ R11, -R0.reuse, R11 ;  /* 0x0000000b000b7221 */ /* 0x040fe20000010100 */
[----:B------:R-:W-:Y:S01]  /*60b0*/  STS [R229+0x1c400], R18 ;  /* 0x01c40012e5007388 */ /* 0x000fe20000000800 */
[----:B------:R-:W-:Y:S01]  /*60c0*/  FMUL.FTZ R8, R191, R8 ;  /* 0x00000008bf087220 */ /* 0x000fe20000410000 */
[----:B------:R-:W-:Y:S01]  /*60d0*/  FMUL.FTZ R9, R189, R9 ;  /* 0x00000009bd097220 */ /* 0x000fe20000410000 */
[C---:B------:R-:W-:Y:S01]  /*60e0*/  FADD.FTZ R10, -R0.reuse, R10 ;  /* 0x0000000a000a7221 */ /* 0x040fe20000010100 */
[----:B------:R1:W-:Y:S01]  /*60f0*/  STS [R230+0x1c400], R2 ;  /* 0x01c40002e6007388 */ /* 0x0003e20000000800 */
[C---:B------:R-:W-:Y:S01]  /*6100*/  FADD.FTZ R12, -R173.reuse, R12 ;  /* 0x0000000cad0c7221 */ /* 0x040fe20000010100 */
[----:B------:R-:W-:Y:S01]  /*6110*/  FADD.FTZ R13, -R173, R13 ;  /* 0x0000000dad0d7221 */ /* 0x000fe20000010100 */
[----:B------:R-:W-:Y:S01]  /*6120*/  FADD.FTZ R15, -R0, R15 ;  /* 0x0000000f000f7221 */ /* 0x000fe20000010100 */
[----:B------:R-:W-:Y:S01]  /*6130*/  STS [R230+0x1c000], R20 ;  /* 0x01c00014e6007388 */ /* 0x000fe20000000800 */
[----:B------:R-:W-:Y:S01]  /*6140*/  FMUL.FTZ R10, R194, R10 ;  /* 0x0000000ac20a7220 */ /* 0x000fe20000410000 */
[----:B------:R-:W-:Y:S01]  /*6150*/  FMUL.FTZ R4, R193, R11 ;  /* 0x0000000bc1047220 */ /* 0x000fe20000410000 */
[----:B------:R-:W-:Y:S01]  /*6160*/  FADD.FTZ R14, -R0, R14 ;  /* 0x0000000e000e7221 */ /* 0x000fe20000010100 */
[----:B------:R-:W-:Y:S01]  /*6170*/  FMUL.FTZ R12, R188, R12 ;  /* 0x0000000cbc0c7220 */ /* 0x000fe20000410000 */
[----:B------:R-:W-:Y:S01]  /*6180*/  FMUL.FTZ R7, R187, R13 ;  /* 0x0000000dbb077220 */ /* 0x000fe20000410000 */
[----:B------:R-:W-:Y:S01]  /*6190*/  FMUL.FTZ R3, R190, R15 ;  /* 0x0000000fbe037220 */ /* 0x000fe20000410000 */
[----:B------:R-:W-:Y:S01]  /*61a0*/  FMUL.FTZ R14, R192, R14 ;  /* 0x0000000ec00e7220 */ /* 0x000fe20000410000 */
[----:B------:R-:W-:Y:S01]  /*61b0*/  F2FP.F16.F32.PACK_AB R4, R4, R10 ;  /* 0x0000000a0404723e */ /* 0x000fe200000000ff */
[----:B------:R-:W-:Y:S01]  /*61c0*/  FADD.FTZ R24, -R173, R24 ;  /* 0x00000018ad187221 */ /* 0x000fe20000010100 */
[----:B------:R-:W-:Y:S01]  /*61d0*/  F2FP.F16.F32.PACK_AB R7, R7, R12 ;  /* 0x0000000c0707723e */ /* 0x000fe200000000ff */
[----:B------:R-:W-:Y:S01]  /*61e0*/  FADD.FTZ R25, -R173, R25 ;  /* 0x00000019ad197221 */ /* 0x000fe20000010100 */
[----:B------:R-:W-:Y:S01]  /*61f0*/  F2FP.F16.F32.PACK_AB R3, R3, R14 ;  /* 0x0000000e0303723e */ /* 0x000fe200000000ff */
[----:B------:R-:W-:Y:S01]  /*6200*/  STS [R229+0x1d400], R4 ;  /* 0x01d40004e5007388 */ /* 0x000fe20000000800 */
[C---:B------:R-:W-:Y:S01]  /*6210*/  FADD.FTZ R26, -R0.reuse, R26 ;  /* 0x0000001a001a7221 */ /* 0x040fe20000010100 */
[----:B------:R-:W-:Y:S01]  /*6220*/  FADD.FTZ R27, -R0, R27 ;  /* 0x0000001b001b7221 */ /* 0x000fe20000010100 */
[----:B------:R-:W-:Y:S01]  /*6230*/  F2FP.F16.F32.PACK_AB R17, R17, R22 ;  /* 0x000000161111723e */ /* 0x000fe200000000ff */
[C---:B------:R-:W-:Y:S01]  /*6240*/  FADD.FTZ R28, -R173.reuse, R28 ;  /* 0x0000001cad1c7221 */ /* 0x040fe20000010100 */
[----:B------:R-:W-:Y:S01]  /*6250*/  FADD.FTZ R29, -R173, R29 ;  /* 0x0000001dad1d7221 */ /* 0x000fe20000010100 */
[----:B------:R-:W-:Y:S01]  /*6260*/  FMUL.FTZ R24, R185, R24 ;  /* 0x00000018b9187220 */ /* 0x000fe20000410000 */
[----:B------:R-:W-:Y:S01]  /*6270*/  FMUL.FTZ R6, R184, R25 ;  /* 0x00000019b8067220 */ /* 0x000fe20000410000 */
[----:B-1----:R-:W-:Y:S01]  /*6280*/  F2FP.F16.F32.PACK_AB R2, R9, R8 ;  /* 0x000000080902723e */ /* 0x002fe200000000ff */
[----:B------:R-:W-:Y:S01]  /*6290*/  FADD.FTZ R31, -R0, R31 ;  /* 0x0000001f001f7221 */ /* 0x000fe20000010100 */
[----:B------:R-:W-:Y:S01]  /*62a0*/  FMUL.FTZ R26, R186, R26 ;  /* 0x0000001aba1a7220 */ /* 0x000fe20000410000 */
[----:B------:R-:W-:Y:S01]  /*62b0*/  FMUL.FTZ R27, R183, R27 ;  /* 0x0000001bb71b7220 */ /* 0x000fe20000410000 */
[----:B------:R-:W-:Y:S01]  /*62c0*/  FADD.FTZ R30, -R0, R30 ;  /* 0x0000001e001e7221 */ /* 0x000fe20000010100 */
[----:B------:R1:W-:Y:S01]  /*62d0*/  STS [R229+0x1d000], R2 ;  /* 0x01d00002e5007388 */ /* 0x0003e20000000800 */
[----:B------:R-:W-:Y:S01]  /*62e0*/  F2FP.F16.F32.PACK_AB R16, R23, R32 ;  /* 0x000000201710723e */ /* 0x000fe200000000ff */
[----:B------:R-:W-:Y:S01]  /*62f0*/  FMUL.FTZ R28, R181, R28 ;  /* 0x0000001cb51c7220 */ /* 0x000fe20000410000 */
[----:B------:R-:W-:Y:S01]  /*6300*/  FMUL.FTZ R5, R179, R29 ;  /* 0x0000001db3057220 */ /* 0x000fe20000410000 */
[----:B------:R-:W-:Y:S01]  /*6310*/  STS [R230+0x1d000], R7 ;  /* 0x01d00007e6007388 */ /* 0x000fe20000000800 */
[----:B------:R-:W-:Y:S01]  /*6320*/  FMUL.FTZ R30, R182, R30 ;  /* 0x0000001eb61e7220 */ /* 0x000fe20000410000 */
[----:B------:R-:W-:Y:S01]  /*6330*/  FMUL.FTZ R0, R180, R31 ;  /* 0x0000001fb4007220 */ /* 0x000fe20000410000 */
[----:B------:R-:W-:Y:S01]  /*6340*/  F2FP.F16.F32.PACK_AB R6, R6, R24 ;  /* 0x000000180606723e */ /* 0x000fe200000000ff */
[----:B------:R-:W-:Y:S01]  /*6350*/  STS [R230+0x1d400], R3 ;  /* 0x01d40003e6007388 */ /* 0x000fe20000000800 */
[----:B------:R-:W-:Y:S02]  /*6360*/  F2FP.F16.F32.PACK_AB R5, R5, R28 ;  /* 0x0000001c0505723e */ /* 0x000fe400000000ff */
[----:B------:R-:W-:Y:S01]  /*6370*/  F2FP.F16.F32.PACK_AB R0, R0, R30 ;  /* 0x0000001e0000723e */ /* 0x000fe200000000ff */
[----:B------:R-:W-:Y:S04]  /*6380*/  STS [R223+0x1c000], R21 ;  /* 0x01c00015df007388 */ /* 0x000fe80000000800 */
[----:B------:R-:W-:Y:S04]  /*6390*/  STS [R223+0x1c400], R17 ;  /* 0x01c40011df007388 */ /* 0x000fe80000000800 */
[----:B------:R-:W-:Y:S04]  /*63a0*/  STS [R228+0x1c000], R19 ;  /* 0x01c00013e4007388 */ /* 0x000fe80000000800 */
[----:B------:R-:W-:Y:S01]  /*63b0*/  STS [R228+0x1c400], R16 ;  /* 0x01c40010e4007388 */ /* 0x000fe20000000800 */
[----:B-1----:R-:W-:Y:S03]  /*63c0*/  F2FP.F16.F32.PACK_AB R2, R27, R26 ;  /* 0x0000001a1b02723e */ /* 0x002fe600000000ff */
        /* <DEDUP_REMOVED lines=97> */
[C---:B------:R-:W-:Y:S01]  /*69e0*/  VIADD R0, R226.reuse, 0x40 ;  /* 0x00000040e2007836 */ /* 0x040fe20000000000 */
[----:B------:R-:W1:Y:S01]  /*69f0*/  LDC R9, c[0x0][0x420] ;  /* 0x00010800ff097b82 */ /* 0x000e620000000800 */
[----:B------:R-:W-:Y:S03]  /*6a00*/  ISETP.GE.AND P4, PT, R226, UR16, PT ;  /* 0x00000010e2007c0c */ /* 0x000fe6000bf86270 */
[----:B------:R-:W-:Y:S10]  /*6a10*/  ISETP.GE.AND P3, PT, R0, UR16, PT ;  /* 0x0000001000007c0c */ /* 0x000ff4000bf66270 */
[----:B------:R-:W2:Y:S08]  /*6a20*/  @!P4 LDC R8, c[0x0][0x424] ;  /* 0x00010900ff08cb82 */ /* 0x000eb00000000800 */
[----:B------:R-:W3:Y:S01]  /*6a30*/  @!P3 LDC R0, c[0x0][0x424] ;  /* 0x00010900ff00bb82 */ /* 0x000ee20000000800 */
[C---:B-1----:R-:W-:Y:S05]  /*6a40*/  IMAD.U32 R3, R9.reuse, -0x40, RZ ;  /* 0xffffffc009037824 */ /* 0x042fea00078e00ff */
[----:B------:R-:W-:Y:S02]  /*6a50*/  SHF.R.S32.HI R7, RZ, 0x1f, R3 ;  /* 0x0000001fff077819 */ /* 0x000fe40000011403 */
[----:B------:R-:W-:Y:S02]  /*6a60*/  @!P3 LEA R5, P5, R9, R3, 0x5 ;  /* 0x000000030905b211 */ /* 0x000fe400078a28ff */
[CC--:B------:R-:W-:Y:S04]  /*6a70*/  LEA R2, P0, R3.reuse, R234.reuse, 0x1 ;  /* 0x000000ea03027211 */ /* 0x0c0fe800078008ff */
[----:B------:R-:W-:Y:S02]  /*6a80*/  LEA.HI.X.SX32 R3, R3, R235, 0x1, P0 ;  /* 0x000000eb03037211 */ /* 0x000fe400000f0eff */
[----:B------:R-:W-:Y:S01]  /*6a90*/  @!P3 LEA R4, P0, R5, R234, 0x1 ;  /* 0x000000ea0504b211 */ /* 0x000fe200078008ff */
[----:B------:R-:W-:Y:S01]  /*6aa0*/  IMAD.MOV.U32 R234, RZ, RZ, R2 ;  /* 0x000000ffffea7224 */ /* 0x000fe200078e0002 */
[C---:B---3--:R-:W-:Y:S02]  /*6ab0*/  @!P3 LEA.HI.X R7, R9.reuse, R7, R0, 0x5, P5 ;  /* 0x000000070907b211 */ /* 0x048fe400028f2c00 */
[----:B------:R-:W-:Y:S02]  /*6ac0*/  LEA R0, R242, UR4, 0x1 ;  /* 0x00000004f2007c11 */ /* 0x000fe4000f8e08ff */
[----:B------:R-:W-:Y:S02]  /*6ad0*/  @!P4 LEA R6, P5, R9, R2, 0x6 ;  /* 0x000000020906c211 */ /* 0x000fe400078a30ff */
[----:B------:R-:W-:Y:S01]  /*6ae0*/  @!P3 LEA.HI.X R5, R5, R235, R7, 0x1, P0 ;  /* 0x000000eb0505b211 */ /* 0x000fe200000f0c07 */
[----:B------:R1:W-:Y:S01]  /*6af0*/  @P4 STS.128 [R0+0x8000], RZ ;  /* 0x008000ff00004388 */ /* 0x0003e20000000c00 */
[----:B--2---:R-:W-:Y:S01]  /*6b00*/  @!P4 LEA.HI.X R7, R9, R3, R8, 0x6, P5 ;  /* 0x000000030907c211 */ /* 0x004fe200028f3408 */
[----:B------:R-:W-:Y:S02]  /*6b10*/  IMAD.MOV.U32 R235, RZ, RZ, R3 ;  /* 0x000000ffffeb7224 */ /* 0x000fe400078e0003 */
        /* <DEDUP_REMOVED lines=20> */
.L_x_348:
[----:B-1----:R-:W-:Y:S01]  /*6c60*/  LEA R0, R220, UR4, 0x1 ;  /* 0x00000004dc007c11 */ /* 0x002fe2000f8e08ff */
[----:B------:R-:W-:Y:S01]  /*6c70*/  LDSM.16.MT88.4 R16, [R210] ;  /* 0x00000000d210783b */ /* 0x000fe20000004200 */
[----:B------:R-:W-:Y:S03]  /*6c80*/  ULOP3.LUT UR10, UR8, 0x1, URZ, 0xc0, !UPT ;  /* 0x00000001080a7892 */ /* 0x000fe6000f8ec03f */
[----:B------:R-:W1:Y:S01]  /*6c90*/  LDSM.16.M88.4 R32, [R0+0x1c000] ;  /* 0x01c000000020783b */ /* 0x000e620000000200 */
[----:B------:R-:W-:Y:S01]  /*6ca0*/  IMAD.IADD R2, R219, 0x1, R0 ;  /* 0x00000001db027824 */ /* 0x000fe200078e0200 */
[----:B------:R-:W-:Y:S02]  /*6cb0*/  UISETP.NE.U32.AND UP1, UPT, UR10, 0x1, UPT ;  /* 0x000000010a00788c */ /* 0x000fe4000bf25070 */
[----:B------:R-:W2:Y:S01]  /*6cc0*/  LDSM.16.M88.4 R28, [R0+0x1d000] ;  /* 0x01d00000001c783b */ /* 0x000ea20000000200 */
[----:B------:R-:W-:Y:S03]  /*6cd0*/  UIADD3 UR10, UR8, -0x1, URZ ;  /* 0xffffffff080a7890 */ /* 0x000fe6000fffe03f */
[----:B------:R-:W3:Y:S04]  /*6ce0*/  LDSM.16.MT88.4 R164, [R210+0x4000] ;  /* 0x00400000d2a4783b */ /* 0x000ee80000004200 */
[----:B------:R-:W-:Y:S04]  /*6cf0*/  LDSM.16.MT88.4 R172, [R210+0x800] ;  /* 0x00080000d2ac783b */ /* 0x000fe80000004200 */
[----:B------:R-:W4:Y:S04]  /*6d00*/  LDSM.16.M88.4 R168, [R2+0x1c000] ;  /* 0x01c0000002a8783b */ /* 0x000f280000000200 */
        /* <DEDUP_REMOVED lines=314> */
[----:B------:R-:W3:Y:S01]  /*80b0*/  LDL R236, [R1] ;  /* 0x0000000001ec7983 */ /* 0x000ee20000100800 */
        /* <DEDUP_REMOVED lines=216> */
.L_x_350:
[----:B------:R-:W-:Y:S01]  /*8e40*/  @UP0 UIADD3 UR13, UR15, UR31, URZ ;  /* 0x0000001f0f0d0290 */ /* 0x000fe2000fffe03f */
[----:B--2---:R-:W-:Y:S01]  /*8e50*/  LEA R2, R242, UR4, 0x1 ;  /* 0x00000004f2027c11 */ /* 0x004fe2000f8e08ff */
[----:B------:R-:W-:Y:S01]  /*8e60*/  @UP0 ULDC.64 UR8, c[0x0][0x458] ;  /* 0x0001160000080ab9 */ /* 0x000fe20000000a00 */
[----:B------:R-:W-:Y:S01]  /*8e70*/  USHF.L.U32 UR12, UR29, 0x7, URZ ;  /* 0x000000071d0c7899 */ /* 0x000fe2000800063f */
[----:B-1----:R-:W-:Y:S01]  /*8e80*/  SHF.R.S32.HI R0, RZ, 0x1f, R3 ;  /* 0x0000001fff007819 */ /* 0x002fe20000011403 */
[----:B------:R-:W-:Y:S02]  /*8e90*/  @UP0 UIMAD.WIDE.U32 UR16, UR13, UR8, URZ ;  /* 0x000000080d1002a5 */ /* 0x000fe4000f8e003f */
[----:B------:R-:W-:-:S04]  /*8ea0*/  @UP0 UIMAD UR13, UR13, UR9, URZ ;  /* 0x000000090d0d02a4 */ /* 0x000fc8000f8e023f */
        /* <DEDUP_REMOVED lines=17> */
.L_x_351:
[----:B------:R-:W-:Y:S01]  /*8fc0*/  BAR.SYNC.DEFER_BLOCKING 0x0 ;  /* 0x0000000000007b1d */ /* 0x000fe20000010000 */
[----:B------:R-:W-:Y:S01]  /*8fd0*/  USHF.R.S32.HI UR13, URZ, 0x1f, UR12 ;  /* 0x0000001f3f0d7899 */ /* 0x000fe2000801140c */
[----:B------:R-:W-:Y:S01]  /*8fe0*/  LEA.HI R0, R0, R3, RZ, 0x3 ;  /* 0x0000000300007211 */ /* 0x000fe200078f18ff */
[----:B------:R-:W-:Y:S01]  /*8ff0*/  IMAD.U32 R3, RZ, RZ, UR10 ;  /* 0x0000000aff037e24 */ /* 0x000fe2000f8e00ff */
[--C-:B------:R-:W-:Y:S01]  /*9000*/  SHF.R.S32.HI R11, RZ, 0x1f, R226.reuse ;  /* 0x0000001fff0b7819 */ /* 0x100fe200000114e2 */
[----:B------:R-:W-:Y:S01]  /*9010*/  UIMAD UR14, UR13, UR10, URZ ;  /* 0x0000000a0d0e72a4 */ /* 0x000fe2000f8e023f */
[----:B------:R-:W-:Y:S01]  /*9020*/  IMAD.MOV.U32 R10, RZ, RZ, R226 ;  /* 0x000000ffff0a7224 */ /* 0x000fe200078e00e2 */
[----:B------:R-:W-:Y:S01]  /*9030*/  UIMAD UR5, UR29, -0x80, UR5 ;  /* 0xffffff801d0578a4 */ /* 0x000fe2000f8e0205 */
[----:B------:R-:W-:Y:S01]  /*9040*/  SHF.R.S32.HI R0, RZ, 0x3, R0 ;  /* 0x00000003ff007819 */ /* 0x000fe20000011400 */
[----:B------:R-:W-:Y:S01]  /*9050*/  UIMAD UR14, UR12, UR11, UR14 ;  /* 0x0000000b0c0e72a4 */ /* 0x000fe2000f8e020e */
[----:B------:R-:W-:Y:S01]  /*9060*/  IMAD.WIDE.U32 R4, R3, UR12, R10 ;  /* 0x0000000c03047c25 */ /* 0x000fe2000f8e000a */
[----:B------:R-:W-:Y:S01]  /*9070*/  USHF.R.S32.HI UR16, URZ, 0x1f, UR58 ;  /* 0x0000001f3f107899 */ /* 0x000fe2000801143a */
[----:B------:R-:W-:Y:S01]  /*9080*/  BSSY B0, `(.L_x_352) ;  /* 0x000002c000007945 */ /* 0x000fe20003800000 */
[C---:B------:R-:W-:Y:S01]  /*9090*/  ISETP.GE.AND P5, PT, R0.reuse, UR5, PT ;  /* 0x0000000500007c0c */ /* 0x040fe2000bfa6270 */
[----:B------:R-:W-:Y:S01]  /*90a0*/  VIADD R6, R0, 0x20 ;  /* 0x0000002000067836 */ /* 0x000fe20000000000 */
[----:B------:R-:W-:Y:S01]  /*90b0*/  MOV R3, UR14 ;  /* 0x0000000e00037c02 */ /* 0x000fe20008000f00 */
[----:B------:R-:W-:Y:S01]  /*90c0*/  ULDC.64 UR14, c[0x0][0x468] ;  /* 0x00011a00000e7ab9 */ /* 0x000fe20000000a00 */
[----:B------:R-:W-:Y:S01]  /*90d0*/  IADD3 R4, P0, R4, UR20, RZ ;  /* 0x0000001404047c10 */ /* 0x000fe2000ff1e0ff */
[----:B------:R-:W-:Y:S01]  /*90e0*/  UIMAD UR16, UR16, UR14, URZ ;  /* 0x0000000e101072a4 */ /* 0x000fe2000f8e023f */
[----:B------:R-:W-:Y:S01]  /*90f0*/  ISETP.GE.AND P4, PT, R6, UR5, PT ;  /* 0x0000000506007c0c */ /* 0x000fe2000bf86270 */
[C---:B------:R-:W-:Y:S01]  /*9100*/  VIADD R7, R0.reuse, 0x40 ;  /* 0x0000004000077836 */ /* 0x040fe20000000000 */
[----:B------:R-:W-:Y:S01]  /*9110*/  IADD3.X R5, R5, UR21, R3, P0, !PT ;  /* 0x0000001505057c10 */ /* 0x000fe200087fe403 */
[----:B------:R-:W-:Y:S01]  /*9120*/  IMAD.U32 R3, RZ, RZ, UR14 ;  /* 0x0000000eff037e24 */ /* 0x000fe2000f8e00ff */
[----:B------:R-:W-:Y:S01]  /*9130*/  UIMAD UR15, UR58, UR15, UR16 ;  /* 0x0000000f3a0f72a4 */ /* 0x000fe2000f8e0210 */
[----:B------:R1:W2:Y:S01]  /*9140*/  LDS.128 R28, [R2+0xd000] ;  /* 0x00d00000021c7984 */ /* 0x0002a20000000c00 */
[----:B------:R-:W-:Y:S01]  /*9150*/  VIADD R6, R0, 0x60 ;  /* 0x0000006000067836 */ /* 0x000fe20000000000 */
[----:B------:R-:W-:Y:S01]  /*9160*/  ISETP.GE.AND P3, PT, R7, UR5, PT ;  /* 0x0000000507007c0c */ /* 0x000fe2000bf66270 */
[----:B------:R-:W-:Y:S01]  /*9170*/  IMAD.WIDE.U32 R4, R3, UR58, R4 ;  /* 0x0000003a03047c25 */ /* 0x000fe2000f8e0004 */
[----:B------:R1:W3:Y:S01]  /*9180*/  LDS.128 R24, [R2+0x11000] ;  /* 0x0110000002187984 */ /* 0x0002e20000000c00 */
[----:B------:R-:W-:-:S02]  /*9190*/  IADD3 R22, R226, 0x40, RZ ;  /* 0x00000040e2167810 */ /* 0x000fc40007ffe0ff */
[----:B------:R-:W-:Y:S01]  /*91a0*/  VIADD R20, R5, UR15 ;  /* 0x0000000f05147c36 */ /* 0x000fe20008000000 */
[----:B------:R1:W4:Y:S01]  /*91b0*/  LDS.128 R36, [R2+0x15000] ;  /* 0x0150000002247984 */ /* 0x0003220000000c00 */
[----:B------:R-:W-:Y:S02]  /*91c0*/  ISETP.GE.AND P2, PT, R6, UR5, PT ;  /* 0x0000000506007c0c */ /* 0x000fe4000bf46270 */
[----:B------:R-:W-:Y:S01]  /*91d0*/  SHF.R.S32.HI R23, RZ, 0x1f, R0 ;  /* 0x0000001fff177819 */ /* 0x000fe20000011400 */
[----:B------:R1:W1:Y:S04]  /*91e0*/  LDS.128 R44, [R2+0x16000] ;  /* 0x01600000022c7984 */ /* 0x0002680000000c00 */
[----:B------:R1:W1:Y:S04]  /*91f0*/  LDS.128 R52, [R2+0x17000] ;  /* 0x0170000002347984 */ /* 0x0002680000000c00 */
[----:B------:R1:W1:Y:S04]  /*9200*/  LDS.128 R32, [R2+0x19000] ;  /* 0x0190000002207984 */ /* 0x0002680000000c00 */
[----:B------:R1:W1:Y:S04]  /*9210*/  LDS.128 R40, [R2+0x1a000] ;  /* 0x01a0000002287984 */ /* 0x0002680000000c00 */
[----:B------:R1:W1:Y:S01]  /*9220*/  LDS.128 R48, [R2+0x1b000] ;  /* 0x01b0000002307984 */ /* 0x0002620000000c00 */
[----:B------:R-:W-:Y:S05]  /*9230*/  @P5 BRA `(.L_x_353) ;  /* 0x0000000000405947 */ /* 0x000fea0003800000 */
[----:B------:R-:W-:Y:S01]  /*9240*/  ULDC UR16, c[0x0][0x2d0] ;  /* 0x0000b40000107ab9 */ /* 0x000fe20000000800 */
[----:B------:R-:W2:Y:S01]  /*9250*/  LDS.128 R16, [R2+0x10000] ;  /* 0x0100000002107984 */ /* 0x000ea20000000c00 */
[----:B------:R-:W-:Y:S01]  /*9260*/  ISETP.GE.AND P6, PT, R226, UR16, PT ;  /* 0x00000010e2007c0c */ /* 0x000fe2000bfc6270 */
[----:B------:R-:W-:Y:S01]  /*9270*/  IMAD R3, R23, UR10, RZ ;  /* 0x0000000a17037c24 */ /* 0x000fe2000f8e02ff */
[----:B------:R-:W-:Y:S01]  /*9280*/  MOV R7, R20 ;  /* 0x0000001400077202 */ /* 0x000fe20000000f00 */
[----:B------:R-:W-:Y:S01]  /*9290*/  IMAD.MOV.U32 R6, RZ, RZ, R4 ;  /* 0x000000ffff067224 */ /* 0x000fe200078e0004 */
[----:B------:R-:W-:Y:S01]  /*92a0*/  ISETP.GE.AND P1, PT, R22, UR16, PT ;  /* 0x0000001016007c0c */ /* 0x000fe2000bf26270 */
[C---:B------:R-:W-:Y:S01]  /*92b0*/  IMAD R3, R0.reuse, UR11, R3 ;  /* 0x0000000b00037c24 */ /* 0x040fe2000f8e0203 */
[----:B------:R-:W-:Y:S01]  /*92c0*/  ULDC.64 UR14, c[0x0][0x3f0] ;  /* 0x0000fc00000e7ab9 */ /* 0x000fe20000000a00 */
[----:B------:R-:W-:-:S04]  /*92d0*/  IMAD.WIDE.U32 R8, R0, UR10, R6 ;  /* 0x0000000a00087c25 */ /* 0x000fc8000f8e0006 */
[----:B------:R-:W-:Y:S01]  /*92e0*/  IMAD.IADD R3, R9, 0x1, R3 ;  /* 0x0000000109037824 */ /* 0x000fe200078e0203 */
[C---:B------:R-:W-:Y:S01]  /*92f0*/  LEA R6, P0, R8.reuse, UR14, 0x1 ;  /* 0x0000000e08067c11 */ /* 0x040fe2000f8008ff */
[----:B------:R-:W3:Y:S03]  /*9300*/  @!P6 LDS.128 R12, [R2+0xc000] ;  /* 0x00c00000020ce984 */ /* 0x000ee60000000c00 */
[----:B------:R-:W-:-:S05]  /*9310*/  LEA.HI.X R7, R8, UR15, R3, 0x1, P0 ;  /* 0x0000000f08077c11 */ /* 0x000fca00080f0c03 */
[----:B--2---:R2:W-:Y:S04]  /*9320*/  @!P1 STG.E.128 desc[UR6][R6.64+0x80], R16 ;  /* 0x0000801006009986 */ /* 0x0045e8000c101d06 */
[----:B---3--:R2:W-:Y:S02]  /*9330*/  @!P6 STG.E.128 desc[UR6][R6.64], R12 ;  /* 0x0000000c0600e986 */ /* 0x0085e4000c101d06 */
.L_x_353:
[----:B------:R-:W-:Y:S05]  /*9340*/  BSYNC B0 ;  /* 0x0000000000007941 */ /* 0x000fea0003800000 */
.L_x_352:
[----:B------:R-:W-:Y:S04]  /*9350*/  BSSY B0, `(.L_x_354) ;  /* 0x0000012000007945 */ /* 0x000fe80003800000 */
[----:B------:R-:W-:Y:S05]  /*9360*/  @P4 BRA `(.L_x_355) ;  /* 0x0000000000404947 */ /* 0x000fea0003800000 */
[----:B------:R-:W-:Y:S01]  /*9370*/  IADD3 R3, P0, R0, 0x20, RZ ;  /* 0x0000002000037810 */ /* 0x000fe20007f1e0ff */
[----:B------:R-:W-:Y:S01]  /*9380*/  ULDC UR16, c[0x0][0x2d0] ;  /* 0x0000b40000107ab9 */ /* 0x000fe20000000800 */
[----:B--2---:R-:W-:Y:S01]  /*9390*/  MOV R7, R20 ;  /* 0x0000001400077202 */ /* 0x004fe20000000f00 */
[----:B------:R-:W-:Y:S01]  /*93a0*/  ULDC.64 UR14, c[0x0][0x3f0] ;  /* 0x0000fc00000e7ab9 */ /* 0x000fe20000000a00 */
[----:B------:R-:W-:Y:S01]  /*93b0*/  ISETP.GE.AND P1, PT, R226, UR16, PT ;  /* 0x00000010e2007c0c */ /* 0x000fe2000bf26270 */
[----:B------:R-:W-:Y:S01]  /*93c0*/  IMAD.X R6, RZ, RZ, R23, P0 ;  /* 0x000000ffff067224 */ /* 0x000fe200000e0617 */
[----:B------:R-:W-:-:S03]  /*93d0*/  ISETP.GE.AND P0, PT, R22, UR16, PT ;  /* 0x0000001016007c0c */ /* 0x000fc6000bf06270 */
[----:B------:R-:W-:Y:S02]  /*93e0*/  IMAD R12, R6, UR10, RZ ;  /* 0x0000000a060c7c24 */ /* 0x000fe4000f8e02ff */
[----:B------:R-:W-:-:S04]  /*93f0*/  IMAD.MOV.U32 R6, RZ, RZ, R4 ;  /* 0x000000ffff067224 */ /* 0x000fc800078e0004 */
[----:B------:R-:W-:-:S04]  /*9400*/  IMAD.WIDE.U32 R8, R3, UR10, R6 ;  /* 0x0000000a03087c25 */ /* 0x000fc8000f8e0006 */
[----:B------:R-:W-:Y:S01]  /*9410*/  IMAD R3, R3, UR11, R12 ;  /* 0x0000000b03037c24 */ /* 0x000fe2000f8e020c */
[----:B------:R-:W-:-:S03]  /*9420*/  LEA R6, P6, R8, UR14, 0x1 ;  /* 0x0000000e08067c11 */ /* 0x000fc6000f8c08ff */
[----:B------:R-:W-:-:S05]  /*9430*/  IMAD.IADD R3, R9, 0x1, R3 ;  /* 0x0000000109037824 */ /* 0x000fca00078e0203 */
[----:B------:R-:W-:-:S05]  /*9440*/  LEA.HI.X R7, R8, UR15, R3, 0x1, P6 ;  /* 0x0000000f08077c11 */ /* 0x000fca000b0f0c03 */
[----:B------:R2:W-:Y:S04]  /*9450*/  @!P1 STG.E.128 desc[UR6][R6.64], R28 ;  /* 0x0000001c06009986 */ /* 0x0005e8000c101d06 */
[----:B---3--:R2:W-:Y:S02]  /*9460*/  @!P0 STG.E.128 desc[UR6][R6.64+0x80], R24 ;  /* 0x0000801806008986 */ /* 0x0085e4000c101d06 */
.L_x_355:
[----:B------:R-:W-:Y:S05]  /*9470*/  BSYNC B0 ;  /* 0x0000000000007941 */ /* 0x000fea0003800000 */
.L_x_354:
[----:B--2---:R2:W1:Y:S01]  /*9480*/  LDS.128 R16, [R2+0xe000] ;  /* 0x00e0000002107984 */ /* 0x0044620000000c00 */
[----:B------:R-:W-:Y:S03]  /*9490*/  BSSY B0, `(.L_x_356) ;  /* 0x0000013000007945 */ /* 0x000fe60003800000 */
[----:B------:R2:W1:Y:S01]  /*94a0*/  LDS.128 R12, [R2+0x12000] ;  /* 0x01200000020c7984 */ /* 0x0004620000000c00 */
[----:B------:R-:W-:Y:S05]  /*94b0*/  @P3 BRA `(.L_x_357) ;  /* 0x0000000000403947 */ /* 0x000fea0003800000 */
[----:B------:R-:W-:Y:S01]  /*94c0*/  IADD3 R3, P0, R0, 0x40, RZ ;  /* 0x0000004000037810 */ /* 0x000fe20007f1e0ff */
[----:B------:R-:W-:Y:S01]  /*94d0*/  ULDC UR16, c[0x0][0x2d0] ;  /* 0x0000b40000107ab9 */ /* 0x000fe20000000800 */
[----:B------:R-:W-:Y:S01]  /*94e0*/  MOV R7, R20 ;  /* 0x0000001400077202 */ /* 0x000fe20000000f00 */
        /* <DEDUP_REMOVED lines=11> */
[----:B-1----:R1:W-:Y:S04]  /*95a0*/  @!P1 STG.E.128 desc[UR6][R6.64], R16 ;  /* 0x0000001006009986 */ /* 0x0023e8000c101d06 */
[----:B------:R1:W-:Y:S02]  /*95b0*/  @!P0 STG.E.128 desc[UR6][R6.64+0x80], R12 ;  /* 0x0000800c06008986 */ /* 0x0003e4000c101d06 */
.L_x_357:
[----:B------:R-:W-:Y:S05]  /*95c0*/  BSYNC B0 ;  /* 0x0000000000007941 */ /* 0x000fea0003800000 */
.L_x_356:
[----:B-1----:R1:W1:Y:S01]  /*95d0*/  LDS.128 R16, [R2+0xf000] ;  /* 0x00f0000002107984 */ /* 0x0022620000000c00 */
[----:B------:R-:W-:Y:S03]  /*95e0*/  BSSY B0, `(.L_x_358) ;  /* 0x0000013000007945 */ /* 0x000fe60003800000 */
[----:B------:R1:W1:Y:S01]  /*95f0*/  LDS.128 R12, [R2+0x13000] ;  /* 0x01300000020c7984 */ /* 0x0002620000000c00 */
[----:B------:R-:W-:Y:S05]  /*9600*/  @P2 BRA `(.L_x_359) ;  /* 0x0000000000402947 */ /* 0x000fea0003800000 */
[----:B------:R-:W-:Y:S01]  /*9610*/  IADD3 R3, P0, R0, 0x60, RZ ;  /* 0x0000006000037810 */ /* 0x000fe20007f1e0ff */
[----:B------:R-:W-:Y:S01]  /*9620*/  IMAD.MOV.U32 R6, RZ, RZ, R4 ;  /* 0x000000ffff067224 */ /* 0x000fe200078e0004 */
[----:B------:R-:W-:Y:S01]  /*9630*/  MOV R7, R20 ;  /* 0x0000001400077202 */ /* 0x000fe20000000f00 */
[----:B------:R-:W-:Y:S01]  /*9640*/  ULDC UR5, c[0x0][0x2d0] ;  /* 0x0000b40000057ab9 */ /* 0x000fe20000000800 */
[----:B------:R-:W-:Y:S01]  /*9650*/  ULDC.64 UR14, c[0x0][0x3f0] ;  /* 0x0000fc00000e7ab9 */ /* 0x000fe20000000a00 */
[----:B------:R-:W-:Y:S01]  /*9660*/  IMAD.X R5, RZ, RZ, R23, P0 ;  /* 0x000000ffff057224 */ /* 0x000fe200000e0617 */
[----:B------:R-:W-:Y:S01]  /*9670*/  ISETP.GE.AND P1, PT, R226, UR5, PT ;  /* 0x00000005e2007c0c */ /* 0x000fe2000bf26270 */
[----:B------:R-:W-:Y:S01]  /*9680*/  IMAD.WIDE.U32 R6, R3, UR10, R6 ;  /* 0x0000000a03067c25 */ /* 0x000fe2000f8e0006 */
[----:B------:R-:W-:-:S03]  /*9690*/  ISETP.GE.AND P0, PT, R22, UR5, PT ;  /* 0x0000000516007c0c */ /* 0x000fc6000bf06270 */
[----:B------:R-:W-:Y:S01]  /*96a0*/  IMAD R5, R5, UR10, RZ ;  /* 0x0000000a05057c24 */ /* 0x000fe2000f8e02ff */
[----:B------:R-:W-:-:S03]  /*96b0*/  LEA R4, P6, R6, UR14, 0x1 ;  /* 0x0000000e06047c11 */ /* 0x000fc6000f8c08ff */
[----:B------:R-:W-:-:S04]  /*96c0*/  IMAD R3, R3, UR11, R5 ;  /* 0x0000000b03037c24 */ /* 0x000fc8000f8e0205 */
[----:B------:R-:W-:-:S05]  /*96d0*/  IMAD.IADD R3, R7, 0x1, R3 ;  /* 0x0000000107037824 */ /* 0x000fca00078e0203 */
[----:B------:R-:W-:-:S05]  /*96e0*/  LEA.HI.X R5, R6, UR15, R3, 0x1, P6 ;  /* 0x0000000f06057c11 */ /* 0x000fca000b0f0c03 */
[----:B-1----:R1:W-:Y:S04]  /*96f0*/  @!P1 STG.E.128 desc[UR6][R4.64], R16 ;  /* 0x0000001004009986 */ /* 0x0023e8000c101d06 */
[----:B------:R1:W-:Y:S02]  /*9700*/  @!P0 STG.E.128 desc[UR6][R4.64+0x80], R12 ;  /* 0x0000800c04008986 */ /* 0x0003e4000c101d06 */
.L_x_359:
[----:B------:R-:W-:Y:S05]  /*9710*/  BSYNC B0 ;  /* 0x0000000000007941 */ /* 0x000fea0003800000 */
.L_x_358:
        /* <DEDUP_REMOVED lines=14> */
[----:B--2---:R-:W-:-:S05]  /*9800*/  MOV R2, UR10 ;  /* 0x0000000a00027c02 */ /* 0x004fca0008000f00 */
[----:B------:R-:W-:-:S05]  /*9810*/  IMAD.WIDE.U32 R2, R2, UR58, R4 ;  /* 0x0000003a02027c25 */ /* 0x000fca000f8e0004 */
[----:B------:R-:W-:Y:S01]  /*9820*/  IADD3 R8, R3, UR11, RZ ;  /* 0x0000000b03087c10 */ /* 0x000fe2000fffe0ff */
[----:B------:R-:W-:Y:S06]  /*9830*/  @P5 BRA `(.L_x_361) ;  /* 0x0000000000385947 */ /* 0x000fec0003800000 */
[----:B------:R-:W-:Y:S01]  /*9840*/  MOV R5, R8 ;  /* 0x0000000800057202 */ /* 0x000fe20000000f00 */
[----:B------:R-:W-:Y:S01]  /*9850*/  IMAD.MOV.U32 R4, RZ, RZ, R2 ;  /* 0x000000ffff047224 */ /* 0x000fe200078e0002 */
[----:B------:R-:W-:Y:S01]  /*9860*/  ULDC UR5, c[0x0][0x2d0] ;  /* 0x0000b40000057ab9 */ /* 0x000fe20000000800 */
[----:B------:R-:W-:Y:S01]  /*9870*/  IMAD R9, R23, UR8, RZ ;  /* 0x0000000817097c24 */ /* 0x000fe2000f8e02ff */
[----:B------:R-:W-:Y:S01]  /*9880*/  ISETP.GE.AND P1, PT, R226, UR5, PT ;  /* 0x00000005e2007c0c */ /* 0x000fe2000bf26270 */
[----:B------:R-:W-:Y:S01]  /*9890*/  IMAD.WIDE.U32 R6, R0, UR8, R4 ;  /* 0x0000000800067c25 */ /* 0x000fe2000f8e0004 */
[----:B------:R-:W-:Y:S01]  /*98a0*/  ISETP.GE.AND P0, PT, R22, UR5, PT ;  /* 0x0000000516007c0c */ /* 0x000fe2000bf06270 */
[----:B------:R-:W-:Y:S02]  /*98b0*/  ULDC.64 UR10, c[0x0][0x3f8] ;  /* 0x0000fe00000a7ab9 */ /* 0x000fe40000000a00 */
[----:B------:R-:W-:-:S04]  /*98c0*/  IMAD R4, R0, UR9, R9 ;  /* 0x0000000900047c24 */ /* 0x000fc8000f8e0209 */
[----:B------:R-:W-:Y:S01]  /*98d0*/  IMAD.IADD R5, R7, 0x1, R4 ;  /* 0x0000000107057824 */ /* 0x000fe200078e0204 */
[----:B------:R-:W-:-:S04]  /*98e0*/  LEA R4, P5, R6, UR10, 0x1 ;  /* 0x0000000a06047c11 */ /* 0x000fc8000f8a08ff */
[----:B------:R-:W-:-:S05]  /*98f0*/  LEA.HI.X R5, R6, UR11, R5, 0x1, P5 ;  /* 0x0000000b06057c11 */ /* 0x000fca000a8f0c05 */
[----:B-1----:R2:W-:Y:S04]  /*9900*/  @!P1 STG.E.128 desc[UR6][R4.64], R16 ;  /* 0x0000001004009986 */ /* 0x0025e8000c101d06 */
[----:B------:R2:W-:Y:S02]  /*9910*/  @!P0 STG.E.128 desc[UR6][R4.64+0x80], R12 ;  /* 0x0000800c04008986 */ /* 0x0005e4000c101d06 */
.L_x_361:
[----:B------:R-:W-:Y:S05]  /*9920*/  BSYNC B0 ;  /* 0x0000000000007941 */ /* 0x000fea0003800000 */
.L_x_360:
[----:B------:R-:W-:Y:S04]  /*9930*/  BSSY B0, `(.L_x_362) ;  /* 0x0000012000007945 */ /* 0x000fe80003800000 */
[----:B------:R-:W-:Y:S05]  /*9940*/  @P4 BRA `(.L_x_363) ;  /* 0x0000000000404947 */ /* 0x000fea0003800000 */
[----:B--2---:R-:W-:Y:S01]  /*9950*/  IADD3 R4, P0, R0, 0x20, RZ ;  /* 0x0000002000047810 */ /* 0x004fe20007f1e0ff */
        /* <DEDUP_REMOVED lines=8> */
[----:B------:R-:W-:-:S04]  /*99e0*/  IMAD R5, R5, UR8, RZ ;  /* 0x0000000805057c24 */ /* 0x000fc8000f8e02ff */
[----:B------:R-:W-:Y:S01]  /*99f0*/  IMAD R5, R4, UR9, R5 ;  /* 0x0000000904057c24 */ /* 0x000fe2000f8e0205 */
[----:B------:R-:W-:-:S03]  /*9a00*/  LEA R4, P4, R6, UR10, 0x1 ;  /* 0x0000000a06047c11 */ /* 0x000fc6000f8808ff */
[----:B------:R-:W-:-:S05]  /*9a10*/  IMAD.IADD R5, R7, 0x1, R5 ;  /* 0x0000000107057824 */ /* 0x000fca00078e0205 */
[----:B------:R-:W-:-:S05]  /*9a20*/  LEA.HI.X R5, R6, UR11, R5, 0x1, P4 ;  /* 0x0000000b06057c11 */ /* 0x000fca000a0f0c05 */
[----:B----4-:R2:W-:Y:S04]  /*9a30*/  @!P1 STG.E.128 desc[UR6][R4.64], R36 ;  /* 0x0000002404009986 */ /* 0x0105e8000c101d06 */
[----:B------:R2:W-:Y:S02]  /*9a40*/  @!P0 STG.E.128 desc[UR6][R4.64+0x80], R32 ;  /* 0x0000802004008986 */ /* 0x0005e4000c101d06 */
.L_x_363:
[----:B------:R-:W-:Y:S05]  /*9a50*/  BSYNC B0 ;  /* 0x0000000000007941 */ /* 0x000fea0003800000 */
.L_x_362:
        /* <DEDUP_REMOVED lines=16> */
[----:B------:R2:W-:Y:S04]  /*9b60*/  @!P1 STG.E.128 desc[UR6][R4.64], R44 ;  /* 0x0000002c04009986 */ /* 0x0005e8000c101d06 */
[----:B------:R2:W-:Y:S02]  /*9b70*/  @!P0 STG.E.128 desc[UR6][R4.64+0x80], R40 ;  /* 0x0000802804008986 */ /* 0x0005e4000c101d06 */
.L_x_365:
[----:B------:R-:W-:Y:S05]  /*9b80*/  BSYNC B0 ;  /* 0x0000000000007941 */ /* 0x000fea0003800000 */
.L_x_364:
[----:B------:R-:W-:Y:S05]  /*9b90*/  @P2 BRA `(.L_x_366) ;  /* 0x0000000c00e42947 */ /* 0x000fea0003800000 */
[----:B------:R-:W-:Y:S01]  /*9ba0*/  IADD3 R0, P0, R0, 0x60, RZ ;  /* 0x0000006000007810 */ /* 0x000fe20007f1e0ff */
[----:B------:R-:W-:Y:S01]  /*9bb0*/  ULDC UR5, c[0x0][0x2d0] ;  /* 0x0000b40000057ab9 */ /* 0x000fe20000000800 */
[----:B------:R-:W-:-:S03]  /*9bc0*/  ULDC.64 UR10, c[0x0][0x3f8] ;  /* 0x0000fe00000a7ab9 */ /* 0x000fc60000000a00 */
[----:B------:R-:W-:Y:S01]  /*9bd0*/  IMAD.X R3, RZ, RZ, R23, P0 ;  /* 0x000000ffff037224 */ /* 0x000fe200000e0617 */
[----:B------:R-:W-:-:S03]  /*9be0*/  ISETP.GE.AND P0, PT, R226, UR5, PT ;  /* 0x00000005e2007c0c */ /* 0x000fc6000bf06270 */
[----:B------:R-:W-:Y:S01]  /*9bf0*/  IMAD R6, R3, UR8, RZ ;  /* 0x0000000803067c24 */ /* 0x000fe2000f8e02ff */
[----:B------:R-:W-:-:S03]  /*9c00*/  MOV R3, R8 ;  /* 0x0000000800037202 */ /* 0x000fc60000000f00 */
[----:B--2---:R-:W-:-:S04]  /*9c10*/  IMAD.WIDE.U32 R4, R0, UR8, R2 ;  /* 0x0000000800047c25 */ /* 0x004fc8000f8e0002 */
[----:B------:R-:W-:Y:S01]  /*9c20*/  IMAD R0, R0, UR9, R6 ;  /* 0x0000000900007c24 */ /* 0x000fe2000f8e0206 */
        /* <DEDUP_REMOVED lines=8> */
.L_x_320:
        /* <DEDUP_REMOVED lines=25> */
.L_x_367:
        /* <DEDUP_REMOVED lines=23> */
.L_x_368:
[----:B------:R-:W-:Y:S01]  /*9fb0*/  UIMAD UR12, UR21, UR8, URZ ;  /* 0x00000008150c72a4 */ /* 0x000fe2000f8e023f */
[----:B------:R-:W-:Y:S01]  /*9fc0*/  IMAD.U32 R2, RZ, RZ, UR8 ;  /* 0x00000008ff027e24 */ /* 0x000fe2000f8e00ff */
[----:B------:R-:W-:Y:S01]  /*9fd0*/  UIMAD UR5, UR29, -0x80, UR5 ;  /* 0xffffff801d0578a4 */ /* 0x000fe2000f8e0205 */
[----:B------:R-:W-:Y:S01]  /*9fe0*/  VIADD R4, R0, 0x20 ;  /* 0x0000002000047836 */ /* 0x000fe20000000000 */
[----:B------:R-:W-:Y:S01]  /*9ff0*/  UIMAD UR12, UR17, UR9, UR12 ;  /* 0x00000009110c72a4 */ /* 0x000fe2000f8e020c */
[----:B------:R-:W-:Y:S01]  /*a000*/  IMAD.WIDE.U32 R2, R2, UR17, R226 ;  /* 0x0000001102027c25 */ /* 0x000fe2000f8e00e2 */
[----:B------:R-:W-:Y:S01]  /*a010*/  USHF.R.S32.HI UR14, URZ, 0x1f, UR58 ;  /* 0x0000001f3f0e7899 */ /* 0x000fe2000801143a */
[----:B------:R-:W-:Y:S01]  /*a020*/  IADD3 R5, R0, 0x40, RZ ;  /* 0x0000004000057810 */ /* 0x000fe20007ffe0ff */
[----:B------:R-:W-:Y:S01]  /*a030*/  BSSY B0, `(.L_x_369) ;  /* 0x0000020000007945 */ /* 0x000fe20003800000 */
[----:B------:R-:W-:Y:S01]  /*a040*/  ISETP.GE.AND P4, PT, R4, UR5, PT ;  /* 0x0000000504007c0c */ /* 0x000fe2000bf86270 */
[----:B------:R-:W-:Y:S01]  /*a050*/  IMAD.U32 R4, RZ, RZ, UR12 ;  /* 0x0000000cff047e24 */ /* 0x000fe2000f8e00ff */
[----:B------:R-:W-:Y:S01]  /*a060*/  IADD3 R2, P0, R2, UR19, RZ ;  /* 0x0000001302027c10 */ /* 0x000fe2000ff1e0ff */
[----:B------:R-:W-:Y:S01]  /*a070*/  ULDC.64 UR12, c[0x0][0x468] ;  /* 0x00011a00000c7ab9 */ /* 0x000fe20000000a00 */
[----:B------:R-:W-:Y:S01]  /*a080*/  ISETP.GE.AND P5, PT, R0, UR5, PT ;  /* 0x0000000500007c0c */ /* 0x000fe2000bfa6270 */
[----:B------:R-:W-:Y:S01]  /*a090*/  UIMAD UR14, UR14, UR12, URZ ;  /* 0x0000000c0e0e72a4 */ /* 0x000fe2000f8e023f */
[----:B------:R-:W-:Y:S01]  /*a0a0*/  IADD3.X R3, R3, UR20, R4, P0, !PT ;  /* 0x0000001403037c10 */ /* 0x000fe200087fe404 */
[----:B------:R-:W-:Y:S01]  /*a0b0*/  VIADD R10, R226, 0x40 ;  /* 0x00000040e20a7836 */ /* 0x000fe20000000000 */
[----:B------:R-:W-:Y:S01]  /*a0c0*/  MOV R4, UR12 ;  /* 0x0000000c00047c02 */ /* 0x000fe20008000f00 */
        /* <DEDUP_REMOVED lines=20> */
[----:B------:R1:W-:Y:S04]  /*a210*/  @!P1 STG.E.128 desc[UR6][R4.64], RZ ;  /* 0x000000ff04009986 */ /* 0x0003e8000c101d06 */
[----:B------:R1:W-:Y:S02]  /*a220*/  @!P0 STG.E.128 desc[UR6][R4.64+0x80], RZ ;  /* 0x000080ff04008986 */ /* 0x0003e4000c101d06 */
.L_x_370:
[----:B------:R-:W-:Y:S05]  /*a230*/  BSYNC B0 ;  /* 0x0000000000007941 */ /* 0x000fea0003800000 */
.L_x_369:
[----:B------:R-:W-:Y:S04]  /*a240*/  BSSY B0, `(.L_x_371) ;  /* 0x0000012000007945 */ /* 0x000fe80003800000 */
[----:B------:R-:W-:Y:S05]  /*a250*/  @P4 BRA `(.L_x_372) ;  /* 0x0000000000404947 */ /* 0x000fea0003800000 */
[----:B-1----:R-:W-:Y:S01]  /*a260*/  IADD3 R4, P0, R0, 0x20, RZ ;  /* 0x0000002000047810 */ /* 0x002fe20007f1e0ff */
        /* <DEDUP_REMOVED lines=13> */
[----:B------:R2:W-:Y:S04]  /*a340*/  @!P1 STG.E.128 desc[UR6][R4.64], RZ ;  /* 0x000000ff04009986 */ /* 0x0005e8000c101d06 */
[----:B------:R2:W-:Y:S02]  /*a350*/  @!P0 STG.E.128 desc[UR6][R4.64+0x80], RZ ;  /* 0x000080ff04008986 */ /* 0x0005e4000c101d06 */
.L_x_372:
[----:B------:R-:W-:Y:S05]  /*a360*/  BSYNC B0 ;  /* 0x0000000000007941 */ /* 0x000fea0003800000 */
.L_x_371:
[----:B------:R-:W-:Y:S04]  /*a370*/  BSSY B0, `(.L_x_373) ;  /* 0x0000012000007945 */ /* 0x000fe80003800000 */
[----:B------:R-:W-:Y:S05]  /*a380*/  @P3 BRA `(.L_x_374) ;  /* 0x0000000000403947 */ /* 0x000fea0003800000 */
[----:B-12---:R-:W-:Y:S01]  /*a390*/  IADD3 R4, P0, R0, 0x40, RZ ;  /* 0x0000004000047810 */ /* 0x006fe20007f1e0ff */
        /* <DEDUP_REMOVED lines=15> */
.L_x_374:
[----:B------:R-:W-:Y:S05]  /*a490*/  BSYNC B0 ;  /* 0x0000000000007941 */ /* 0x000fea0003800000 */
.L_x_373:
[----:B------:R-:W-:Y:S04]  /*a4a0*/  BSSY B0, `(.L_x_375) ;  /* 0x0000012000007945 */ /* 0x000fe80003800000 */
[----:B------:R-:W-:Y:S05]  /*a4b0*/  @P2 BRA `(.L_x_376) ;  /* 0x0000000000402947 */ /* 0x000fea0003800000 */
[----:B------:R-:W-:Y:S01]  /*a4c0*/  IADD3 R3, P0, R0, 0x60, RZ ;  /* 0x0000006000037810 */ /* 0x000fe20007f1e0ff */
[----:B------:R-:W-:Y:S01]  /*a4d0*/  ULDC UR5, c[0x0][0x2d0] ;  /* 0x0000b40000057ab9 */ /* 0x000fe20000000800 */
[----:B-123--:R-:W-:Y:S01]  /*a4e0*/  MOV R5, R8 ;  /* 0x0000000800057202 */ /* 0x00efe20000000f00 */
        /* <DEDUP_REMOVED lines=11> */
[----:B------:R4:W-:Y:S04]  /*a5a0*/  @!P1 STG.E.128 desc[UR6][R2.64], RZ ;  /* 0x000000ff02009986 */ /* 0x0009e8000c101d06 */
[----:B------:R4:W-:Y:S02]  /*a5b0*/  @!P0 STG.E.128 desc[UR6][R2.64+0x80], RZ ;  /* 0x000080ff02008986 */ /* 0x0009e4000c101d06 */
.L_x_376:
[----:B------:R-:W-:Y:S05]  /*a5c0*/  BSYNC B0 ;  /* 0x0000000000007941 */ /* 0x000fea0003800000 */
.L_x_375:
[----:B------:R-:W-:Y:S01]  /*a5d0*/  UIMAD UR5, UR21, UR10, URZ ;  /* 0x0000000a150572a4 */ /* 0x000fe2000f8e023f */
[----:B----4-:R-:W-:Y:S01]  /*a5e0*/  IMAD.U32 R2, RZ, RZ, UR10 ;  /* 0x0000000aff027e24 */ /* 0x010fe2000f8e00ff */
[----:B------:R-:W-:Y:S01]  /*a5f0*/  USHF.R.S32.HI UR12, URZ, 0x1f, UR58 ;  /* 0x0000001f3f0c7899 */ /* 0x000fe2000801143a */
[----:B------:R-:W-:Y:S01]  /*a600*/  BSSY B0, `(.L_x_377) ;  /* 0x000001b000007945 */ /* 0x000fe20003800000 */
[----:B------:R-:W-:Y:S01]  /*a610*/  UIMAD UR5, UR17, UR11, UR5 ;  /* 0x0000000b110572a4 */ /* 0x000fe2000f8e0205 */
[----:B------:R-:W-:Y:S01]  /*a620*/  IMAD.WIDE.U32 R2, R2, UR17, R226 ;  /* 0x0000001102027c25 */ /* 0x000fe2000f8e00e2 */
[----:B------:R-:W-:-:S04]  /*a630*/  ULDC.64 UR8, c[0x0][0x470] ;  /* 0x00011c0000087ab9 */ /* 0x000fc80000000a00 */
[----:B-123--:R-:W-:Y:S01]  /*a640*/  IMAD.U32 R4, RZ, RZ, UR5 ;  /* 0x00000005ff047e24 */ /* 0x00efe2000f8e00ff */
[----:B------:R-:W-:Y:S01]  /*a650*/  IADD3 R2, P0, R2, UR16, RZ ;  /* 0x0000001002027c10 */ /* 0x000fe2000ff1e0ff */
        /* <DEDUP_REMOVED lines=21> */
.L_x_378:
[----:B------:R-:W-:Y:S05]  /*a7b0*/  BSYNC B0 ;  /* 0x0000000000007941 */ /* 0x000fea0003800000 */
.L_x_377:
        /* <DEDUP_REMOVED lines=18> */
.L_x_380:
[----:B------:R-:W-:Y:S05]  /*a8e0*/  BSYNC B0 ;  /* 0x0000000000007941 */ /* 0x000fea0003800000 */
.L_x_379:
        /* <DEDUP_REMOVED lines=18> */
.L_x_382:
[----:B------:R-:W-:Y:S05]  /*aa10*/  BSYNC B0 ;  /* 0x0000000000007941 */ /* 0x000fea0003800000 */
.L_x_381:
[----:B------:R-:W-:Y:S05]  /*aa20*/  @P2 BRA `(.L_x_366) ;  /* 0x0000000000402947 */ /* 0x000fea0003800000 */
[----:B------:R-:W-:Y:S01]  /*aa30*/  IADD3 R0, P0, R0, 0x60, RZ ;  /* 0x0000006000007810 */ /* 0x000fe20007f1e0ff */
[----:B-123--:R-:W-:Y:S01]  /*aa40*/  IMAD.MOV.U32 R4, RZ, RZ, R2 ;  /* 0x000000ffff047224 */ /* 0x00efe200078e0002 */
        /* <DEDUP_REMOVED lines=12> */
[----:B------:R4:W-:Y:S04]  /*ab10*/  @!P1 STG.E.128 desc[UR6][R2.64], RZ ;  /* 0x000000ff02009986 */ /* 0x0009e8000c101d06 */
[----:B------:R4:W-:Y:S02]  /*ab20*/  @!P0 STG.E.128 desc[UR6][R2.64+0x80], RZ ;  /* 0x000080ff02008986 */ /* 0x0009e4000c101d06 */
.L_x_366:
[----:B------:R-:W-:Y:S05]  /*ab30*/  BSYNC B1 ;  /* 0x0000000000017941 */ /* 0x000fea0003800000 */
.L_x_315:
        /* <DEDUP_REMOVED lines=11> */
.L_x_383:
[----:B------:R-:W-:Y:S05]  /*abf0*/  EXIT ;  /* 0x000000000000794d */ /* 0x000fea0003800000 */
.L_x_385:
        /* <DEDUP_REMOVED lines=16> */
.L_x_2058:


//--------------------- .text._ZN5flash44flash_bwd_dq_dk_dv_loop_seqk_parallel_kernelI23Flash_bwd_kernel_traitsILi128ELi64ELi128ELi8ELi2ELi4ELi2ELb0ELb0EN7cutlass6half_tE19Flash_kernel_traitsILi128ELi64ELi128ELi8ES3_EELb0ELb0ELb1ELb0ELb0ELb0ELb0EEEvNS_16Flash_bwd_paramsE --------------------------
	.section	.text._ZN5flash44flash_bwd_dq_dk_dv_loop_seqk_parallel_kernelI23Flash_bwd_kernel_traitsILi128ELi64ELi128ELi8ELi2ELi4ELi2ELb0ELb0EN7cutlass6half_tE19Flash_kernel_traitsILi128ELi64ELi128ELi8ES3_EELb0ELb0ELb1ELb0ELb0ELb0ELb0EEEvNS_16Flash_bwd_paramsE,"ax",@progbits
	.align	128
        .global         _ZN5flash44flash_bwd_dq_dk_dv_loop_seqk_parallel_kernelI23Flash_bwd_kernel_traitsILi128ELi64ELi128ELi8ELi2ELi4ELi2ELb0ELb0EN7cutlass6half_tE19Flash_kernel_traitsILi128ELi64ELi128ELi8ES3_EELb0ELb0ELb1ELb0ELb0ELb0ELb0EEEvNS_16Flash_bwd_paramsE
        .type           _ZN5flash44flash_bwd_dq_dk_dv_loop_seqk_parallel_kernelI23Flash_bwd_kernel_traitsILi128ELi64ELi128ELi8ELi2ELi4ELi2ELb0ELb0EN7cutlass6half_tE19Flash_kernel_traitsILi128ELi64ELi128ELi8ES3_EELb0ELb0ELb1ELb0ELb0ELb0ELb0EEEvNS_16Flash_bwd_paramsE,@function
        .size           _ZN5flash44flash_bwd_dq_dk_dv_loop_seqk_parallel_kernelI23Flash_bwd_kernel_traitsILi128ELi64ELi128ELi8ELi2ELi4ELi2ELb0ELb0EN7cutlass6half_tE19Flash_kernel_traitsILi128ELi64ELi128ELi8ES3_EELb0ELb0ELb1ELb0ELb0ELb0ELb0EEEvNS_16Flash_bwd_paramsE,(.L_x_2059 - _ZN5flash44flash_bwd_dq_dk_dv_loop_seqk_parallel_kernelI23Flash_bwd_kernel_traitsILi128ELi64ELi128ELi8ELi2ELi4ELi2ELb0ELb0EN7cutlass6half_tE19Flash_kernel_traitsILi128ELi64ELi128ELi8ES3_EELb0ELb0ELb1ELb0ELb0ELb0ELb0EEEvNS_16Flash_bwd_paramsE)
        .other          _ZN5flash44flash_bwd_dq_dk_dv_loop_seqk_parallel_kernelI23Flash_bwd_kernel_traitsILi128ELi64ELi128ELi8ELi2ELi4ELi2ELb0ELb0EN7cutlass6half_tE19Flash_kernel_traitsILi128ELi64ELi128ELi8ES3_EELb0ELb0ELb1ELb0ELb0ELb0ELb0EEEvNS_16Flash_bwd_paramsE,@"STO_CUDA_ENTRY STV_DEFAULT"
_ZN5flash44flash_bwd_dq_dk_dv_loop_seqk_parallel_kernelI23Flash_bwd_kernel_traitsILi128ELi64ELi128ELi8ELi2ELi4ELi2ELb0ELb0EN7cutlass6half_tE19Flash_kernel_traitsILi128ELi64ELi128ELi8ES3_EELb0ELb0ELb1ELb0ELb0ELb0ELb0EEEvNS_16Flash_bwd_paramsE:
.text._ZN5flash44flash_bwd_dq_dk_dv_loop_seqk_parallel_kernelI23Flash_bwd_kernel_traitsILi128ELi64ELi128ELi8ELi2ELi4ELi2ELb0ELb0EN7cutlass6half_tE19Flash_kernel_traitsILi128ELi64ELi128ELi8ES3_EELb0ELb0ELb1ELb0ELb0ELb0ELb0EEEvNS_16Flash_bwd_paramsE:
        /* <DEDUP_REMOVED lines=12> */
[----:B------:R-:W2:Y:S01]  /*00c0*/  S2UR UR55, SR_CTAID.Z ;  /* 0x00000000003779c3 */ /* 0x000ea20000002700 */
[----:B------:R-:W-:Y:S01]  /*00d0*/  UMOV UR5, 0x400 ;  /* 0x0000040000057882 */ /* 0x000fe20000000000 */
[----:B------:R-:W-:Y:S01]  /*00e0*/  IMAD.MOV.U32 R221, RZ, RZ, -0x10 ;  /* 0xfffffff0ffdd7424 */ /* 0x000fe200078e00ff */
[----:B------:R-:W-:Y:S01]  /*00f0*/  ULDC.64 UR14, c[0x0][0x208] ;  /* 0x00008200000e7ab9 */ /* 0x000fe20000000a00 */
[----:B------:R-:W-:Y:S01]  /*0100*/  ULDC UR58, c[0x0][0x394] ;  /* 0x0000e500003a7ab9 */ /* 0x000fe20000000800 */
[----:B------:R-:W-:-:S03]  /*0110*/  UMOV UR59, 0xffffc000 ;  /* 0xffffc000003b7882 */ /* 0x000fc60000000000 */
[----:B------:R-:W3:Y:S08]  /*0120*/  S2UR UR4, SR_CgaCtaId ;  /* 0x00000000000479c3 */ /* 0x000ef00000008800 */
[----:B------:R-:W4:Y:S01]  /*0130*/  S2UR UR49, SR_CTAID.Y ;  /* 0x00000000003179c3 */ /* 0x000f220000002600 */
[----:B--2---:R-:W-:Y:S01]  /*0140*/  USHF.R.S32.HI UR6, URZ, 0x1f, UR55 ;  /* 0x0000001f3f067899 */ /* 0x004fe20008011437 */
[----:B-1----:R-:W-:Y:S01]  /*0150*/  SHF.R.S32.HI R15, RZ, 0x1f, R14 ;  /* 0x0000001fff0f7819 */ /* 0x002fe2000001140e */
[----:B------:R-:W-:Y:S01]  /*0160*/  IMAD.SHL.U32 R252, R14, 0x2, RZ ;  /* 0x000000020efc7824 */ /* 0x000fe200078e00ff */
[----:B---3--:R-:W-:-:S02]  /*0170*/  ULEA UR4, UR4, UR5, 0x18 ;  /* 0x0000000504047291 */ /* 0x008fc4000f8ec03f */
[CC--:B------:R-:W-:Y:S02]  /*0180*/  LEA.HI R5, R15.reuse, R14.reuse, RZ, 0x5 ;  /* 0x0000000e0f057211 */ /* 0x0c0fe400078f28ff */
[CC--:B------:R-:W-:Y:S02]  /*0190*/  LEA.HI R8, R15.reuse, R14.reuse, RZ, 0x4 ;  /* 0x0000000e0f087211 */ /* 0x0c0fe400078f20ff */
[----:B------:R-:W-:Y:S01]  /*01a0*/  LEA.HI R16, R15, R14, RZ, 0x2 ;  /* 0x0000000e0f107211 */ /* 0x000fe200078f10ff */
[----:B----4-:R-:W-:Y:S01]  /*01b0*/  USHF.L.U32 UR5, UR49, 0x7, URZ ;  /* 0x0000000731057899 */ /* 0x010fe2000800063f */
[--C-:B------:R-:W-:Y:S02]  /*01c0*/  SHF.R.S32.HI R6, RZ, 0x5, R5.reuse ;  /* 0x00000005ff067819 */ /* 0x100fe40000011405 */
[----:B------:R-:W-:Y:S02]  /*01d0*/  SHF.R.S32.HI R0, RZ, 0x1f, R5 ;  /* 0x0000001fff007819 */ /* 0x000fe40000011405 */
[----:B------:R-:W-:-:S02]  /*01e0*/  SHF.R.S32.HI R7, RZ, 0x4, R8 ;  /* 0x00000004ff077819 */ /* 0x000fc40000011408 */
[--C-:B------:R-:W-:Y:S02]  /*01f0*/  SHF.R.S32.HI R10, RZ, 0x2, R16.reuse ;  /* 0x00000002ff0a7819 */ /* 0x100fe40000011410 */
[----:B------:R-:W-:Y:S02]  /*0200*/  SHF.R.S32.HI R2, RZ, 0x1f, R16 ;  /* 0x0000001fff027819 */ /* 0x000fe40000011410 */
[-C--:B------:R-:W-:Y:S02]  /*0210*/  LEA.HI R4, R5, R6.reuse, RZ, 0x1 ;  /* 0x0000000605047211 */ /* 0x080fe400078f08ff */
[----:B------:R-:W-:Y:S02]  /*0220*/  LEA.HI R0, R0, R6, RZ, 0x2 ;  /* 0x0000000600007211 */ /* 0x000fe400078f10ff */
[----:B------:R-:W-:Y:S02]  /*0230*/  LEA.HI R3, R8, R7, RZ, 0x1 ;  /* 0x0000000708037211 */ /* 0x000fe400078f08ff */
[----:B------:R-:W-:-:S02]  /*0240*/  LEA.HI R2, R2, R10, RZ, 0x3 ;  /* 0x0000000a02027211 */ /* 0x000fc400078f18ff */
[----:B------:R-:W-:Y:S02]  /*0250*/  LOP3.LUT R4, R4, 0xfffffffe, RZ, 0xc0, !PT ;  /* 0xfffffffe04047812 */ /* 0x000fe400078ec0ff */
[----:B------:R-:W-:Y:S02]  /*0260*/  LOP3.LUT R0, R0, 0xfffffffc, RZ, 0xc0, !PT ;  /* 0xfffffffc00007812 */ /* 0x000fe400078ec0ff */
[----:B------:R-:W-:Y:S01]  /*0270*/  LOP3.LUT R3, R3, 0xfffffffe, RZ, 0xc0, !PT ;  /* 0xfffffffe03037812 */ /* 0x000fe200078ec0ff */
[----:B------:R-:W-:Y:S01]  /*0280*/  IMAD.IADD R13, R6, 0x1, -R4 ;  /* 0x00000001060d7824 */ /* 0x000fe200078e0a04 */
[----:B------:R-:W-:Y:S01]  /*0290*/  LOP3.LUT R2, R2, 0xfffffff8, RZ, 0xc0, !PT ;  /* 0xfffffff802027812 */ /* 0x000fe200078ec0ff */
[----:B------:R-:W-:Y:S01]  /*02a0*/  IMAD.IADD R11, R6, 0x1, -R0 ;  /* 0x00000001060b7824 */ /* 0x000fe200078e0a00 */
[----:B------:R-:W-:Y:S01]  /*02b0*/  LEA.HI R211, R15, R14, RZ, 0x3 ;  /* 0x0000000e0fd37211 */ /* 0x000fe200078f18ff */
[----:B------:R-:W-:Y:S01]  /*02c0*/  IMAD.IADD R9, R7, 0x1, -R3 ;  /* 0x0000000107097824 */ /* 0x000fe200078e0a03 */
[----:B------:R-:W-:Y:S01]  /*02d0*/  LOP3.LUT R3, R5, 0xffffffe0, RZ, 0xc0, !PT ;  /* 0xffffffe005037812 */ /* 0x000fe200078ec0ff */
[----:B------:R-:W-:Y:S01]  /*02e0*/  IMAD.IADD R7, R10, 0x1, -R2 ;  /* 0x000000010a077824 */ /* 0x000fe200078e0a02 */
[----:B------:R-:W-:-:S02]  /*02f0*/  LOP3.LUT R0, R211, 0xfffffff8, RZ, 0xc0, !PT ;  /* 0xfffffff8d3007812 */ /* 0x000fc400078ec0ff */
[----:B------:R-:W-:Y:S02]  /*0300*/  SHF.R.S32.HI R4, RZ, 0x3, R211 ;  /* 0x00000003ff047819 */ /* 0x000fe400000114d3 */
[----:B------:R-:W-:Y:S01]  /*0310*/  LOP3.LUT R2, R8, 0xfffffff0, RZ, 0xc0, !PT ;  /* 0xfffffff008027812 */ /* 0x000fe200078ec0ff */
[----:B------:R-:W-:Y:S02]  /*0320*/  IMAD.IADD R0, R14, 0x1, -R0 ;  /* 0x000000010e007824 */ /* 0x000fe400078e0a00 */
[----:B------:R-:W-:Y:S02]  /*0330*/  IMAD.SHL.U32 R5, R4, 0x40, RZ ;  /* 0x0000004004057824 */ /* 0x000fe400078e00ff */
[----:B------:R-:W-:Y:S01]  /*0340*/  IMAD.IADD R2, R14, 0x1, -R2 ;  /* 0x000000010e027824 */ /* 0x000fe200078e0a02 */
[----:B------:R-:W-:Y:S01]  /*0350*/  LOP3.LUT P4, RZ, R0, 0x2, RZ, 0xc0, !PT ;  /* 0x0000000200ff7812 */ /* 0x000fe2000788c0ff */
[----:B------:R-:W-:Y:S01]  /*0360*/  IMAD.IADD R4, R14, 0x1, -R3 ;  /* 0x000000010e047824 */ /* 0x000fe200078e0a03 */
[----:B------:R-:W-:Y:S01]  /*0370*/  LOP3.LUT R3, R5, 0x1c0, RZ, 0xc0, !PT ;  /* 0x000001c005037812 */ /* 0x000fe200078ec0ff */
[----:B------:R-:W-:Y:S01]  /*0380*/  IMAD.SHL.U32 R224, R0, 0x8, RZ ;  /* 0x0000000800e07824 */ /* 0x000fe200078e00ff */
[----:B------:R-:W-:-:S02]  /*0390*/  SHF.R.S32.HI R8, RZ, 0x1f, R2 ;  /* 0x0000001fff087819 */ /* 0x000fc40000011402 */
[----:B------:R-:W-:Y:S02]  /*03a0*/  SHF.R.U32.HI R6, RZ, 0x3, R3 ;  /* 0x00000003ff067819 */ /* 0x000fe40000011603 */
[----:B------:R-:W-:Y:S01]  /*03b0*/  LOP3.LUT R5, R3, 0x38, R224, 0xf8, !PT ;  /* 0x0000003803057812 */ /* 0x000fe200078ef8e0 */
[----:B------:R-:W-:Y:S01]  /*03c0*/  IMAD.SHL.U32 R3, R0, 0x40, RZ ;  /* 0x0000004000037824 */ /* 0x000fe200078e00ff */
[----:B------:R-:W-:Y:S02]  /*03d0*/  LEA.HI R12, R8, R2, RZ, 0x3 ;  /* 0x00000002080c7211 */ /* 0x000fe400078f18ff */
[----:B------:R-:W-:Y:S01]  /*03e0*/  LOP3.LUT R245, R5, R6, RZ, 0x3c, !PT ;  /* 0x0000000605f57212 */ /* 0x000fe200078e3cff */
[----:B------:R-:W-:Y:S01]  /*03f0*/  IMAD.SHL.U32 R6, R9, 0x200, RZ ;  /* 0x0000020009067824 */ /* 0x000fe200078e00ff */
[----:B------:R-:W-:Y:S01]  /*0400*/  LOP3.LUT P3, RZ, R0, 0x4, RZ, 0xc0, !PT ;  /* 0x0000000400ff7812 */ /* 0x000fe2000786c0ff */
[----:B------:R-:W-:Y:S01]  /*0410*/  IMAD.SHL.U32 R0, R11, 0x10, RZ ;  /* 0x000000100b007824 */ /* 0x000fe200078e00ff */
[----:B------:R-:W-:-:S02]  /*0420*/  LOP3.LUT R5, R12, 0xfffffff8, RZ, 0xc0, !PT ;  /* 0xfffffff80c057812 */ /* 0x000fc400078ec0ff */
[----:B------:R-:W-:Y:S02]  /*0430*/  LOP3.LUT R3, R3, 0x1c0, RZ, 0xc0, !PT ;  /* 0x000001c003037812 */ /* 0x000fe400078ec0ff */
[----:B------:R-:W-:Y:S01]  /*0440*/  SHF.R.S32.HI R10, RZ, 0x1f, R4 ;  /* 0x0000001fff0a7819 */ /* 0x000fe20000011404 */
[----:B------:R-:W-:Y:S01]  /*0450*/  IMAD.IADD R18, R2, 0x1, -R5 ;  /* 0x0000000102127824 */ /* 0x000fe200078e0a05 */
[----:B------:R-:W-:Y:S02]  /*0460*/  LOP3.LUT R2, R3, 0x30, R0, 0xf8, !PT ;  /* 0x0000003003027812 */ /* 0x000fe400078ef800 */
[----:B------:R-:W-:Y:S02]  /*0470*/  LEA.HI R5, R15, R14, RZ, 0x6 ;  /* 0x0000000e0f057211 */ /* 0x000fe400078f30ff */
[----:B------:R-:W-:Y:S01]  /*0480*/  LEA.HI R17, R10, R4, RZ, 0x2 ;  /* 0x000000040a117211 */ /* 0x000fe200078f10ff */
[----:B------:R1:W-:Y:S01]  /*0490*/  STL [R1+0xc], R18 ;  /* 0x00000c1201007387 */ /* 0x0003e20000100800 */
[----:B------:R-:W-:-:S02]  /*04a0*/  LOP3.LUT R10, R2, 0x8, R211, 0xf8, !PT ;  /* 0x00000008020a7812 */ /* 0x000fc400078ef8d3 */
[----:B------:R-:W-:Y:S02]  /*04b0*/  SHF.R.S32.HI R0, RZ, 0x6, R5 ;  /* 0x00000006ff007819 */ /* 0x000fe40000011405 */
[----:B------:R-:W-:Y:S02]  /*04c0*/  LOP3.LUT R211, R3, 0x8, R211, 0xf8, !PT ;  /* 0x0000000803d37812 */ /* 0x000fe400078ef8d3 */
[----:B------:R-:W-:Y:S01]  /*04d0*/  SHF.R.U32.HI R207, RZ, 0x3, R3 ;  /* 0x00000003ffcf7819 */ /* 0x000fe20000011603 */
[----:B------:R-:W-:Y:S01]  /*04e0*/  IMAD R3, R0, 0x800, R6 ;  /* 0x0000080000037824 */ /* 0x000fe200078e0206 */
[----:B------:R-:W-:Y:S01]  /*04f0*/  LOP3.LUT R2, R16, 0x7ffffffc, RZ, 0xc0, !PT ;  /* 0x7ffffffc10027812 */ /* 0x000fe200078ec0ff */
[C---:B------:R-:W-:Y:S01]  /*0500*/  IMAD.SHL.U32 R5, R0.reuse, 0x8, RZ ;  /* 0x0000000800057824 */ /* 0x040fe200078e00ff */
[----:B------:R-:W-:Y:S01]  /*0510*/  LOP3.LUT R211, R211, R207, RZ, 0x3c, !PT ;  /* 0x000000cfd3d37212 */ /* 0x000fe200078e3cff */
[----:B------:R-:W-:Y:S01]  /*0520*/  IMAD R245, R0, 0x200, R245 ;  /* 0x0000020000f57824 */ /* 0x000fe200078e02f5 */
[----:B------:R-:W-:Y:S01]  /*0530*/  LOP3.LUT R4, R7, 0x1, RZ, 0xc0, !PT ;  /* 0x0000000107047812 */ /* 0x000fe200078ec0ff */
[----:B------:R-:W-:Y:S01]  /*0540*/  IMAD.IADD R2, R14, 0x1, -R2 ;  /* 0x000000010e027824 */ /* 0x000fe200078e0a02 */
[----:B------:R-:W-:Y:S01]  /*0550*/  LEA.HI R15, R15, R14, RZ, 0x7 ;  /* 0x0000000e0f0f7211 */ /* 0x000fe200078f38ff */
[----:B------:R-:W-:Y:S01]  /*0560*/  IMAD.IADD R211, R3, 0x1, R211 ;  /* 0x0000000103d37824 */ /* 0x000fe200078e02d3 */
[----:B------:R-:W-:Y:S01]  /*0570*/  ISETP.NE.U32.AND P0, PT, R4, 0x1, PT ;  /* 0x000000010400780c */ /* 0x000fe20003f05070 */
[----:B------:R-:W-:Y:S01]  /*0580*/  IMAD.SHL.U32 R3, R2, 0x2, RZ ;  /* 0x0000000202037824 */ /* 0x000fe200078e00ff */
[----:B------:R-:W-:Y:S01]  /*0590*/  SHF.R.S32.HI R2, RZ, 0x7, R15 ;  /* 0x00000007ff027819 */ /* 0x000fe2000001140f */
[----:B------:R-:W-:Y:S01]  /*05a0*/  IMAD.SHL.U32 R4, R9, 0x20, RZ ;  /* 0x0000002009047824 */ /* 0x000fe200078e00ff */
[----:B------:R-:W-:Y:S01]  /*05b0*/  R2P PR, R7, 0x6 ;  /* 0x0000000607007804 */ /* 0x000fe20000000000 */
[----:B------:R-:W-:Y:S01]  /*05c0*/  IMAD R250, R11, 0x400, R3 ;  /* 0x000004000bfa7824 */ /* 0x000fe200078e0203 */
[----:B------:R-:W-:Y:S01]  /*05d0*/  LOP3.LUT R207, R6, R10, R207, 0xf6, !PT ;  /* 0x0000000a06cf7212 */ /* 0x000fe200078ef6cf */
[----:B------:R-:W-:Y:S01]  /*05e0*/  IMAD R8, R2, 0x1000, R3 ;  /* 0x0000100002087824 */ /* 0x000fe200078e0203 */
[----:B------:R-:W-:Y:S01]  /*05f0*/  LOP3.LUT R4, R4, 0x20, RZ, 0xc0, !PT ;  /* 0x0000002004047812 */ /* 0x000fe200078ec0ff */
[----:B------:R-:W-:Y:S01]  /*0600*/  IMAD.SHL.U32 R3, R7, 0x40, RZ ;  /* 0x0000004007037824 */ /* 0x000fe200078e00ff */
[----:B------:R-:W-:Y:S01]  /*0610*/  SEL R221, R221, 0x10, !P0 ;  /* 0x00000010dddd7807 */ /* 0x000fe20004000000 */
[----:B------:R-:W-:Y:S01]  /*0620*/  IMAD.SHL.U32 R2, R2, 0x8, RZ ;  /* 0x0000000802027824 */ /* 0x000fe200078e00ff */
        /* <DEDUP_REMOVED lines=11> */
[----:B------:R-:W-:Y:S01]  /*06e0*/  IMAD.SHL.U32 R0, R18, 0x40, RZ ;  /* 0x0000004012007824 */ /* 0x000fe200078e00ff */
[----:B------:R-:W-:Y:S01]  /*06f0*/  LOP3.LUT R3, R4, R3, RZ, 0x3c, !PT ;  /* 0x0000000304037212 */ /* 0x000fe200078e3cff */
[----:B------:R-:W-:Y:S01]  /*0700*/  IMAD R2, R13, 0x400, R8 ;  /* 0x000004000d027824 */ /* 0x000fe200078e0208 */
[----:B------:R-:W-:Y:S01]  /*0710*/  SHF.R.S32.HI R4, RZ, 0x2, R17 ;  /* 0x00000002ff047819 */ /* 0x000fe20000011411 */
[----:B------:R-:W-:Y:S01]  /*0720*/  IMAD.IADD R250, R250, 0x1, R5 ;  /* 0x00000001fafa7824 */ /* 0x000fe200078e0205 */
[----:B------:R-:W-:Y:S01]  /*0730*/  LOP3.LUT R0, R0, 0x1c0, RZ, 0xc0, !PT ;  /* 0x000001c000007812 */ /* 0x000fe200078ec0ff */
[----:B------:R-:W-:Y:S01]  /*0740*/  IMAD.IADD R222, R3, 0x1, R2 ;  /* 0x0000000103de7824 */ /* 0x000fe200078e0202 */
[----:B------:R-:W-:Y:S01]  /*0750*/  LEA R207, R207, UR4, 0x1 ;  /* 0x00000004cfcf7c11 */ /* 0x000fe2000f8e08ff */
[----:B------:R-:W-:Y:S01]  /*0760*/  IMAD.SHL.U32 R2, R9, 0x8, RZ ;  /* 0x0000000809027824 */ /* 0x000fe200078e00ff */
[----:B------:R-:W-:Y:S01]  /*0770*/  SHF.R.U32.HI R3, RZ, 0x3, R0 ;  /* 0x00000003ff037819 */ /* 0x000fe20000011600 */
[----:B------:R-:W-:Y:S01]  /*0780*/  IMAD.SHL.U32 R5, R12, 0x40, RZ ;  /* 0x000000400c057824 */ /* 0x000fe200078e00ff */
[----:B------:R-:W-:Y:S01]  /*0790*/  LEA R222, R222, UR4, 0x1 ;  /* 0x00000004dede7c11 */ /* 0x000fe2000f8e08ff */
[----:B------:R-:W-:Y:S01]  /*07a0*/  IMAD R244, R13, 0x10, R4 ;  /* 0x000000100df47824 */ /* 0x000fe200078e0204 */
[----:B------:R-:W-:-:S02]  /*07b0*/  LOP3.LUT R6, R0, 0x8, R2, 0xf8, !PT ;  /* 0x0000000800067812 */ /* 0x000fc400078ef802 */
[C-C-:B------:R-:W-:Y:S01]  /*07c0*/  LOP3.LUT R2, R3.reuse, R7, R0.reuse, 0x1e, !PT ;  /* 0x0000000703027212 */ /* 0x140fe200078e1e00 */
[----:B------:R-:W-:Y:S01]  /*07d0*/  IMAD.IADD R223, R222, 0x1, R221 ;  /* 0x00000001dedf7824 */ /* 0x000fe200078e02dd */
[----:B------:R-:W-:Y:S02]  /*07e0*/  LOP3.LUT R206, R3, R206, R0, 0x1e, !PT ;  /* 0x000000ce03ce7212 */ /* 0x000fe400078e1e00 */
[----:B------:R-:W-:Y:S02]  /*07f0*/  LOP3.LUT R0, R5, 0xfffffe00, RZ, 0xc0, !PT ;  /* 0xfffffe0005007812 */ /* 0x000fe400078ec0ff */
[----:B------:R-:W-:Y:S02]  /*0800*/  LOP3.LUT R3, R6, R3, RZ, 0x3c, !PT ;  /* 0x0000000306037212 */ /* 0x000fe400078e3cff */
[-C--:B------:R-:W-:Y:S01]  /*0810*/  LOP3.LUT R215, R2, R0.reuse, RZ, 0xfc, !PT ;  /* 0x0000000002d77212 */ /* 0x080fe200078efcff */
[----:B------:R-:W-:Y:S01]  /*0820*/  IMAD R4, R13, 0x400, R0 ;  /* 0x000004000d047824 */ /* 0x000fe200078e0200 */
[----:B------:R-:W-:Y:S01]  /*0830*/  LOP3.LUT R206, R206, R0, RZ, 0xfc, !PT ;  /* 0x00000000cece7212 */ /* 0x000fe200078efcff */
[----:B------:R-:W-:Y:S01]  /*0840*/  IMAD.U32 R0, RZ, RZ, UR6 ;  /* 0x00000006ff007e24 */ /* 0x000fe2000f8e00ff */
[----:B------:R-:W-:Y:S01]  /*0850*/  USHF.R.S32.HI UR6, URZ, 0x1f, UR49 ;  /* 0x0000001f3f067899 */ /* 0x000fe20008011431 */
[----:B------:R-:W-:-:S02]  /*0860*/  IMAD.IADD R216, R4, 0x1, R3 ;  /* 0x0000000104d87824 */ /* 0x000fc400078e0203 */
[----:B------:R-:W-:Y:S01]  /*0870*/  IMAD.U32 R3, RZ, RZ, UR5 ;  /* 0x00000005ff037e24 */ /* 0x000fe2000f8e00ff */
[----:B------:R-:W-:Y:S01]  /*0880*/  UIADD3 UR5, UR4, 0xc000, URZ ;  /* 0x0000c00004057890 */ /* 0x000fe2000fffe03f */
[----:B------:R-:W-:Y:S02]  /*0890*/  IMAD.MOV.U32 R2, RZ, RZ, 0x20 ;  /* 0x00000020ff027424 */ /* 0x000fe400078e00ff */
[----:B------:R-:W-:Y:S01]  /*08a0*/  IMAD.U32 R3, RZ, RZ, UR6 ;  /* 0x00000006ff037e24 */ /* 0x000fe2000f8e00ff */
[----:B------:R-:W-:Y:S01]  /*08b0*/  USHF.R.S32.HI UR6, URZ, 0x1f, UR55 ;  /* 0x0000001f3f067899 */ /* 0x000fe20008011437 */
[----:B------:R-:W-:Y:S01]  /*08c0*/  IMAD.MOV.U32 R0, RZ, RZ, 0x40 ;  /* 0x00000040ff007424 */ /* 0x000fe200078e00ff */
[C---:B------:R-:W-:Y:S01]  /*08d0*/  SEL R210, R2.reuse, 0xffffffe0, !P4 ;  /* 0xffffffe002d27807 */ /* 0x040fe20006000000 */
[----:B------:R-:W-:Y:S01]  /*08e0*/  VIADD R213, R211, UR5 ;  /* 0x00000005d3d57c36 */ /* 0x000fe20008000000 */
[----:B------:R-:W-:Y:S02]  /*08f0*/  SEL R2, R2, 0xffffffe0, !P1 ;  /* 0xffffffe002027807 */ /* 0x000fe40004800000 */
[----:B------:R-:W-:Y:S01]  /*0900*/  LEA R250, R250, UR5, 0x1 ;  /* 0x00000005fafa7c11 */ /* 0x000fe2000f8e08ff */
[----:B------:R-:W-:Y:S01]  /*0910*/  IMAD.U32 R3, RZ, RZ, UR6 ;  /* 0x00000006ff037e24 */ /* 0x000fe2000f8e00ff */
[----:B------:R-:W-:Y:S01]  /*0920*/  SEL R212, R0, 0xffffffc0, !P3 ;  /* 0xffffffc000d47807 */ /* 0x000fe20005800000 */
[----:B------:R-:W-:Y:S01]  /*0930*/  IMAD.IADD R220, R222, 0x1, R2 ;  /* 0x00000001dedc7824 */ /* 0x000fe200078e0202 */
[----:B------:R-:W-:Y:S01]  /*0940*/  SEL R0, R0, 0xffffffc0, !P2 ;  /* 0xffffffc000007807 */ /* 0x000fe20005000000 */
[----:B------:R-:W-:Y:S01]  /*0950*/  VIADD R3, R250, 0x420 ;  /* 0x00000420fa037836 */ /* 0x000fe20000000000 */
[----:B------:R-:W-:Y:S01]  /*0960*/  LEA R206, R206, UR5, 0x1 ;  /* 0x00000005cece7c11 */ /* 0x000fe2000f8e08ff */
[----:B------:R-:W-:-:S02]  /*0970*/  IMAD.IADD R4, R2, 0x1, R250 ;  /* 0x0000000102047824 */ /* 0x000fc400078e02fa */
[C---:B------:R-:W-:Y:S02]  /*0980*/  @P1 VIADD R3, R250.reuse, 0x3e0 ;  /* 0x000003e0fa031836 */ /* 0x040fe40000000000 */
[--C-:B------:R-:W-:Y:S01]  /*0990*/  IMAD.IADD R251, R250, 0x1, R0.reuse ;  /* 0x00000001fafb7824 */ /* 0x100fe200078e0200 */
[----:B------:R1:W-:Y:S01]  /*09a0*/  STL [R1], R4 ;  /* 0x0000000401007387 */ /* 0x0003e20000100800 */
[----:B------:R-:W-:Y:S02]  /*09b0*/  IMAD.IADD R2, R4, 0x1, R0 ;  /* 0x0000000104027824 */ /* 0x000fe400078e0200 */
[----:B------:R-:W-:Y:S01]  /*09c0*/  IMAD.IADD R0, R0, 0x1, R3 ;  /* 0x0000000100007824 */ /* 0x000fe200078e0203 */
[----:B------:R1:W-:Y:S01]  /*09d0*/  STL [R1+0x10], R3 ;  /* 0x0000100301007387 */ /* 0x0003e20000100800 */
[C---:B------:R-:W-:Y:S02]  /*09e0*/  IMAD.IADD R210, R213.reuse, 0x1, R210 ;  /* 0x00000001d5d27824 */ /* 0x040fe400078e02d2 */
[--C-:B------:R-:W-:Y:S01]  /*09f0*/  IMAD.IADD R213, R213, 0x1, R212.reuse ;  /* 0x00000001d5d57824 */ /* 0x100fe200078e02d4 */
[----:B------:R1:W-:Y:S01]  /*0a00*/  STL [R1+0x4], R2 ;  /* 0x0000040201007387 */ /* 0x0003e20000100800 */
[----:B------:R-:W-:-:S02]  /*0a10*/  IMAD.IADD R212, R210, 0x1, R212 ;  /* 0x00000001d2d47824 */ /* 0x000fc400078e02d4 */
[----:B------:R-:W-:Y:S01]  /*0a20*/  IMAD.IADD R221, R221, 0x1, R220 ;  /* 0x00000001dddd7824 */ /* 0x000fe200078e02dc */
[----:B------:R1:W-:Y:S06]  /*0a30*/  STL [R1+0x8], R0 ;  /* 0x0000080001007387 */ /* 0x0003ec0000100800 */
.L_x_458:
        /* <DEDUP_REMOVED lines=14> */
[----:B------:R-:W-:Y:S02]  /*0b20*/  @UP3 UIADD3.X UR7, UR5, UR7, URZ, UP0, !UPT ;  /* 0x0000000705073290 */ /* 0x000fe400087fe43f */
[----:B------:R-:W-:Y:S01]  /*0b30*/  UIADD3 UR13, UP2, UR16, UR10, URZ ;  /* 0x0000000a100d7290 */ /* 0x000fe2000ff5e03f */
[----:B-12---:R-:W-:Y:S01]  /*0b40*/  IMAD.U32 R2, RZ, RZ, UR6 ;  /* 0x00000006ff027e24 */ /* 0x006fe2000f8e00ff */
[----:B------:R-:W-:Y:S01]  /*0b50*/  UISETP.NE.U32.AND UP0, UPT, UR10, URZ, UPT ;  /* 0x0000003f0a00728c */ /* 0x000fe2000bf05070 */
[----:B------:R-:W-:Y:S01]  /*0b60*/  IMAD.U32 R4, RZ, RZ, UR8 ;  /* 0x00000008ff047e24 */ /* 0x000fe2000f8e00ff */
[----:B------:R-:W-:Y:S01]  /*0b70*/  @UP4 UIADD3.X UR9, UR5, UR9, URZ, UP1, !UPT ;  /* 0x0000000905094290 */ /* 0x000fe20008ffe43f */
[----:B------:R-:W-:Y:S01]  /*0b80*/  IMAD.U32 R3, RZ, RZ, UR7 ;  /* 0x00000007ff037e24 */ /* 0x000fe2000f8e00ff */
[----:B------:R-:W-:-:S02]  /*0b90*/  UIADD3.X UR12, UR5, UR11, URZ, UP2, !UPT ;  /* 0x0000000b050c7290 */ /* 0x000fc400097fe43f */
        /* <DEDUP_REMOVED lines=8> */
[----:B---34-:R-:W2:Y:S01]  /*0c20*/  @P1 LDG.E R7, desc[UR14][R4.64] ;  /* 0x0000000e04071981 */ /* 0x018ea2000c1e1900 */
        /* <DEDUP_REMOVED lines=11> */
[----:B------:R-:W-:-:S04]  /*0ce0*/  @!UP3 ULDC.64 UR6, c[0x0][0x318] ;  /* 0x0000c6000006bab9 */ /* 0x000fc80000000a00 */
[----:B------:R-:W5:Y:S01]  /*0cf0*/  @!P2 LDG.E R4, desc[UR14][R2.64] ;  /* 0x0000000e0204a981 */ /* 0x000f62000c1e1900 */
[----:B------:R-:W-:Y:S01]  /*0d00*/  @!UP3 UISETP.NE.U32.AND UP1, UPT, UR6, URZ, UPT ;  /* 0x0000003f0600b28c */ /* 0x000fe2000bf25070 */
[----:B------:R-:W-:Y:S02]  /*0d10*/  UMOV UR5, 0xffffffff ;  /* 0xffffffff00057882 */ /* 0x000fe40000000000 */
[----:B------:R-:W-:Y:S01]  /*0d20*/  @!UP3 ULDC UR6, c[0x0][0x2cc] ;  /* 0x0000b3000006bab9 */ /* 0x000fe20000000800 */
[----:B------:R-:W-:Y:S01]  /*0d30*/  @!UP3 UISETP.NE.AND.EX UP1, UPT, UR7, URZ, UPT, UP1 ;  /* 0x0000003f0700b28c */ /* 0x000fe2000bf25310 */
[----:B------:R-:W-:Y:S01]  /*0d40*/  UMOV UR38, 0xffffffff ;  /* 0xffffffff00267882 */ /* 0x000fe20000000000 */
[----:B------:R-:W-:Y:S02]  /*0d50*/  USHF.L.U32 UR34, UR23, 0x7, URZ ;  /* 0x0000000717227899 */ /* 0x000fe4000800063f */
[----:B------:R-:W-:-:S03]  /*0d60*/  @!UP3 USEL UR7, UR6, URZ, UP1 ;  /* 0x0000003f0607b287 */ /* 0x000fc60008800000 */
[----:B------:R-:W-:Y:S01]  /*0d70*/  ULDC UR6, c[0x0][0x2c8] ;  /* 0x0000b20000067ab9 */ /* 0x000fe20000000800 */
[----:B--2---:R-:W-:Y:S02]  /*0d80*/  @P1 R2UR UR26, R7 ;  /* 0x00000000071a12ca */ /* 0x004fe400000e0000 */
        /* <DEDUP_REMOVED lines=14> */
.L_x_386:
        /* <DEDUP_REMOVED lines=11> */
[----:B------:R-:W-:Y:S01]  /*0f20*/  ULDC UR57, c[0x0][0x2d4] ;  /* 0x0000b50000397ab9 */ /* 0x000fe20000000800 */
[----:B------:R-:W-:Y:S02]  /*0f30*/  UIMAD UR10, UR56, UR6, URZ ;  /* 0x00000006380a72a4 */ /* 0x000fe4000f8e023f */
[----:B------:R-:W2:Y:S01]  /*0f40*/  S2UR UR12, SR_CTAID.X ;  /* 0x00000000000c79c3 */ /* 0x000ea20000002500 */
[----:B------:R-:W-:Y:S02]  /*0f50*/  UIMAD.WIDE.U32 UR20, UR49, UR6, URZ ;  /* 0x00000006311472a5 */ /* 0x000fe4000f8e003f */
[----:B------:R-:W-:Y:S01]  /*0f60*/  UIMAD UR28, UR49, UR7, UR10 ;  /* 0x00000007311c72a4 */ /* 0x000fe2000f8e020a */
[----:B------:R-:W-:-:S02]  /*0f70*/  ULDC.U8 UR29, c[0x0][0x3d8] ;  /* 0x0000f600001d7ab9 */ /* 0x000fc40000000000 */
[----:B------:R-:W-:Y:S01]  /*0f80*/  @!UP2 ULDC.64 UR6, c[0x0][0x418] ;  /* 0x000106000006aab9 */ /* 0x000fe20000000a00 */
[----:B------:R-:W-:Y:S01]  /*0f90*/  ULDC.64 UR24, c[0x0][0x240] ;  /* 0x0000900000187ab9 */ /* 0x000fe20000000a00 */
[----:B------:R-:W-:Y:S02]  /*0fa0*/  @!UP2 UIMAD.WIDE.U32 UR42, UR49, UR6, URZ ;  /* 0x00000006312aa2a5 */ /* 0x000fe4000f8e003f */
[----:B------:R-:W-:Y:S01]  /*0fb0*/  USHF.R.S32.HI UR37, URZ, 0x1f, UR57 ;  /* 0x0000001f3f257899 */ /* 0x000fe20008011439 */
[----:B------:R-:W-:Y:S01]  /*0fc0*/  ULDC UR22, c[0x0][0x394] ;  /* 0x0000e50000167ab9 */ /* 0x000fe20000000800 */
[----:B------:R-:W-:Y:S01]  /*0fd0*/  ULDC UR61, c[0x0][0x2dc] ;  /* 0x0000b700003d7ab9 */ /* 0x000fe20000000800 */
[----:B------:R-:W-:Y:S01]  /*0fe0*/  ULDC UR60, c[0x0][0x270] ;  /* 0x00009c00003c7ab9 */ /* 0x000fe20000000800 */
[----:B------:R-:W-:Y:S01]  /*0ff0*/  USHF.L.U64.HI UR10, UR49, 0x7, UR56 ;  /* 0x00000007310a7899 */ /* 0x000fe20008010238 */
[----:B-1----:R-:W-:Y:S01]  /*1000*/  IABS R5, R6 ;  /* 0x0000000600057213 */ /* 0x002fe20000000000 */
[----:B------:R-:W-:Y:S01]  /*1010*/  UIMAD.WIDE.U32 UR18, UR5, UR24, URZ ;  /* 0x00000018051272a5 */ /* 0x000fe2000f8e003f */
[----:B------:R-:W-:Y:S01]  /*1020*/  ISETP.NE.AND P3, PT, R6, RZ, PT ;  /* 0x000000ff0600720c */ /* 0x000fe20003f65270 */
[----:B------:R-:W-:Y:S01]  /*1030*/  UIMAD UR27, UR5, UR25, URZ ;  /* 0x00000019051b72a4 */ /* 0x000fe2000f8e023f */
[----:B------:R-:W1:Y:S01]  /*1040*/  I2F.RP R2, R5 ;  /* 0x0000000500027306 */ /* 0x000e620000209400 */
[----:B------:R-:W-:-:S02]  /*1050*/  UISETP.NE.AND UP3, UPT, UR29, URZ, UPT ;  /* 0x0000003f1d00728c */ /* 0x000fc4000bf65270 */
[----:B------:R-:W-:Y:S02]  /*1060*/  UIADD3 UR48, UR21, UR28, URZ ;  /* 0x0000001c15307290 */ /* 0x000fe4000fffe03f */
[----:B--2---:R-:W-:Y:S02]  /*1070*/  UIMAD.WIDE.U32 UR32, UR12, UR8, URZ ;  /* 0x000000080c2072a5 */ /* 0x004fe4000f8e003f */
[----:B------:R-:W-:Y:S02]  /*1080*/  USEL UR54, UR20, UR18, !UP2 ;  /* 0x0000001214367287 */ /* 0x000fe4000d000000 */
        /* <DEDUP_REMOVED lines=8> */
[----:B------:R-:W-:Y:S02]  /*1110*/  @!UP2 UIMAD UR30, UR49, UR7, UR8 ;  /* 0x00000007311ea2a4 */ /* 0x000fe4000f8e0208 */
[----:B------:R-:W-:Y:S02]  /*1120*/  UIADD3 UR7, UR16, 0x3f, URZ ;  /* 0x0000003f10077890 */ /* 0x000fe4000fffe03f */
[----:B------:R-:W-:Y:S02]  /*1130*/  @UP2 UIMAD UR50, UR5, UR9, UR45 ;  /* 0x00000009053222a4 */ /* 0x000fe4000f8e022d */
[----:B------:R-:W-:-:S02]  /*1140*/  USHF.R.S32.HI UR17, URZ, 0x1f, UR7 ;  /* 0x0000001f3f117899 */ /* 0x000fc40008011407 */
[----:B------:R-:W-:Y:S01]  /*1150*/  USEL UR36, UR12, URZ, UP0 ;  /* 0x0000003f0c247287 */ /* 0x000fe20008000000 */
[----:B-1----:R-:W-:Y:S01]  /*1160*/  VIADD R2, R2, 0xffffffe ;  /* 0x0ffffffe02027836 */ /* 0x002fe20000000000 */
[----:B------:R-:W-:Y:S02]  /*1170*/  UIADD3 UR22, UR6, UR22, -UR11 ;  /* 0x0000001606167290 */ /* 0x000fe4000fffe80b */
[----:B------:R-:W-:Y:S01]  /*1180*/  UIMAD.WIDE UR12, UR61, UR60, URZ ;  /* 0x0000003c3d0c72a5 */ /* 0x000fe2000f8e023f */
[----:B------:R-:W1:Y:S01]  /*1190*/  F2I.FTZ.U32.TRUNC.NTZ R3, R2 ;  /* 0x0000000200037305 */ /* 0x000e62000021f000 */
[----:B------:R-:W-:Y:S02]  /*11a0*/  UIMAD.WIDE.U32 UR8, UR49, UR57, URZ ;  /* 0x00000039310872a5 */ /* 0x000fe4000f8e003f */
[----:B------:R-:W-:Y:S02]  /*11b0*/  ULEA.HI UR29, UR17, UR7, URZ, 0x6 ;  /* 0x00000007111d7291 */ /* 0x000fe4000f8f303f */
[----:B------:R-:W-:-:S02]  /*11c0*/  UIMAD UR17, UR37, UR49, URZ ;  /* 0x00000031251172a4 */ /* 0x000fc4000f8e023f */
[----:B------:R-:W-:Y:S02]  /*11d0*/  @UP2 UIADD3 UR48, UR19, UR27, URZ ;  /* 0x0000001b13302290 */ /* 0x000fe4000fffe03f */
[----:B------:R-:W-:Y:S02]  /*11e0*/  UIADD3 UR10, UR22, 0x3f, URZ ;  /* 0x0000003f160a7890 */ /* 0x000fe4000fffe03f */
[----:B------:R-:W-:Y:S02]  /*11f0*/  UIMAD.WIDE.U32 UR20, UR12, UR8, URZ ;  /* 0x000000080c1472a5 */ /* 0x000fe4000f8e003f */
[----:B------:R-:W-:Y:S01]  /*1200*/  UIMAD UR27, UR13, UR8, URZ ;  /* 0x000000080d1b72a4 */ /* 0x000fe2000f8e023f */
[----:B-1----:R-:W-:Y:S01]  /*1210*/  IMAD.MOV R0, RZ, RZ, -R3 ;  /* 0x000000ffff007224 */ /* 0x002fe200078e0a03 */
[----:B------:R-:W-:Y:S01]  /*1220*/  UIMAD UR8, UR56, UR57, UR17 ;  /* 0x00000039380872a4 */ /* 0x000fe2000f8e0211 */
[----:B------:R-:W-:Y:S01]  /*1230*/  IMAD.MOV.U32 R2, RZ, RZ, RZ ;  /* 0x000000ffff027224 */ /* 0x000fe200078e00ff */
[----:B------:R-:W-:Y:S01]  /*1240*/  USHF.R.S32.HI UR17, URZ, 0x1f, UR10 ;  /* 0x0000001f3f117899 */ /* 0x000fe2000801140a */
[----:B------:R-:W-:Y:S01]  /*1250*/  IMAD R0, R0, R5, RZ ;  /* 0x0000000500007224 */ /* 0x000fe200078e02ff */
[----:B------:R-:W-:-:S02]  /*1260*/  UIADD3 UR8, UR9, UR8, URZ ;  /* 0x0000000809087290 */ /* 0x000fc4000fffe03f */
[----:B------:R-:W-:Y:S01]  /*1270*/  ULEA.HI UR22, UR17, UR10, URZ, 0x6 ;  /* 0x0000000a11167291 */ /* 0x000fe2000f8f303f */
[----:B------:R-:W-:Y:S01]  /*1280*/  IMAD.HI.U32 R0, R3, R0, R2 ;  /* 0x0000000003007227 */ /* 0x000fe200078e0002 */
[----:B------:R-:W-:Y:S01]  /*1290*/  MOV R2, R4 ;  /* 0x0000000400027202 */ /* 0x000fe20000000f00 */
[----:B------:R-:W-:Y:S02]  /*12a0*/  UIMAD UR10, UR12, UR8, UR27 ;  /* 0x000000080c0a72a4 */ /* 0x000fe4000f8e021b */
[----:B------:R-:W-:Y:S02]  /*12b0*/  USHF.R.S32.HI UR17, URZ, 0x6, UR29 ;  /* 0x000000063f117899 */ /* 0x000fe4000801141d */
[----:B------:R-:W-:Y:S01]  /*12c0*/  IMAD.HI.U32 R0, R0, R2, RZ ;  /* 0x0000000200007227 */ /* 0x000fe200078e00ff */
[----:B------:R-:W-:Y:S02]  /*12d0*/  UIADD3 UR46, UR21, UR10, URZ ;  /* 0x0000000a152e7290 */ /* 0x000fe4000fffe03f */
[----:B------:R-:W-:Y:S01]  /*12e0*/  USHF.R.S32.HI UR10, URZ, 0x6, UR22 ;  /* 0x000000063f0a7899 */ /* 0x000fe20008011416 */
[----:B------:R-:W-:Y:S01]  /*12f0*/  IMAD.MOV R3, RZ, RZ, -R0 ;  /* 0x000000ffff037224 */ /* 0x000fe200078e0a00 */
[----:B------:R-:W-:-:S02]  /*1300*/  UIMAD.WIDE.U32 UR18, UR12, UR5, URZ ;  /* 0x000000050c1272a5 */ /* 0x000fc4000f8e003f */
[----:B------:R-:W-:Y:S01]  /*1310*/  UISETP.LT.AND UP0, UPT, UR17, UR10, UPT ;  /* 0x0000000a1100728c */ /* 0x000fe2000bf01270 */
[C---:B------:R-:W-:Y:S01]  /*1320*/  IMAD R2, R5.reuse, R3, R2 ;  /* 0x0000000305027224 */ /* 0x040fe200078e0202 */
[----:B------:R-:W-:Y:S01]  /*1330*/  ULDC.U8 UR41, c[0x0][0x480] ;  /* 0x0001200000297ab9 */ /* 0x000fe20000000000 */
[----:B------:R-:W-:Y:S01]  /*1340*/  ULDC UR39, c[0x0][0x2c4] ;  /* 0x0000b10000277ab9 */ /* 0x000fe20000000800 */
[----:B------:R-:W-:Y:S02]  /*1350*/  USEL UR53, UR20, UR18, !UP2 ;  /* 0x0000001214357287 */ /* 0x000fe4000d000000 */
[----:B------:R-:W-:Y:S01]  /*1360*/  ISETP.GT.U32.AND P1, PT, R5, R2, PT ;  /* 0x000000020500720c */ /* 0x000fe20003f24070 */
[----:B------:R-:W-:Y:S02]  /*1370*/  UISETP.NE.AND UP4, UPT, UR41, URZ, UPT ;  /* 0x0000003f2900728c */ /* 0x000fe4000bf85270 */
[----:B------:R-:W-:Y:S02]  /*1380*/  @UP3 UIMAD UR20, UR49, UR39, URZ ;  /* 0x00000027311432a4 */ /* 0x000fe4000f8e023f */
[----:B------:R-:W-:-:S02]  /*1390*/  USEL UR41, UR17, UR10, UP0 ;  /* 0x0000000a11297287 */ /* 0x000fc40008000000 */
[----:B------:R-:W-:Y:S02]  /*13a0*/  UISETP.NE.AND UP1, UPT, UR38, -0x1, UPT ;  /* 0xffffffff2600788c */ /* 0x000fe4000bf25270 */
[----:B------:R-:W-:Y:S02]  /*13b0*/  @UP3 USEL UR20, UR20, UR5, !UP2 ;  /* 0x0000000514143287 */ /* 0x000fe4000d000000 */
[----:B------:R-:W-:Y:S02]  /*13c0*/  ULEA UR10, UR41, 0xffffffc0, 0x6 ;  /* 0xffffffc0290a7891 */ /* 0x000fe4000f8e303f */
[----:B------:R-:W-:Y:S01]  /*13d0*/  @!P1 IMAD.IADD R2, R2, 0x1, -R5 ;  /* 0x0000000102029824 */ /* 0x000fe200078e0a05 */
[----:B------:R-:W-:Y:S01]  /*13e0*/  @UP3 ULDC UR17, c[0x0][0x2e4] ;  /* 0x0000b90000113ab9 */ /* 0x000fe20000000800 */
[----:B------:R-:W-:Y:S01]  /*13f0*/  @!UP2 UIADD3 UR50, UR43, UR30, URZ ;  /* 0x0000001e2b32a290 */ /* 0x000fe2000fffe03f */
[----:B------:R-:W-:Y:S01]  /*1400*/  @!P1 IADD3 R0, R0, 0x1, RZ ;  /* 0x0000000100009810 */ /* 0x000fe20007ffe0ff */
[----:B------:R-:W-:Y:S01]  /*1410*/  @UP3 UIMAD UR22, UR55, UR17, UR20 ;  /* 0x00000011371632a4 */ /* 0x000fe2000f8e0214 */
[----:B------:R-:W-:Y:S01]  /*1420*/  ISETP.GE.U32.AND P0, PT, R2, R5, PT ;  /* 0x000000050200720c */ /* 0x000fe20003f06070 */
[----:B------:R-:W-:Y:S01]  /*1430*/  USHF.R.S32.HI UR30, URZ, 0x1f, UR10 ;  /* 0x0000001f3f1e7899 */ /* 0x000fe2000801140a */
[----:B------:R-:W-:Y:S01]  /*1440*/  LOP3.LUT R2, R6, UR55, RZ, 0x3c, !PT ;  /* 0x0000003706027c12 */ /* 0x000fe2000f8e3cff */
[----:B------:R-:W-:Y:S01]  /*1450*/  UIADD3 UR17, UP0, UR10, UR36, URZ ;  /* 0x000000240a117290 */ /* 0x000fe2000ff1e03f */
[----:B------:R-:W-:Y:S01]  /*1460*/  PLOP3.LUT P1, PT, PT, PT, UP1, 0x80, 0x0 ;  /* 0x000000000000781c */ /* 0x000fe20003f2f018 */
[----:B------:R-:W-:Y:S01]  /*1470*/  UIMAD UR18, UR13, UR5, URZ ;  /* 0x000000050d1272a4 */ /* 0x000fe2000f8e023f */
[----:B------:R-:W-:Y:S01]  /*1480*/  ISETP.GE.AND P2, PT, R2, RZ, PT ;  /* 0x000000ff0200720c */ /* 0x000fe20003f46270 */
[----:B------:R-:W-:-:S02]  /*1490*/  UIADD3.X UR20, UR30, UR33, URZ, UP0, !UPT ;  /* 0x000000211e147290 */ /* 0x000fc400087fe43f */
[----:B------:R-:W-:Y:S02]  /*14a0*/  UIMAD UR13, UR13, UR17, URZ ;  /* 0x000000110d0d72a4 */ /* 0x000fe4000f8e023f */
[----:B------:R-:W-:Y:S02]  /*14b0*/  @UP1 UIADD3 UR35, UR26, UR38, URZ ;  /* 0x000000261a231290 */ /* 0x000fe4000fffe03f */
[----:B------:R-:W-:Y:S01]  /*14c0*/  @UP1 UIADD3 UR31, UR26, UR38, URZ ;  /* 0x000000261a1f1290 */ /* 0x000fe2000fffe03f */
[----:B------:R-:W-:Y:S01]  /*14d0*/  @P0 VIADD R0, R0, 0x1 ;  /* 0x0000000100000836 */ /* 0x000fe20000000000 */
[----:B------:R-:W-:Y:S01]  /*14e0*/  @UP1 ULDC.64 UR6, c[0x0][0x248] ;  /* 0x0000920000061ab9 */ /* 0x000fe20000000a00 */
[----:B------:R-:W-:Y:S01]  /*14f0*/  @UP1 ULDC.64 UR8, c[0x0][0x250] ;  /* 0x0000940000081ab9 */ /* 0x000fe20000000a00 */
[----:B------:R-:W-:Y:S01]  /*1500*/  UIMAD.WIDE.U32 UR28, UR12, UR17, URZ ;  /* 0x000000110c1c72a5 */ /* 0x000fe2000f8e003f */
[----:B------:R-:W-:Y:S01]  /*1510*/  IMAD.MOV.U32 R16, RZ, RZ, R0 ;  /* 0x000000ffff107224 */ /* 0x000fe200078e0000 */
[----:B------:R-:W-:Y:S01]  /*1520*/  @UP2 UIADD3 UR46, UR19, UR18, URZ ;  /* 0x00000012132e2290 */ /* 0x000fe2000fffe03f */
[----:B------:R-:W-:Y:S01]  /*1530*/  PLOP3.LUT P0, PT, PT, PT, UP3, 0x80, 0x0 ;  /* 0x000000000000781c */ /* 0x000fe20003f0f038 */
[----:B------:R-:W-:-:S02]  /*1540*/  UIMAD UR17, UR12, UR20, UR13 ;  /* 0x000000140c1172a4 */ /* 0x000fc4000f8e020d */
[----:B------:R-:W-:Y:S01]  /*1550*/  @UP1 UIMAD.WIDE.U32 UR18, UR35, UR6, URZ ;  /* 0x00000006231212a5 */ /* 0x000fe2000f8e003f */
[----:B------:R-:W-:Y:S01]  /*1560*/  @!P2 IADD3 R16, -R16, RZ, RZ ;  /* 0x000000ff1010a210 */ /* 0x000fe20007ffe1ff */
[----:B------:R-:W-:Y:S01]  /*1570*/  @UP1 UIMAD.WIDE.U32 UR12, UR31, UR8, URZ ;  /* 0x000000081f0c12a5 */ /* 0x000fe2000f8e003f */
[----:B------:R-:W-:Y:S01]  /*1580*/  @!P3 LOP3.LUT R16, RZ, R6, RZ, 0x33, !PT ;  /* 0x00000006ff10b212 */ /* 0x000fe200078e33ff */
[----:B------:R-:W-:Y:S02]  /*1590*/  @!UP3 UIMAD UR21, UR49, UR60, UR55 ;  /* 0x0000003c3115b2a4 */ /* 0x000fe4000f8e0237 */
[----:B------:R-:W-:Y:S02]  /*15a0*/  UIMAD UR47, UR55, UR61, URZ ;  /* 0x0000003d372f72a4 */ /* 0x000fe4000f8e023f */
[----:B------:R-:W-:Y:S02]  /*15b0*/  @UP1 UIMAD UR35, UR35, UR7, URZ ;  /* 0x00000007232312a4 */ /* 0x000fe4000f8e023f */
[----:B------:R-:W-:-:S02]  /*15c0*/  @UP1 UIMAD UR20, UR31, UR9, URZ ;  /* 0x000000091f1412a4 */ /* 0x000fc4000f8e023f */
[----:B------:R-:W-:Y:S02]  /*15d0*/  @!UP3 UIMAD UR22, UR21, UR39, URZ ;  /* 0x000000271516b2a4 */ /* 0x000fe4000f8e023f */
[----:B------:R-:W-:Y:S02]  /*15e0*/  USHF.R.S32.HI UR40, URZ, 0x1f, UR34 ;  /* 0x0000001f3f287899 */ /* 0x000fe40008011422 */
[----:B------:R-:W-:Y:S02]  /*15f0*/  USHF.R.S32.HI UR52, URZ, 0x1f, UR47 ;  /* 0x0000001f3f347899 */ /* 0x000fe4000801142f */
[----:B------:R-:W-:Y:S02]  /*1600*/  USEL UR36, UR32, URZ, UP4 ;  /* 0x0000003f20247287 */ /* 0x000fe4000a000000 */
[----:B------:R-:W-:Y:S02]  /*1610*/  @UP1 UIADD3 UR39, UR13, UR20, URZ ;  /* 0x000000140d271290 */ /* 0x000fe4000fffe03f */
[----:B------:R-:W-:-:S02]  /*1620*/  USEL UR51, UR51, URZ, UP4 ;  /* 0x0000003f33337287 */ /* 0x000fc4000a000000 */
[----:B------:R-:W-:Y:S02]  /*1630*/  UIADD3 UR31, UR29, UR17, URZ ;  /* 0x000000111d1f7290 */ /* 0x000fe4000fffe03f */
[----:B------:R-:W-:Y:S01]  /*1640*/  @UP1 UIADD3 UR35, UR19, UR35, URZ ;  /* 0x0000002313231290 */ /* 0x000fe2000fffe03f */
[----:B------:R-:W-:Y:S01]  /*1650*/  @UP1 UMOV UR27, UR18 ;  /* 0x00000012001b1c82 */ /* 0x000fe20008000000 */
[----:B------:R-:W-:Y:S01]  /*1660*/  @UP1 UMOV UR37, UR12 ;  /* 0x0000000c00251c82 */ /* 0x000fe20008000000 */
[----:B------:R-:W-:Y:S09]  /*1670*/  @P1 BRA `(.L_x_388) ;  /* 0x0000000000301947 */ /* 0x000ff20003800000 */
        /* <DEDUP_REMOVED lines=12> */
.L_x_388:
        /* <DEDUP_REMOVED lines=13> */
.L_x_389:
        /* <DEDUP_REMOVED lines=11> */
.L_x_390:
[----:B------:R-:W-:-:S04]  /*18c0*/  UIMAD UR5, UR49, UR60, UR55 ;  /* 0x0000003c310572a4 */ /* 0x000fc8000f8e0237 */
[----:B------:R-:W-:-:S12]  /*18d0*/  UIMAD UR5, UR5, UR57, URZ ;  /* 0x00000039050572a4 */ /* 0x000fd8000f8e023f */
.L_x_391:
[----:B------:R-:W1:Y:S01]  /*18e0*/  S2R R6, SR_TID.X ;  /* 0x0000000000067919 */ /* 0x000e620000002100 */
[----:B------:R-:W2:Y:S01]  /*18f0*/  LDC.64 R4, c[0x0][0x420] ;  /* 0x00010800ff047b82 */ /* 0x000ea20000000a00 */
[----:B------:R-:W-:Y:S01]  /*1900*/  UIADD3 UR42, UR10, UR5, URZ ;  /* 0x000000050a2a7290 */ /* 0x000fe2000fffe03f */
[----:B------:R-:W-:Y:S01]  /*1910*/  SHF.R.S32.HI R225, RZ, 0x1f, R224 ;  /* 0x0000001fffe17819 */ /* 0x000fe200000114e0 */
[----:B------:R-:W-:Y:S01]  /*1920*/  UIMAD UR5, UR61, UR60, URZ ;  /* 0x0000003c3d0572a4 */ /* 0x000fe2000f8e023f */
[----:B------:R-:W-:Y:S01]  /*1930*/  BSSY B1, `(.L_x_387) ;  /* 0x0000973000017945 */ /* 0x000fe20003800000 */
[----:B------:R-:W-:Y:S01]  /*1940*/  UIADD3 UR17, -UR11, UR16, UR34 ;  /* 0x000000100b117290 */ /* 0x000fe2000fffe122 */
[----:B------:R-:W-:Y:S01]  /*1950*/  VIADD R13, R224, 0x40 ;  /* 0x00000040e00d7836 */ /* 0x000fe20000000000 */
[----:B------:R-:W-:Y:S01]  /*1960*/  ULDC UR43, c[0x0][0x398] ;  /* 0x0000e600002b7ab9 */ /* 0x000fe20000000800 */
[----:B------:R-:W-:Y:S01]  /*1970*/  USHF.R.S32.HI UR57, URZ, 0x1f, UR55 ;  /* 0x0000001f3f397899 */ /* 0x000fe20008011437 */
[----:B------:R-:W-:Y:S01]  /*1980*/  ULDC.64 UR20, c[0x0][0x258] ;  /* 0x0000960000147ab9 */ /* 0x000fe20000000a00 */
[----:B------:R-:W-:Y:S01]  /*1990*/  UIADD3 UR33, UR10, UR22, URZ ;  /* 0x000000160a217290 */ /* 0x000fe2000fffe03f */
[----:B------:R-:W-:Y:S01]  /*19a0*/  ULDC.64 UR18, c[0x0][0x428] ;  /* 0x00010a0000127ab9 */ /* 0x000fe20000000a00 */
[----:B------:R-:W-:Y:S01]  /*19b0*/  ULDC.64 UR44, c[0x0][0x2b0] ;  /* 0x0000ac00002c7ab9 */ /* 0x000fe20000000a00 */
[----:B------:R-:W-:Y:S01]  /*19c0*/  UIMAD UR22, UR57, UR18, URZ ;  /* 0x00000012391672a4 */ /* 0x000fe2000f8e023f */
[----:B------:R-:W-:Y:S01]  /*19d0*/  ULDC.64 UR60, c[0x0][0x478] ;  /* 0x00011e00003c7ab9 */ /* 0x000fe20000000a00 */
[----:B------:R-:W-:-:S02]  /*19e0*/  UIADD3 UR12, UR41, -0x1, URZ ;  /* 0xffffffff290c7890 */ /* 0x000fc4000fffe03f */
[----:B------:R-:W-:Y:S01]  /*19f0*/  UIMAD UR32, UR55, UR19, UR22 ;  /* 0x00000013372072a4 */ /* 0x000fe2000f8e0216 */
[----:B-1----:R-:W-:-:S04]  /*1a00*/  SHF.R.S32.HI R3, RZ, 0x1f, R6 ;  /* 0x0000001fff037819 */ /* 0x002fc80000011406 */
[CC--:B------:R-:W-:Y:S02]  /*1a10*/  LEA.HI R2, R3.reuse, R6.reuse, RZ, 0x5 ;  /* 0x0000000603027211 */ /* 0x0c0fe400078f28ff */
[----:B------:R-:W-:Y:S02]  /*1a20*/  LEA.HI R3, R3, R6, RZ, 0x3 ;  /* 0x0000000603037211 */ /* 0x000fe400078f18ff */
[----:B------:R-:W-:Y:S02]  /*1a30*/  LOP3.LUT R0, R2, 0xffffffe0, RZ, 0xc0, !PT ;  /* 0xffffffe002007812 */ /* 0x000fe400078ec0ff */
[----:B------:R-:W-:-:S03]  /*1a40*/  SHF.R.S32.HI R2, RZ, 0x5, R2 ;  /* 0x00000005ff027819 */ /* 0x000fc60000011402 */
[----:B------:R-:W-:Y:S01]  /*1a50*/  IMAD.IADD R0, R6, 0x1, -R0 ;  /* 0x0000000106007824 */ /* 0x000fe200078e0a00 */
[----:B------:R-:W-:Y:S01]  /*1a60*/  IADD3 R6, P0, R224, UR13, RZ ;  /* 0x0000000de0067c10 */ /* 0x000fe2000ff1e0ff */
[----:B------:R-:W-:Y:S02]  /*1a70*/  USHF.L.U32 UR13, UR5, 0x6, URZ ;  /* 0x00000006050d7899 */ /* 0x000fe4000800063f */
[----:B------:R-:W-:Y:S01]  /*1a80*/  IMAD R10, R2, UR5, R0 ;  /* 0x00000005020a7c24 */ /* 0x000fe2000f8e0200 */
[----:B------:R-:W-:Y:S01]  /*1a90*/  SHF.R.S32.HI R2, RZ, 0x3, R3 ;  /* 0x00000003ff027819 */ /* 0x000fe20000011403 */
[----:B--2---:R-:W-:Y:S01]  /*1aa0*/  IMAD R3, R4, UR30, RZ ;  /* 0x0000001e04037c24 */ /* 0x004fe2000f8e02ff */
[----:B------:R-:W-:Y:S01]  /*1ab0*/  IADD3.X R7, R225, UR50, RZ, P0, !PT ;  /* 0x00000032e1077c10 */ /* 0x000fe200087fe4ff */
[----:B------:R-:W-:Y:S01]  /*1ac0*/  UIADD3 UR5, UR17, -UR43, URZ ;  /* 0x8000002b11057290 */ /* 0x000fe2000fffe03f */
[----:B------:R-:W-:Y:S01]  /*1ad0*/  IADD3 R0, P2, R2, UR10, RZ ;  /* 0x0000000a02007c10 */ /* 0x000fe2000ff5e0ff */
[----:B------:R-:W-:Y:S01]  /*1ae0*/  UIADD3 UR28, UP2, UP0, UR28, UR13, UR47 ;  /* 0x0000000d1c1c7290 */ /* 0x000fe2000f85e02f */
[----:B------:R-:W-:Y:S01]  /*1af0*/  IMAD R3, R5, UR10, R3 ;  /* 0x0000000a05037c24 */ /* 0x000fe2000f8e0203 */
[----:B------:R-:W-:Y:S01]  /*1b00*/  USHF.R.S32.HI UR17, URZ, 0x1f, UR13 ;  /* 0x0000001f3f117899 */ /* 0x000fe2000801140d */
[----:B------:R-:W-:Y:S01]  /*1b10*/  IMAD.WIDE.U32 R6, R4, UR10, R6 ;  /* 0x0000000a04067c25 */ /* 0x000fe2000f8e0006 */
[----:B------:R-:W-:Y:S01]  /*1b20*/  UIMAD UR10, UR57, UR20, URZ ;  /* 0x00000014390a72a4 */ /* 0x000fe2000f8e023f */
[----:B------:R-:W-:Y:S01]  /*1b30*/  SHF.R.S32.HI R25, RZ, 0x1f, R2 ;  /* 0x0000001fff197819 */ /* 0x000fe20000011402 */
[----:B------:R-:W-:Y:S01]  /*1b40*/  UIADD3.X UR17, UR31, UR17, UR52, UP2, UP0 ;  /* 0x000000111f117290 */ /* 0x000fe200097e0434 */
[----:B------:R-:W-:Y:S01]  /*1b50*/  IMAD.IADD R7, R7, 0x1, R3 ;  /* 0x0000000107077824 */ /* 0x000fe200078e0203 */
[----:B------:R-:W-:Y:S01]  /*1b60*/  UIADD3 UR13, UP2, UP0, UR36, UR28, UR53 ;  /* 0x0000001c240d7290 */ /* 0x000fe2000f85e035 */
[----:B------:R-:W-:Y:S01]  /*1b70*/  IADD3.X R8, R25, UR30, RZ, P2, !PT ;  /* 0x0000001e19087c10 */ /* 0x000fe200097fe4ff */
[----:B------:R-:W-:-:S02]  /*1b80*/  UIMAD UR36, UR55, UR21, UR10 ;  /* 0x00000015372472a4 */ /* 0x000fc4000f8e020a */
[----:B------:R-:W-:Y:S02]  /*1b90*/  USHF.R.S32.HI UR10, URZ, 0x1f, UR5 ;  /* 0x0000001f3f0a7899 */ /* 0x000fe40008011405 */
[----:B------:R-:W-:Y:S01]  /*1ba0*/  IMAD R11, R8, UR24, RZ ;  /* 0x00000018080b7c24 */ /* 0x000fe2000f8e02ff */
[----:B------:R-:W-:Y:S01]  /*1bb0*/  UIADD3.X UR17, UR51, UR17, UR46, UP2, UP0 ;  /* 0x0000001133117290 */ /* 0x000fe200097e042e */
[C---:B------:R-:W-:Y:S01]  /*1bc0*/  IMAD.WIDE.U32 R8, R0.reuse, UR24, R224 ;  /* 0x0000001800087c25 */ /* 0x040fe2000f8e00e0 */
[----:B------:R-:W-:Y:S01]  /*1bd0*/  ULEA.HI UR10, UR10, UR5, URZ, 0x6 ;  /* 0x000000050a0a7291 */ /* 0x000fe2000f8f303f */
[----:B------:R-:W-:Y:S02]  /*1be0*/  ULDC.64 UR28, c[0x0][0x210] ;  /* 0x00008400001c7ab9 */ /* 0x000fe40000000a00 */
[----:B------:R-:W-:Y:S01]  /*1bf0*/  IMAD R11, R0, UR25, R11 ;  /* 0x00000019000b7c24 */ /* 0x000fe2000f8e020b */
[----:B------:R-:W-:Y:S01]  /*1c00*/  USHF.R.S32.HI UR22, URZ, 0x6, UR10 ;  /* 0x000000063f167899 */ /* 0x000fe2000801140a */
[----:B------:R-:W-:Y:S01]  /*1c10*/  IADD3 R8, P0, R8, UR54, RZ ;  /* 0x0000003608087c10 */ /* 0x000fe2000ff1e0ff */
[----:B------:R-:W-:Y:S01]  /*1c20*/  IMAD.U32 R0, RZ, RZ, UR18 ;  /* 0x00000012ff007e24 */ /* 0x000fe2000f8e00ff */
[----:B------:R-:W-:Y:S01]  /*1c30*/  ULDC.64 UR18, c[0x0][0x400] ;  /* 0x0001000000127ab9 */ /* 0x000fe20000000a00 */
[----:B------:R-:W-:Y:S01]  /*1c40*/  UISETP.LT.AND UP0, UPT, URZ, UR22, UPT ;  /* 0x000000163f00728c */ /* 0x000fe2000bf01270 */
[----:B------:R-:W-:Y:S01]  /*1c50*/  IADD3.X R9, R9, UR48, R11, P0, !PT ;  /* 0x0000003009097c10 */ /* 0x000fe200087fe40b */
[----:B------:R-:W-:Y:S01]  /*1c60*/  IMAD.WIDE.U32 R6, R0, UR55, R6 ;  /* 0x0000003700067c25 */ /* 0x000fe2000f8e0006 */
[----:B------:R-:W-:Y:S01]  /*1c70*/  IADD3 R0, P0, R10, UR13, RZ ;  /* 0x0000000d0a007c10 */ /* 0x000fe2000ff1e0ff */
[----:B------:R-:W-:-:S02]  /*1c80*/  USEL UR22, URZ, UR22, !UP0 ;  /* 0x000000163f167287 */ /* 0x000fc4000c000000 */
[----:B------:R-:W-:Y:S01]  /*1c90*/  IMAD.U32 R11, RZ, RZ, UR20 ;  /* 0x00000014ff0b7e24 */ /* 0x000fe2000f8e00ff */
[----:B------:R-:W-:Y:S01]  /*1ca0*/  LEA.HI.X.SX32 R3, R10, UR17, 0x1, P0 ;  /* 0x000000110a037c11 */ /* 0x000fe200080f0eff */
[----:B------:R-:W-:Y:S01]  /*1cb0*/  UISETP.GT.AND UP0, UPT, UR41, UR22, UPT ;  /* 0x000000162900728c */ /* 0x000fe2000bf04270 */
[C---:B------:R-:W-:Y:S01]  /*1cc0*/  LEA R218, P0, R0.reuse, UR18, 0x2 ;  /* 0x0000001200da7c11 */ /* 0x040fe2000f8010ff */
[----:B------:R-:W-:Y:S01]  /*1cd0*/  VIADD R7, R7, UR32 ;  /* 0x0000002007077c36 */ /* 0x000fe20008000000 */
[----:B------:R-:W-:Y:S01]  /*1ce0*/  UIMAD.WIDE UR20, UR33, 0x4, UR44 ;  /* 0x00000004211478a5 */ /* 0x000fe2000f8e022c */
[----:B------:R-:W-:Y:S01]  /*1cf0*/  IMAD.WIDE.U32 R8, R11, UR55, R8 ;  /* 0x000000370b087c25 */ /* 0x000fe2000f8e0008 */
[----:B------:R-:W-:Y:S01]  /*1d00*/  LEA.HI.X R219, R0, UR19, R3, 0x2, P0 ;  /* 0x0000001300db7c11 */ /* 0x000fe200080f1403 */
[----:B------:R-:W-:Y:S01]  /*1d10*/  UIMAD.WIDE UR32, UR42, 0x4, UR60 ;  /* 0x000000042a2078a5 */ /* 0x000fe2000f8e023c */
[----:B------:R-:W-:Y:S01]  /*1d20*/  PLOP3.LUT P0, PT, PT, PT, UP0, 0x80, 0x0 ;  /* 0x000000000000781c */ /* 0x000fe20003f0f008 */
[-C--:B------:R-:W-:Y:S01]  /*1d30*/  IMAD R3, R25, R4.reuse, RZ ;  /* 0x0000000419037224 */ /* 0x080fe200078e02ff */
[----:B------:R-:W-:Y:S01]  /*1d40*/  ULDC.64 UR30, c[0x0][0x3e0] ;  /* 0x0000f800001e7ab9 */ /* 0x000fe20000000a00 */
[----:B------:R-:W-:Y:S01]  /*1d50*/  IMAD.WIDE.U32 R6, R2, R4, R6 ;  /* 0x0000000402067225 */ /* 0x000fe200078e0006 */
[----:B------:R-:W-:Y:S01]  /*1d60*/  UMOV UR19, UR20 ;  /* 0x0000001400137c82 */ /* 0x000fe20008000000 */
[----:B------:R-:W-:Y:S01]  /*1d70*/  LEA R230, P3, R8, UR28, 0x1 ;  /* 0x0000001c08e67c11 */ /* 0x000fe2000f8608ff */
[----:B------:R-:W-:Y:S01]  /*1d80*/  UMOV UR18, UR21 ;  /* 0x0000001500127c82 */ /* 0x000fe20008000000 */
[----:B------:R-:W-:Y:S01]  /*1d90*/  IMAD R3, R2, R5, R3 ;  /* 0x0000000502037224 */ /* 0x000fe200078e0203 */
[----:B------:R-:W-:Y:S01]  /*1da0*/  LEA R228, P2, R6, UR30, 0x1 ;  /* 0x0000001e06e47c11 */ /* 0x000fe2000f8408ff */
[----:B------:R-:W-:Y:S01]  /*1db0*/  VIADD R12, R9, UR36 ;  /* 0x00000024090c7c36 */ /* 0x000fe20008000000 */
[----:B------:R-:W-:Y:S01]  /*1dc0*/  UMOV UR21, UR32 ;  /* 0x0000002000157c82 */ /* 0x000fe20008000000 */
[----:B------:R-:W-:Y:S01]  /*1dd0*/  IMAD.IADD R3, R7, 0x1, R3 ;  /* 0x0000000107037824 */ /* 0x000fe200078e0203 */
[----:B------:R-:W-:-:S02]  /*1de0*/  UMOV UR20, UR33 ;  /* 0x0000002100147c82 */ /* 0x000fc40008000000 */
[----:B------:R-:W-:Y:S02]  /*1df0*/  LEA.HI.X R231, R8, UR29, R12, 0x1, P3 ;  /* 0x0000001d08e77c11 */ /* 0x000fe400098f0c0c */
[----:B------:R-:W-:Y:S01]  /*1e00*/  LEA.HI.X R229, R6, UR31, R3, 0x1, P2 ;  /* 0x0000001f06e57c11 */ /* 0x000fe200090f0c03 */
        /* <DEDUP_REMOVED lines=20> */
.L_x_393:
        /* <DEDUP_REMOVED lines=19> */
.L_x_394:
        /* <DEDUP_REMOVED lines=8> */
[----:B------:R-:W-:Y:S01]  /*2100*/  ULDC.64 UR12, c[0x0][0x468] ;  /* 0x00011a00000c7ab9 */ /* 0x000fe20000000a00 */
[----:B------:R-:W-:Y:S01]  /*2110*/  ISETP.GE.AND P4, PT, R0, UR11, PT ;  /* 0x0000000b00007c0c */ /* 0x000fe2000bf86270 */
[----:B------:R-:W-:Y:S01]  /*2120*/  IMAD.U32 R0, RZ, RZ, UR5 ;  /* 0x00000005ff007e24 */ /* 0x000fe2000f8e00ff */
[----:B------:R-:W-:Y:S01]  /*2130*/  IADD3 R4, P0, R4, UR10, RZ ;  /* 0x0000000a04047c10 */ /* 0x000fe2000ff1e0ff */
[----:B------:R-:W-:Y:S01]  /*2140*/  UIMAD UR5, UR19, UR12, URZ ;  /* 0x0000000c130572a4 */ /* 0x000fe2000f8e023f */
[----:B------:R-:W-:Y:S01]  /*2150*/  ISETP.GE.AND P5, PT, R2, UR11, PT ;  /* 0x0000000b02007c0c */ /* 0x000fe2000bfa6270 */
[----:B------:R-:W-:Y:S01]  /*2160*/  BSSY B0, `(.L_x_395) ;  /* 0x0000018000007945 */ /* 0x000fe20003800000 */
[----:B------:R-:W-:Y:S01]  /*2170*/  IADD3.X R5, R5, UR18, R0, P0, !PT ;  /* 0x0000001205057c10 */ /* 0x000fe200087fe400 */
[----:B------:R-:W-:Y:S01]  /*2180*/  IMAD.U32 R0, RZ, RZ, UR12 ;  /* 0x0000000cff007e24 */ /* 0x000fe2000f8e00ff */
[----:B------:R-:W-:Y:S01]  /*2190*/  UIMAD UR13, UR55, UR13, UR5 ;  /* 0x0000000d370d72a4 */ /* 0x000fe2000f8e0205 */
[----:B------:R-:W-:-:S02]  /*21a0*/  ISETP.GE.AND P3, PT, R3, UR11, PT ;  /* 0x0000000b03007c0c */ /* 0x000fc4000bf66270 */
[----:B------:R-:W-:Y:S01]  /*21b0*/  IMAD.WIDE.U32 R4, R0, UR55, R4 ;  /* 0x0000003700047c25 */ /* 0x000fe2000f8e0004 */
[----:B------:R-:W-:-:S04]  /*21c0*/  IADD3 R3, R2, 0x60, RZ ;  /* 0x0000006002037810 */ /* 0x000fc80007ffe0ff */
[----:B------:R-:W-:Y:S02]  /*21d0*/  IADD3 R0, R5, UR13, RZ ;  /* 0x0000000d05007c10 */ /* 0x000fe4000fffe0ff */
[----:B------:R-:W-:Y:S01]  /*21e0*/  ISETP.GE.AND P2, PT, R3, UR11, PT ;  /* 0x0000000b03007c0c */ /* 0x000fe2000bf46270 */
[----:B------:R-:W-:-:S12]  /*21f0*/  @P5 BRA `(.L_x_396) ;  /* 0x0000000000385947 */ /* 0x000fd80003800000 */
[----:B------:R-:W-:Y:S01]  /*2200*/  MOV R7, R0 ;  /* 0x0000000000077202 */ /* 0x000fe20000000f00 */
[----:B------:R-:W-:Y:S01]  /*2210*/  IMAD R3, R25, UR8, RZ ;  /* 0x0000000819037c24 */ /* 0x000fe2000f8e02ff */
[----:B------:R-:W-:Y:S01]  /*2220*/  ULDC UR5, c[0x0][0x2d0] ;  /* 0x0000b40000057ab9 */ /* 0x000fe20000000800 */
[----:B------:R-:W-:Y:S01]  /*2230*/  IMAD.MOV.U32 R6, RZ, RZ, R4 ;  /* 0x000000ffff067224 */ /* 0x000fe200078e0004 */
[----:B------:R-:W-:Y:S01]  /*2240*/  ISETP.GE.AND P6, PT, R224, UR5, PT ;  /* 0x00000005e0007c0c */ /* 0x000fe2000bfc6270 */
[C---:B------:R-:W-:Y:S01]  /*2250*/  IMAD R3, R2.reuse, UR9, R3 ;  /* 0x0000000902037c24 */ /* 0x040fe2000f8e0203 */
[----:B------:R-:W-:Y:S01]  /*2260*/  ISETP.GE.AND P1, PT, R13, UR5, PT ;  /* 0x000000050d007c0c */ /* 0x000fe2000bf26270 */
[----:B------:R-:W-:Y:S01]  /*2270*/  IMAD.WIDE.U32 R8, R2, UR8, R6 ;  /* 0x0000000802087c25 */ /* 0x000fe2000f8e0006 */
[----:B------:R-:W-:-:S03]  /*2280*/  ULDC.64 UR12, c[0x0][0x3f0] ;  /* 0x0000fc00000c7ab9 */ /* 0x000fc60000000a00 */
[----:B------:R-:W-:Y:S01]  /*2290*/  IMAD.IADD R3, R9, 0x1, R3 ;  /* 0x0000000109037824 */ /* 0x000fe200078e0203 */
[----:B------:R-:W-:-:S04]  /*22a0*/  LEA R6, P0, R8, UR12, 0x1 ;  /* 0x0000000c08067c11 */ /* 0x000fc8000f8008ff */
[----:B------:R-:W-:-:S05]  /*22b0*/  LEA.HI.X R7, R8, UR13, R3, 0x1, P0 ;  /* 0x0000000d08077c11 */ /* 0x000fca00080f0c03 */
[----:B------:R1:W-:Y:S04]  /*22c0*/  @!P6 STG.E.128 desc[UR14][R6.64], RZ ;  /* 0x000000ff0600e986 */ /* 0x0003e8000c101d0e */
[----:B------:R1:W-:Y:S02]  /*22d0*/  @!P1 STG.E.128 desc[UR14][R6.64+0x80], RZ ;  /* 0x000080ff06009986 */ /* 0x0003e4000c101d0e */
.L_x_396:
[----:B------:R-:W-:Y:S05]  /*22e0*/  BSYNC B0 ;  /* 0x0000000000007941 */ /* 0x000fea0003800000 */
.L_x_395:
        /* <DEDUP_REMOVED lines=18> */
.L_x_398:
[----:B------:R-:W-:Y:S05]  /*2410*/  BSYNC B0 ;  /* 0x0000000000007941 */ /* 0x000fea0003800000 */
.L_x_397:
[----:B------:R-:W-:Y:S04]  /*2420*/  BSSY B0, `(.L_x_399) ;  /* 0x0000012000007945 */ /* 0x000fe80003800000 */
[----:B------:R-:W-:Y:S05]  /*2430*/  @P3 BRA `(.L_x_400) ;  /* 0x0000000000403947 */ /* 0x000fea0003800000 */
[----:B------:R-:W-:Y:S01]  /*2440*/  IADD3 R3, P0, R2, 0x40, RZ ;  /* 0x0000004002037810 */ /* 0x000fe20007f1e0ff */
[----:B------:R-:W-:Y:S01]  /*2450*/  ULDC UR5, c[0x0][0x2d0] ;  /* 0x0000b40000057ab9 */ /* 0x000fe20000000800 */
[----:B-12---:R-:W-:Y:S01]  /*2460*/  MOV R7, R0 ;  /* 0x0000000000077202 */ /* 0x006fe20000000f00 */
        /* <DEDUP_REMOVED lines=13> */
.L_x_400:
[----:B------:R-:W-:Y:S05]  /*2540*/  BSYNC B0 ;  /* 0x0000000000007941 */ /* 0x000fea0003800000 */
.L_x_399:
[----:B------:R-:W-:Y:S04]  /*2550*/  BSSY B0, `(.L_x_401) ;  /* 0x0000012000007945 */ /* 0x000fe80003800000 */
        /* <DEDUP_REMOVED lines=17> */
.L_x_402:
[----:B------:R-:W-:Y:S05]  /*2670*/  BSYNC B0 ;  /* 0x0000000000007941 */ /* 0x000fea0003800000 */
.L_x_401:
        /* <DEDUP_REMOVED lines=16> */
[----:B-123--:R-:W-:Y:S01]  /*2780*/  MOV R7, R3 ;  /* 0x0000000300077202 */ /* 0x00efe20000000f00 */
        /* <DEDUP_REMOVED lines=13> */
.L_x_404:
[----:B------:R-:W-:Y:S05]  /*2860*/  BSYNC B0 ;  /* 0x0000000000007941 */ /* 0x000fea0003800000 */
.L_x_403:
[----:B------:R-:W-:Y:S04]  /*2870*/  BSSY B0, `(.L_x_405) ;  /* 0x0000012000007945 */ /* 0x000fe80003800000 */
[----:B------:R-:W-:Y:S05]  /*2880*/  @P4 BRA `(.L_x_406) ;  /* 0x0000000000404947 */ /* 0x000fea0003800000 */
[----:B------:R-:W-:Y:S01]  /*2890*/  IADD3 R0, P0, R2, 0x20, RZ ;  /* 0x0000002002007810 */ /* 0x000fe20007f1e0ff */
[----:B------:R-:W-:Y:S01]  /*28a0*/  ULDC UR5, c[0x0][0x2d0] ;  /* 0x0000b40000057ab9 */ /* 0x000fe20000000800 */
[----:B-1234-:R-:W-:Y:S01]  /*28b0*/  MOV R7, R3 ;  /* 0x0000000300077202 */ /* 0x01efe20000000f00 */
        /* <DEDUP_REMOVED lines=13> */
.L_x_406:
[----:B------:R-:W-:Y:S05]  /*2990*/  BSYNC B0 ;  /* 0x0000000000007941 */ /* 0x000fea0003800000 */
.L_x_405:
        /* <DEDUP_REMOVED lines=18> */
.L_x_408:
[----:B------:R-:W-:Y:S05]  /*2ac0*/  BSYNC B0 ;  /* 0x0000000000007941 */ /* 0x000fea0003800000 */
.L_x_407:
[----:B------:R-:W-:Y:S05]  /*2ad0*/  @P2 BRA `(.L_x_409) ;  /* 0x0000008400602947 */ /* 0x000fea0003800000 */
[----:B------:R-:W-:Y:S01]  /*2ae0*/  IADD3 R2, P0, R2, 0x60, RZ ;  /* 0x0000006002027810 */ /* 0x000fe20007f1e0ff */
[----:B------:R-:W-:Y:S01]  /*2af0*/  ULDC UR5, c[0x0][0x2d0] ;  /* 0x0000b40000057ab9 */ /* 0x000fe20000000800 */
[----:B------:R-:W-:Y:S01]  /*2b00*/  MOV R5, R3 ;  /* 0x0000000300057202 */ /* 0x000fe20000000f00 */
[----:B------:R-:W-:Y:S02]  /*2b10*/  ULDC.64 UR8, c[0x0][0x3f8] ;  /* 0x0000fe0000087ab9 */ /* 0x000fe40000000a00 */
[----:B------:R-:W-:Y:S01]  /*2b20*/  IMAD.X R0, RZ, RZ, R25, P0 ;  /* 0x000000ffff007224 */ /* 0x000fe200000e0619 */
[----:B------:R-:W-:Y:S01]  /*2b30*/  ISETP.GE.AND P0, PT, R224, UR5, PT ;  /* 0x00000005e0007c0c */ /* 0x000fe2000bf06270 */
[----:B------:R-:W-:-:S04]  /*2b40*/  IMAD.WIDE.U32 R4, R2, UR6, R4 ;  /* 0x0000000602047c25 */ /* 0x000fc8000f8e0004 */
[----:B------:R-:W-:-:S04]  /*2b50*/  IMAD R0, R0, UR6, RZ ;  /* 0x0000000600007c24 */ /* 0x000fc8000f8e02ff */
[----:B------:R-:W-:Y:S01]  /*2b60*/  IMAD R0, R2, UR7, R0 ;  /* 0x0000000702007c24 */ /* 0x000fe2000f8e0200 */
[----:B------:R-:W-:-:S03]  /*2b70*/  LEA R2, P1, R4, UR8, 0x1 ;  /* 0x0000000804027c11 */ /* 0x000fc6000f8208ff */
[----:B------:R-:W-:-:S05]  /*2b80*/  IMAD.IADD R0, R5, 0x1, R0 ;  /* 0x0000000105007824 */ /* 0x000fca00078e0200 */
[----:B------:R-:W-:-:S05]  /*2b90*/  LEA.HI.X R3, R4, UR9, R0, 0x1, P1 ;  /* 0x0000000904037c11 */ /* 0x000fca00088f0c00 */
[----:B------:R1:W-:Y:S01]  /*2ba0*/  @!P0 STG.E.128 desc[UR14][R2.64], RZ ;  /* 0x000000ff02008986 */ /* 0x0003e2000c101d0e */
[----:B------:R-:W-:-:S13]  /*2bb0*/  ISETP.GE.AND P0, PT, R13, UR5, PT ;  /* 0x000000050d007c0c */ /* 0x000fda000bf06270 */
[----:B------:R-:W-:Y:S05]  /*2bc0*/  @P0 BRA `(.L_x_409) ;  /* 0x0000008400240947 */ /* 0x000fea0003800000 */
[----:B------:R1:W-:Y:S01]  /*2bd0*/  STG.E.128 desc[UR14][R2.64+0x80], RZ ;  /* 0x000080ff02007986 */ /* 0x0003e2000c101d0e */
[----:B------:R-:W-:Y:S05]  /*2be0*/  BRA `(.L_x_409) ;  /* 0x00000084001c7947 */ /* 0x000fea0003800000 */
.L_x_392:
[----:B------:R-:W-:Y:S01]  /*2bf0*/  PLOP3.LUT P0, PT, PT, PT, UP4, 0x80, 0x0 ;  /* 0x000000000000781c */ /* 0x000fe20003f0f048 */
[----:B------:R-:W-:Y:S01]  /*2c00*/  UIMAD UR5, UR12, -0x40, UR16 ;  /* 0xffffffc00c0578a4 */ /* 0x000fe2000f8e0210 */
[----:B------:R-:W-:Y:S01]  /*2c10*/  LEA R0, R245, UR4, 0x1 ;  /* 0x00000004f5007c11 */ /* 0x000fe2000f8e08ff */
[----:B------:R-:W-:Y:S01]  /*2c20*/  ULEA.HI UR10, UR12, UR12, URZ, 0x1 ;  /* 0x0000000c0c0a7291 */ /* 0x000fe2000f8f083f */
[C---:B------:R-:W-:Y:S01]  /*2c30*/  VIADD R14, R2.reuse, 0x20 ;  /* 0x00000020020e7836 */ /* 0x040fe20000000000 */
[----:B------:R-:W-:Y:S08]  /*2c40*/  BSSY B0, `(.L_x_410) ;  /* 0x0000018000007945 */ /* 0x000ff00003800000 */
[----:B------:R-:W-:Y:S01]  /*2c50*/  @P0 BAR.SYNC.DEFER_BLOCKING 0x0 ;  /* 0x0000000000000b1d */ /* 0x000fe20000010000 */
[----:B------:R-:W-:Y:S01]  /*2c60*/  ISETP.GE.AND P4, PT, R2, UR5, PT ;  /* 0x0000000502007c0c */ /* 0x000fe2000bf86270 */
[----:B------:R-:W-:Y:S01]  /*2c70*/  ULOP3.LUT UR10, UR10, 0xfffffffe, URZ, 0xc0, !UPT ;  /* 0xfffffffe0a0a7892 */ /* 0x000fe2000f8ec03f */
[----:B------:R-:W-:-:S03]  /*2c80*/  ISETP.GE.AND P3, PT, R14, UR5, PT ;  /* 0x000000050e007c0c */ /* 0x000fc6000bf66270 */
[----:B------:R-:W-:-:S04]  /*2c90*/  UIADD3 UR10, UR12, -UR10, URZ ;  /* 0x8000000a0c0a7290 */ /* 0x000fc8000fffe03f */
        /* <DEDUP_REMOVED lines=18> */
.L_x_411:
[----:B------:R-:W-:Y:S05]  /*2dc0*/  BSYNC B0 ;  /* 0x0000000000007941 */ /* 0x000fea0003800000 */
.L_x_410:
[----:B------:R4:W-:Y:S01]  /*2dd0*/  @P3 STS.128 [R0+0x9000], RZ ;  /* 0x009000ff00003388 */ /* 0x0009e20000000c00 */
[----:B------:R-:W-:Y:S01]  /*2de0*/  VIADD R10, R245, 0x2000 ;  /* 0x00002000f50a7836 */ /* 0x000fe20000000000 */
[----:B------:R-:W-:Y:S01]  /*2df0*/  PLOP3.LUT P1, PT, PT, PT, UP0, 0x80, 0x0 ;  /* 0x000000000000781c */ /* 0x000fe20003f2f008 */
[----:B------:R-:W-:Y:S01]  /*2e00*/  BSSY B0, `(.L_x_412) ;  /* 0x0000018000007945 */ /* 0x000fe20003800000 */
[----:B------:R4:W-:Y:S02]  /*2e10*/  @P3 STS.128 [R0+0xb000], RZ ;  /* 0x00b000ff00003388 */ /* 0x0009e40000000c00 */
[----:B------:R-:W-:Y:S01]  /*2e20*/  SEL R217, R10, R245, !P1 ;  /* 0x000000f50ad97207 */ /* 0x000fe20004800000 */
[----:B------:R-:W-:Y:S08]  /*2e30*/  @P3 BRA `(.L_x_413) ;  /* 0x0000000000503947 */ /* 0x000ff00003800000 */
        /* <DEDUP_REMOVED lines=20> */
.L_x_413:
[----:B------:R-:W-:Y:S05]  /*2f80*/  BSYNC B0 ;  /* 0x0000000000007941 */ /* 0x000fea0003800000 */
.L_x_412:
        /* <DEDUP_REMOVED lines=12> */
.L_x_415:
        /* <DEDUP_REMOVED lines=20> */
.L_x_416:
[----:B------:R-:W-:Y:S05]  /*3190*/  BSYNC B0 ;  /* 0x0000000000007941 */ /* 0x000fea0003800000 */
.L_x_414:
        /* <DEDUP_REMOVED lines=13> */
.L_x_418:
        /* <DEDUP_REMOVED lines=29> */
.L_x_419:
[----:B------:R-:W-:Y:S05]  /*3440*/  BSYNC B0 ;  /* 0x0000000000007941 */ /* 0x000fea0003800000 */
.L_x_417:
        /* <DEDUP_REMOVED lines=9> */
[----:B------:R-:W-:Y:S01]  /*34e0*/  ULDC.64 UR24, c[0x0][0x260] ;  /* 0x0000980000187ab9 */ /* 0x000fe20000000a00 */
[----:B------:R-:W-:Y:S01]  /*34f0*/  ISETP.GE.AND P3, PT, R7, UR5, PT ;  /* 0x0000000507007c0c */ /* 0x000fe2000bf66270 */
[----:B------:R-:W-:Y:S01]  /*3500*/  BSSY B0, `(.L_x_420) ;  /* 0x0000034000007945 */ /* 0x000fe20003800000 */
[----:B------:R-:W-:Y:S01]  /*3510*/  ISETP.GE.AND P5, PT, R2, UR10, PT ;  /* 0x0000000a02007c0c */ /* 0x000fe2000bfa6270 */
[----:B------:R-:W-:Y:S01]  /*3520*/  VIADD R8, R244, 0x8 ;  /* 0x00000008f4087836 */ /* 0x000fe20000000000 */
[----:B------:R-:W-:Y:S01]  /*3530*/  IADD3 R6, P0, R4, UR27, RZ ;  /* 0x0000001b04067c10 */ /* 0x000fe2000ff1e0ff */
[----:B------:R-:W-:Y:S01]  /*3540*/  IMAD.U32 R9, RZ, RZ, UR13 ;  /* 0x0000000dff097e24 */ /* 0x000fe2000f8e00ff */
[----:B------:R-:W-:-:S02]  /*3550*/  SHF.R.S32.HI R4, RZ, 0x1f, R3 ;  /* 0x0000001fff047819 */ /* 0x000fc40000011403 */
[----:B------:R-:W-:Y:S01]  /*3560*/  ISETP.GE.AND P4, PT, R8, UR5, PT ;  /* 0x0000000508007c0c */ /* 0x000fe2000bf86270 */
[----:B------:R-:W-:Y:S01]  /*3570*/  IMAD.SHL.U32 R8, R244, 0x4, RZ ;  /* 0x00000004f4087824 */ /* 0x000fe200078e00ff */
[----:B------:R-:W-:Y:S01]  /*3580*/  IADD3.X R7, R5, UR35, R9, P0, !PT ;  /* 0x0000002305077c10 */ /* 0x000fe200087fe409 */
[----:B------:R-:W-:Y:S01]  /*3590*/  IMAD R5, R17, UR24, RZ ;  /* 0x0000001811057c24 */ /* 0x000fe2000f8e02ff */
[C---:B------:R-:W-:Y:S02]  /*35a0*/  @!P2 LEA R20, P0, R3.reuse, UR19, 0x2 ;  /* 0x000000130314ac11 */ /* 0x040fe4000f8010ff */
        /* <DEDUP_REMOVED lines=8> */
[----:B------:R-:W-:-:S02]  /*3630*/  P2R R22, PR, RZ, 0x10 ;  /* 0x00000010ff167803 */ /* 0x000fc40000000000 */
[----:B------:R-:W-:Y:S01]  /*3640*/  IADD3.X R19, R4, UR18, RZ, P0, !PT ;  /* 0x0000001204137c10 */ /* 0x000fe200087fe4ff */
[----:B------:R-:W-:Y:S01]  /*3650*/  IMAD.IADD R10, R7, 0x1, R3 ;  /* 0x00000001070a7824 */ /* 0x000fe200078e0203 */
[----:B------:R-:W-:Y:S02]  /*3660*/  ISETP.GE.AND P0, PT, R244, UR5, PT ;  /* 0x00000005f4007c0c */ /* 0x000fe4000bf06270 */
        /* <DEDUP_REMOVED lines=29> */
.L_x_421:
[----:B------:R-:W-:Y:S05]  /*3840*/  BSYNC B0 ;  /* 0x0000000000007941 */ /* 0x000fea0003800000 */
.L_x_420:
        /* <DEDUP_REMOVED lines=33> */
.L_x_423:
[----:B------:R-:W-:Y:S05]  /*3a60*/  BSYNC B0 ;  /* 0x0000000000007941 */ /* 0x000fea0003800000 */
.L_x_422:
        /* <DEDUP_REMOVED lines=34> */
.L_x_425:
[----:B------:R-:W-:Y:S05]  /*3c90*/  BSYNC B0 ;  /* 0x0000000000007941 */ /* 0x000fea0003800000 */
.L_x_424:
        /* <DEDUP_REMOVED lines=33> */
.L_x_427:
[----:B------:R-:W-:Y:S05]  /*3eb0*/  BSYNC B0 ;  /* 0x0000000000007941 */ /* 0x000fea0003800000 */
.L_x_426:
        /* <DEDUP_REMOVED lines=42> */
.L_x_429:
[----:B------:R-:W-:Y:S05]  /*4160*/  BSYNC B0 ;  /* 0x0000000000007941 */ /* 0x000fea0003800000 */
.L_x_428:
        /* <DEDUP_REMOVED lines=32> */
.L_x_431:
[----:B------:R-:W-:Y:S05]  /*4370*/  BSYNC B0 ;  /* 0x0000000000007941 */ /* 0x000fea0003800000 */
.L_x_430:
        /* <DEDUP_REMOVED lines=32> */
.L_x_433:
[----:B------:R-:W-:Y:S05]  /*4580*/  BSYNC B0 ;  /* 0x0000000000007941 */ /* 0x000fea0003800000 */
.L_x_432:
        /* <DEDUP_REMOVED lines=32> */
.L_x_435:
[----:B------:R-:W-:Y:S05]  /*4790*/  BSYNC B0 ;  /* 0x0000000000007941 */ /* 0x000fea0003800000 */
.L_x_434:
[----:B-1234-:R-:W2:Y:S01]  /*47a0*/  LDL R0, [R1+0xc] ;  /* 0x00000c0001007983 */ /* 0x01eea20000100800 */
[----:B------:R-:W-:Y:S01]  /*47b0*/  ISETP.NE.AND P4, PT, R11, RZ, PT ;  /* 0x000000ff0b00720c */ /* 0x000fe20003f85270 */
[----:B------:R-:W-:Y:S01]  /*47c0*/  IMAD.MOV.U32 R242, RZ, RZ, 0x7f800000 ;  /* 0x7f800000fff27424 */ /* 0x000fe200078e00ff */
[----:B------:R-:W-:Y:S01]  /*47d0*/  ISETP.NE.AND P3, PT, R22, RZ, PT ;  /* 0x000000ff1600720c */ /* 0x000fe20003f65270 */
[----:B------:R-:W0:Y:S01]  /*47e0*/  LDGDEPBAR ;  /* 0x00000000000079af */ /* 0x000e220000000000 */
[----:B------:R-:W-:Y:S01]  /*47f0*/  ISETP.NE.AND P2, PT, R12, RZ, PT ;  /* 0x000000ff0c00720c */ /* 0x000fe20003f45270 */
[----:B------:R-:W-:Y:S01]  /*4800*/  IMAD.MOV.U32 R243, RZ, RZ, 0x7f800000 ;  /* 0x7f800000fff37424 */ /* 0x000fe200078e00ff */
[----:B------:R-:W-:Y:S01]  /*4810*/  ISETP.NE.AND P0, PT, R23, RZ, PT ;  /* 0x000000ff1700720c */ /* 0x000fe20003f05270 */
[----:B------:R-:W-:Y:S01]  /*4820*/  IMAD.MOV.U32 R240, RZ, RZ, 0x7f800000 ;  /* 0x7f800000fff07424 */ /* 0x000fe200078e00ff */
[----:B------:R-:W-:Y:S01]  /*4830*/  ULDC UR25, c[0x0][0x2d0] ;  /* 0x0000b40000197ab9 */ /* 0x000fe20000000800 */
[----:B------:R-:W-:Y:S01]  /*4840*/  IMAD.MOV.U32 R241, RZ, RZ, 0x7f800000 ;  /* 0x7f800000fff17424 */ /* 0x000fe200078e00ff */
[----:B------:R-:W-:Y:S01]  /*4850*/  ULDC UR29, c[0x0][0x398] ;  /* 0x0000e600001d7ab9 */ /* 0x000fe20000000800 */
[----:B------:R-:W-:Y:S01]  /*4860*/  VIADD R2, R215, 0x2000 ;  /* 0x00002000d7027836 */ /* 0x000fe20000000000 */
[----:B------:R-:W-:Y:S01]  /*4870*/  ULDC UR28, c[0x0][0x2dc] ;  /* 0x0000b700001c7ab9 */ /* 0x000fe20000000800 */
[----:B------:R1:W5:Y:S01]  /*4880*/  @!P4 LDG.E R242, desc[UR14][R18.64] ;  /* 0x0000000e12f2c981 */ /* 0x000362000c1e1900 */
[----:B------:R-:W-:Y:S01]  /*4890*/  VIADD R3, R216, 0x2000 ;  /* 0x00002000d8037836 */ /* 0x000fe20000000000 */
[----:B------:R-:W-:-:S02]  /*48a0*/  UIADD3 UR5, UR34, UR16, URZ ;  /* 0x0000001022057290 */ /* 0x000fc4000fffe03f */
[----:B------:R1:W5:Y:S01]  /*48b0*/  @!P3 LDG.E R243, desc[UR14][R18.64+0x20] ;  /* 0x0000200e12f3b981 */ /* 0x000362000c1e1900 */
[----:B------:R-:W-:Y:S02]  /*48c0*/  IMAD.MOV.U32 R214, RZ, RZ, 0x20 ;  /* 0x00000020ffd67424 */ /* 0x000fe400078e00ff */
[----:B------:R-:W-:Y:S01]  /*48d0*/  IMAD.MOV.U32 R196, RZ, RZ, 0x40 ;  /* 0x00000040ffc47424 */ /* 0x000fe200078e00ff */
[----:B------:R1:W5:Y:S01]  /*48e0*/  @!P2 LDG.E R240, desc[UR14][R18.64+0x80] ;  /* 0x0000800e12f0a981 */ /* 0x000362000c1e1900 */
[----:B------:R-:W-:Y:S01]  /*48f0*/  IMAD.MOV.U32 R226, RZ, RZ, R217 ;  /* 0x000000ffffe27224 */ /* 0x000fe200078e00d9 */
[----:B------:R-:W-:Y:S01]  /*4900*/  CS2R R158, SRZ ;  /* 0x00000000009e7805 */ /* 0x000fe2000001ff00 */
[----:B------:R-:W-:Y:S01]  /*4910*/  IMAD.SHL.U32 R249, R244, 0x4, RZ ;  /* 0x00000004f4f97824 */ /* 0x000fe200078e00ff */
[----:B------:R1:W5:Y:S01]  /*4920*/  @!P0 LDG.E R241, desc[UR14][R20.64] ;  /* 0x0000000e14f18981 */ /* 0x000362000c1e1900 */
[----:B------:R-:W-:Y:S01]  /*4930*/  SEL R208, R2, R215, !P1 ;  /* 0x000000d702d07207 */ /* 0x000fe20004800000 */
[----:B------:R-:W-:Y:S01]  /*4940*/  UIADD3 UR5, -UR11, 0x80, UR5 ;  /* 0x000000800b057890 */ /* 0x000fe2000fffe105 */
[----:B------:R-:W-:-:S02]  /*4950*/  SEL R3, R3, R216, !P1 ;  /* 0x000000d803037207 */ /* 0x000fc40004800000 */
        /* <DEDUP_REMOVED lines=64> */
[----:B------:R-:W-:Y:S01]  /*4d60*/  ULDC UR6, c[0x0][0x394] ;  /* 0x0000e50000067ab9 */ /* 0x000fe20000000800 */
[----:B------:R-:W-:Y:S01]  /*4d70*/  LEA R209, R3, UR4, 0x1 ;  /* 0x0000000403d17c11 */ /* 0x000fe2000f8e08ff */
[----:B------:R-:W-:Y:S01]  /*4d80*/  UIADD3 UR24, UR5, -UR43, URZ ;  /* 0x8000002b05187290 */ /* 0x000fe2000fffe03f */
[----:B------:R-:W-:Y:S01]  /*4d90*/  LEA R208, R208, UR4, 0x1 ;  /* 0x00000004d0d07c11 */ /* 0x000fe2000f8e08ff */
[----:B------:R-:W-:Y:S01]  /*4da0*/  UMOV UR17, UR6 ;  /* 0x0000000600117c82 */ /* 0x000fe20008000000 */
[----:B------:R-:W-:Y:S01]  /*4db0*/  ULDC UR27, c[0x0][0x270] ;  /* 0x00009c00001b7ab9 */ /* 0x000fe20000000800 */
[----:B------:R-:W-:Y:S01]  /*4dc0*/  ULDC UR13, c[0x0][0x2ec] ;  /* 0x0000bb00000d7ab9 */ /* 0x000fe20000000800 */
[----:B--2---:R-:W-:-:S02]  /*4dd0*/  LOP3.LUT P0, RZ, R0, 0x2, RZ, 0xc0, !PT ;  /* 0x0000000200ff7812 */ /* 0x004fc4000780c0ff */
[C---:B------:R-:W-:Y:S02]  /*4de0*/  LOP3.LUT P3, RZ, R0.reuse, 0x4, RZ, 0xc0, !PT ;  /* 0x0000000400ff7812 */ /* 0x040fe4000786c0ff */
[----:B------:R-:W-:Y:S01]  /*4df0*/  LOP3.LUT P2, RZ, R0, 0x4, RZ, 0xc0, !PT ;  /* 0x0000000400ff7812 */ /* 0x000fe2000784c0ff */
[----:B------:R-:W-:Y:S01]  /*4e00*/  VIADD R0, R244, 0xffffffc0 ;  /* 0xffffffc0f4007836 */ /* 0x000fe20000000000 */
[----:B------:R-:W-:Y:S02]  /*4e10*/  SEL R214, R214, 0xffffffe0, !P0 ;  /* 0xffffffe0d6d67807 */ /* 0x000fe40004000000 */
[----:B------:R-:W-:Y:S01]  /*4e20*/  SEL R196, R196, 0xffffffc0, !P3 ;  /* 0xffffffc0c4c47807 */ /* 0x000fe20005800000 */
[----:B------:R-:W-:Y:S01]  /*4e30*/  IMAD.SHL.U32 R246, R0, 0x4, RZ ;  /* 0x0000000400f67824 */ /* 0x000fe200078e00ff */
[----:B------:R-:W-:-:S04]  /*4e40*/  SHF.R.S32.HI R2, RZ, 0x1f, R0 ;  /* 0x0000001fff027819 */ /* 0x000fc80000011400 */
[----:B-1----:R-:W-:-:S07]  /*4e50*/  SHF.L.U64.HI R247, R0, 0x2, R2 ;  /* 0x0000000200f77819 */ /* 0x002fce0000010202 */
.L_x_440:
[----:B------:R-:W0:Y:S01]  /*4e60*/  LDGDEPBAR ;  /* 0x00000000000079af */ /* 0x000e220000000000 */
[----:B------:R-:W-:Y:S01]  /*4e70*/  IMAD.IADD R0, R209, 0x1, R214 ;  /* 0x00000001d1007824 */ /* 0x000fe200078e02d6 */
[----:B------:R-:W-:Y:S01]  /*4e80*/  IADD3 R2, P0, R249, UR21, RZ ;  /* 0x00000015f9027c10 */ /* 0x000fe2000ff1e0ff */
[----:B------:R-:W-:Y:S01]  /*4e90*/  USHF.L.U32 UR8, UR12, 0x6, URZ ;  /* 0x000000060c087899 */ /* 0x000fe2000800063f */
[----:B------:R-:W-:Y:S02]  /*4ea0*/  UMOV UR7, UR58 ;  /* 0x0000003a00077c82 */ /* 0x000fe40008000000 */
[----:B------:R-:W-:Y:S01]  /*4eb0*/  IADD3.X R3, R248, UR20, RZ, P0, !PT ;  /* 0x00000014f8037c10 */ /* 0x000fe200087fe4ff */
[----:B------:R-:W-:Y:S06]  /*4ec0*/  UISETP.GE.AND UP0, UPT, UR8, UR24, UPT ;  /* 0x000000180800728c */ /* 0x000fec000bf06270 */
[----:B------:R-:W-:Y:S01]  /*4ed0*/  PLOP3.LUT P0, PT, PT, PT, UP0, 0x80, 0x0 ;  /* 0x000000000000781c */ /* 0x000fe20003f0f008 */
[----:B------:R-:W-:Y:S04]  /*4ee0*/  DEPBAR.LE SB0, 0x0 ;  /* 0x000080000000791a */ /* 0x000fe80000000000 */
[----:B------:R-:W-:Y:S06]  /*4ef0*/  BAR.SYNC.DEFER_BLOCKING 0x0 ;  /* 0x0000000000007b1d */ /* 0x000fec0000010000 */
[----:B------:R-:W-:Y:S04]  /*4f00*/  LDSM.16.M88.4 R32, [R209] ;  /* 0x00000000d120783b */ /* 0x000fe80000000200 */
[----:B------:R-:W1:Y:S04]  /*4f10*/  LDSM.16.M88.4 R16, [R211+UR4+0xc000] ;  /* 0x00c00004d310783b */ /* 0x000e680008000200 */
[----:B------:R-:W2:Y:S04]  /*4f20*/  LDSM.16.M88.4 R28, [R209+0x1000] ;  /* 0x00100000d11c783b */ /* 0x000ea80000000200 */
[----:B------:R-:W3:Y:S04]  /*4f30*/  LDSM.16.M88.4 R164, [R211+UR4+0xc800] ;  /* 0x00c80004d3a4783b */ /* 0x000ee80008000200 */
[----:B------:R-:W-:Y:S04]  /*4f40*/  LDSM.16.M88.4 R168, [R0] ;  /* 0x0000000000a8783b */ /* 0x000fe80000000200 */
[----:B------:R-:W4:Y:S04]  /*4f50*/  LDSM.16.M88.4 R172, [R210] ;  /* 0x00000000d2ac783b */ /* 0x000f280000000200 */
[----:B------:R-:W4:Y:S04]  /*4f60*/  LDSM.16.M88.4 R176, [R0+0x1000] ;  /* 0x0010000000b0783b */ /* 0x000f280000000200 */
[----:B------:R-:W4:Y:S04]  /*4f70*/  LDSM.16.M88.4 R180, [R210+0x800] ;  /* 0x00080000d2b4783b */ /* 0x000f280000000200 */
[----:B------:R-:W-:Y:S04]  /*4f80*/  LDSM.16.M88.4 R184, [R213] ;  /* 0x00000000d5b8783b */ /* 0x000fe80000000200 */
[----:B------:R-:W-:Y:S04]  /*4f90*/  LDSM.16.M88.4 R192, [R213+0x800] ;  /* 0x00080000d5c0783b */ /* 0x000fe80000000200 */
[----:B-----5:R-:W5:Y:S01]  /*4fa0*/  LDG.E R199, desc[UR14][R2.64] ;  /* 0x0000000e02c77981 */ /* 0x020f62000c1e1900 */
[-C--:B-1----:R-:W-:Y:S03]  /*4fb0*/  HMMA.16816.F32 R4, R32, R16.reuse, RZ ;  /* 0x000000102004723c */ /* 0x082fe600000018ff */
[----:B------:R-:W5:Y:S04]  /*4fc0*/  LDG.E R200, desc[UR14][R2.64+0x20] ;  /* 0x0000200e02c87981 */ /* 0x000f68000c1e1900 */
[----:B------:R-:W5:Y:S01]  /*4fd0*/  LDG.E R198, desc[UR14][R2.64+0x80] ;  /* 0x0000800e02c67981 */ /* 0x000f62000c1e1900 */
[C---:B--2---:R-:W-:Y:S03]  /*4fe0*/  HMMA.16816.F32 R8, R28.reuse, R16, RZ ;  /* 0x000000101c08723c */ /* 0x044fe600000018ff */
[----:B------:R1:W5:Y:S03]  /*4ff0*/  LDG.E R197, desc[UR14][R2.64+0xa0] ;  /* 0x0000a00e02c57981 */ /* 0x000366000c1e1900 */
[-C--:B------:R-:W-:Y:S06]  /*5000*/  HMMA.16816.F32 R12, R28, R18.reuse, RZ ;  /* 0x000000121c0c723c */ /* 0x080fec00000018ff */
[C---:B------:R-:W-:Y:S06]  /*5010*/  HMMA.16816.F32 R16, R32.reuse, R18, RZ ;  /* 0x000000122010723c */ /* 0x040fec00000018ff */
[-C--:B---3--:R-:W-:Y:S06]  /*5020*/  HMMA.16816.F32 R20, R32, R164.reuse, RZ ;  /* 0x000000a42014723c */ /* 0x088fec00000018ff */
[C---:B------:R-:W-:Y:S02]  /*5030*/  HMMA.16816.F32 R24, R28.reuse, R164, RZ ;  /* 0x000000a41c18723c */ /* 0x040fe400000018ff */
[--C-:B-1----:R-:W-:Y:S04]  /*5040*/  IMAD.IADD R3, R209, 0x1, R196.reuse ;  /* 0x00000001d1037824 */ /* 0x102fe800078e02c4 */
[-C--:B------:R-:W-:Y:S01]  /*5050*/  HMMA.16816.F32 R28, R28, R166.reuse, RZ ;  /* 0x000000a61c1c723c */ /* 0x080fe200000018ff */
[----:B------:R-:W-:Y:S01]  /*5060*/  IMAD.IADD R2, R0, 0x1, R196 ;  /* 0x0000000100027824 */ /* 0x000fe200078e02c4 */
[----:B------:R-:W-:Y:S04]  /*5070*/  LDSM.16.M88.4 R188, [R3+0x1000] ;  /* 0x0010000003bc783b */ /* 0x000fe80000000200 */
[----:B------:R-:W-:Y:S01]  /*5080*/  HMMA.16816.F32 R32, R32, R166, RZ ;  /* 0x000000a62020723c */ /* 0x000fe200000018ff */
[----:B------:R-:W1:Y:S05]  /*5090*/  LDSM.16.M88.4 R164, [R3] ;  /* 0x0000000003a4783b */ /* 0x000e6a0000000200 */
[-C--:B----4-:R-:W-:Y:S06]  /*50a0*/  HMMA.16816.F32 R4, R168, R172.reuse, R4 ;  /* 0x000000aca804723c */ /* 0x090fec0000001804 */
[C---:B------:R-:W-:Y:S06]  /*50b0*/  HMMA.16816.F32 R8, R176.reuse, R172, R8 ;  /* 0x000000acb008723c */ /* 0x040fec0000001808 */
[-C--:B------:R-:W-:Y:S06]  /*50c0*/  HMMA.16816.F32 R12, R176, R174.reuse, R12 ;  /* 0x000000aeb00c723c */ /* 0x080fec000000180c */
[C---:B------:R-:W-:Y:S01]  /*50d0*/  HMMA.16816.F32 R16, R168.reuse, R174, R16 ;  /* 0x000000aea810723c */ /* 0x040fe20000001810 */
[----:B------:R-:W-:Y:S05]  /*50e0*/  LDSM.16.M88.4 R172, [R212] ;  /* 0x00000000d4ac783b */ /* 0x000fea0000000200 */
[-C--:B------:R-:W-:Y:S06]  /*50f0*/  HMMA.16816.F32 R20, R168, R180.reuse, R20 ;  /* 0x000000b4a814723c */ /* 0x080fec0000001814 */
[C---:B------:R-:W-:Y:S06]  /*5100*/  HMMA.16816.F32 R24, R176.reuse, R180, R24 ;  /* 0x000000b4b018723c */ /* 0x040fec0000001818 */
[-C--:B------:R-:W-:Y:S01]  /*5110*/  HMMA.16816.F32 R28, R176, R182.reuse, R28 ;  /* 0x000000b6b01c723c */ /* 0x080fe2000000181c */
[----:B------:R-:W-:Y:S05]  /*5120*/  LDSM.16.M88.4 R176, [R2+0x1000] ;  /* 0x0010000002b0783b */ /* 0x000fea0000000200 */
[----:B------:R-:W-:Y:S01]  /*5130*/  HMMA.16816.F32 R32, R168, R182, R32 ;  /* 0x000000b6a820723c */ /* 0x000fe20000001820 */
[----:B------:R-:W2:Y:S04]  /*5140*/  LDSM.16.M88.4 R168, [R2] ;  /* 0x0000000002a8783b */ /* 0x000ea80000000200 */
[----:B------:R-:W3:Y:S01]  /*5150*/  LDSM.16.M88.4 R180, [R212+0x800] ;  /* 0x00080000d4b4783b */ /* 0x000ee20000000200 */
[-C--:B-1----:R-:W-:Y:S06]  /*5160*/  HMMA.16816.F32 R4, R164, R184.reuse, R4 ;  /* 0x000000b8a404723c */ /* 0x082fec0000001804 */
[C---:B------:R-:W-:Y:S06]  /*5170*/  HMMA.16816.F32 R8, R188.reuse, R184, R8 ;  /* 0x000000b8bc08723c */ /* 0x040fec0000001808 */
[-C--:B------:R-:W-:Y:S06]  /*5180*/  HMMA.16816.F32 R12, R188, R186.reuse, R12 ;  /* 0x000000babc0c723c */ /* 0x080fec000000180c */
[C---:B------:R-:W-:Y:S01]  /*5190*/  HMMA.16816.F32 R16, R164.reuse, R186, R16 ;  /* 0x000000baa410723c */ /* 0x040fe20000001810 */
[----:B------:R-:W-:Y:S05]  /*51a0*/  LDSM.16.M88.4 R184, [R211+UR4+0x10000] ;  /* 0x01000004d3b8783b */ /* 0x000fea0008000200 */
[-C--:B------:R-:W-:Y:S06]  /*51b0*/  HMMA.16816.F32 R20, R164, R192.reuse, R20 ;  /* 0x000000c0a414723c */ /* 0x080fec0000001814 */
[C---:B------:R-:W-:Y:S06]  /*51c0*/  HMMA.16816.F32 R24, R188.reuse, R192, R24 ;  /* 0x000000c0bc18723c */ /* 0x040fec0000001818 */
[-C--:B------:R-:W-:Y:S01]  /*51d0*/  HMMA.16816.F32 R28, R188, R194.reuse, R28 ;  /* 0x000000c2bc1c723c */ /* 0x080fe2000000181c */
[----:B------:R-:W-:Y:S05]  /*51e0*/  LDSM.16.M88.4 R188, [R209+0x3000] ;  /* 0x00300000d1bc783b */ /* 0x000fea0000000200 */
[----:B------:R-:W-:Y:S01]  /*51f0*/  HMMA.16816.F32 R32, R164, R194, R32 ;  /* 0x000000c2a420723c */ /* 0x000fe20000001820 */
[----:B------:R-:W1:Y:S04]  /*5200*/  LDSM.16.M88.4 R164, [R209+0x2000] ;  /* 0x00200000d1a4783b */ /* 0x000e680000000200 */
[----:B------:R-:W4:Y:S01]  /*5210*/  LDSM.16.M88.4 R192, [R211+UR4+0x10800] ;  /* 0x01080004d3c0783b */ /* 0x000f220008000200 */
[-C--:B--2---:R-:W-:Y:S06]  /*5220*/  HMMA.16816.F32 R4, R168, R172.reuse, R4 ;  /* 0x000000aca804723c */ /* 0x084fec0000001804 */
[C---:B------:R-:W-:Y:S06]  /*5230*/  HMMA.16816.F32 R8, R176.reuse, R172, R8 ;  /* 0x000000acb008723c */ /* 0x040fec0000001808 */
[-C--:B------:R-:W-:Y:S06]  /*5240*/  HMMA.16816.F32 R12, R176, R174.reuse, R12 ;  /* 0x000000aeb00c723c */ /* 0x080fec000000180c */
[C---:B------:R-:W-:Y:S01]  /*5250*/  HMMA.16816.F32 R16, R168.reuse, R174, R16 ;  /* 0x000000aea810723c */ /* 0x040fe20000001810 */
[----:B------:R-:W-:Y:S05]  /*5260*/  LDSM.16.M88.4 R172, [R210+0x4000] ;  /* 0x00400000d2ac783b */ /* 0x000fea0000000200 */
[-C--:B---3--:R-:W-:Y:S06]  /*5270*/  HMMA.16816.F32 R20, R168, R180.reuse, R20 ;  /* 0x000000b4a814723c */ /* 0x088fec0000001814 */
[C---:B------:R-:W-:Y:S06]  /*5280*/  HMMA.16816.F32 R24, R176.reuse, R180, R24 ;  /* 0x000000b4b018723c */ /* 0x040fec0000001818 */
[-C--:B------:R-:W-:Y:S01]  /*5290*/  HMMA.16816.F32 R28, R176, R182.reuse, R28 ;  /* 0x000000b6b01c723c */ /* 0x080fe2000000181c */
[----:B------:R-:W-:Y:S05]  /*52a0*/  LDSM.16.M88.4 R176, [R0+0x3000] ;  /* 0x0030000000b0783b */ /* 0x000fea0000000200 */
[----:B------:R-:W-:Y:S01]  /*52b0*/  HMMA.16816.F32 R32, R168, R182, R32 ;  /* 0x000000b6a820723c */ /* 0x000fe20000001820 */
[----:B------:R-:W2:Y:S04]  /*52c0*/  LDSM.16.M88.4 R168, [R0+0x2000] ;  /* 0x0020000000a8783b */ /* 0x000ea80000000200 */
[----:B------:R-:W3:Y:S01]  /*52d0*/  LDSM.16.M88.4 R180, [R210+0x4800] ;  /* 0x00480000d2b4783b */ /* 0x000ee20000000200 */
[-C--:B-1----:R-:W-:Y:S06]  /*52e0*/  HMMA.16816.F32 R4, R164, R184.reuse, R4 ;  /* 0x000000b8a404723c */ /* 0x082fec0000001804 */
[C---:B------:R-:W-:Y:S06]  /*52f0*/  HMMA.16816.F32 R8, R188.reuse, R184, R8 ;  /* 0x000000b8bc08723c */ /* 0x040fec0000001808 */
[-C--:B------:R-:W-:Y:S06]  /*5300*/  HMMA.16816.F32 R12, R188, R186.reuse, R12 ;  /* 0x000000babc0c723c */ /* 0x080fec000000180c */
[C---:B------:R-:W-:Y:S01]  /*5310*/  HMMA.16816.F32 R16, R164.reuse, R186, R16 ;  /* 0x000000baa410723c */ /* 0x040fe20000001810 */
[----:B------:R-:W-:Y:S05]  /*5320*/  LDSM.16.M88.4 R184, [R213+0x4000] ;  /* 0x00400000d5b8783b */ /* 0x000fea0000000200 */
[-C--:B----4-:R-:W-:Y:S06]  /*5330*/  HMMA.16816.F32 R20, R164, R192.reuse, R20 ;  /* 0x000000c0a414723c */ /* 0x090fec0000001814 */
[C---:B------:R-:W-:Y:S06]  /*5340*/  HMMA.16816.F32 R24, R188.reuse, R192, R24 ;  /* 0x000000c0bc18723c */ /* 0x040fec0000001818 */
[-C--:B------:R-:W-:Y:S01]  /*5350*/  HMMA.16816.F32 R28, R188, R194.reuse, R28 ;  /* 0x000000c2bc1c723c */ /* 0x080fe2000000181c */
[----:B------:R-:W-:Y:S05]  /*5360*/  LDSM.16.M88.4 R188, [R3+0x3000] ;  /* 0x0030000003bc783b */ /* 0x000fea0000000200 */
[----:B------:R-:W-:Y:S01]  /*5370*/  HMMA.16816.F32 R32, R164, R194, R32 ;  /* 0x000000c2a420723c */ /* 0x000fe20000001820 */
[----:B------:R-:W1:Y:S04]  /*5380*/  LDSM.16.M88.4 R164, [R3+0x2000] ;  /* 0x0020000003a4783b */ /* 0x000e680000000200 */
[----:B------:R-:W4:Y:S01]  /*5390*/  LDSM.16.M88.4 R192, [R213+0x4800] ;  /* 0x00480000d5c0783b */ /* 0x000f220000000200 */
        /* <DEDUP_REMOVED lines=15> */
[C---:B------:R-:W-:Y:S06]  /*5490*/  HMMA.16816.F32 R16, R164.reuse, R186, R16 ;  /* 0x000000baa410723c */ /* 0x040fec0000001810 */
[-C--:B----4-:R-:W-:Y:S06]  /*54a0*/  HMMA.16816.F32 R20, R164, R192.reuse, R20 ;  /* 0x000000c0a414723c */ /* 0x090fec0000001814 */
[C---:B------:R-:W-:Y:S06]  /*54b0*/  HMMA.16816.F32 R24, R188.reuse, R192, R24 ;  /* 0x000000c0bc18723c */ /* 0x040fec0000001818 */
[-C--:B------:R-:W-:Y:S06]  /*54c0*/  HMMA.16816.F32 R28, R188, R194.reuse, R28 ;  /* 0x000000c2bc1c723c */ /* 0x080fec000000181c */
[----:B------:R-:W-:Y:S06]  /*54d0*/  HMMA.16816.F32 R32, R164, R194, R32 ;  /* 0x000000c2a420723c */ /* 0x000fec0000001820 */
[-C--:B--2---:R-:W-:Y:S06]  /*54e0*/  HMMA.16816.F32 R4, R168, R172.reuse, R4 ;  /* 0x000000aca804723c */ /* 0x084fec0000001804 */
[C---:B------:R-:W-:Y:S06]  /*54f0*/  HMMA.16816.F32 R8, R176.reuse, R172, R8 ;  /* 0x000000acb008723c */ /* 0x040fec0000001808 */
[-C--:B------:R-:W-:Y:S06]  /*5500*/  HMMA.16816.F32 R12, R176, R174.reuse, R12 ;  /* 0x000000aeb00c723c */ /* 0x080fec000000180c */
[C---:B------:R-:W-:Y:S06]  /*5510*/  HMMA.16816.F32 R16, R168.reuse, R174, R16 ;  /* 0x000000aea810723c */ /* 0x040fec0000001810 */
[-C--:B---3--:R-:W-:Y:S06]  /*5520*/  HMMA.16816.F32 R20, R168, R180.reuse, R20 ;  /* 0x000000b4a814723c */ /* 0x088fec0000001814 */
[C---:B------:R-:W-:Y:S06]  /*5530*/  HMMA.16816.F32 R24, R176.reuse, R180, R24 ;  /* 0x000000b4b018723c */ /* 0x040fec0000001818 */
[-C--:B------:R-:W-:Y:S06]  /*5540*/  HMMA.16816.F32 R28, R176, R182.reuse, R28 ;  /* 0x000000b6b01c723c */ /* 0x080fec000000181c */
[----:B------:R-:W-:Y:S01]  /*5550*/  HMMA.16816.F32 R32, R168, R182, R32 ;  /* 0x000000b6a820723c */ /* 0x000fe20000001820 */
[----:B------:R-:W-:Y:S11]  /*5560*/  @!UPT UIADD3 URZ, URZ, URZ, URZ ;  /* 0x0000003f3f3ff290 */ /* 0x000ff6000fffe03f */
[----:B------:R-:W-:Y:S01]  /*5570*/  @!UPT UIADD3 URZ, URZ, URZ, URZ ;  /* 0x0000003f3f3ff290 */ /* 0x000fe2000fffe03f */
[----:B------:R-:W-:Y:S11]  /*5580*/  @!P0 BRA `(.L_x_436) ;  /* 0x0000000000308947 */ /* 0x000ff60003800000 */
[----:B------:R-:W-:Y:S02]  /*5590*/  USHF.L.U32 UR5, UR23, 0x7, URZ ;  /* 0x0000000717057899 */ /* 0x000fe4000800063f */
[----:B------:R-:W-:Y:S02]  /*55a0*/  UIADD3 UR9, UR8, 0x40, URZ ;  /* 0x0000004008097890 */ /* 0x000fe4000fffe03f */
[----:B------:R-:W-:Y:S02]  /*55b0*/  UIADD3 UR6, UR5, UR16, URZ ;  /* 0x0000001005067290 */ /* 0x000fe4000fffe03f */
[----:B------:R-:W-:Y:S02]  /*55c0*/  UIADD3 UR7, UR5, 0x80, URZ ;  /* 0x0000008005077890 */ /* 0x000fe4000fffe03f */
[----:B------:R-:W-:Y:S04]  /*55d0*/  UIADD3 UR5, UR17, UR6, -UR11 ;  /* 0x0000000611057290 */ /* 0x000fe8000fffe80b */
[----:B------:R-:W-:Y:S01]  /*55e0*/  UISETP.GE.AND UP0, UPT, UR9, UR5, UPT ;  /* 0x000000050900728c */ /* 0x000fe2000bf06270 */
[----:B------:R-:W-:Y:S01]  /*55f0*/  IMAD.U32 R0, RZ, RZ, UR7 ;  /* 0x00000007ff007e24 */ /* 0x000fe2000f8e00ff */
[----:B------:R-:W-:Y:S04]  /*5600*/  UMOV UR7, UR17 ;  /* 0x0000001100077c82 */ /* 0x000fe80008000000 */
[----:B------:R-:W-:Y:S02]  /*5610*/  ISETP.LT.AND P0, PT, R0, UR11, PT ;  /* 0x0000000b00007c0c */ /* 0x000fe4000bf01270 */
[----:B------:R-:W-:Y:S11]  /*5620*/  PLOP3.LUT P1, PT, PT, PT, UP0, 0x80, 0x0 ;  /* 0x000000000000781c */ /* 0x000ff60003f2f008 */
[----:B------:R-:W-:Y:S02]  /*5630*/  @!UPT UIADD3 URZ, URZ, URZ, URZ ;  /* 0x0000003f3f3ff290 */ /* 0x000fe4000fffe03f */
[----:B------:R-:W-:Y:S05]  /*5640*/  @!P1 BRA P0, `(.L_x_437) ;  /* 0x0000000800009947 */ /* 0x000fea0000000000 */
.L_x_436:
[----:B------:R-:W-:Y:S01]  /*5650*/  UIADD3 UR5, UR11, 0x1, -UR16 ;  /* 0x000000010b057890 */ /* 0x000fe2000fffe810 */
[----:B------:R-:W-:Y:S01]  /*5660*/  IMAD.U32 R0, RZ, RZ, UR23 ;  /* 0x00000017ff007e24 */ /* 0x000fe2000f8e00ff */
[----:B------:R-:W-:Y:S01]  /*5670*/  UIADD3 UR6, -UR7, UR11, -UR16 ;  /* 0x0000000b07067290 */ /* 0x000fe2000fffe910 */
[----:B------:R-:W-:Y:S01]  /*5680*/  VIADD R164, R244, UR8 ;  /* 0x00000008f4a47c36 */ /* 0x000fe20008000000 */
[----:B------:R-:W-:Y:S01]  /*5690*/  UIADD3 UR5, UR5, UR29, URZ ;  /* 0x0000001d05057290 */ /* 0x000fe2000fffe03f */
[----:B------:R-:W-:Y:S01]  /*56a0*/  IMAD R0, R0, 0x80, R252 ;  /* 0x0000008000007824 */ /* 0x000fe200078e02fc */
[----:B------:R-:W-:Y:S01]  /*56b0*/  UMOV UR17, UR7 ;  /* 0x0000000700117c82 */ /* 0x000fe20008000000 */
[C---:B------:R-:W-:Y:S01]  /*56c0*/  VIADD R165, R164.reuse, 0x20 ;  /* 0x00000020a4a57836 */ /* 0x040fe20000000000 */
[----:B------:R-:W-:Y:S01]  /*56d0*/  VIADDMNMX R3, R164, UR6, RZ, !PT ;  /* 0x00000006a4037c46 */ /* 0x000fe2000f8001ff */
[C---:B------:R-:W-:Y:S02]  /*56e0*/  VIADD R172, R0.reuse, 0x1 ;  /* 0x0000000100ac7836 */ /* 0x040fe40000000000 */
[----:B------:R-:W-:Y:S01]  /*56f0*/  IMAD.U32 R2, RZ, RZ, UR5 ;  /* 0x00000005ff027e24 */ /* 0x000fe2000f8e00ff */
[CC--:B------:R-:W-:Y:S01]  /*5700*/  ISETP.GE.AND P1, PT, R0.reuse, R3.reuse, PT ;  /* 0x000000030000720c */ /* 0x0c0fe20003f26270 */
[----:B------:R-:W-:Y:S01]  /*5710*/  VIADD R171, R0, 0x8 ;  /* 0x0000000800ab7836 */ /* 0x000fe20000000000 */
[-C--:B------:R-:W-:Y:S01]  /*5720*/  ISETP.GE.AND P0, PT, R172, R3.reuse, PT ;  /* 0x00000003ac00720c */ /* 0x080fe20003f06270 */
[----:B------:R-:W-:Y:S01]  /*5730*/  VIADD R170, R0, 0x9 ;  /* 0x0000000900aa7836 */ /* 0x000fe20000000000 */
[----:B------:R-:W-:Y:S01]  /*5740*/  VIADDMNMX R2, R164, R2, UR11, PT ;  /* 0x0000000ba4027e46 */ /* 0x000fe2000b800102 */
[C---:B------:R-:W-:Y:S01]  /*5750*/  VIADD R169, R0.reuse, 0x10 ;  /* 0x0000001000a97836 */ /* 0x040fe20000000000 */
[-C--:B------:R-:W-:Y:S01]  /*5760*/  ISETP.GE.AND P6, PT, R171, R3.reuse, PT ;  /* 0x00000003ab00720c */ /* 0x080fe20003fc6270 */
[C---:B------:R-:W-:Y:S01]  /*5770*/  VIADD R168, R0.reuse, 0x11 ;  /* 0x0000001100a87836 */ /* 0x040fe20000000000 */
[CC--:B------:R-:W-:Y:S01]  /*5780*/  ISETP.GE.OR P1, PT, R0.reuse, R2.reuse, !P1 ;  /* 0x000000020000720c */ /* 0x0c0fe20004f26670 */
[----:B------:R-:W-:Y:S01]  /*5790*/  VIADD R167, R0, 0x18 ;  /* 0x0000001800a77836 */ /* 0x000fe20000000000 */
[-C--:B------:R-:W-:Y:S01]  /*57a0*/  ISETP.GE.OR P0, PT, R172, R2.reuse, !P0 ;  /* 0x00000002ac00720c */ /* 0x080fe20004706670 */
[----:B------:R-:W-:Y:S01]  /*57b0*/  VIADD R166, R0, 0x19 ;  /* 0x0000001900a67836 */ /* 0x000fe20000000000 */
[----:B------:R-:W-:Y:S01]  /*57c0*/  FSEL R4, R4, -INF , !P1 ;  /* 0xff80000004047808 */ /* 0x000fe20004800000 */
[----:B------:R-:W-:Y:S01]  /*57d0*/  IMAD.U32 R174, RZ, RZ, UR5 ;  /* 0x00000005ffae7e24 */ /* 0x000fe2000f8e00ff */
[----:B------:R-:W-:Y:S01]  /*57e0*/  FSEL R5, R5, -INF , !P0 ;  /* 0xff80000005057808 */ /* 0x000fe20004000000 */
[----:B------:R-:W-:Y:S01]  /*57f0*/  IMAD.U32 R173, RZ, RZ, UR5 ;  /* 0x00000005ffad7e24 */ /* 0x000fe2000f8e00ff */
[-C--:B------:R-:W-:Y:S02]  /*5800*/  ISETP.GE.AND P5, PT, R170, R3.reuse, PT ;  /* 0x00000003aa00720c */ /* 0x080fe40003fa6270 */
[-C--:B------:R-:W-:Y:S02]  /*5810*/  ISETP.GE.AND P4, PT, R169, R3.reuse, PT ;  /* 0x00000003a900720c */ /* 0x080fe40003f86270 */
[-C--:B------:R-:W-:Y:S02]  /*5820*/  ISETP.GE.AND P3, PT, R168, R3.reuse, PT ;  /* 0x00000003a800720c */ /* 0x080fe40003f66270 */
[-C--:B------:R-:W-:Y:S02]  /*5830*/  ISETP.GE.AND P1, PT, R167, R3.reuse, PT ;  /* 0x00000003a700720c */ /* 0x080fe40003f26270 */
[----:B------:R-:W-:Y:S01]  /*5840*/  ISETP.GE.AND P0, PT, R166, R3, PT ;  /* 0x00000003a600720c */ /* 0x000fe20003f06270 */
[----:B------:R-:W-:Y:S01]  /*5850*/  VIADD R3, R164, 0x8 ;  /* 0x00000008a4037836 */ /* 0x000fe20000000000 */
[-C--:B------:R-:W-:Y:S02]  /*5860*/  ISETP.GE.OR P6, PT, R171, R2.reuse, !P6 ;  /* 0x00000002ab00720c */ /* 0x080fe400077c6670 */
[-C--:B------:R-:W-:Y:S02]  /*5870*/  ISETP.GE.OR P5, PT, R170, R2.reuse, !P5 ;  /* 0x00000002aa00720c */ /* 0x080fe40006fa6670 */
[-C--:B------:R-:W-:Y:S02]  /*5880*/  ISETP.GE.OR P4, PT, R169, R2.reuse, !P4 ;  /* 0x00000002a900720c */ /* 0x080fe40006786670 */
[-C--:B------:R-:W-:Y:S02]  /*5890*/  ISETP.GE.OR P3, PT, R168, R2.reuse, !P3 ;  /* 0x00000002a800720c */ /* 0x080fe40005f66670 */
[-C--:B------:R-:W-:Y:S02]  /*58a0*/  ISETP.GE.OR P1, PT, R167, R2.reuse, !P1 ;  /* 0x00000002a700720c */ /* 0x080fe40004f26670 */
[----:B------:R-:W-:Y:S01]  /*58b0*/  ISETP.GE.OR P0, PT, R166, R2, !P0 ;  /* 0x00000002a600720c */ /* 0x000fe20004706670 */
[----:B------:R-:W-:Y:S01]  /*58c0*/  IMAD.U32 R2, RZ, RZ, UR5 ;  /* 0x00000005ff027e24 */ /* 0x000fe2000f8e00ff */
[----:B------:R-:W-:Y:S02]  /*58d0*/  VIADDMNMX R3, R3, UR6, RZ, !PT ;  /* 0x0000000603037c46 */ /* 0x000fe4000f8001ff */
[----:B------:R-:W-:Y:S02]  /*58e0*/  FSEL R16, R16, -INF , !P6 ;  /* 0xff80000010107808 */ /* 0x000fe40007000000 */
[--C-:B------:R-:W-:Y:S02]  /*58f0*/  IADD3 R2, R2, 0x8, R164.reuse ;  /* 0x0000000802027810 */ /* 0x100fe40007ffe0a4 */
[----:B------:R-:W-:Y:S02]  /*5900*/  FSEL R17, R17, -INF , !P5 ;  /* 0xff80000011117808 */ /* 0x000fe40006800000 */
[-C--:B------:R-:W-:Y:S02]  /*5910*/  ISETP.GE.AND P6, PT, R0, R3.reuse, PT ;  /* 0x000000030000720c */ /* 0x080fe40003fc6270 */
[-C--:B------:R-:W-:Y:S02]  /*5920*/  ISETP.GE.AND P5, PT, R172, R3.reuse, PT ;  /* 0x00000003ac00720c */ /* 0x080fe40003fa6270 */
[----:B------:R-:W-:Y:S02]  /*5930*/  VIMNMX R2, R2, UR11, PT ;  /* 0x0000000b02027c48 */ /* 0x000fe4000bfe0100 */
        /* <DEDUP_REMOVED lines=8> */
[-C--:B------:R-:W-:Y:S02]  /*59c0*/  ISETP.GE.OR P6, PT, R0, R2.reuse, !P6 ;  /* 0x000000020000720c */ /* 0x080fe400077c6670 */
[-C--:B------:R-:W-:Y:S02]  /*59d0*/  ISETP.GE.OR P5, PT, R172, R2.reuse, !P5 ;  /* 0x00000002ac00720c */ /* 0x080fe40006fa6670 */
[-C--:B------:R-:W-:Y:S02]  /*59e0*/  ISETP.GE.OR P4, PT, R171, R2.reuse, !P4 ;  /* 0x00000002ab00720c */ /* 0x080fe40006786670 */
[-C--:B------:R-:W-:Y:S02]  /*59f0*/  ISETP.GE.OR P3, PT, R170, R2.reuse, !P3 ;  /* 0x00000002aa00720c */ /* 0x080fe40005f66670 */
[-C--:B------:R-:W-:Y:S02]  /*5a00*/  ISETP.GE.OR P1, PT, R169, R2.reuse, !P1 ;  /* 0x00000002a900720c */ /* 0x080fe40004f26670 */
[-C--:B------:R-:W-:Y:S02]  /*5a10*/  ISETP.GE.OR P0, PT, R168, R2.reuse, !P0 ;  /* 0x00000002a800720c */ /* 0x080fe40004706670 */
[--C-:B------:R-:W-:Y:S02]  /*5a20*/  IADD3 R174, R174, 0x20, R164.reuse ;  /* 0x00000020aeae7810 */ /* 0x100fe40007ffe0a4 */
[----:B------:R-:W-:Y:S02]  /*5a30*/  VIADDMNMX R165, R165, UR6, RZ, !PT ;  /* 0x00000006a5a57c46 */ /* 0x000fe4000f8001ff */
[----:B------:R-:W-:Y:S02]  /*5a40*/  FSEL R6, R6, -INF , !P6 ;  /* 0xff80000006067808 */ /* 0x000fe40007000000 */
[----:B------:R-:W-:Y:S02]  /*5a50*/  FSEL R7, R7, -INF , !P5 ;  /* 0xff80000007077808 */ /* 0x000fe40006800000 */
[-C--:B------:R-:W-:Y:S02]  /*5a60*/  ISETP.GE.AND P6, PT, R167, R3.reuse, PT ;  /* 0x00000003a700720c */ /* 0x080fe40003fc6270 */
[----:B------:R-:W-:Y:S01]  /*5a70*/  ISETP.GE.AND P5, PT, R166, R3, PT ;  /* 0x00000003a600720c */ /* 0x000fe20003fa6270 */
[----:B------:R-:W-:Y:S01]  /*5a80*/  VIADD R3, R164, 0x28 ;  /* 0x00000028a4037836 */ /* 0x000fe20000000000 */
[----:B------:R-:W-:Y:S02]  /*5a90*/  IADD3 R173, R173, 0x28, R164 ;  /* 0x00000028adad7810 */ /* 0x000fe40007ffe0a4 */
[----:B------:R-:W-:Y:S02]  /*5aa0*/  FSEL R18, R18, -INF , !P4 ;  /* 0xff80000012127808 */ /* 0x000fe40006000000 */
[----:B------:R-:W-:Y:S02]  /*5ab0*/  FSEL R19, R19, -INF , !P3 ;  /* 0xff80000013137808 */ /* 0x000fe40005800000 */
[----:B------:R-:W-:Y:S02]  /*5ac0*/  FSEL R22, R22, -INF , !P1 ;  /* 0xff80000016167808 */ /* 0x000fe40004800000 */
[----:B------:R-:W-:Y:S02]  /*5ad0*/  FSEL R23, R23, -INF , !P0 ;  /* 0xff80000017177808 */ /* 0x000fe40004000000 */
[-C--:B------:R-:W-:Y:S02]  /*5ae0*/  ISETP.GE.AND P4, PT, R0, R165.reuse, PT ;  /* 0x000000a50000720c */ /* 0x080fe40003f86270 */
[-C--:B------:R-:W-:Y:S02]  /*5af0*/  ISETP.GE.AND P3, PT, R172, R165.reuse, PT ;  /* 0x000000a5ac00720c */ /* 0x080fe40003f66270 */
[-C--:B------:R-:W-:Y:S02]  /*5b00*/  ISETP.GE.AND P1, PT, R171, R165.reuse, PT ;  /* 0x000000a5ab00720c */ /* 0x080fe40003f26270 */
[----:B------:R-:W-:Y:S02]  /*5b10*/  VIMNMX R164, R174, UR11, PT ;  /* 0x0000000baea47c48 */ /* 0x000fe4000bfe0100 */
[-C--:B------:R-:W-:Y:S02]  /*5b20*/  ISETP.GE.AND P0, PT, R170, R165.reuse, PT ;  /* 0x000000a5aa00720c */ /* 0x080fe40003f06270 */
[-C--:B------:R-:W-:Y:S02]  /*5b30*/  ISETP.GE.OR P6, PT, R167, R2.reuse, !P6 ;  /* 0x00000002a700720c */ /* 0x080fe400077c6670 */
[----:B------:R-:W-:Y:S02]  /*5b40*/  ISETP.GE.OR P5, PT, R166, R2, !P5 ;  /* 0x00000002a600720c */ /* 0x000fe40006fa6670 */
[-C--:B------:R-:W-:Y:S02]  /*5b50*/  ISETP.GE.OR P4, PT, R0, R164.reuse, !P4 ;  /* 0x000000a40000720c */ /* 0x080fe40006786670 */
[-C--:B------:R-:W-:Y:S02]  /*5b60*/  ISETP.GE.OR P3, PT, R172, R164.reuse, !P3 ;  /* 0x000000a4ac00720c */ /* 0x080fe40005f66670 */
[-C--:B------:R-:W-:Y:S02]  /*5b70*/  ISETP.GE.OR P1, PT, R171, R164.reuse, !P1 ;  /* 0x000000a4ab00720c */ /* 0x080fe40004f26670 */
[-C--:B------:R-:W-:Y:S02]  /*5b80*/  ISETP.GE.OR P0, PT, R170, R164.reuse, !P0 ;  /* 0x000000a4aa00720c */ /* 0x080fe40004706670 */
[----:B------:R-:W-:Y:S02]  /*5b90*/  VIADDMNMX R3, R3, UR6, RZ, !PT ;  /* 0x0000000603037c46 */ /* 0x000fe4000f8001ff */
        /* <DEDUP_REMOVED lines=9> */
[----:B------:R-:W-:Y:S02]  /*5c30*/  ISETP.GE.AND P3, PT, R166, R165, PT ;  /* 0x000000a5a600720c */ /* 0x000fe40003f66270 */
[-C--:B------:R-:W-:Y:S02]  /*5c40*/  ISETP.GE.AND P1, PT, R0, R3.reuse, PT ;  /* 0x000000030000720c */ /* 0x080fe40003f26270 */
[-C--:B------:R-:W-:Y:S02]  /*5c50*/  ISETP.GE.AND P0, PT, R172, R3.reuse, PT ;  /* 0x00000003ac00720c */ /* 0x080fe40003f06270 */
[----:B------:R-:W-:Y:S02]  /*5c60*/  VIMNMX R2, R173, UR11, PT ;  /* 0x0000000bad027c48 */ /* 0x000fe4000bfe0100 */
[-C--:B------:R-:W-:Y:S02]  /*5c70*/  ISETP.GE.OR P6, PT, R169, R164.reuse, !P6 ;  /* 0x000000a4a900720c */ /* 0x080fe400077c6670 */
[-C--:B------:R-:W-:Y:S02]  /*5c80*/  ISETP.GE.OR P5, PT, R168, R164.reuse, !P5 ;  /* 0x000000a4a800720c */ /* 0x080fe40006fa6670 */
[-C--:B------:R-:W-:Y:S02]  /*5c90*/  ISETP.GE.OR P4, PT, R167, R164.reuse, !P4 ;  /* 0x000000a4a700720c */ /* 0x080fe40006786670 */
[----:B------:R-:W-:Y:S02]  /*5ca0*/  ISETP.GE.OR P3, PT, R166, R164, !P3 ;  /* 0x000000a4a600720c */ /* 0x000fe40005f66670 */
[-C--:B------:R-:W-:Y:S02]  /*5cb0*/  ISETP.GE.OR P1, PT, R0, R2.reuse, !P1 ;  /* 0x000000020000720c */ /* 0x080fe40004f26670 */
[-C--:B------:R-:W-:Y:S02]  /*5cc0*/  ISETP.GE.OR P0, PT, R172, R2.reuse, !P0 ;  /* 0x00000002ac00720c */ /* 0x080fe40004706670 */
        /* <DEDUP_REMOVED lines=23> */
[----:B------:R-:W-:Y:S07]  /*5e40*/  FSEL R31, R31, -INF , !P0 ;  /* 0xff8000001f1f7808 */ /* 0x000fee0004000000 */
.L_x_437:
[C---:B------:R-:W-:Y:S01]  /*5e50*/  FMUL.FTZ R164, R242.reuse, 1.4426950216293334961 ;  /* 0x3fb8aa3bf2a47820 */ /* 0x040fe20000410000 */
[----:B------:R-:W-:Y:S01]  /*5e60*/  FSETP.NEU.FTZ.AND P0, PT, R242, -INF , PT ;  /* 0xff800000f200780b */ /* 0x000fe20003f1d000 */
[----:B------:R-:W-:Y:S01]  /*5e70*/  FMUL.FTZ R3, R243, 1.4426950216293334961 ;  /* 0x3fb8aa3bf3037820 */ /* 0x000fe20000410000 */
[----:B------:R-:W-:Y:S01]  /*5e80*/  FMUL.FTZ R2, R240, 1.4426950216293334961 ;  /* 0x3fb8aa3bf0027820 */ /* 0x000fe20000410000 */
[----:B------:R-:W-:Y:S01]  /*5e90*/  FMUL.FTZ R0, R241, 1.4426950216293334961 ;  /* 0x3fb8aa3bf1007820 */ /* 0x000fe20000410000 */
[----:B------:R-:W-:Y:S01]  /*5ea0*/  FSEL R164, R164, RZ, P0 ;  /* 0x000000ffa4a47208 */ /* 0x000fe20000000000 */
[----:B------:R-:W-:Y:S01]  /*5eb0*/  UISETP.GT.AND UP3, UPT, UR12, UR22, UPT ;  /* 0x000000160c00728c */ /* 0x000fe2000bf64270 */
[----:B------:R-:W-:Y:S03]  /*5ec0*/  FSETP.NEU.FTZ.AND P0, PT, R243, -INF , PT ;  /* 0xff800000f300780b */ /* 0x000fe60003f1d000 */
[--C-:B------:R-:W-:Y:S01]  /*5ed0*/  FFMA.FTZ R4, R4, UR13, -R164.reuse ;  /* 0x0000000d04047c23 */ /* 0x100fe200080108a4 */
[----:B------:R-:W-:Y:S01]  /*5ee0*/  FSEL R3, R3, RZ, P0 ;  /* 0x000000ff03037208 */ /* 0x000fe20000000000 */
[--C-:B------:R-:W-:Y:S01]  /*5ef0*/  FFMA.FTZ R5, R5, UR13, -R164.reuse ;  /* 0x0000000d05057c23 */ /* 0x100fe200080108a4 */
[----:B------:R-:W-:Y:S01]  /*5f00*/  FSETP.NEU.FTZ.AND P0, PT, R240, -INF , PT ;  /* 0xff800000f000780b */ /* 0x000fe20003f1d000 */
[----:B------:R-:W-:Y:S01]  /*5f10*/  MUFU.EX2 R178, R4 ;  /* 0x0000000400b27308 */ /* 0x000fe20000000800 */
[--C-:B------:R-:W-:Y:S01]  /*5f20*/  FFMA.FTZ R16, R16, UR13, -R164.reuse ;  /* 0x0000000d10107c23 */ /* 0x100fe200080108a4 */
[--C-:B------:R-:W-:Y:S01]  /*5f30*/  FFMA.FTZ R18, R18, UR13, -R3.reuse ;  /* 0x0000000d12127c23 */ /* 0x100fe20008010803 */
[--C-:B------:R-:W-:Y:S01]  /*5f40*/  FFMA.FTZ R19, R19, UR13, -R3.reuse ;  /* 0x0000000d13137c23 */ /* 0x100fe20008010803 */
[--C-:B------:R-:W-:Y:S01]  /*5f50*/  FFMA.FTZ R34, R34, UR13, -R3.reuse ;  /* 0x0000000d22227c23 */ /* 0x100fe20008010803 */
[--C-:B------:R-:W-:Y:S01]  /*5f60*/  FFMA.FTZ R6, R6, UR13, -R3.reuse ;  /* 0x0000000d06067c23 */ /* 0x100fe20008010803 */
[--C-:B------:R-:W-:Y:S01]  /*5f70*/  FFMA.FTZ R7, R7, UR13, -R3.reuse ;  /* 0x0000000d07077c23 */ /* 0x100fe20008010803 */
[--C-:B------:R-:W-:Y:S01]  /*5f80*/  FFMA.FTZ R22, R22, UR13, -R3.reuse ;  /* 0x0000000d16167c23 */ /* 0x100fe20008010803 */
[--C-:B------:R-:W-:Y:S01]  /*5f90*/  FFMA.FTZ R23, R23, UR13, -R3.reuse ;  /* 0x0000000d17177c23 */ /* 0x100fe20008010803 */
[----:B------:R-:W-:Y:S01]  /*5fa0*/  FFMA.FTZ R3, R35, UR13, -R3 ;  /* 0x0000000d23037c23 */ /* 0x000fe20008010803 */
[----:B------:R-:W-:Y:S01]  /*5fb0*/  FSEL R2, R2, RZ, P0 ;  /* 0x000000ff02027208 */ /* 0x000fe20000000000 */
[----:B------:R-:W1:Y:S01]  /*5fc0*/  MUFU.EX2 R177, R5 ;  /* 0x0000000500b17308 */ /* 0x000e620000000800 */
[--C-:B------:R-:W-:Y:S01]  /*5fd0*/  FFMA.FTZ R17, R17, UR13, -R164.reuse ;  /* 0x0000000d11117c23 */ /* 0x100fe200080108a4 */
[----:B------:R-:W-:Y:S01]  /*5fe0*/  FSETP.NEU.FTZ.AND P0, PT, R241, -INF , PT ;  /* 0xff800000f100780b */ /* 0x000fe20003f1d000 */
[----:B------:R-:W-:Y:S01]  /*5ff0*/  FFMA.FTZ R20, R20, UR13, -R164 ;  /* 0x0000000d14147c23 */ /* 0x000fe200080108a4 */
[--C-:B------:R-:W-:Y:S01]  /*6000*/  FFMA.FTZ R28, R28, UR13, -R2.reuse ;  /* 0x0000000d1c1c7c23 */ /* 0x100fe20008010802 */
[--C-:B------:R-:W-:Y:S01]  /*6010*/  FFMA.FTZ R8, R8, UR13, -R2.reuse ;  /* 0x0000000d08087c23 */ /* 0x100fe20008010802 */
[--C-:B------:R-:W-:Y:S01]  /*6020*/  FFMA.FTZ R9, R9, UR13, -R2.reuse ;  /* 0x0000000d09097c23 */ /* 0x100fe20008010802 */
[--C-:B------:R-:W-:Y:S03]  /*6030*/  FFMA.FTZ R12, R12, UR13, -R2.reuse ;  /* 0x0000000d0c0c7c23 */ /* 0x100fe60008010802 */
[----:B------:R-:W-:Y:S01]  /*6040*/  MUFU.EX2 R176, R6 ;  /* 0x0000000600b07308 */ /* 0x000fe20000000800 */
[--C-:B------:R-:W-:Y:S01]  /*6050*/  FFMA.FTZ R13, R13, UR13, -R2.reuse ;  /* 0x0000000d0d0d7c23 */ /* 0x100fe20008010802 */
[--C-:B------:R-:W-:Y:S01]  /*6060*/  FFMA.FTZ R24, R24, UR13, -R2.reuse ;  /* 0x0000000d18187c23 */ /* 0x100fe20008010802 */
[--C-:B------:R-:W-:Y:S01]  /*6070*/  FFMA.FTZ R25, R25, UR13, -R2.reuse ;  /* 0x0000000d19197c23 */ /* 0x100fe20008010802 */
[----:B------:R-:W-:Y:S01]  /*6080*/  FFMA.FTZ R2, R29, UR13, -R2 ;  /* 0x0000000d1d027c23 */ /* 0x000fe20008010802 */
[----:B------:R-:W-:Y:S01]  /*6090*/  FSEL R0, R0, RZ, P0 ;  /* 0x000000ff00007208 */ /* 0x000fe20000000000 */
[--C-:B------:R-:W-:Y:S01]  /*60a0*/  FFMA.FTZ R21, R21, UR13, -R164.reuse ;  /* 0x0000000d15157c23 */ /* 0x100fe200080108a4 */
[--C-:B------:R-:W-:Y:S03]  /*60b0*/  FFMA.FTZ R32, R32, UR13, -R164.reuse ;  /* 0x0000000d20207c23 */ /* 0x100fe600080108a4 */
[----:B------:R-:W2:Y:S01]  /*60c0*/  MUFU.EX2 R183, R7 ;  /* 0x0000000700b77308 */ /* 0x000ea20000000800 */
[----:B------:R-:W-:Y:S01]  /*60d0*/  FFMA.FTZ R164, R33, UR13, -R164 ;  /* 0x0000000d21a47c23 */ /* 0x000fe200080108a4 */
[--C-:B------:R-:W-:Y:S01]  /*60e0*/  FFMA.FTZ R10, R10, UR13, -R0.reuse ;  /* 0x0000000d0a0a7c23 */ /* 0x100fe20008010800 */
[--C-:B------:R-:W-:Y:S01]  /*60f0*/  FFMA.FTZ R11, R11, UR13, -R0.reuse ;  /* 0x0000000d0b0b7c23 */ /* 0x100fe20008010800 */
[--C-:B------:R-:W-:Y:S01]  /*6100*/  FFMA.FTZ R14, R14, UR13, -R0.reuse ;  /* 0x0000000d0e0e7c23 */ /* 0x100fe20008010800 */
[--C-:B------:R-:W-:Y:S01]  /*6110*/  FFMA.FTZ R15, R15, UR13, -R0.reuse ;  /* 0x0000000d0f0f7c23 */ /* 0x100fe20008010800 */
[--C-:B------:R-:W-:Y:S01]  /*6120*/  FFMA.FTZ R30, R30, UR13, -R0.reuse ;  /* 0x0000000d1e1e7c23 */ /* 0x100fe20008010800 */
[--C-:B------:R-:W-:Y:S03]  /*6130*/  FFMA.FTZ R26, R26, UR13, -R0.reuse ;  /* 0x0000000d1a1a7c23 */ /* 0x100fe60008010800 */
[----:B------:R2:W-:Y:S01]  /*6140*/  MUFU.EX2 R236, R3 ;  /* 0x0000000300ec7308 */ /* 0x0005e20000000800 */
[--C-:B------:R-:W-:Y:S01]  /*6150*/  FFMA.FTZ R27, R27, UR13, -R0.reuse ;  /* 0x0000000d1b1b7c23 */ /* 0x100fe20008010800 */
[----:B------:R-:W-:Y:S01]  /*6160*/  FFMA.FTZ R0, R31, UR13, -R0 ;  /* 0x0000000d1f007c23 */ /* 0x000fe20008010800 */
[----:B------:R-:W-:Y:S07]  /*6170*/  PLOP3.LUT P1, PT, PT, PT, UP3, 0x80, 0x0 ;  /* 0x000000000000781c */ /* 0x000fee0003f2f038 */
[----:B------:R-:W-:Y:S10]  /*6180*/  MUFU.EX2 R235, R16 ;  /* 0x0000001000eb7308 */ /* 0x000ff40000000800 */
[----:B------:R-:W3:Y:S10]  /*6190*/  MUFU.EX2 R234, R17 ;  /* 0x0000001100ea7308 */ /* 0x000ef40000000800 */
[----:B------:R3:W-:Y:S10]  /*61a0*/  MUFU.EX2 R193, R2 ;  /* 0x0000000200c17308 */ /* 0x0007f40000000800 */
[----:B------:R-:W-:Y:S10]  /*61b0*/  MUFU.EX2 R233, R18 ;  /* 0x0000001200e97308 */ /* 0x000ff40000000800 */
[----:B------:R-:W4:Y:S10]  /*61c0*/  MUFU.EX2 R232, R19 ;  /* 0x0000001300e87308 */ /* 0x000f340000000800 */
        /* <DEDUP_REMOVED lines=19> */
[----:B------:R-:W4:Y:S10]  /*6300*/  MUFU.EX2 R190, R27 ;  /* 0x0000001b00be7308 */ /* 0x000f340000000800 */
[----:B------:R-:W4:Y:S10]  /*6310*/  MUFU.EX2 R201, R28 ;  /* 0x0000001c00c97308 */ /* 0x000f340000000800 */
        /* <DEDUP_REMOVED lines=9> */
[----:B------:R4:W-:Y:S01]  /*63b0*/  STS [R223+0x20400], R5 ;  /* 0x02040005df007388 */ /* 0x0009e20000000800 */
[----:B-1----:R-:W-:Y:S02]  /*63c0*/  F2FP.F16.F32.PACK_AB R4, R181, R182 ;  /* 0x000000b6b504723e */ /* 0x002fe400000000ff */
[----:B--2---:R-:W-:Y:S03]  /*63d0*/  F2FP.F16.F32.PACK_AB R3, R179, R180 ;  /* 0x000000b4b303723e */ /* 0x004fe600000000ff */
[----:B------:R1:W-:Y:S01]  /*63e0*/  STS [R222+0x21000], R4 ;  /* 0x02100004de007388 */ /* 0x0003e20000000800 */
[----:B---3--:R-:W-:Y:S03]  /*63f0*/  F2FP.F16.F32.PACK_AB R2, R187, R184 ;  /* 0x000000b8bb02723e */ /* 0x008fe600000000ff */
[----:B------:R2:W-:Y:S01]  /*6400*/  STS [R222+0x21400], R3 ;  /* 0x02140003de007388 */ /* 0x0005e20000000800 */
[----:B----4-:R-:W-:Y:S03]  /*6410*/  F2FP.F16.F32.PACK_AB R5, R185, R186 ;  /* 0x000000bab905723e */ /* 0x010fe600000000ff */
        /* <DEDUP_REMOVED lines=9> */
[----:B------:R4:W-:Y:S04]  /*64b0*/  STS [R221+0x20000], R2 ;  /* 0x02000002dd007388 */ /* 0x0009e80000000800 */
[----:B------:R-:W-:Y:S01]  /*64c0*/  STS [R220+0x21000], R5 ;  /* 0x02100005dc007388 */ /* 0x000fe20000000800 */
[----:B-1----:R-:W-:Y:S02]  /*64d0*/  F2FP.F16.F32.PACK_AB R4, R190, R191 ;  /* 0x000000bfbe04723e */ /* 0x002fe400000000ff */
[----:B--2---:R-:W-:Y:S03]  /*64e0*/  F2FP.F16.F32.PACK_AB R3, R193, R201 ;  /* 0x000000c9c103723e */ /* 0x004fe600000000ff */
[----:B------:R-:W-:Y:S01]  /*64f0*/  STS [R220+0x21400], R4 ;  /* 0x02140004dc007388 */ /* 0x000fe20000000800 */
[----:B---3--:R-:W-:Y:S03]  /*6500*/  F2FP.F16.F32.PACK_AB R0, R188, R189 ;  /* 0x000000bdbc00723e */ /* 0x008fe600000000ff */
[----:B------:R1:W-:Y:S01]  /*6510*/  STS [R221+0x21000], R3 ;  /* 0x02100003dd007388 */ /* 0x0003e20000000800 */
[----:B----4-:R-:W-:Y:S03]  /*6520*/  LEA R2, R216, UR4, 0x1 ;  /* 0x00000004d8027c11 */ /* 0x010fe6000f8e08ff */
[----:B------:R2:W-:Y:S01]  /*6530*/  STS [R221+0x21400], R0 ;  /* 0x02140000dd007388 */ /* 0x0005e20000000800 */
[-C--:B------:R-:W-:Y:S03]  /*6540*/  IADD3 R205, R196, R2.reuse, RZ ;  /* 0x00000002c4cd7210 */ /* 0x080fe60007ffe0ff */
[----:B------:R-:W-:Y:S08]  /*6550*/  LDSM.16.M88.4 R32, [R2+0x8000] ;  /* 0x008000000220783b */ /* 0x000ff00000000200 */
[----:B------:R-:W3:Y:S08]  /*6560*/  LDSM.16.M88.4 R16, [R211+UR4+0x14000] ;  /* 0x01400004d310783b */ /* 0x000ef00008000200 */
[----:B------:R-:W4:Y:S01]  /*6570*/  LDSM.16.M88.4 R28, [R2+0x9000] ;  /* 0x00900000021c783b */ /* 0x000f220000000200 */
[----:B-1----:R-:W-:Y:S04]  /*6580*/  IADD3 R3, R214, R2, RZ ;  /* 0x00000002d6037210 */ /* 0x002fe80007ffe0ff */
[----:B------:R-:W-:Y:S02]  /*6590*/  IADD3 R204, R196, R3, RZ ;  /* 0x00000003c4cc7210 */ /* 0x000fe40007ffe0ff */
[----:B--2---:R-:W-:Y:S01]  /*65a0*/  SHF.L.U32 R0, R215, 0x1, RZ ;  /* 0x00000001d7007819 */ /* 0x004fe200000006ff */
[----:B------:R-:W1:Y:S08]  /*65b0*/  LDSM.16.M88.4 R164, [R211+UR4+0x14800] ;  /* 0x01480004d3a4783b */ /* 0x000e700008000200 */
[----:B------:R-:W-:Y:S08]  /*65c0*/  LDSM.16.M88.4 R168, [R3+0x8000] ;  /* 0x0080000003a8783b */ /* 0x000ff00000000200 */
[----:B------:R-:W2:Y:S01]  /*65d0*/  LDSM.16.M88.4 R172, [R210+0x8000] ;  /* 0x00800000d2ac783b */ /* 0x000ea20000000200 */
[-C--:B---3--:R-:W-:Y:S06]  /*65e0*/  HMMA.16816.F32 R4, R32, R16.reuse, RZ ;  /* 0x000000102004723c */ /* 0x088fec00000018ff */
[C---:B----4-:R-:W-:Y:S06]  /*65f0*/  HMMA.16816.F32 R8, R28.reuse, R16, RZ ;  /* 0x000000101c08723c */ /* 0x050fec00000018ff */
[-C--:B------:R-:W-:Y:S06]  /*6600*/  HMMA.16816.F32 R12, R28, R18.reuse, RZ ;  /* 0x000000121c0c723c */ /* 0x080fec00000018ff */
[C---:B------:R-:W-:Y:S06]  /*6610*/  HMMA.16816.F32 R16, R32.reuse, R18, RZ ;  /* 0x000000122010723c */ /* 0x040fec00000018ff */
[-C--:B-1----:R-:W-:Y:S06]  /*6620*/  HMMA.16816.F32 R20, R32, R164.reuse, RZ ;  /* 0x000000a42014723c */ /* 0x082fec00000018ff */
[C---:B------:R-:W-:Y:S06]  /*6630*/  HMMA.16816.F32 R24, R28.reuse, R164, RZ ;  /* 0x000000a41c18723c */ /* 0x040fec00000018ff */
[-C--:B------:R-:W-:Y:S06]  /*6640*/  HMMA.16816.F32 R28, R28, R166.reuse, RZ ;  /* 0x000000a61c1c723c */ /* 0x080fec00000018ff */
[----:B------:R-:W-:Y:S01]  /*6650*/  HMMA.16816.F32 R32, R32, R166, RZ ;  /* 0x000000a62020723c */ /* 0x000fe200000018ff */
[----:B------:R-:W1:Y:S05]  /*6660*/  LDSM.16.M88.4 R164, [R3+0x9000] ;  /* 0x0090000003a4783b */ /* 0x000e6a0000000200 */
[-C--:B--2---:R-:W-:Y:S06]  /*6670*/  HMMA.16816.F32 R4, R168, R172.reuse, R4 ;  /* 0x000000aca804723c */ /* 0x084fec0000001804 */
[C---:B-1----:R-:W-:Y:S06]  /*6680*/  HMMA.16816.F32 R8, R164.reuse, R172, R8 ;  /* 0x000000aca408723c */ /* 0x042fec0000001808 */
[-C--:B------:R-:W-:Y:S06]  /*6690*/  HMMA.16816.F32 R12, R164, R174.reuse, R12 ;  /* 0x000000aea40c723c */ /* 0x080fec000000180c */
[C---:B------:R-:W-:Y:S01]  /*66a0*/  HMMA.16816.F32 R16, R168.reuse, R174, R16 ;  /* 0x000000aea810723c */ /* 0x040fe20000001810 */
[----:B------:R-:W1:Y:S05]  /*66b0*/  LDSM.16.M88.4 R172, [R210+0x8800] ;  /* 0x00880000d2ac783b */ /* 0x000e6a0000000200 */
[-C--:B-1----:R-:W-:Y:S06]  /*66c0*/  HMMA.16816.F32 R20, R168, R172.reuse, R20 ;  /* 0x000000aca814723c */ /* 0x082fec0000001814 */
[C---:B------:R-:W-:Y:S06]  /*66d0*/  HMMA.16816.F32 R24, R164.reuse, R172, R24 ;  /* 0x000000aca418723c */ /* 0x040fec0000001818 */
[-C--:B------:R-:W-:Y:S01]  /*66e0*/  HMMA.16816.F32 R28, R164, R174.reuse, R28 ;  /* 0x000000aea41c723c */ /* 0x080fe2000000181c */
[----:B------:R-:W-:Y:S05]  /*66f0*/  LDSM.16.M88.4 R164, [R205+0x8000] ;  /* 0x00800000cda4783b */ /* 0x000fea0000000200 */
[----:B------:R-:W-:Y:S03]  /*6700*/  HMMA.16816.F32 R32, R168, R174, R32 ;  /* 0x000000aea820723c */ /* 0x000fe60000001820 */
[----:B------:R-:W1:Y:S08]  /*6710*/  LDSM.16.M88.4 R168, [R213+0x8000] ;  /* 0x00800000d5a8783b */ /* 0x000e700000000200 */
        /* <DEDUP_REMOVED lines=11> */
[----:B------:R-:W-:Y:S08]  /*67d0*/  LDSM.16.M88.4 R164, [R204+0x8000] ;  /* 0x00800000cca4783b */ /* 0x000ff00000000200 */
[----:B------:R-:W1:Y:S02]  /*67e0*/  LDSM.16.M88.4 R168, [R212+0x8000] ;  /* 0x00800000d4a8783b */ /* 0x000e640000000200 */
[-C--:B-1----:R-:W-:Y:S06]  /*67f0*/  HMMA.16816.F32 R4, R164, R168.reuse, R4 ;  /* 0x000000a8a404723c */ /* 0x082fec0000001804 */
[C---:B------:R-:W-:Y:S06]  /*6800*/  HMMA.16816.F32 R8, R172.reuse, R168, R8 ;  /* 0x000000a8ac08723c */ /* 0x040fec0000001808 */
        /* <DEDUP_REMOVED lines=9> */
[----:B------:R-:W1:Y:S02]  /*68a0*/  LDSM.16.M88.4 R168, [R211+UR4+0x18000] ;  /* 0x01800004d3a8783b */ /* 0x000e640008000200 */
        /* <DEDUP_REMOVED lines=41> */
[C---:B-----5:R-:W-:Y:S01]  /*6b40*/  FADD.FTZ R4, -R199.reuse, R4 ;  /* 0x00000004c7047221 */ /* 0x060fe20000010100 */
[----:B------:R-:W-:Y:S01]  /*6b50*/  FADD.FTZ R5, -R199, R5 ;  /* 0x00000005c7057221 */ /* 0x000fe20000010100 */
[C---:B------:R-:W-:Y:S03]  /*6b60*/  FADD.FTZ R6, -R200.reuse, R6 ;  /* 0x00000006c8067221 */ /* 0x040fe60000010100 */
        /* <DEDUP_REMOVED lines=18> */
[----:B------:R-:W-:Y:S01]  /*6c90*/  FADD.FTZ R17, -R199, R17 ;  /* 0x00000011c7117221 */ /* 0x000fe20000010100 */
[----:B------:R-:W-:Y:S01]  /*6ca0*/  FADD.FTZ R18, -R200, R18 ;  /* 0x00000012c8127221 */ /* 0x000fe20000010100 */
[C---:B------:R-:W-:Y:S01]  /*6cb0*/  FADD.FTZ R8, -R198.reuse, R8 ;  /* 0x00000008c6087221 */ /* 0x040fe20000010100 */
[----:B------:R-:W-:Y:S01]  /*6cc0*/  FADD.FTZ R9, -R198, R9 ;  /* 0x00000009c6097221 */ /* 0x000fe20000010100 */
[----:B------:R-:W-:Y:S01]  /*6cd0*/  FADD.FTZ R19, -R200, R19 ;  /* 0x00000013c8137221 */ /* 0x000fe20000010100 */
[----:B------:R-:W-:Y:S01]  /*6ce0*/  MOV R176, UR4 ;  /* 0x0000000400b07c02 */ /* 0x000fe20008000f00 */
[----:B------:R-:W-:Y:S01]  /*6cf0*/  FMUL.FTZ R8, R182, R8 ;  /* 0x00000008b6087220 */ /* 0x000fe20000410000 */
[----:B------:R-:W-:Y:S01]  /*6d00*/  F2FP.F16.F32.PACK_AB R180, R5, R4 ;  /* 0x0000000405b4723e */ /* 0x000fe200000000ff */
[----:B------:R-:W-:Y:S01]  /*6d10*/  FMUL.FTZ R5, R234, R17 ;  /* 0x00000011ea057220 */ /* 0x000fe20000410000 */
[----:B------:R-:W-:Y:S01]  /*6d20*/  F2FP.F16.F32.PACK_AB R179, R7, R6 ;  /* 0x0000000607b3723e */ /* 0x000fe200000000ff */
[----:B------:R-:W-:Y:S01]  /*6d30*/  FMUL.FTZ R6, R235, R16 ;  /* 0x00000010eb067220 */ /* 0x000fe20000410000 */
[----:B------:R-:W-:Y:S01]  /*6d40*/  F2FP.F16.F32.PACK_AB R177, R11, R10 ;  /* 0x0000000a0bb1723e */ /* 0x000fe200000000ff */
[-C--:B-1----:R-:W-:Y:S03]  /*6d50*/  HMMA.16816.F32 R20, R164, R168.reuse, R20 ;  /* 0x000000a8a414723c */ /* 0x082fe60000001814 */
[----:B------:R-:W-:Y:S01]  /*6d60*/  FMUL.FTZ R4, R233, R18 ;  /* 0x00000012e9047220 */ /* 0x000fe20000410000 */
[----:B------:R-:W-:Y:S01]  /*6d70*/  FMUL.FTZ R9, R181, R9 ;  /* 0x00000009b5097220 */ /* 0x000fe20000410000 */
[----:B------:R-:W-:Y:S01]  /*6d80*/  FMUL.FTZ R18, R232, R19 ;  /* 0x00000013e8127220 */ /* 0x000fe20000410000 */
[C---:B------:R-:W-:Y:S05]  /*6d90*/  HMMA.16816.F32 R24, R172.reuse, R168, R24 ;  /* 0x000000a8ac18723c */ /* 0x040fea0000001818 */
[----:B------:R-:W-:Y:S01]  /*6da0*/  IADD3 R176, R0, 0x8000, R176 ;  /* 0x0000800000b07810 */ /* 0x000fe20007ffe0b0 */
[-C--:B------:R-:W-:Y:S05]  /*6db0*/  HMMA.16816.F32 R28, R172, R170.reuse, R28 ;  /* 0x000000aaac1c723c */ /* 0x080fea000000181c */
[----:B------:R-:W-:Y:S01]  /*6dc0*/  F2FP.F16.F32.PACK_AB R169, R13, R12 ;  /* 0x0000000c0da9723e */ /* 0x000fe200000000ff */
[----:B------:R-:W-:Y:S05]  /*6dd0*/  HMMA.16816.F32 R32, R164, R170, R32 ;  /* 0x000000aaa420723c */ /* 0x000fea0000001820 */
[----:B------:R-:W-:Y:S01]  /*6de0*/  F2FP.F16.F32.PACK_AB R168, R15, R14 ;  /* 0x0000000e0fa8723e */ /* 0x000fe200000000ff */
[C---:B------:R-:W-:Y:S01]  /*6df0*/  FADD.FTZ R20, -R199.reuse, R20 ;  /* 0x00000014c7147221 */ /* 0x040fe20000010100 */
[----:B------:R-:W-:Y:S01]  /*6e00*/  FADD.FTZ R21, -R199, R21 ;  /* 0x00000015c7157221 */ /* 0x000fe20000010100 */
[C---:B------:R-:W-:Y:S03]  /*6e10*/  FADD.FTZ R22, -R200.reuse, R22 ;  /* 0x00000016c8167221 */ /* 0x040fe60000010100 */
[----:B------:R-:W-:Y:S01]  /*6e20*/  FADD.FTZ R23, -R200, R23 ;  /* 0x00000017c8177221 */ /* 0x000fe20000010100 */
[C---:B------:R-:W-:Y:S01]  /*6e30*/  FADD.FTZ R24, -R198.reuse, R24 ;  /* 0x00000018c6187221 */ /* 0x040fe20000010100 */
[----:B------:R-:W-:Y:S01]  /*6e40*/  FADD.FTZ R25, -R198, R25 ;  /* 0x00000019c6197221 */ /* 0x000fe20000010100 */
[C---:B------:R-:W-:Y:S01]  /*6e50*/  FADD.FTZ R26, -R197.reuse, R26 ;  /* 0x0000001ac51a7221 */ /* 0x040fe20000010100 */
[----:B------:R-:W-:Y:S01]  /*6e60*/  FADD.FTZ R27, -R197, R27 ;  /* 0x0000001bc51b7221 */ /* 0x000fe20000010100 */
[----:B------:R-:W-:Y:S01]  /*6e70*/  FMUL.FTZ R20, R227, R20 ;  /* 0x00000014e3147220 */ /* 0x000fe20000410000 */
[----:B------:R-:W-:Y:S01]  /*6e80*/  IADD3 R176, R176, R196, RZ ;  /* 0x000000c4b0b07210 */ /* 0x000fe20007ffe0ff */
[C---:B------:R-:W-:Y:S01]  /*6e90*/  FADD.FTZ R28, -R198.reuse, R28 ;  /* 0x0000001cc61c7221 */ /* 0x040fe20000010100 */
[----:B------:R-:W-:Y:S01]  /*6ea0*/  FADD.FTZ R29, -R198, R29 ;  /* 0x0000001dc61d7221 */ /* 0x000fe20000010100 */
[----:B------:R-:W-:Y:S01]  /*6eb0*/  F2FP.F16.F32.PACK_AB R178, R9, R8 ;  /* 0x0000000809b2723e */ /* 0x000fe200000000ff */
        /* <DEDUP_REMOVED lines=21> */
[----:B------:R-:W-:Y:S01]  /*7010*/  F2FP.F16.F32.PACK_AB R14, R14, R26 ;  /* 0x0000001a0e0e723e */ /* 0x000fe200000000ff */
[----:B------:R-:W-:Y:S01]  /*7020*/  FMUL.FTZ R10, R188, R31 ;  /* 0x0000001fbc0a7220 */ /* 0x000fe20000410000 */
[----:B------:R-:W-:Y:S01]  /*7030*/  FMUL.FTZ R32, R239, R32 ;  /* 0x00000020ef207220 */ /* 0x000fe20000410000 */
[----:B------:R-:W-:Y:S01]  /*7040*/  F2FP.F16.F32.PACK_AB R11, R11, R28 ;  /* 0x0000001c0b0b723e */ /* 0x000fe200000000ff */
[----:B------:R-:W-:Y:S01]  /*7050*/  FMUL.FTZ R13, R238, R33 ;  /* 0x00000021ee0d7220 */ /* 0x000fe20000410000 */
[----:B------:R-:W-:Y:S01]  /*7060*/  FMUL.FTZ R34, R237, R34 ;  /* 0x00000022ed227220 */ /* 0x000fe20000410000 */
[----:B------:R-:W-:Y:S01]  /*7070*/  F2FP.F16.F32.PACK_AB R10, R10, R30 ;  /* 0x0000001e0a0a723e */ /* 0x000fe200000000ff */
[----:B------:R-:W-:Y:S02]  /*7080*/  FMUL.FTZ R12, R236, R35 ;  /* 0x00000023ec0c7220 */ /* 0x000fe40000410000 */
[----:B------:R-:W-:Y:S03]  /*7090*/  F2FP.F16.F32.PACK_AB R13, R13, R32 ;  /* 0x000000200d0d723e */ /* 0x000fe600000000ff */
[----:B------:R-:W-:Y:S01]  /*70a0*/  F2FP.F16.F32.PACK_AB R12, R12, R34 ;  /* 0x000000220c0c723e */ /* 0x000fe200000000ff */
        /* <DEDUP_REMOVED lines=57> */
.L_x_438:
[----:B------:R-:W-:Y:S01]  /*7440*/  STS [R222+0x1c000], R180 ;  /* 0x01c000b4de007388 */ /* 0x000fe20000000800 */
[----:B------:R-:W-:Y:S03]  /*7450*/  UIMAD UR6, UR28, UR27, URZ ;  /* 0x0000001b1c0672a4 */ /* 0x000fe6000f8e023f */
[----:B------:R-:W-:Y:S01]  /*7460*/  STS [R222+0x1c400], R179 ;  /* 0x01c400b3de007388 */ /* 0x000fe20000000800 */
[----:B------:R-:W-:Y:S03]  /*7470*/  ULEA UR5, -UR6, URZ, 0x6 ;  /* 0x0000003f06057291 */ /* 0x000fe6000f8e313f */
        /* <DEDUP_REMOVED lines=15> */
[----:B---3--:R-:W-:Y:S04]  /*7570*/  LDSM.16.MT88.4 R4, [R207+0x20000] ;  /* 0x02000000cf04783b */ /* 0x008fe80000004200 */
[----:B------:R-:W1:Y:S04]  /*7580*/  LDSM.16.MT88.4 R8, [R0+UR4+0x8000] ;  /* 0x008000040008783b */ /* 0x000e680008004200 */
[----:B------:R-:W2:Y:S04]  /*7590*/  LDSM.16.MT88.4 R12, [R207+0x22000] ;  /* 0x02200000cf0c783b */ /* 0x000ea80000004200 */
[----:B------:R-:W3:Y:S04]  /*75a0*/  LDSM.16.MT88.4 R16, [R176] ;  /* 0x00000000b010783b */ /* 0x000ee80000004200 */
[----:B------:R-:W4:Y:S04]  /*75b0*/  LDSM.16.MT88.4 R20, [R0+UR4+0xa000] ;  /* 0x00a000040014783b */ /* 0x000f280008004200 */
[----:B------:R-:W5:Y:S04]  /*75c0*/  LDSM.16.MT88.4 R24, [R176+0x2000] ;  /* 0x00200000b018783b */ /* 0x000f680000004200 */
[----:B------:R-:W-:Y:S04]  /*75d0*/  LDSM.16.MT88.4 R28, [R207+0x20800] ;  /* 0x02080000cf1c783b */ /* 0x000fe80000004200 */
[----:B------:R-:W5:Y:S04]  /*75e0*/  LDSM.16.MT88.4 R32, [R0+UR4+0x8800] ;  /* 0x008800040020783b */ /* 0x000f680008004200 */
[----:B------:R-:W5:Y:S04]  /*75f0*/  LDSM.16.MT88.4 R164, [R207+0x22800] ;  /* 0x02280000cfa4783b */ /* 0x000f680000004200 */
[----:B------:R-:W-:Y:S04]  /*7600*/  LDSM.16.MT88.4 R168, [R176+0x3000] ;  /* 0x00300000b0a8783b */ /* 0x000fe80000004200 */
[----:B------:R-:W-:Y:S01]  /*7610*/  LDSM.16.MT88.4 R172, [R0+UR4+0xb800] ;  /* 0x00b8000400ac783b */ /* 0x000fe20008004200 */
        /* <DEDUP_REMOVED lines=15> */
[-C--:B-----5:R-:W-:Y:S06]  /*7710*/  HMMA.16816.F32 R84, R4, R24.reuse, R84 ;  /* 0x000000180454723c */ /* 0x0a0fec0000001854 */
[C---:B------:R-:W-:Y:S06]  /*7720*/  HMMA.16816.F32 R88, R12.reuse, R24, R88 ;  /* 0x000000180c58723c */ /* 0x040fec0000001858 */
[-C--:B------:R-:W-:Y:S01]  /*7730*/  HMMA.16816.F32 R92, R12, R26.reuse, R92 ;  /* 0x0000001a0c5c723c */ /* 0x080fe2000000185c */
[----:B------:R-:W-:Y:S05]  /*7740*/  LDSM.16.MT88.4 R12, [R0+UR4+0x9000] ;  /* 0x00900004000c783b */ /* 0x000fea0008004200 */
[----:B------:R-:W-:Y:S01]  /*7750*/  HMMA.16816.F32 R96, R4, R26, R96 ;  /* 0x0000001a0460723c */ /* 0x000fe20000001860 */
[----:B------:R-:W4:Y:S04]  /*7760*/  LDSM.16.MT88.4 R4, [R207+0x21000] ;  /* 0x02100000cf04783b */ /* 0x000f280000004200 */
[----:B------:R-:W5:Y:S01]  /*7770*/  LDSM.16.MT88.4 R24, [R207+0x23000] ;  /* 0x02300000cf18783b */ /* 0x000f620000004200 */
        /* <DEDUP_REMOVED lines=21> */
[----:B------:R2:W3:Y:S03]  /*78d0*/  LDSM.16.MT88.4 R20, [R0+UR4+0x9800] ;  /* 0x009800040014783b */ /* 0x0004e60008004200 */
[-C--:B----4-:R-:W-:Y:S01]  /*78e0*/  HMMA.16816.F32 R36, R4, R12.reuse, R36 ;  /* 0x0000000c0424723c */ /* 0x090fe20000001824 */
[----:B------:R-:W4:Y:S01]  /*78f0*/  LDSM.16.MT88.4 R28, [R207+0x23800] ;  /* 0x02380000cf1c783b */ /* 0x000f220000004200 */
[----:B------:R-:W-:Y:S04]  /*7900*/  BAR.SYNC.DEFER_BLOCKING 0x0 ;  /* 0x0000000000007b1d */ /* 0x000fe80000010000 */
[C---:B-----5:R-:W-:Y:S06]  /*7910*/  HMMA.16816.F32 R40, R24.reuse, R12, R40 ;  /* 0x0000000c1828723c */ /* 0x060fec0000001828 */
[-C--:B------:R-:W-:Y:S06]  /*7920*/  HMMA.16816.F32 R44, R24, R14.reuse, R44 ;  /* 0x0000000e182c723c */ /* 0x080fec000000182c */
[C---:B------:R-:W-:Y:S01]  /*7930*/  HMMA.16816.F32 R48, R4.reuse, R14, R48 ;  /* 0x0000000e0430723c */ /* 0x040fe20000001830 */
[----:B--2---:R-:W-:Y:S05]  /*7940*/  IMAD.U32 R0, RZ, RZ, UR5 ;  /* 0x00000005ff007e24 */ /* 0x004fea000f8e00ff */
        /* <DEDUP_REMOVED lines=12> */
[-C--:B---3--:R-:W-:Y:S01]  /*7a10*/  HMMA.16816.F32 R36, R16, R20.reuse, R36 ;  /* 0x000000141024723c */ /* 0x088fe20000001824 */
[----:B------:R-:W-:Y:S05]  /*7a20*/  IMAD.U32 R4, RZ, RZ, UR5 ;  /* 0x00000005ff047e24 */ /* 0x000fea000f8e00ff */
[C---:B----4-:R-:W-:Y:S05]  /*7a30*/  HMMA.16816.F32 R40, R28.reuse, R20, R40 ;  /* 0x000000141c28723c */ /* 0x050fea0000001828 */
[----:B------:R-:W-:Y:S01]  /*7a40*/  LEA R218, P0, R4, R218, 0x2 ;  /* 0x000000da04da7211 */ /* 0x000fe200078010ff */
[-C--:B------:R-:W-:Y:S05]  /*7a50*/  HMMA.16816.F32 R44, R28, R22.reuse, R44 ;  /* 0x000000161c2c723c */ /* 0x080fea000000182c */
[----:B------:R-:W-:Y:S01]  /*7a60*/  LEA.HI.X.SX32 R219, R0, R219, 0x2, P0 ;  /* 0x000000db00db7211 */ /* 0x000fe200000f16ff */
        /* <DEDUP_REMOVED lines=29> */
[----:B---3--:R-:W-:Y:S02]  /*7c40*/  @!P3 LEA.HI.X R9, R11, R9, R0, 0x5, P5 ;  /* 0x000000090b09b211 */ /* 0x008fe400028f2c00 */
        /* <DEDUP_REMOVED lines=26> */
.L_x_439:
[----:B------:R-:W-:Y:S01]  /*7df0*/  LDSM.16.M88.4 R32, [R2+0x1c000] ;  /* 0x01c000000220783b */ /* 0x000fe20000000200 */
[----:B------:R-:W-:Y:S01]  /*7e00*/  USHF.L.U32 UR5, UR6, 0x3, URZ ;  /* 0x0000000306057899 */ /* 0x000fe2000800063f */
[----:B------:R-:W-:Y:S01]  /*7e10*/  IMAD.MOV.U32 R227, RZ, RZ, 0x40 ;  /* 0x00000040ffe37424 */ /* 0x000fe200078e00ff */
[----:B------:R-:W-:Y:S01]  /*7e20*/  USHF.L.U32 UR10, UR6, 0x4, URZ ;  /* 0x00000004060a7899 */ /* 0x000fe2000800063f */
[----:B------:R-:W2:Y:S01]  /*7e30*/  LDSM.16.MT88.4 R16, [R206] ;  /* 0x00000000ce10783b */ /* 0x000ea20000004200 */
[----:B------:R-:W-:Y:S02]  /*7e40*/  UIMAD UR7, UR6, 0x18, URZ ;  /* 0x00000018060778a4 */ /* 0x000fe4000f8e023f */
[----:B-1----:R-:W-:Y:S01]  /*7e50*/  IMAD.U32 R0, RZ, RZ, UR5 ;  /* 0x00000005ff007e24 */ /* 0x002fe2000f8e00ff */
[----:B------:R-:W1:Y:S01]  /*7e60*/  LDSM.16.M88.4 R28, [R2+0x1d000] ;  /* 0x01d00000021c783b */ /* 0x000e620000000200 */
[----:B------:R-:W-:Y:S02]  /*7e70*/  USHF.L.U32 UR9, UR6, 0x5, URZ ;  /* 0x0000000506097899 */ /* 0x000fe4000800063f */
[----:B------:R-:W-:Y:S01]  /*7e80*/  UIMAD UR8, UR6, 0x28, URZ ;  /* 0x00000028060878a4 */ /* 0x000fe2000f8e023f */
[----:B------:R-:W3:Y:S01]  /*7e90*/  LDSM.16.MT88.4 R164, [R206+0x4000] ;  /* 0x00400000cea4783b */ /* 0x000ee20000004200 */
[----:B------:R-:W-:Y:S03]  /*7ea0*/  UISETP.GT.AND UP2, UPT, UR12, UR22, UPT ;  /* 0x000000160c00728c */ /* 0x000fe6000bf44270 */
[----:B------:R-:W-:Y:S04]  /*7eb0*/  LDSM.16.M88.4 R168, [R3+0x1c000] ;  /* 0x01c0000003a8783b */ /* 0x000fe80000000200 */
[----:B------:R-:W4:Y:S04]  /*7ec0*/  LDSM.16.MT88.4 R172, [R206+0x800] ;  /* 0x00080000ceac783b */ /* 0x000f280000004200 */
[----:B------:R-:W4:Y:S04]  /*7ed0*/  LDSM.16.M88.4 R176, [R3+0x1d000] ;  /* 0x01d0000003b0783b */ /* 0x000f280000000200 */
[----:B------:R-:W4:Y:S04]  /*7ee0*/  LDSM.16.MT88.4 R180, [R206+0x4800] ;  /* 0x00480000ceb4783b */ /* 0x000f280000004200 */
[----:B------:R-:W-:Y:S04]  /*7ef0*/  LDSM.16.M88.4 R184, [R205+0x1c000] ;  /* 0x01c00000cdb8783b */ /* 0x000fe80000000200 */
[----:B------:R-:W4:Y:S04]  /*7f00*/  LDSM.16.MT88.4 R188, [R206+0x1000] ;  /* 0x00100000cebc783b */ /* 0x000f280000004200 */
[----:B------:R-:W4:Y:S01]  /*7f10*/  LDSM.16.M88.4 R192, [R205+0x1d000] ;  /* 0x01d00000cdc0783b */ /* 0x000f220000000200 */
[-C--:B--2---:R-:W-:Y:S03]  /*7f20*/  HMMA.16816.F32 R4, R32, R16.reuse, RZ ;  /* 0x000000102004723c */ /* 0x084fe600000018ff */
[----:B------:R-:W2:Y:S04]  /*7f30*/  LDSM.16.MT88.4 R196, [R206+0x5000] ;  /* 0x00500000cec4783b */ /* 0x000ea80000004200 */
[----:B------:R-:W-:Y:S01]  /*7f40*/  LDSM.16.M88.4 R200, [R204+0x1d000] ;  /* 0x01d00000ccc8783b */ /* 0x000fe20000000200 */
[C---:B-1----:R-:W-:Y:S06]  /*7f50*/  HMMA.16816.F32 R8, R28.reuse, R16, RZ ;  /* 0x000000101c08723c */ /* 0x042fec00000018ff */
        /* <DEDUP_REMOVED lines=15> */
[----:B------:R-:W3:Y:S05]  /*8050*/  LDSM.16.MT88.4 R176, [R206+0x5800] ;  /* 0x00580000ceb0783b */ /* 0x000eea0000004200 */
[----:B------:R-:W-:Y:S01]  /*8060*/  HMMA.16816.F32 R32, R168, R182, R32 ;  /* 0x000000b6a820723c */ /* 0x000fe20000001820 */
[----:B------:R-:W-:Y:S04]  /*8070*/  LDSM.16.M88.4 R168, [R2+0x1e000] ;  /* 0x01e0000002a8783b */ /* 0x000fe80000000200 */
[----:B------:R-:W4:Y:S01]  /*8080*/  LDSM.16.MT88.4 R180, [R206+0x2000] ;  /* 0x00200000ceb4783b */ /* 0x000f220000004200 */
[-C--:B------:R-:W-:Y:S06]  /*8090*/  HMMA.16816.F32 R4, R184, R188.reuse, R4 ;  /* 0x000000bcb804723c */ /* 0x080fec0000001804 */
[C---:B------:R-:W-:Y:S06]  /*80a0*/  HMMA.16816.F32 R8, R192.reuse, R188, R8 ;  /* 0x000000bcc008723c */ /* 0x040fec0000001808 */
[-C--:B------:R-:W-:Y:S06]  /*80b0*/  HMMA.16816.F32 R12, R192, R190.reuse, R12 ;  /* 0x000000bec00c723c */ /* 0x080fec000000180c */
[C---:B------:R-:W-:Y:S01]  /*80c0*/  HMMA.16816.F32 R16, R184.reuse, R190, R16 ;  /* 0x000000beb810723c */ /* 0x040fe20000001810 */
[----:B------:R3:W4:Y:S05]  /*80d0*/  LDSM.16.M88.4 R188, [R2+0x1f000] ;  /* 0x01f0000002bc783b */ /* 0x00072a0000000200 */
[-C--:B--2---:R-:W-:Y:S06]  /*80e0*/  HMMA.16816.F32 R20, R184, R196.reuse, R20 ;  /* 0x000000c4b814723c */ /* 0x084fec0000001814 */
[C---:B------:R-:W-:Y:S06]  /*80f0*/  HMMA.16816.F32 R24, R192.reuse, R196, R24 ;  /* 0x000000c4c018723c */ /* 0x040fec0000001818 */
[-C--:B------:R-:W-:Y:S01]  /*8100*/  HMMA.16816.F32 R28, R192, R198.reuse, R28 ;  /* 0x000000c6c01c723c */ /* 0x080fe2000000181c */
[----:B------:R-:W2:Y:S05]  /*8110*/  LDSM.16.MT88.4 R192, [R206+0x6000] ;  /* 0x00600000cec0783b */ /* 0x000eaa0000004200 */
[----:B------:R-:W-:Y:S01]  /*8120*/  HMMA.16816.F32 R32, R184, R198, R32 ;  /* 0x000000c6b820723c */ /* 0x000fe20000001820 */
[----:B------:R-:W-:Y:S04]  /*8130*/  LDSM.16.MT88.4 R184, [R206+0x2800] ;  /* 0x00280000ceb8783b */ /* 0x000fe80000004200 */
[----:B------:R-:W-:Y:S01]  /*8140*/  LDSM.16.M88.4 R196, [R3+0x1f000] ;  /* 0x01f0000003c4783b */ /* 0x000fe20000000200 */
[-C--:B-1----:R-:W-:Y:S05]  /*8150*/  HMMA.16816.F32 R4, R164, R172.reuse, R4 ;  /* 0x000000aca404723c */ /* 0x082fea0000001804 */
[----:B---3--:R-:W-:Y:S01]  /*8160*/  @P1 IADD3 R2, P0, R246, UR19, RZ ;  /* 0x00000013f6021c10 */ /* 0x008fe2000ff1e0ff */
[C---:B------:R-:W-:Y:S01]  /*8170*/  HMMA.16816.F32 R8, R200.reuse, R172, R8 ;  /* 0x000000acc808723c */ /* 0x040fe20000001808 */
[----:B------:R-:W-:Y:S05]  /*8180*/  @UP3 UIADD3 UR19, UP1, UR19, -0x100, URZ ;  /* 0xffffff0013133890 */ /* 0x000fea000ff3e03f */
[-C--:B------:R-:W-:Y:S06]  /*8190*/  HMMA.16816.F32 R12, R200, R174.reuse, R12 ;  /* 0x000000aec80c723c */ /* 0x080fec000000180c */
[C---:B------:R-:W-:Y:S01]  /*81a0*/  HMMA.16816.F32 R16, R164.reuse, R174, R16 ;  /* 0x000000aea410723c */ /* 0x040fe20000001810 */
[----:B------:R1:W3:Y:S05]  /*81b0*/  LDSM.16.M88.4 R172, [R3+0x1e000] ;  /* 0x01e0000003ac783b */ /* 0x0002ea0000000200 */
[-C--:B------:R-:W-:Y:S06]  /*81c0*/  HMMA.16816.F32 R20, R164, R176.reuse, R20 ;  /* 0x000000b0a414723c */ /* 0x080fec0000001814 */
[C---:B------:R-:W-:Y:S06]  /*81d0*/  HMMA.16816.F32 R24, R200.reuse, R176, R24 ;  /* 0x000000b0c818723c */ /* 0x040fec0000001818 */
[-C--:B------:R-:W-:Y:S01]  /*81e0*/  HMMA.16816.F32 R28, R200, R178.reuse, R28 ;  /* 0x000000b2c81c723c */ /* 0x080fe2000000181c */
[----:B------:R-:W3:Y:S05]  /*81f0*/  LDSM.16.MT88.4 R200, [R206+0x6800] ;  /* 0x00680000cec8783b */ /* 0x000eea0000004200 */
[----:B------:R-:W-:Y:S01]  /*8200*/  HMMA.16816.F32 R32, R164, R178, R32 ;  /* 0x000000b2a420723c */ /* 0x000fe20000001820 */
[----:B------:R-:W-:Y:S04]  /*8210*/  LDSM.16.M88.4 R164, [R205+0x1e000] ;  /* 0x01e00000cda4783b */ /* 0x000fe80000000200 */
[----:B------:R-:W3:Y:S01]  /*8220*/  LDSM.16.MT88.4 R176, [R206+0x3000] ;  /* 0x00300000ceb0783b */ /* 0x000ee20000004200 */
[-C--:B----4-:R-:W-:Y:S05]  /*8230*/  HMMA.16816.F32 R4, R168, R180.reuse, R4 ;  /* 0x000000b4a804723c */ /* 0x090fea0000001804 */
[----:B-1----:R-:W-:Y:S01]  /*8240*/  @P1 IADD3.X R3, R247, UR18, RZ, P0, !PT ;  /* 0x00000012f7031c10 */ /* 0x002fe200087fe4ff */
[C---:B------:R-:W-:Y:S01]  /*8250*/  HMMA.16816.F32 R8, R188.reuse, R180, R8 ;  /* 0x000000b4bc08723c */ /* 0x040fe20000001808 */
[----:B------:R-:W-:Y:S03]  /*8260*/  @UP3 UIADD3.X UR18, UR18, -0x1, URZ, UP1, !UPT ;  /* 0xffffffff12123890 */ /* 0x000fe60008ffe43f */
[----:B------:R-:W5:Y:S02]  /*8270*/  @P1 LDG.E R242, desc[UR14][R2.64] ;  /* 0x0000000e02f21981 */ /* 0x000f64000c1e1900 */
[-C--:B------:R-:W-:Y:S02]  /*8280*/  HMMA.16816.F32 R12, R188, R182.reuse, R12 ;  /* 0x000000b6bc0c723c */ /* 0x080fe4000000180c */
[----:B------:R-:W5:Y:S04]  /*8290*/  @P1 LDG.E R243, desc[UR14][R2.64+0x20] ;  /* 0x0000200e02f31981 */ /* 0x000f68000c1e1900 */
[C---:B------:R-:W-:Y:S01]  /*82a0*/  HMMA.16816.F32 R16, R168.reuse, R182, R16 ;  /* 0x000000b6a810723c */ /* 0x040fe20000001810 */
[----:B------:R-:W1:Y:S04]  /*82b0*/  LDSM.16.M88.4 R180, [R205+0x1f000] ;  /* 0x01f00000cdb4783b */ /* 0x000e680000000200 */
[----:B------:R-:W5:Y:S01]  /*82c0*/  @P1 LDG.E R240, desc[UR14][R2.64+0x80] ;  /* 0x0000800e02f01981 */ /* 0x000f62000c1e1900 */
[-C--:B--2---:R-:W-:Y:S03]  /*82d0*/  HMMA.16816.F32 R20, R168, R192.reuse, R20 ;  /* 0x000000c0a814723c */ /* 0x084fe60000001814 */
[----:B------:R2:W5:Y:S03]  /*82e0*/  @P1 LDG.E R241, desc[UR14][R2.64+0xa0] ;  /* 0x0000a00e02f11981 */ /* 0x000566000c1e1900 */
[C---:B------:R-:W-:Y:S06]  /*82f0*/  HMMA.16816.F32 R24, R188.reuse, R192, R24 ;  /* 0x000000c0bc18723c */ /* 0x040fec0000001818 */
[-C--:B------:R-:W-:Y:S01]  /*8300*/  HMMA.16816.F32 R28, R188, R194.reuse, R28 ;  /* 0x000000c2bc1c723c */ /* 0x080fe2000000181c */
[----:B------:R-:W4:Y:S05]  /*8310*/  LDSM.16.MT88.4 R188, [R206+0x7000] ;  /* 0x00700000cebc783b */ /* 0x000f2a0000004200 */
[----:B------:R-:W-:Y:S01]  /*8320*/  HMMA.16816.F32 R32, R168, R194, R32 ;  /* 0x000000c2a820723c */ /* 0x000fe20000001820 */
[----:B------:R-:W-:Y:S04]  /*8330*/  LDSM.16.M88.4 R168, [R204+0x1e000] ;  /* 0x01e00000cca8783b */ /* 0x000fe80000000200 */
[----:B------:R-:W-:Y:S01]  /*8340*/  LDSM.16.M88.4 R192, [R204+0x1f000] ;  /* 0x01f00000ccc0783b */ /* 0x000fe20000000200 */
[-C--:B---3--:R-:W-:Y:S01]  /*8350*/  HMMA.16816.F32 R4, R172, R184.reuse, R4 ;  /* 0x000000b8ac04723c */ /* 0x088fe20000001804 */
[----:B--2---:R-:W-:Y:S05]  /*8360*/  IMAD.U32 R2, RZ, RZ, UR5 ;  /* 0x00000005ff027e24 */ /* 0x004fea000f8e00ff */
[C---:B------:R-:W-:Y:S05]  /*8370*/  HMMA.16816.F32 R8, R196.reuse, R184, R8 ;  /* 0x000000b8c408723c */ /* 0x040fea0000001808 */
[-C--:B------:R-:W-:Y:S01]  /*8380*/  LEA R2, P0, R2, R218.reuse, 0x2 ;  /* 0x000000da02027211 */ /* 0x080fe200078010ff */
[-C--:B------:R-:W-:Y:S05]  /*8390*/  HMMA.16816.F32 R12, R196, R186.reuse, R12 ;  /* 0x000000bac40c723c */ /* 0x080fea000000180c */
[-C--:B------:R-:W-:Y:S01]  /*83a0*/  LEA.HI.X.SX32 R3, R0, R219.reuse, 0x2, P0 ;  /* 0x000000db00037211 */ /* 0x080fe200000f16ff */
[C---:B------:R-:W-:Y:S01]  /*83b0*/  HMMA.16816.F32 R16, R172.reuse, R186, R16 ;  /* 0x000000baac10723c */ /* 0x040fe20000001810 */
[----:B------:R-:W2:Y:S01]  /*83c0*/  LDSM.16.MT88.4 R184, [R206+0x3800] ;  /* 0x00380000ceb8783b */ /* 0x000ea20000004200 */
[----:B------:R-:W-:Y:S04]  /*83d0*/  IMAD.U32 R0, RZ, RZ, UR7 ;  /* 0x00000007ff007e24 */ /* 0x000fe8000f8e00ff */
[-C--:B------:R-:W-:Y:S06]  /*83e0*/  HMMA.16816.F32 R20, R172, R200.reuse, R20 ;  /* 0x000000c8ac14723c */ /* 0x080fec0000001814 */
[C---:B------:R-:W-:Y:S06]  /*83f0*/  HMMA.16816.F32 R24, R196.reuse, R200, R24 ;  /* 0x000000c8c418723c */ /* 0x040fec0000001818 */
[-C--:B------:R-:W-:Y:S01]  /*8400*/  HMMA.16816.F32 R28, R196, R202.reuse, R28 ;  /* 0x000000cac41c723c */ /* 0x080fe2000000181c */
[----:B------:R-:W3:Y:S05]  /*8410*/  LDSM.16.MT88.4 R196, [R206+0x7800] ;  /* 0x00780000cec4783b */ /* 0x000eea0000004200 */
[----:B------:R-:W-:Y:S01]  /*8420*/  HMMA.16816.F32 R32, R172, R202, R32 ;  /* 0x000000caac20723c */ /* 0x000fe20000001820 */
[----:B------:R-:W-:Y:S05]  /*8430*/  LDSM.16.MT88.4 R172, [R208+0x3800] ;  /* 0x00380000d0ac783b */ /* 0x000fea0000004200 */
[-C--:B------:R-:W-:Y:S06]  /*8440*/  HMMA.16816.F32 R4, R164, R176.reuse, R4 ;  /* 0x000000b0a404723c */ /* 0x080fec0000001804 */
[C---:B-1----:R-:W-:Y:S06]  /*8450*/  HMMA.16816.F32 R8, R180.reuse, R176, R8 ;  /* 0x000000b0b408723c */ /* 0x042fec0000001808 */
[-C--:B------:R-:W-:Y:S06]  /*8460*/  HMMA.16816.F32 R12, R180, R178.reuse, R12 ;  /* 0x000000b2b40c723c */ /* 0x080fec000000180c */
[C---:B------:R-:W-:Y:S06]  /*8470*/  HMMA.16816.F32 R16, R164.reuse, R178, R16 ;  /* 0x000000b2a410723c */ /* 0x040fec0000001810 */
[-C--:B----4-:R-:W-:Y:S06]  /*8480*/  HMMA.16816.F32 R20, R164, R188.reuse, R20 ;  /* 0x000000bca414723c */ /* 0x090fec0000001814 */
[C---:B------:R-:W-:Y:S06]  /*8490*/  HMMA.16816.F32 R24, R180.reuse, R188, R24 ;  /* 0x000000bcb418723c */ /* 0x040fec0000001818 */
[-C--:B------:R-:W-:Y:S06]  /*84a0*/  HMMA.16816.F32 R28, R180, R190.reuse, R28 ;  /* 0x000000beb41c723c */ /* 0x080fec000000181c */
[----:B------:R-:W-:Y:S06]  /*84b0*/  HMMA.16816.F32 R32, R164, R190, R32 ;  /* 0x000000bea420723c */ /* 0x000fec0000001820 */
[-C--:B--2---:R-:W-:Y:S01]  /*84c0*/  HMMA.16816.F32 R4, R168, R184.reuse, R4 ;  /* 0x000000b8a804723c */ /* 0x084fe20000001804 */
[----:B------:R-:W-:Y:S04]  /*84d0*/  IMAD.U32 R164, RZ, RZ, UR10 ;  /* 0x0000000affa47e24 */ /* 0x000fe8000f8e00ff */
[----:B------:R-:W-:Y:S01]  /*84e0*/  IMAD.U32 R165, RZ, RZ, UR10 ;  /* 0x0000000affa57e24 */ /* 0x000fe2000f8e00ff */
[C---:B------:R-:W-:Y:S01]  /*84f0*/  HMMA.16816.F32 R8, R192.reuse, R184, R8 ;  /* 0x000000b8c008723c */ /* 0x040fe20000001808 */
[----:B------:R-:W-:Y:S04]  /*8500*/  IMAD.U32 R166, RZ, RZ, UR9 ;  /* 0x00000009ffa67e24 */ /* 0x000fe8000f8e00ff */
[-C--:B------:R-:W-:Y:S01]  /*8510*/  LEA R164, P1, R164, R218.reuse, 0x2 ;  /* 0x000000daa4a47211 */ /* 0x080fe200078210ff */
[-C--:B------:R-:W-:Y:S05]  /*8520*/  HMMA.16816.F32 R12, R192, R186.reuse, R12 ;  /* 0x000000bac00c723c */ /* 0x080fea000000180c */
[-C--:B------:R-:W-:Y:S01]  /*8530*/  LEA.HI.X.SX32 R165, R165, R219.reuse, 0x2, P1 ;  /* 0x000000dba5a57211 */ /* 0x080fe200008f16ff */
[C---:B------:R-:W-:Y:S05]  /*8540*/  HMMA.16816.F32 R16, R168.reuse, R186, R16 ;  /* 0x000000baa810723c */ /* 0x040fea0000001810 */
[----:B------:R1:W-:Y:S01]  /*8550*/  REDG.E.ADD.F32.FTZ.RN.STRONG.GPU desc[UR14][R218.64], R4 ;  /* 0x00000004da0079a6 */ /* 0x0003e2000c10f38e */
[-C--:B---3--:R-:W-:Y:S03]  /*8560*/  HMMA.16816.F32 R20, R168, R196.reuse, R20 ;  /* 0x000000c4a814723c */ /* 0x088fe60000001814 */
[----:B------:R-:W-:Y:S03]  /*8570*/  REDG.E.ADD.F32.FTZ.RN.STRONG.GPU desc[UR14][R2.64], R5 ;  /* 0x00000005020079a6 */ /* 0x000fe6000c10f38e */
[C---:B------:R-:W-:Y:S01]  /*8580*/  HMMA.16816.F32 R24, R192.reuse, R196, R24 ;  /* 0x000000c4c018723c */ /* 0x040fe20000001818 */
[----:B------:R2:W-:Y:S05]  /*8590*/  REDG.E.ADD.F32.FTZ.RN.STRONG.GPU desc[UR14][R164.64], R6 ;  /* 0x00000006a40079a6 */ /* 0x0005ea000c10f38e */
[-C--:B------:R-:W-:Y:S05]  /*85a0*/  HMMA.16816.F32 R28, R192, R198.reuse, R28 ;  /* 0x000000c6c01c723c */ /* 0x080fea000000181c */
[----:B------:R-:W-:Y:S01]  /*85b0*/  SEL R196, R227, 0xffffffc0, !P2 ;  /* 0xffffffc0e3c47807 */ /* 0x000fe20005000000 */
[----:B------:R-:W-:Y:S05]  /*85c0*/  HMMA.16816.F32 R32, R168, R198, R32 ;  /* 0x000000c6a820723c */ /* 0x000fea0000001820 */
[----:B------:R-:W-:Y:S02]  /*85d0*/  IMAD.IADD R176, R196, 0x1, R208 ;  /* 0x00000001c4b07824 */ /* 0x000fe400078e02d0 */
[----:B-1----:R-:W-:Y:S01]  /*85e0*/  IMAD.U32 R4, RZ, RZ, UR7 ;  /* 0x00000007ff047e24 */ /* 0x002fe2000f8e00ff */
[----:B------:R-:W-:Y:S02]  /*85f0*/  UIMAD UR7, UR6, 0x30, URZ ;  /* 0x00000030060778a4 */ /* 0x000fe4000f8e023f */
[----:B------:R-:W-:Y:S01]  /*8600*/  LDSM.16.MT88.4 R168, [R176+0x3000] ;  /* 0x00300000b0a8783b */ /* 0x000fe20000004200 */
[----:B------:R-:W-:Y:S01]  /*8610*/  UIMAD UR6, UR6, 0x38, URZ ;  /* 0x00000038060678a4 */ /* 0x000fe2000f8e023f */
[-C--:B------:R-:W-:Y:S01]  /*8620*/  LEA R4, P0, R4, R218.reuse, 0x2 ;  /* 0x000000da04047211 */ /* 0x080fe200078010ff */
[----:B--2---:R-:W-:Y:S03]  /*8630*/  IMAD.U32 R164, RZ, RZ, UR8 ;  /* 0x00000008ffa47e24 */ /* 0x004fe6000f8e00ff */
[-C--:B------:R-:W-:Y:S01]  /*8640*/  LEA.HI.X.SX32 R5, R0, R219.reuse, 0x2, P0 ;  /* 0x000000db00057211 */ /* 0x080fe200000f16ff */
[----:B------:R-:W-:Y:S01]  /*8650*/  IMAD.U32 R0, RZ, RZ, UR9 ;  /* 0x00000009ff007e24 */ /* 0x000fe2000f8e00ff */
[-C--:B------:R-:W-:Y:S01]  /*8660*/  LEA R166, P0, R166, R218.reuse, 0x2 ;  /* 0x000000daa6a67211 */ /* 0x080fe200078010ff */
[----:B------:R-:W-:Y:S01]  /*8670*/  IMAD.U32 R6, RZ, RZ, UR7 ;  /* 0x00000007ff067e24 */ /* 0x000fe2000f8e00ff */
[-C--:B------:R-:W-:Y:S01]  /*8680*/  LEA R164, P3, R164, R218.reuse, 0x2 ;  /* 0x000000daa4a47211 */ /* 0x080fe200078610ff */
[----:B------:R1:W-:Y:S01]  /*8690*/  REDG.E.ADD.F32.FTZ.RN.STRONG.GPU desc[UR14][R4.64], R7 ;  /* 0x00000007040079a6 */ /* 0x0003e2000c10f38e */
[-C--:B------:R-:W-:Y:S01]  /*86a0*/  LEA.HI.X.SX32 R167, R0, R219.reuse, 0x2, P0 ;  /* 0x000000db00a77211 */ /* 0x080fe200000f16ff */
[----:B------:R-:W-:Y:S01]  /*86b0*/  IMAD.U32 R0, RZ, RZ, UR6 ;  /* 0x00000006ff007e24 */ /* 0x000fe2000f8e00ff */
[-C--:B------:R-:W-:Y:S03]  /*86c0*/  LEA R6, P1, R6, R218.reuse, 0x2 ;  /* 0x000000da06067211 */ /* 0x080fe600078210ff */
[----:B------:R2:W-:Y:S01]  /*86d0*/  REDG.E.ADD.F32.FTZ.RN.STRONG.GPU desc[UR14][R166.64], R8 ;  /* 0x00000008a60079a6 */ /* 0x0005e2000c10f38e */
[----:B-1----:R-:W-:Y:S02]  /*86e0*/  IMAD.U32 R7, RZ, RZ, UR8 ;  /* 0x00000008ff077e24 */ /* 0x002fe4000f8e00ff */
[----:B------:R-:W-:Y:S02]  /*86f0*/  IMAD.U32 R4, RZ, RZ, UR6 ;  /* 0x00000006ff047e24 */ /* 0x000fe4000f8e00ff */
[----:B------:R-:W-:Y:S01]  /*8700*/  IMAD.U32 R5, RZ, RZ, UR7 ;  /* 0x00000007ff057e24 */ /* 0x000fe2000f8e00ff */
[-C--:B------:R-:W-:Y:S01]  /*8710*/  LEA.HI.X.SX32 R165, R7, R219.reuse, 0x2, P3 ;  /* 0x000000db07a57211 */ /* 0x080fe200018f16ff */
[----:B------:R-:W-:Y:S01]  /*8720*/  UIADD3 UR7, UR10, 0x20, URZ ;  /* 0x000000200a077890 */ /* 0x000fe2000fffe03f */
[-C--:B------:R-:W-:Y:S02]  /*8730*/  LEA R4, P0, R4, R218.reuse, 0x2 ;  /* 0x000000da04047211 */ /* 0x080fe400078010ff */
[-C--:B------:R-:W-:Y:S01]  /*8740*/  LEA.HI.X.SX32 R7, R5, R219.reuse, 0x2, P1 ;  /* 0x000000db05077211 */ /* 0x080fe200008f16ff */
[----:B------:R1:W-:Y:S01]  /*8750*/  REDG.E.ADD.F32.FTZ.RN.STRONG.GPU desc[UR14][R164.64], R9 ;  /* 0x00000009a40079a6 */ /* 0x0003e2000c10f38e */
[-C--:B------:R-:W-:Y:S01]  /*8760*/  LEA.HI.X.SX32 R5, R0, R219.reuse, 0x2, P0 ;  /* 0x000000db00057211 */ /* 0x080fe200000f16ff */
[----:B------:R-:W-:Y:S01]  /*8770*/  UIADD3 UR6, UR5, UR7, URZ ;  /* 0x0000000705067290 */ /* 0x000fe2000fffe03f */
[----:B--2---:R-:W-:Y:S01]  /*8780*/  IMAD.U32 R8, RZ, RZ, UR7 ;  /* 0x00000007ff087e24 */ /* 0x004fe2000f8e00ff */
[----:B------:R2:W-:Y:S01]  /*8790*/  REDG.E.ADD.F32.FTZ.RN.STRONG.GPU desc[UR14][R6.64], R10 ;  /* 0x0000000a060079a6 */ /* 0x0005e2000c10f38e */
[----:B------:R-:W-:Y:S01]  /*87a0*/  IMAD.U32 R0, RZ, RZ, UR7 ;  /* 0x00000007ff007e24 */ /* 0x000fe2000f8e00ff */
[----:B------:R-:W-:Y:S02]  /*87b0*/  UIADD3 UR8, UR5, UR6, URZ ;  /* 0x0000000605087290 */ /* 0x000fe4000fffe03f */
[----:B------:R3:W-:Y:S01]  /*87c0*/  REDG.E.ADD.F32.FTZ.RN.STRONG.GPU desc[UR14][R4.64], R11 ;  /* 0x0000000b040079a6 */ /* 0x0007e2000c10f38e */
[-C--:B------:R-:W-:Y:S01]  /*87d0*/  LEA R8, P0, R8, R218.reuse, 0x2 ;  /* 0x000000da08087211 */ /* 0x080fe200078010ff */
[----:B------:R-:W-:Y:S02]  /*87e0*/  UIADD3 UR7, UR5, UR8, URZ ;  /* 0x0000000805077290 */ /* 0x000fe4000fffe03f */
[----:B------:R-:W-:Y:S04]  /*87f0*/  REDG.E.ADD.F32.FTZ.RN.STRONG.GPU desc[UR14][R218.64+0x80], R16 ;  /* 0x00008010da0079a6 */ /* 0x000fe8000c10f38e */
[----:B------:R-:W-:Y:S04]  /*8800*/  REDG.E.ADD.F32.FTZ.RN.STRONG.GPU desc[UR14][R2.64+0x80], R17 ;  /* 0x00008011020079a6 */ /* 0x000fe8000c10f38e */
[----:B------:R-:W-:Y:S01]  /*8810*/  LDSM.16.MT88.4 R164, [R207+0x1e800] ;  /* 0x01e80000cfa4783b */ /* 0x000fe20000004200 */
[-C--:B-1----:R-:W-:Y:S01]  /*8820*/  LEA.HI.X.SX32 R9, R0, R219.reuse, 0x2, P0 ;  /* 0x000000db00097211 */ /* 0x082fe200000f16ff */
[----:B------:R-:W-:Y:S02]  /*8830*/  IMAD.U32 R0, RZ, RZ, UR8 ;  /* 0x00000008ff007e24 */ /* 0x000fe4000f8e00ff */
[----:B--2---:R-:W-:Y:S02]  /*8840*/  IMAD.U32 R6, RZ, RZ, UR6 ;  /* 0x00000006ff067e24 */ /* 0x004fe4000f8e00ff */
[----:B------:R1:W-:Y:S01]  /*8850*/  REDG.E.ADD.F32.FTZ.RN.STRONG.GPU desc[UR14][R8.64], R18 ;  /* 0x00000012080079a6 */ /* 0x0003e2000c10f38e */
[----:B---3--:R-:W-:Y:S02]  /*8860*/  IMAD.U32 R5, RZ, RZ, UR6 ;  /* 0x00000006ff057e24 */ /* 0x008fe4000f8e00ff */
[-C--:B------:R-:W-:Y:S01]  /*8870*/  LEA R6, P1, R6, R218.reuse, 0x2 ;  /* 0x000000da06067211 */ /* 0x080fe200078210ff */
[----:B------:R-:W-:Y:S01]  /*8880*/  IMAD.U32 R4, RZ, RZ, UR8 ;  /* 0x00000008ff047e24 */ /* 0x000fe2000f8e00ff */
[----:B------:R-:W-:Y:S02]  /*8890*/  UIADD3 UR6, UR5, UR7, URZ ;  /* 0x0000000705067290 */ /* 0x000fe4000fffe03f */
[-C--:B------:R-:W-:Y:S02]  /*88a0*/  LEA.HI.X.SX32 R7, R5, R219.reuse, 0x2, P1 ;  /* 0x000000db05077211 */ /* 0x080fe400008f16ff */
[-C--:B------:R-:W-:Y:S01]  /*88b0*/  LEA R4, P0, R4, R218.reuse, 0x2 ;  /* 0x000000da04047211 */ /* 0x080fe200078010ff */
[----:B------:R-:W-:Y:S02]  /*88c0*/  UIADD3 UR8, UR5, UR6, URZ ;  /* 0x0000000605087290 */ /* 0x000fe4000fffe03f */
[----:B------:R2:W-:Y:S01]  /*88d0*/  REDG.E.ADD.F32.FTZ.RN.STRONG.GPU desc[UR14][R6.64], R19 ;  /* 0x00000013060079a6 */ /* 0x0005e2000c10f38e */
[-C--:B------:R-:W-:Y:S01]  /*88e0*/  LEA.HI.X.SX32 R5, R0, R219.reuse, 0x2, P0 ;  /* 0x000000db00057211 */ /* 0x080fe200000f16ff */
[----:B------:R-:W-:Y:S02]  /*88f0*/  IMAD.U32 R0, RZ, RZ, UR7 ;  /* 0x00000007ff007e24 */ /* 0x000fe4000f8e00ff */
[----:B------:R-:W-:Y:S04]  /*8900*/  LDSM.16.MT88.4 R16, [R176] ;  /* 0x00000000b010783b */ /* 0x000fe80000004200 */
[----:B------:R3:W-:Y:S01]  /*8910*/  REDG.E.ADD.F32.FTZ.RN.STRONG.GPU desc[UR14][R4.64], R12 ;  /* 0x0000000c040079a6 */ /* 0x0007e2000c10f38e */
[----:B-1----:R-:W-:Y:S05]  /*8920*/  IMAD.U32 R8, RZ, RZ, UR7 ;  /* 0x00000007ff087e24 */ /* 0x002fea000f8e00ff */
[-C--:B------:R-:W-:Y:S04]  /*8930*/  LEA R8, P0, R8, R218.reuse, 0x2 ;  /* 0x000000da08087211 */ /* 0x080fe800078010ff */
[-C--:B------:R-:W-:Y:S01]  /*8940*/  LEA.HI.X.SX32 R9, R0, R219.reuse, 0x2, P0 ;  /* 0x000000db00097211 */ /* 0x080fe200000f16ff */
[----:B------:R-:W-:Y:S02]  /*8950*/  IMAD.U32 R0, RZ, RZ, UR8 ;  /* 0x00000008ff007e24 */ /* 0x000fe4000f8e00ff */
[----:B--2---:R-:W-:Y:S02]  /*8960*/  IMAD.U32 R6, RZ, RZ, UR6 ;  /* 0x00000006ff067e24 */ /* 0x004fe4000f8e00ff */
[----:B------:R-:W-:Y:S03]  /*8970*/  REDG.E.ADD.F32.FTZ.RN.STRONG.GPU desc[UR14][R8.64], R13 ;  /* 0x0000000d080079a6 */ /* 0x000fe6000c10f38e */
[-C--:B------:R-:W-:Y:S01]  /*8980*/  LEA R6, P1, R6, R218.reuse, 0x2 ;  /* 0x000000da06067211 */ /* 0x080fe200078210ff */
[----:B---3--:R-:W-:Y:S01]  /*8990*/  IMAD.U32 R5, RZ, RZ, UR6 ;  /* 0x00000006ff057e24 */ /* 0x008fe2000f8e00ff */
[----:B------:R-:W-:Y:S01]  /*89a0*/  UIADD3 UR6, UR10, 0x40, URZ ;  /* 0x000000400a067890 */ /* 0x000fe2000fffe03f */
[----:B------:R-:W-:Y:S03]  /*89b0*/  IMAD.U32 R4, RZ, RZ, UR8 ;  /* 0x00000008ff047e24 */ /* 0x000fe6000f8e00ff */
[-C--:B------:R-:W-:Y:S01]  /*89c0*/  LEA.HI.X.SX32 R7, R5, R219.reuse, 0x2, P1 ;  /* 0x000000db05077211 */ /* 0x080fe200008f16ff */
[----:B------:R-:W-:Y:S01]  /*89d0*/  UIADD3 UR7, UR5, UR6, URZ ;  /* 0x0000000605077290 */ /* 0x000fe2000fffe03f */
[-C--:B------:R-:W-:Y:S03]  /*89e0*/  LEA R4, P0, R4, R218.reuse, 0x2 ;  /* 0x000000da04047211 */ /* 0x080fe600078010ff */
[----:B------:R1:W-:Y:S01]  /*89f0*/  REDG.E.ADD.F32.FTZ.RN.STRONG.GPU desc[UR14][R6.64], R14 ;  /* 0x0000000e060079a6 */ /* 0x0003e2000c10f38e */
[-C--:B------:R-:W-:Y:S01]  /*8a00*/  LEA.HI.X.SX32 R5, R0, R219.reuse, 0x2, P0 ;  /* 0x000000db00057211 */ /* 0x080fe200000f16ff */
[----:B------:R-:W-:Y:S04]  /*8a10*/  IMAD.U32 R0, RZ, RZ, UR6 ;  /* 0x00000006ff007e24 */ /* 0x000fe8000f8e00ff */
[----:B------:R2:W-:Y:S04]  /*8a20*/  REDG.E.ADD.F32.FTZ.RN.STRONG.GPU desc[UR14][R4.64], R15 ;  /* 0x0000000f040079a6 */ /* 0x0005e8000c10f38e */
[----:B------:R-:W-:Y:S04]  /*8a30*/  REDG.E.ADD.F32.FTZ.RN.STRONG.GPU desc[UR14][R218.64+0x100], R20 ;  /* 0x00010014da0079a6 */ /* 0x000fe8000c10f38e */
[----:B------:R-:W-:Y:S04]  /*8a40*/  REDG.E.ADD.F32.FTZ.RN.STRONG.GPU desc[UR14][R2.64+0x100], R21 ;  /* 0x00010015020079a6 */ /* 0x000fe8000c10f38e */
[----:B------:R-:W-:Y:S01]  /*8a50*/  LDSM.16.MT88.4 R12, [R207+0x1e000] ;  /* 0x01e00000cf0c783b */ /* 0x000fe20000004200 */
[----:B-1----:R-:W-:Y:S01]  /*8a60*/  IMAD.U32 R6, RZ, RZ, UR6 ;  /* 0x00000006ff067e24 */ /* 0x002fe2000f8e00ff */
[----:B------:R-:W-:Y:S04]  /*8a70*/  UIADD3 UR6, UR5, UR7, URZ ;  /* 0x0000000705067290 */ /* 0x000fe8000fffe03f */
[-C--:B------:R-:W-:Y:S01]  /*8a80*/  LEA R6, P0, R6, R218.reuse, 0x2 ;  /* 0x000000da06067211 */ /* 0x080fe200078010ff */
[----:B--2---:R-:W-:Y:S02]  /*8a90*/  IMAD.U32 R4, RZ, RZ, UR7 ;  /* 0x00000007ff047e24 */ /* 0x004fe4000f8e00ff */
[----:B------:R-:W-:Y:S01]  /*8aa0*/  IMAD.U32 R5, RZ, RZ, UR7 ;  /* 0x00000007ff057e24 */ /* 0x000fe2000f8e00ff */
[-C--:B------:R-:W-:Y:S01]  /*8ab0*/  LEA.HI.X.SX32 R7, R0, R219.reuse, 0x2, P0 ;  /* 0x000000db00077211 */ /* 0x080fe200000f16ff */
[----:B------:R-:W-:Y:S01]  /*8ac0*/  UIADD3 UR7, UR5, UR6, URZ ;  /* 0x0000000605077290 */ /* 0x000fe2000fffe03f */
[-C--:B------:R-:W-:Y:S01]  /*8ad0*/  LEA R4, P0, R4, R218.reuse, 0x2 ;  /* 0x000000da04047211 */ /* 0x080fe200078010ff */
[----:B------:R-:W-:Y:S02]  /*8ae0*/  IMAD.U32 R10, RZ, RZ, UR6 ;  /* 0x00000006ff0a7e24 */ /* 0x000fe4000f8e00ff */
[----:B------:R1:W-:Y:S01]  /*8af0*/  REDG.E.ADD.F32.FTZ.RN.STRONG.GPU desc[UR14][R6.64], R22 ;  /* 0x00000016060079a6 */ /* 0x0003e2000c10f38e */
[-C--:B------:R-:W-:Y:S01]  /*8b00*/  LEA.HI.X.SX32 R5, R5, R219.reuse, 0x2, P0 ;  /* 0x000000db05057211 */ /* 0x080fe200000f16ff */
[----:B------:R-:W-:Y:S01]  /*8b10*/  IMAD.U32 R0, RZ, RZ, UR6 ;  /* 0x00000006ff007e24 */ /* 0x000fe2000f8e00ff */
[----:B------:R-:W-:Y:S01]  /*8b20*/  UIADD3 UR6, UR5, UR7, URZ ;  /* 0x0000000705067290 */ /* 0x000fe2000fffe03f */
[----:B------:R-:W-:Y:S01]  /*8b30*/  IMAD.U32 R9, RZ, RZ, UR7 ;  /* 0x00000007ff097e24 */ /* 0x000fe2000f8e00ff */
[-C--:B------:R-:W-:Y:S01]  /*8b40*/  LEA R10, P0, R10, R218.reuse, 0x2 ;  /* 0x000000da0a0a7211 */ /* 0x080fe200078010ff */
[----:B------:R2:W-:Y:S01]  /*8b50*/  REDG.E.ADD.F32.FTZ.RN.STRONG.GPU desc[UR14][R4.64], R23 ;  /* 0x00000017040079a6 */ /* 0x0005e2000c10f38e */
[----:B------:R-:W-:Y:S02]  /*8b60*/  UIADD3 UR7, UR5, UR6, URZ ;  /* 0x0000000605077290 */ /* 0x000fe4000fffe03f */
[-C--:B------:R-:W-:Y:S01]  /*8b70*/  LEA.HI.X.SX32 R11, R0, R219.reuse, 0x2, P0 ;  /* 0x000000db000b7211 */ /* 0x080fe200000f16ff */
[----:B------:R-:W-:Y:S01]  /*8b80*/  LDSM.16.MT88.4 R20, [R208+0x2000] ;  /* 0x00200000d014783b */ /* 0x000fe20000004200 */
[CC--:B------:R-:W-:Y:S02]  /*8b90*/  LEA R8, P1, R9.reuse, R218.reuse, 0x2 ;  /* 0x000000da09087211 */ /* 0x0c0fe400078210ff */
[----:B------:R-:W-:Y:S01]  /*8ba0*/  IMAD.U32 R0, RZ, RZ, UR7 ;  /* 0x00000007ff007e24 */ /* 0x000fe2000f8e00ff */
[----:B------:R-:W-:Y:S01]  /*8bb0*/  REDG.E.ADD.F32.FTZ.RN.STRONG.GPU desc[UR14][R10.64], R24 ;  /* 0x000000180a0079a6 */ /* 0x000fe2000c10f38e */
[-C--:B------:R-:W-:Y:S01]  /*8bc0*/  LEA.HI.X.SX32 R9, R9, R219.reuse, 0x2, P1 ;  /* 0x000000db09097211 */ /* 0x080fe200008f16ff */
[----:B------:R-:W-:Y:S04]  /*8bd0*/  UIADD3 UR7, UR10, 0x60, URZ ;  /* 0x000000600a077890 */ /* 0x000fe8000fffe03f */
[----:B------:R-:W-:Y:S01]  /*8be0*/  REDG.E.ADD.F32.FTZ.RN.STRONG.GPU desc[UR14][R8.64], R25 ;  /* 0x00000019080079a6 */ /* 0x000fe2000c10f38e */
[----:B-1----:R-:W-:Y:S01]  /*8bf0*/  IMAD.U32 R7, RZ, RZ, UR6 ;  /* 0x00000006ff077e24 */ /* 0x002fe2000f8e00ff */
[----:B------:R-:W-:Y:S04]  /*8c00*/  UIADD3 UR6, UR5, UR7, URZ ;  /* 0x0000000705067290 */ /* 0x000fe8000fffe03f */
[CC--:B------:R-:W-:Y:S01]  /*8c10*/  LEA R6, P0, R7.reuse, R218.reuse, 0x2 ;  /* 0x000000da07067211 */ /* 0x0c0fe200078010ff */
[----:B------:R-:W-:Y:S03]  /*8c20*/  UIADD3 UR8, UR5, UR6, URZ ;  /* 0x0000000605087290 */ /* 0x000fe6000fffe03f */
[-C--:B------:R-:W-:Y:S02]  /*8c30*/  LEA.HI.X.SX32 R7, R7, R219.reuse, 0x2, P0 ;  /* 0x000000db07077211 */ /* 0x080fe400000f16ff */
[CC--:B--2---:R-:W-:Y:S03]  /*8c40*/  LEA R4, P0, R0.reuse, R218.reuse, 0x2 ;  /* 0x000000da00047211 */ /* 0x0c4fe600078010ff */
[----:B------:R1:W-:Y:S01]  /*8c50*/  REDG.E.ADD.F32.FTZ.RN.STRONG.GPU desc[UR14][R6.64], R26 ;  /* 0x0000001a060079a6 */ /* 0x0003e2000c10f38e */
[-C--:B------:R-:W-:Y:S01]  /*8c60*/  LEA.HI.X.SX32 R5, R0, R219.reuse, 0x2, P0 ;  /* 0x000000db00057211 */ /* 0x080fe200000f16ff */
[----:B------:R-:W-:Y:S01]  /*8c70*/  IMAD.U32 R0, RZ, RZ, UR7 ;  /* 0x00000007ff007e24 */ /* 0x000fe2000f8e00ff */
[----:B------:R-:W-:Y:S03]  /*8c80*/  UIADD3 UR7, UR5, UR8, URZ ;  /* 0x0000000805077290 */ /* 0x000fe6000fffe03f */
[----:B------:R2:W-:Y:S04]  /*8c90*/  REDG.E.ADD.F32.FTZ.RN.STRONG.GPU desc[UR14][R4.64], R27 ;  /* 0x0000001b040079a6 */ /* 0x0005e8000c10f38e */
[----:B------:R-:W-:Y:S04]  /*8ca0*/  REDG.E.ADD.F32.FTZ.RN.STRONG.GPU desc[UR14][R218.64+0x180], R32 ;  /* 0x00018020da0079a6 */ /* 0x000fe8000c10f38e */
[----:B------:R3:W-:Y:S04]  /*8cb0*/  REDG.E.ADD.F32.FTZ.RN.STRONG.GPU desc[UR14][R2.64+0x180], R33 ;  /* 0x00018021020079a6 */ /* 0x0007e8000c10f38e */
[----:B------:R-:W-:Y:S01]  /*8cc0*/  LDSM.16.MT88.4 R24, [R176+0x2000] ;  /* 0x00200000b018783b */ /* 0x000fe20000004200 */
[----:B-1----:R-:W-:Y:S01]  /*8cd0*/  IMAD.U32 R6, RZ, RZ, UR6 ;  /* 0x00000006ff067e24 */ /* 0x002fe2000f8e00ff */
[----:B------:R-:W-:Y:S01]  /*8ce0*/  UIADD3 UR6, UR5, UR7, URZ ;  /* 0x0000000705067290 */ /* 0x000fe2000fffe03f */
[----:B------:R-:W-:Y:S03]  /*8cf0*/  IMAD.U32 R7, RZ, RZ, UR7 ;  /* 0x00000007ff077e24 */ /* 0x000fe6000f8e00ff */
[----:B------:R-:W-:Y:S01]  /*8d00*/  UIADD3 UR5, UR5, UR6, URZ ;  /* 0x0000000605057290 */ /* 0x000fe2000fffe03f */
[CC--:B--2---:R-:W-:Y:S04]  /*8d10*/  LEA R4, P0, R0.reuse, R218.reuse, 0x2 ;  /* 0x000000da00047211 */ /* 0x0c4fe800078010ff */
[-C--:B------:R-:W-:Y:S01]  /*8d20*/  LEA.HI.X.SX32 R5, R0, R219.reuse, 0x2, P0 ;  /* 0x000000db00057211 */ /* 0x080fe200000f16ff */
[----:B------:R-:W-:Y:S01]  /*8d30*/  IMAD.U32 R0, RZ, RZ, UR8 ;  /* 0x00000008ff007e24 */ /* 0x000fe2000f8e00ff */
[CC--:B------:R-:W-:Y:S01]  /*8d40*/  LEA R10, P0, R6.reuse, R218.reuse, 0x2 ;  /* 0x000000da060a7211 */ /* 0x0c0fe200078010ff */
[----:B---3--:R-:W-:Y:S02]  /*8d50*/  IMAD.U32 R3, RZ, RZ, UR5 ;  /* 0x00000005ff037e24 */ /* 0x008fe4000f8e00ff */
[----:B------:R1:W-:Y:S01]  /*8d60*/  REDG.E.ADD.F32.FTZ.RN.STRONG.GPU desc[UR14][R4.64], R34 ;  /* 0x00000022040079a6 */ /* 0x0003e2000c10f38e */
[-C--:B------:R-:W-:Y:S01]  /*8d70*/  LEA.HI.X.SX32 R11, R6, R219.reuse, 0x2, P0 ;  /* 0x000000db060b7211 */ /* 0x080fe200000f16ff */
[----:B------:R-:W-:Y:S01]  /*8d80*/  ULOP3.LUT UR5, UR12, 0x1, URZ, 0xc0, !UPT ;  /* 0x000000010c057892 */ /* 0x000fe2000f8ec03f */
[CC--:B------:R-:W-:Y:S02]  /*8d90*/  LEA R8, P0, R0.reuse, R218.reuse, 0x2 ;  /* 0x000000da00087211 */ /* 0x0c0fe400078010ff */
[CC--:B------:R-:W-:Y:S01]  /*8da0*/  LEA R6, P3, R7.reuse, R218.reuse, 0x2 ;  /* 0x000000da07067211 */ /* 0x0c0fe200078610ff */
[----:B------:R-:W-:Y:S01]  /*8db0*/  REDG.E.ADD.F32.FTZ.RN.STRONG.GPU desc[UR14][R10.64], R35 ;  /* 0x000000230a0079a6 */ /* 0x000fe2000c10f38e */
[-C--:B------:R-:W-:Y:S01]  /*8dc0*/  LEA.HI.X.SX32 R9, R0, R219.reuse, 0x2, P0 ;  /* 0x000000db00097211 */ /* 0x080fe200000f16ff */
[C---:B------:R-:W-:Y:S01]  /*8dd0*/  VIADD R0, R208.reuse, 0xffffc000 ;  /* 0xffffc000d0007836 */ /* 0x040fe20000000000 */
[-C--:B------:R-:W-:Y:S01]  /*8de0*/  LEA.HI.X.SX32 R7, R7, R219.reuse, 0x2, P3 ;  /* 0x000000db07077211 */ /* 0x080fe200018f16ff */
[----:B------:R-:W-:Y:S01]  /*8df0*/  LDSM.16.MT88.4 R32, [R207+0x1c800] ;  /* 0x01c80000cf20783b */ /* 0x000fe20000004200 */
[CC--:B------:R-:W-:Y:S01]  /*8e00*/  LEA R2, P0, R3.reuse, R218.reuse, 0x2 ;  /* 0x000000da03027211 */ /* 0x0c0fe200078010ff */
[----:B------:R-:W-:Y:S02]  /*8e10*/  UISETP.NE.U32.AND UP0, UPT, UR5, 0x1, UPT ;  /* 0x000000010500788c */ /* 0x000fe4000bf05070 */
[----:B------:R-:W-:Y:S01]  /*8e20*/  REDG.E.ADD.F32.FTZ.RN.STRONG.GPU desc[UR14][R8.64], R28 ;  /* 0x0000001c080079a6 */ /* 0x000fe2000c10f38e */
[-C--:B------:R-:W-:Y:S01]  /*8e30*/  LEA.HI.X.SX32 R3, R3, R219.reuse, 0x2, P0 ;  /* 0x000000db03037211 */ /* 0x080fe200000f16ff */
[----:B------:R-:W-:Y:S01]  /*8e40*/  UIADD3 UR5, UR12, -0x1, URZ ;  /* 0xffffffff0c057890 */ /* 0x000fe2000fffe03f */
[----:B------:R-:W-:Y:S01]  /*8e50*/  PLOP3.LUT P0, PT, PT, PT, UP2, 0x80, 0x0 ;  /* 0x000000000000781c */ /* 0x000fe20003f0f028 */
[----:B------:R-:W-:Y:S04]  /*8e60*/  REDG.E.ADD.F32.FTZ.RN.STRONG.GPU desc[UR14][R6.64], R29 ;  /* 0x0000001d060079a6 */ /* 0x000fe8000c10f38e */
[----:B------:R-:W-:Y:S01]  /*8e70*/  LDSM.16.MT88.4 R8, [R208] ;  /* 0x00000000d008783b */ /* 0x000fe20000004200 */
[----:B------:R-:W-:Y:S01]  /*8e80*/  UMOV UR12, UR5 ;  /* 0x00000005000c7c82 */ /* 0x000fe20008000000 */
[----:B-1----:R-:W-:Y:S05]  /*8e90*/  IMAD.U32 R5, RZ, RZ, UR6 ;  /* 0x00000006ff057e24 */ /* 0x002fea000f8e00ff */
[C---:B------:R-:W-:Y:S04]  /*8ea0*/  LEA R4, P1, R5.reuse, R218, 0x2 ;  /* 0x000000da05047211 */ /* 0x040fe800078210ff */
[----:B------:R-:W-:Y:S02]  /*8eb0*/  LEA.HI.X.SX32 R5, R5, R219, 0x2, P1 ;  /* 0x000000db05057211 */ /* 0x000fe400008f16ff */
[----:B------:R-:W-:Y:S01]  /*8ec0*/  PLOP3.LUT P1, PT, PT, PT, UP0, 0x80, 0x0 ;  /* 0x000000000000781c */ /* 0x000fe20003f2f008 */
[----:B------:R-:W-:Y:S02]  /*8ed0*/  @UP3 UIADD3 UR21, UP0, UR21, -0x100, URZ ;  /* 0xffffff0015153890 */ /* 0x000fe4000ff1e03f */
[----:B------:R-:W-:Y:S02]  /*8ee0*/  REDG.E.ADD.F32.FTZ.RN.STRONG.GPU desc[UR14][R4.64], R30 ;  /* 0x0000001e040079a6 */ /* 0x000fe4000c10f38e */
[----:B------:R-:W-:Y:S02]  /*8ef0*/  @UP3 UIADD3.X UR20, UR20, -0x1, URZ, UP0, !UPT ;  /* 0xffffffff14143890 */ /* 0x000fe400087fe43f */
[----:B------:R-:W1:Y:S04]  /*8f00*/  LDSM.16.MT88.4 R4, [R207+0x1c000] ;  /* 0x01c00000cf04783b */ /* 0x000e680000004200 */
[----:B------:R-:W-:Y:S02]  /*8f10*/  REDG.E.ADD.F32.FTZ.RN.STRONG.GPU desc[UR14][R2.64], R31 ;  /* 0x0000001f020079a6 */ /* 0x000fe4000c10f38e */
[----:B------:R-:W-:Y:S02]  /*8f20*/  @P1 VIADD R0, R208, 0x4000 ;  /* 0x00004000d0001836 */ /* 0x000fe40000000000 */
[----:B------:R-:W2:Y:S01]  /*8f30*/  LDSM.16.MT88.4 R28, [R208+0x800] ;  /* 0x00080000d01c783b */ /* 0x000ea20000004200 */
[-C--:B-1----:R-:W-:Y:S06]  /*8f40*/  HMMA.16816.F32 R100, R4, R8.reuse, R100 ;  /* 0x000000080464723c */ /* 0x082fec0000001864 */
[C---:B------:R-:W-:Y:S06]  /*8f50*/  HMMA.16816.F32 R104, R12.reuse, R8, R104 ;  /* 0x000000080c68723c */ /* 0x040fec0000001868 */
[-C--:B------:R-:W-:Y:S06]  /*8f60*/  HMMA.16816.F32 R108, R12, R10.reuse, R108 ;  /* 0x0000000a0c6c723c */ /* 0x080fec000000186c */
[C---:B------:R-:W-:Y:S01]  /*8f70*/  HMMA.16816.F32 R112, R4.reuse, R10, R112 ;  /* 0x0000000a0470723c */ /* 0x040fe20000001870 */
[----:B------:R-:W1:Y:S05]  /*8f80*/  LDSM.16.MT88.4 R8, [R176+0x800] ;  /* 0x00080000b008783b */ /* 0x000e6a0000004200 */
[-C--:B------:R-:W-:Y:S06]  /*8f90*/  HMMA.16816.F32 R116, R4, R16.reuse, R116 ;  /* 0x000000100474723c */ /* 0x080fec0000001874 */
[C---:B------:R-:W-:Y:S06]  /*8fa0*/  HMMA.16816.F32 R120, R12.reuse, R16, R120 ;  /* 0x000000100c78723c */ /* 0x040fec0000001878 */
[-C--:B------:R-:W-:Y:S06]  /*8fb0*/  HMMA.16816.F32 R124, R12, R18.reuse, R124 ;  /* 0x000000120c7c723c */ /* 0x080fec000000187c */
[C---:B------:R-:W-:Y:S01]  /*8fc0*/  HMMA.16816.F32 R128, R4.reuse, R18, R128 ;  /* 0x000000120480723c */ /* 0x040fe20000001880 */
[----:B------:R-:W3:Y:S05]  /*8fd0*/  LDSM.16.MT88.4 R16, [R208+0x2800] ;  /* 0x00280000d010783b */ /* 0x000eea0000004200 */
[-C--:B------:R-:W-:Y:S06]  /*8fe0*/  HMMA.16816.F32 R132, R4, R20.reuse, R132 ;  /* 0x000000140484723c */ /* 0x080fec0000001884 */
[C---:B------:R-:W-:Y:S06]  /*8ff0*/  HMMA.16816.F32 R136, R12.reuse, R20, R136 ;  /* 0x000000140c88723c */ /* 0x040fec0000001888 */
[-C--:B------:R-:W-:Y:S06]  /*9000*/  HMMA.16816.F32 R140, R12, R22.reuse, R140 ;  /* 0x000000160c8c723c */ /* 0x080fec000000188c */
[C---:B------:R-:W-:Y:S01]  /*9010*/  HMMA.16816.F32 R144, R4.reuse, R22, R144 ;  /* 0x000000160490723c */ /* 0x040fe20000001890 */
[----:B------:R-:W4:Y:S05]  /*9020*/  LDSM.16.MT88.4 R20, [R176+0x2800] ;  /* 0x00280000b014783b */ /* 0x000f2a0000004200 */
[-C--:B------:R-:W-:Y:S06]  /*9030*/  HMMA.16816.F32 R148, R4, R24.reuse, R148 ;  /* 0x000000180494723c */ /* 0x080fec0000001894 */
[C---:B------:R-:W-:Y:S06]  /*9040*/  HMMA.16816.F32 R152, R12.reuse, R24, R152 ;  /* 0x000000180c98723c */ /* 0x040fec0000001898 */
[-C--:B------:R-:W-:Y:S01]  /*9050*/  HMMA.16816.F32 R156, R12, R26.reuse, R156 ;  /* 0x0000001a0c9c723c */ /* 0x080fe2000000189c */
[----:B------:R-:W-:Y:S05]  /*9060*/  LDSM.16.MT88.4 R12, [R208+0x1000] ;  /* 0x00100000d00c783b */ /* 0x000fea0000004200 */
[----:B------:R-:W-:Y:S01]  /*9070*/  HMMA.16816.F32 R160, R4, R26, R160 ;  /* 0x0000001a04a0723c */ /* 0x000fe200000018a0 */
[----:B------:R-:W4:Y:S04]  /*9080*/  LDSM.16.MT88.4 R4, [R207+0x1d000] ;  /* 0x01d00000cf04783b */ /* 0x000f280000004200 */
[----:B------:R-:W4:Y:S01]  /*9090*/  LDSM.16.MT88.4 R24, [R207+0x1f000] ;  /* 0x01f00000cf18783b */ /* 0x000f220000004200 */
[-C--:B--2---:R-:W-:Y:S06]  /*90a0*/  HMMA.16816.F32 R100, R32, R28.reuse, R100 ;  /* 0x0000001c2064723c */ /* 0x084fec0000001864 */
[C---:B------:R-:W-:Y:S06]  /*90b0*/  HMMA.16816.F32 R104, R164.reuse, R28, R104 ;  /* 0x0000001ca468723c */ /* 0x040fec0000001868 */
        /* <DEDUP_REMOVED lines=8> */
[-C--:B---3--:R-:W-:Y:S06]  /*9140*/  HMMA.16816.F32 R132, R32, R16.reuse, R132 ;  /* 0x000000102084723c */ /* 0x088fec0000001884 */
[C---:B------:R-:W-:Y:S06]  /*9150*/  HMMA.16816.F32 R136, R164.reuse, R16, R136 ;  /* 0x00000010a488723c */ /* 0x040fec0000001888 */
[-C--:B------:R-:W-:Y:S06]  /*9160*/  HMMA.16816.F32 R140, R164, R18.reuse, R140 ;  /* 0x00000012a48c723c */ /* 0x080fec000000188c */
[C---:B------:R-:W-:Y:S01]  /*9170*/  HMMA.16816.F32 R144, R32.reuse, R18, R144 ;  /* 0x000000122090723c */ /* 0x040fe20000001890 */
[----:B------:R-:W-:Y:S05]  /*9180*/  LDSM.16.MT88.4 R16, [R207+0x1d800] ;  /* 0x01d80000cf10783b */ /* 0x000fea0000004200 */
[-C--:B----4-:R-:W-:Y:S06]  /*9190*/  HMMA.16816.F32 R148, R32, R20.reuse, R148 ;  /* 0x000000142094723c */ /* 0x090fec0000001894 */
        /* <DEDUP_REMOVED lines=46> */
[----:B------:R-:W4:Y:S04]  /*9480*/  LDL R180, [R1+0x4] ;  /* 0x0000040001b47983 */ /* 0x000f280000100800 */
        /* <DEDUP_REMOVED lines=42> */
[----:B------:R-:W-:Y:S01]  /*9730*/  STS [R250], R32 ;  /* 0x00000020fa007388 */ /* 0x000fe20000000800 */
[----:B------:R-:W-:Y:S01]  /*9740*/  F2FP.F16.F32.PACK_AB R24, R24, R116 ;  /* 0x000000741818723e */ /* 0x000fe200000000ff */
[----:B------:R-:W-:Y:S01]  /*9750*/  FMUL.FTZ R132, R132, UR5 ;  /* 0x0000000584847c20 */ /* 0x000fe20008410000 */
[----:B------:R-:W-:Y:S01]  /*9760*/  F2FP.F16.F32.PACK_AB R23, R23, R118 ;  /* 0x000000761717723e */ /* 0x000fe200000000ff */
[----:B------:R-:W-:Y:S01]  /*9770*/  STS [R250+0x400], R31 ;  /* 0x0004001ffa007388 */ /* 0x000fe20000000800 */
        /* <DEDUP_REMOVED lines=82> */
[----:B------:R-:W-:Y:S01]  /*9ca0*/  F2FP.F16.F32.PACK_AB R90, R91, R90 ;  /* 0x0000005a5b5a723e */ /* 0x000fe200000000ff */
[----:B------:R-:W-:Y:S01]  /*9cb0*/  UISETP.NE.AND UP0, UPT, UR38, -0x1, UPT ;  /* 0xffffffff2600788c */ /* 0x000fe2000bf05270 */
[----:B------:R-:W-:Y:S02]  /*9cc0*/  F2FP.F16.F32.PACK_AB R92, R93, R92 ;  /* 0x0000005c5d5c723e */ /* 0x000fe400000000ff */
[----:B------:R-:W-:-:S03]  /*9cd0*/  F2FP.F16.F32.PACK_AB R94, R95, R94 ;  /* 0x0000005e5f5e723e */ /* 0x000fc600000000ff */
[----:B------:R-:W-:-:S05]  /*9ce0*/  PLOP3.LUT P0, PT, PT, PT, UP0, 0x80, 0x0 ;  /* 0x000000000000781c */ /* 0x000fca0003f0f008 */
[----:B------:R-:W-:Y:S01]  /*9cf0*/  @UP0 UIADD3 UR5, UR26, UR38, URZ ;  /* 0x000000261a050290 */ /* 0x000fe2000fffe03f */
[----:B------:R-:W-:-:S03]  /*9d00*/  @UP0 ULDC.64 UR6, c[0x0][0x450] ;  /* 0x0001140000060ab9 */ /* 0x000fc60000000a00 */
[----:B------:R-:W-:Y:S02]  /*9d10*/  @UP0 UIMAD.WIDE.U32 UR8, UR5, UR6, URZ ;  /* 0x00000006050802a5 */ /* 0x000fe4000f8e003f */
[----:B------:R-:W-:-:S04]  /*9d20*/  @UP0 UIMAD UR5, UR5, UR7, URZ ;  /* 0x00000007050502a4 */ /* 0x000fc8000f8e023f */
[----:B------:R-:W-:Y:S01]  /*9d30*/  @UP0 UIADD3 UR20, UR9, UR5, URZ ;  /* 0x0000000509140290 */ /* 0x000fe2000fffe03f */
[----:B------:R-:W-:Y:S01]  /*9d40*/  @UP0 UMOV UR19, UR8 ;  /* 0x0000000800130c82 */ /* 0x000fe20008000000 */
[----:B--2---:R-:W-:Y:S04]  /*9d50*/  STS [R181], R28 ;  /* 0x0000001cb5007388 */ /* 0x004fe80000000800 */
[----:B---3--:R-:W-:Y:S04]  /*9d60*/  STS [R183], R27 ;  /* 0x0000001bb7007388 */ /* 0x008fe80000000800 */
[----:B------:R-:W-:Y:S04]  /*9d70*/  STS [R250+0x2000], R30 ;  /* 0x0020001efa007388 */ /* 0x000fe80000000800 */
[----:B------:R-:W-:Y:S04]  /*9d80*/  STS [R250+0x2400], R29 ;  /* 0x0024001dfa007388 */ /* 0x000fe80000000800 */
[----:B------:R-:W-:Y:S04]  /*9d90*/  STS [R181+0x2000], R26 ;  /* 0x0020001ab5007388 */ /* 0x000fe80000000800 */
[----:B------:R-:W-:Y:S04]  /*9da0*/  STS [R181+0x2400], R25 ;  /* 0x00240019b5007388 */ /* 0x000fe80000000800 */
[----:B------:R-:W-:Y:S04]  /*9db0*/  STS [R251], R24 ;  /* 0x00000018fb007388 */ /* 0x000fe80000000800 */
[----:B------:R-:W-:Y:S04]  /*9dc0*/  STS [R251+0x400], R23 ;  /* 0x00040017fb007388 */ /* 0x000fe80000000800 */
[----:B----4-:R-:W-:Y:S04]  /*9dd0*/  STS [R180], R20 ;  /* 0x00000014b4007388 */ /* 0x010fe80000000800 */
[----:B------:R-:W-:Y:S04]  /*9de0*/  STS [R182], R19 ;  /* 0x00000013b6007388 */ /* 0x000fe80000000800 */
        /* <DEDUP_REMOVED lines=67> */
.L_x_441:
[----:B------:R-:W-:Y:S01]  /*a220*/  @UP0 UIADD3 UR10, UR26, UR38, URZ ;  /* 0x000000261a0a0290 */ /* 0x000fe2000fffe03f */
[----:B--2---:R-:W-:Y:S01]  /*a230*/  LEA R2, R245, UR4, 0x1 ;  /* 0x00000004f5027c11 */ /* 0x004fe2000f8e08ff */
[----:B------:R-:W-:Y:S01]  /*a240*/  @UP0 ULDC.64 UR8, c[0x0][0x458] ;  /* 0x0001160000080ab9 */ /* 0x000fe20000000a00 */
[----:B------:R-:W-:Y:S01]  /*a250*/  USHF.L.U32 UR5, UR23, 0x7, URZ ;  /* 0x0000000717057899 */ /* 0x000fe2000800063f */
[----:B-1----:R-:W-:Y:S01]  /*a260*/  SHF.R.S32.HI R0, RZ, 0x1f, R3 ;  /* 0x0000001fff007819 */ /* 0x002fe20000011403 */
        /* <DEDUP_REMOVED lines=18> */
.L_x_442:
        /* <DEDUP_REMOVED lines=56> */
.L_x_444:
[----:B------:R-:W-:Y:S05]  /*a710*/  BSYNC B0 ;  /* 0x0000000000007941 */ /* 0x000fea0003800000 */
.L_x_443:
        /* <DEDUP_REMOVED lines=18> */
.L_x_446:
[----:B------:R-:W-:Y:S05]  /*a840*/  BSYNC B0 ;  /* 0x0000000000007941 */ /* 0x000fea0003800000 */
.L_x_445:
        /* <DEDUP_REMOVED lines=20> */
.L_x_448:
[----:B------:R-:W-:Y:S05]  /*a990*/  BSYNC B0 ;  /* 0x0000000000007941 */ /* 0x000fea0003800000 */
.L_x_447:
        /* <DEDUP_REMOVED lines=20> */
.L_x_450:
[----:B------:R-:W-:Y:S05]  /*aae0*/  BSYNC B0 ;  /* 0x0000000000007941 */ /* 0x000fea0003800000 */
.L_x_449:
        /* <DEDUP_REMOVED lines=9> */
[----:B------:R-:W-:Y:S02]  /*ab80*/  IADD3 R4, P0, R4, UR17, RZ ;  /* 0x0000001104047c10 */ /* 0x000fe4000ff1e0ff */
[----:B------:R-:W-:Y:S01]  /*ab90*/  IMAD.U32 R3, RZ, RZ, UR5 ;  /* 0x00000005ff037e24 */ /* 0x000fe2000f8e00ff */
[----:B------:R-:W-:-:S04]  /*aba0*/  UIMAD UR5, UR11, UR6, URZ ;  /* 0x000000060b0572a4 */ /* 0x000fc8000f8e023f */
[----:B------:R-:W-:Y:S01]  /*abb0*/  IADD3.X R5, R5, UR18, R3, P0, !PT ;  /* 0x0000001205057c10 */ /* 0x000fe200087fe403 */
[----:B------:R-:W-:Y:S01]  /*abc0*/  UIMAD UR7, UR55, UR7, UR5 ;  /* 0x00000007370772a4 */ /* 0x000fe2000f8e0205 */
        /* <DEDUP_REMOVED lines=18> */
.L_x_452:
[----:B------:R-:W-:Y:S05]  /*acf0*/  BSYNC B0 ;  /* 0x0000000000007941 */ /* 0x000fea0003800000 */
.L_x_451:
        /* <DEDUP_REMOVED lines=18> */
.L_x_454:
[----:B------:R-:W-:Y:S05]  /*ae20*/  BSYNC B0 ;  /* 0x0000000000007941 */ /* 0x000fea0003800000 */
.L_x_453:
        /* <DEDUP_REMOVED lines=18> */
.L_x_456:
[----:B------:R-:W-:Y:S05]  /*af50*/  BSYNC B0 ;  /* 0x0000000000007941 */ /* 0x000fea0003800000 */
.L_x_455:
[----:B------:R-:W-:Y:S05]  /*af60*/  @P2 BRA `(.L_x_409) ;  /* 0x00000000003c2947 */ /* 0x000fea0003800000 */
[----:B------:R-:W-:Y:S01]  /*af70*/  IADD3 R0, P0, R0, 0x60, RZ ;  /* 0x0000006000007810 */ /* 0x000fe20007f1e0ff */
[----:B------:R-:W-:Y:S01]  /*af80*/  ULDC UR5, c[0x0][0x2d0] ;  /* 0x0000b40000057ab9 */ /* 0x000fe20000000800 */
[----:B------:R-:W-:Y:S01]  /*af90*/  ULDC.64 UR6, c[0x0][0x3f8] ;  /* 0x0000fe0000067ab9 */ /* 0x000fe20000000a00 */
[----:B------:R-:W-:Y:S02]  /*afa0*/  ISETP.GE.AND P1, PT, R224, UR5, PT ;  /* 0x00000005e0007c0c */ /* 0x000fe4000bf26270 */
        /* <DEDUP_REMOVED lines=9> */
[----:B------:R2:W-:Y:S04]  /*b040*/  @!P1 STG.E.128 desc[UR14][R2.64], R52 ;  /* 0x0000003402009986 */ /* 0x0005e8000c101d0e */
[----:B------:R2:W-:Y:S02]  /*b050*/  @!P0 STG.E.128 desc[UR14][R2.64+0x80], R48 ;  /* 0x0000803002008986 */ /* 0x0005e4000c101d0e */
.L_x_409:
[----:B------:R-:W-:Y:S05]  /*b060*/  BSYNC B1 ;  /* 0x0000000000017941 */ /* 0x000fea0003800000 */
.L_x_387:
        /* <DEDUP_REMOVED lines=11> */
.L_x_457:
[----:B------:R-:W-:Y:S05]  /*b120*/  EXIT ;  /* 0x000000000000794d */ /* 0x000fea0003800000 */
.L_x_459:
        /* <DEDUP_REMOVED lines=13> */
.L_x_2059:


//--------------------- .text._ZN5flash44flash_bwd_dq_dk_dv_loop_seqk_parallel_kernelI23Flash_bwd_kernel_traitsILi128ELi64ELi128ELi8ELi2ELi4ELi2ELb0ELb0EN7cutlass6half_tE19Flash_kernel_traitsILi128ELi64ELi128ELi8ES3_EELb0ELb0ELb0ELb0ELb1ELb1ELb0EEEvNS_16Flash_bwd_paramsE --------------------------
	.section	.text._ZN5flash44flash_bwd_dq_dk_dv_loop_seqk_parallel_kernelI23Flash_bwd_kernel_traitsILi128ELi64ELi128ELi8ELi2ELi4ELi2ELb0ELb0EN7cutlass6half_tE19Flash_kernel_traitsILi128ELi64ELi128ELi8ES3_EELb0ELb0ELb0ELb0ELb1ELb1ELb0EEEvNS_16Flash_bwd_paramsE,"ax",@progbits
	.align	128
        .global         _ZN5flash44flash_bwd_dq_dk_dv_loop_seqk_parallel_kernelI23Flash_bwd_kernel_traitsILi128ELi64ELi128ELi8ELi2ELi4ELi2ELb0ELb0EN7cutlass6half_tE19Flash_kernel_traitsILi128ELi64ELi128ELi8ES3_EELb0ELb0ELb0ELb0ELb1ELb1ELb0EEEvNS_16Flash_bwd_paramsE
        .type           _ZN5flash44flash_bwd_dq_dk_dv_loop_seqk_parallel_kernelI23Flash_bwd_kernel_traitsILi128ELi64ELi128ELi8ELi2ELi4ELi2ELb0ELb0EN7cutlass6half_tE19Flash_kernel_traitsILi128ELi64ELi128ELi8ES3_EELb0ELb0ELb0ELb0ELb1ELb1ELb0EEEvNS_16Flash_bwd_paramsE,@function
        .size           _ZN5flash44flash_bwd_dq_dk_dv_loop_seqk_parallel_kernelI23Flash_bwd_kernel_traitsILi128ELi64ELi128ELi8ELi2ELi4ELi2ELb0ELb0EN7cutlass6half_tE19Flash_kernel_traitsILi128ELi64ELi128ELi8ES3_EELb0ELb0ELb0ELb0ELb1ELb1ELb0EEEvNS_16Flash_bwd_paramsE,(.L_x_2060 - _ZN5flash44flash_bwd_dq_dk_dv_loop_seqk_parallel_kernelI23Flash_bwd_kernel_traitsILi128ELi64ELi128ELi8ELi2ELi4ELi2ELb0ELb0EN7cutlass6half_tE19Flash_kernel_traitsILi128ELi64ELi128ELi8ES3_EELb0ELb0ELb0ELb0ELb1ELb1ELb0EEEvNS_16Flash_bwd_paramsE)
        .other          _ZN5flash44flash_bwd_dq_dk_dv_loop_seqk_parallel_kernelI23Flash_bwd_kernel_traitsILi128ELi64ELi128ELi8ELi2ELi4ELi2ELb0ELb0EN7cutlass6half_tE19Flash_kernel_traitsILi128ELi64ELi128ELi8ES3_EELb0ELb0ELb0ELb0ELb1ELb1ELb0EEEvNS_16Flash_bwd_paramsE,@"STO_CUDA_ENTRY STV_DEFAULT"
_ZN5flash44flash_bwd_dq_dk_dv_loop_seqk_parallel_kernelI23Flash_bwd_kernel_traitsILi128ELi64ELi128ELi8ELi2ELi4ELi2ELb0ELb0EN7cutlass6half_tE19Flash_kernel_traitsILi128ELi64ELi128ELi8ES3_EELb0ELb0ELb0ELb0ELb1ELb1ELb0EEEvNS_16Flash_bwd_paramsE:
.text._ZN5flash44flash_bwd_dq_dk_dv_loop_seqk_parallel_kernelI23Flash_bwd_kernel_traitsILi128ELi64ELi128ELi8ELi2ELi4ELi2ELb0ELb0EN7cutlass6half_tE19Flash_kernel_traitsILi128ELi64ELi128ELi8ES3_EELb0ELb0ELb0ELb0ELb1ELb1ELb0EEEvNS_16Flash_bwd_paramsE:
        /* <DEDUP_REMOVED lines=17> */
[----:B------:R-:W-:Y:S01]  /*0110*/  ULDC.64 UR16, c[0x0][0x300] ;  /* 0x0000c00000107ab9 */ /* 0x000fe20000000a00 */
[----:B------:R-:W-:Y:S02]  /*0120*/  ULDC.64 UR14, c[0x0][0x308] ;  /* 0x0000c200000e7ab9 */ /* 0x000fe40000000a00 */
[----:B------:R-:W3:Y:S08]  /*0130*/  S2UR UR20, SR_CTAID.Y ;  /* 0x00000000001479c3 */ /* 0x000ef00000002600 */
[----:B------:R-:W4:Y:S01]  /*0140*/  S2UR UR22, SR_CTAID.Z ;  /* 0x00000000001679c3 */ /* 0x000f220000002700 */
[----:B--2---:R-:W-:-:S07]  /*0150*/  ULEA UR5, UR5, UR4, 0x18 ;  /* 0x0000000405057291 */ /* 0x004fce000f8ec03f */
[----:B------:R-:W2:Y:S01]  /*0160*/  S2UR UR19, SR_CTAID.Z ;  /* 0x00000000001379c3 */ /* 0x000ea20000002700 */
[----:B------:R-:W-:Y:S01]  /*0170*/  UIADD3 UR4, UR5, 0xc000, URZ ;  /* 0x0000c00005047890 */ /* 0x000fe2000fffe03f */
[----:B-1----:R-:W-:Y:S01]  /*0180*/  SHF.R.S32.HI R3, RZ, 0x1f, R7 ;  /* 0x0000001fff037819 */ /* 0x002fe20000011407 */
[----:B---3--:R-:W-:-:S05]  /*0190*/  USHF.R.S32.HI UR29, URZ, 0x1f, UR20 ;  /* 0x0000001f3f1d7899 */ /* 0x008fca0008011414 */
[----:B------:R-:W1:Y:S01]  /*01a0*/  S2UR UR18, SR_CTAID.Y ;  /* 0x00000000001279c3 */ /* 0x000e620000002600 */
[----:B------:R-:W-:Y:S01]  /*01b0*/  UIMAD.WIDE UR30, UR20, 0x80, URZ ;  /* 0x00000080141e78a5 */ /* 0x000fe2000f8e023f */
[CC--:B------:R-:W-:Y:S02]  /*01c0*/  LEA.HI R0, R3.reuse, R7.reuse, RZ, 0x2 ;  /* 0x0000000703007211 */ /* 0x0c0fe400078f10ff */
[CC--:B------:R-:W-:Y:S02]  /*01d0*/  LEA.HI R14, R3.reuse, R7.reuse, RZ, 0x3 ;  /* 0x00000007030e7211 */ /* 0x0c0fe400078f18ff */
[CC--:B------:R-:W-:Y:S01]  /*01e0*/  LEA.HI R2, R3.reuse, R7.reuse, RZ, 0x5 ;  /* 0x0000000703027211 */ /* 0x0c0fe200078f28ff */
[----:B----4-:R-:W-:Y:S01]  /*01f0*/  USHF.R.S32.HI UR28, URZ, 0x1f, UR22 ;  /* 0x0000001f3f1c7899 */ /* 0x010fe20008011416 */
[CC--:B------:R-:W-:Y:S02]  /*0200*/  LEA.HI R16, R3.reuse, R7.reuse, RZ, 0x6 ;  /* 0x0000000703107211 */ /* 0x0c0fe400078f30ff */
[----:B------:R-:W-:-:S02]  /*0210*/  LEA.HI R4, R3, R7, RZ, 0x4 ;  /* 0x0000000703047211 */ /* 0x000fc400078f20ff */
[----:B------:R-:W-:Y:S02]  /*0220*/  LEA.HI R19, R3, R7, RZ, 0x7 ;  /* 0x0000000703137211 */ /* 0x000fe400078f38ff */
[----:B------:R-:W-:Y:S02]  /*0230*/  LOP3.LUT R3, R0, 0x7ffffffc, RZ, 0xc0, !PT ;  /* 0x7ffffffc00037812 */ /* 0x000fe400078ec0ff */
[----:B------:R-:W-:Y:S01]  /*0240*/  LOP3.LUT R6, R14, 0xfffffff8, RZ, 0xc0, !PT ;  /* 0xfffffff80e067812 */ /* 0x000fe200078ec0ff */
[----:B--2---:R-:W-:Y:S01]  /*0250*/  USHF.R.S32.HI UR27, URZ, 0x1f, UR19 ;  /* 0x0000001f3f1b7899 */ /* 0x004fe20008011413 */
        /* <DEDUP_REMOVED lines=9> */
[----:B-1----:R-:W-:Y:S01]  /*02f0*/  USHF.R.S32.HI UR26, URZ, 0x1f, UR18 ;  /* 0x0000001f3f1a7899 */ /* 0x002fe20008011412 */
[----:B------:R-:W-:-:S02]  /*0300*/  SHF.R.S32.HI R5, RZ, 0x1f, R2 ;  /* 0x0000001fff057819 */ /* 0x000fc40000011402 */
[-C--:B------:R-:W-:Y:S02]  /*0310*/  LEA.HI R7, R2, R0.reuse, RZ, 0x1 ;  /* 0x0000000002077211 */ /* 0x080fe400078f08ff */
[----:B------:R-:W-:Y:S02]  /*0320*/  SHF.R.S32.HI R9, RZ, 0x4, R4 ;  /* 0x00000004ff097819 */ /* 0x000fe40000011404 */
[----:B------:R-:W-:Y:S02]  /*0330*/  LEA.HI R2, R5, R0, RZ, 0x2 ;  /* 0x0000000005027211 */ /* 0x000fe400078f10ff */
[----:B------:R-:W-:Y:S02]  /*0340*/  LEA.HI R5, R6, R8, RZ, 0x3 ;  /* 0x0000000806057211 */ /* 0x000fe400078f18ff */
[----:B------:R-:W-:Y:S02]  /*0350*/  SHF.R.S32.HI R11, RZ, 0x3, R14 ;  /* 0x00000003ff0b7819 */ /* 0x000fe4000001140e */
[----:B------:R-:W-:-:S02]  /*0360*/  LEA.HI R6, R4, R9, RZ, 0x1 ;  /* 0x0000000904067211 */ /* 0x000fc400078f08ff */
[----:B------:R-:W-:Y:S01]  /*0370*/  LOP3.LUT R4, R5, 0xfffffff8, RZ, 0xc0, !PT ;  /* 0xfffffff805047812 */ /* 0x000fe200078ec0ff */
[----:B------:R-:W-:Y:S01]  /*0380*/  IMAD.SHL.U32 R11, R11, 0x40, RZ ;  /* 0x000000400b0b7824 */ /* 0x000fe200078e00ff */
[----:B------:R-:W-:Y:S02]  /*0390*/  LOP3.LUT R7, R7, 0xfffffffe, RZ, 0xc0, !PT ;  /* 0xfffffffe07077812 */ /* 0x000fe400078ec0ff */
[----:B------:R-:W-:Y:S02]  /*03a0*/  LOP3.LUT R2, R2, 0xfffffffc, RZ, 0xc0, !PT ;  /* 0xfffffffc02027812 */ /* 0x000fe400078ec0ff */
[----:B------:R-:W-:Y:S01]  /*03b0*/  LOP3.LUT R5, R6, 0xfffffffe, RZ, 0xc0, !PT ;  /* 0xfffffffe06057812 */ /* 0x000fe200078ec0ff */
[----:B------:R-:W-:Y:S01]  /*03c0*/  IMAD.IADD R6, R8, 0x1, -R4 ;  /* 0x0000000108067824 */ /* 0x000fe200078e0a04 */
[C---:B------:R-:W-:Y:S01]  /*03d0*/  LOP3.LUT P4, RZ, R3.reuse, 0x2, RZ, 0xc0, !PT ;  /* 0x0000000203ff7812 */ /* 0x040fe2000788c0ff */
[C---:B------:R-:W-:Y:S01]  /*03e0*/  IMAD.IADD R15, R0.reuse, 0x1, -R7 ;  /* 0x00000001000f7824 */ /* 0x040fe200078e0a07 */
[----:B------:R-:W-:Y:S01]  /*03f0*/  LOP3.LUT P3, RZ, R3, 0x4, RZ, 0xc0, !PT ;  /* 0x0000000403ff7812 */ /* 0x000fe2000786c0ff */
[----:B------:R-:W-:Y:S01]  /*0400*/  IMAD.IADD R12, R0, 0x1, -R2 ;  /* 0x00000001000c7824 */ /* 0x000fe200078e0a02 */
[----:B------:R-:W-:Y:S01]  /*0410*/  LOP3.LUT R0, R11, 0x1c0, RZ, 0xc0, !PT ;  /* 0x000001c00b007812 */ /* 0x000fe200078ec0ff */
[----:B------:R-:W-:-:S02]  /*0420*/  IMAD.SHL.U32 R4, R3, 0x8, RZ ;  /* 0x0000000803047824 */ /* 0x000fc400078e00ff */
[----:B------:R-:W-:Y:S01]  /*0430*/  IMAD.IADD R9, R9, 0x1, -R5 ;  /* 0x0000000109097824 */ /* 0x000fe200078e0a05 */
[----:B------:R-:W-:Y:S02]  /*0440*/  SHF.R.U32.HI R2, RZ, 0x3, R0 ;  /* 0x00000003ff027819 */ /* 0x000fe40000011600 */
[----:B------:R-:W-:Y:S01]  /*0450*/  LOP3.LUT R4, R0, 0x38, R4, 0xf8, !PT ;  /* 0x0000003800047812 */ /* 0x000fe200078ef804 */
[----:B------:R-:W-:Y:S01]  /*0460*/  IMAD.SHL.U32 R0, R3, 0x40, RZ ;  /* 0x0000004003007824 */ /* 0x000fe200078e00ff */
[----:B------:R-:W-:Y:S01]  /*0470*/  SHF.R.S32.HI R5, RZ, 0x1f, R13 ;  /* 0x0000001fff057819 */ /* 0x000fe2000001140d */
[----:B------:R-:W-:Y:S01]  /*0480*/  IMAD.SHL.U32 R11, R9, 0x200, RZ ;  /* 0x00000200090b7824 */ /* 0x000fe200078e00ff */
[----:B------:R-:W-:Y:S02]  /*0490*/  SHF.R.S32.HI R3, RZ, 0x1f, R10 ;  /* 0x0000001fff037819 */ /* 0x000fe4000001140a */
[----:B------:R-:W-:Y:S02]  /*04a0*/  LEA.HI R17, R5, R13, RZ, 0x2 ;  /* 0x0000000d05117211 */ /* 0x000fe400078f10ff */
[----:B------:R-:W-:Y:S01]  /*04b0*/  LEA.HI R13, R3, R10, RZ, 0x3 ;  /* 0x0000000a030d7211 */ /* 0x000fe200078f18ff */
[----:B------:R-:W-:Y:S01]  /*04c0*/  IMAD.SHL.U32 R3, R12, 0x10, RZ ;  /* 0x000000100c037824 */ /* 0x000fe200078e00ff */
[----:B------:R-:W-:-:S02]  /*04d0*/  LOP3.LUT R0, R0, 0x1c0, RZ, 0xc0, !PT ;  /* 0x000001c000007812 */ /* 0x000fc400078ec0ff */
[----:B------:R-:W-:Y:S02]  /*04e0*/  LOP3.LUT R5, R13, 0xfffffff8, RZ, 0xc0, !PT ;  /* 0xfffffff80d057812 */ /* 0x000fe400078ec0ff */
[C---:B------:R-:W-:Y:S02]  /*04f0*/  LOP3.LUT R214, R0.reuse, 0x8, R14, 0xf8, !PT ;  /* 0x0000000800d67812 */ /* 0x040fe400078ef80e */
[----:B------:R-:W-:Y:S01]  /*0500*/  LOP3.LUT R7, R0, 0x30, R3, 0xf8, !PT ;  /* 0x0000003000077812 */ /* 0x000fe200078ef803 */
[----:B------:R-:W-:Y:S01]  /*0510*/  IMAD.SHL.U32 R3, R18, 0x2, RZ ;  /* 0x0000000212037824 */ /* 0x000fe200078e00ff */
[----:B------:R-:W-:Y:S01]  /*0520*/  SHF.R.U32.HI R210, RZ, 0x3, R0 ;  /* 0x00000003ffd27819 */ /* 0x000fe20000011600 */
[----:B------:R-:W-:Y:S01]  /*0530*/  IMAD.IADD R248, R10, 0x1, -R5 ;  /* 0x000000010af87824 */ /* 0x000fe200078e0a05 */
[----:B------:R-:W-:Y:S01]  /*0540*/  SHF.R.S32.HI R0, RZ, 0x7, R19 ;  /* 0x00000007ff007819 */ /* 0x000fe20000011413 */
[--C-:B------:R-:W-:Y:S01]  /*0550*/  IMAD R12, R12, 0x400, R3.reuse ;  /* 0x000004000c0c7824 */ /* 0x100fe200078e0203 */
[----:B------:R-:W-:Y:S01]  /*0560*/  LOP3.LUT R243, R4, R2, RZ, 0x3c, !PT ;  /* 0x0000000204f37212 */ /* 0x000fe200078e3cff */
[----:B------:R-:W-:Y:S01]  /*0570*/  IMAD.SHL.U32 R5, R9, 0x10, RZ ;  /* 0x0000001009057824 */ /* 0x000fe200078e00ff */
[----:B------:R-:W-:Y:S01]  /*0580*/  SHF.R.S32.HI R2, RZ, 0x6, R16 ;  /* 0x00000006ff027819 */ /* 0x000fe20000011410 */
[----:B------:R-:W-:Y:S01]  /*0590*/  IMAD R10, R0, 0x1000, R3 ;  /* 0x00001000000a7824 */ /* 0x000fe200078e0203 */
[----:B------:R-:W-:Y:S01]  /*05a0*/  LOP3.LUT R4, R6, 0x1, RZ, 0xc0, !PT ;  /* 0x0000000106047812 */ /* 0x000fe200078ec0ff */
[----:B------:R-:W-:Y:S01]  /*05b0*/  IMAD.SHL.U32 R3, R0, 0x8, RZ ;  /* 0x0000000800037824 */ /* 0x000fe200078e00ff */
[----:B------:R-:W-:Y:S01]  /*05c0*/  LOP3.LUT R14, R7, 0x8, R14, 0xf8, !PT ;  /* 0x00000008070e7812 */ /* 0x000fe200078ef80e */
[----:B------:R-:W-:Y:S01]  /*05d0*/  IMAD.SHL.U32 R0, R6, 0x40, RZ ;  /* 0x0000004006007824 */ /* 0x000fe200078e00ff */
[----:B------:R-:W-:Y:S01]  /*05e0*/  ISETP.NE.U32.AND P0, PT, R4, 0x1, PT ;  /* 0x000000010400780c */ /* 0x000fe20003f05070 */
[----:B------:R-:W-:Y:S01]  /*05f0*/  IMAD R4, R2, 0x800, R11 ;  /* 0x0000080002047824 */ /* 0x000fe200078e020b */
[----:B------:R-:W-:Y:S01]  /*0600*/  LOP3.LUT R214, R214, R210, RZ, 0x3c, !PT ;  /* 0x000000d2d6d67212 */ /* 0x000fe200078e3cff */
[----:B------:R-:W-:Y:S01]  /*0610*/  IMAD.SHL.U32 R8, R2, 0x20, RZ ;  /* 0x0000002002087824 */ /* 0x000fe200078e00ff */
[----:B------:R-:W-:Y:S01]  /*0620*/  LOP3.LUT R0, R0, 0x1c0, RZ, 0xc0, !PT ;  /* 0x000001c000007812 */ /* 0x000fe200078ec0ff */
[----:B------:R-:W-:Y:S01]  /*0630*/  IMAD R243, R2, 0x200, R243 ;  /* 0x0000020002f37824 */ /* 0x000fe200078e02f3 */
[----:B------:R-:W-:Y:S01]  /*0640*/  R2P PR, R6, 0x6 ;  /* 0x0000000606007804 */ /* 0x000fe20000000000 */
[----:B------:R-:W-:Y:S01]  /*0650*/  IMAD.SHL.U32 R7, R2, 0x8, RZ ;  /* 0x0000000802077824 */ /* 0x000fe200078e00ff */
[----:B------:R-:W-:Y:S01]  /*0660*/  LOP3.LUT R2, R3, 0x8, RZ, 0xc0, !PT ;  /* 0x0000000803027812 */ /* 0x000fe200078ec0ff */
[----:B------:R-:W-:Y:S01]  /*0670*/  IMAD.IADD R214, R4, 0x1, R214 ;  /* 0x0000000104d67824 */ /* 0x000fe200078e02d6 */
[----:B------:R-:W-:Y:S01]  /*0680*/  SHF.R.U32.HI R3, RZ, 0x3, R0 ;  /* 0x00000003ff037819 */ /* 0x000fe20000011600 */
[----:B------:R-:W-:Y:S01]  /*0690*/  IMAD.SHL.U32 R4, R9, 0x20, RZ ;  /* 0x0000002009047824 */ /* 0x000fe200078e00ff */
[----:B------:R-:W-:-:S02]  /*06a0*/  LOP3.LUT R6, R0, 0x20, R8, 0xf8, !PT ;  /* 0x0000002000067812 */ /* 0x000fc400078ef808 */
[----:B------:R-:W-:Y:S02]  /*06b0*/  LOP3.LUT R0, R3, R0, R2, 0x1e, !PT ;  /* 0x0000000003007212 */ /* 0x000fe400078e1e02 */
[----:B------:R-:W-:Y:S02]  /*06c0*/  LOP3.LUT R4, R4, 0x20, RZ, 0xc0, !PT ;  /* 0x0000002004047812 */ /* 0x000fe400078ec0ff */
[----:B------:R-:W-:Y:S01]  /*06d0*/  LOP3.LUT R8, R2, 0x10, R5, 0xf8, !PT ;  /* 0x0000001002087812 */ /* 0x000fe200078ef805 */
[----:B------:R-:W-:Y:S01]  /*06e0*/  IMAD.IADD R12, R12, 0x1, R0 ;  /* 0x000000010c0c7824 */ /* 0x000fe200078e0200 */
[----:B------:R-:W-:Y:S01]  /*06f0*/  SHF.R.S32.HI R0, RZ, 0x2, R17 ;  /* 0x00000002ff007819 */ /* 0x000fe20000011411 */
[----:B------:R-:W-:Y:S01]  /*0700*/  IMAD.SHL.U32 R5, R248, 0x40, RZ ;  /* 0x00000040f8057824 */ /* 0x000fe200078e00ff */
[----:B------:R-:W-:Y:S01]  /*0710*/  LOP3.LUT R209, R4, 0x18, R7, 0xf8, !PT ;  /* 0x0000001804d17812 */ /* 0x000fe200078ef807 */
[C---:B------:R-:W-:Y:S01]  /*0720*/  IMAD R7, R15.reuse, 0x400, R10 ;  /* 0x000004000f077824 */ /* 0x040fe200078e020a */
[----:B------:R-:W-:Y:S01]  /*0730*/  LOP3.LUT R4, R6, R3, RZ, 0x3c, !PT ;  /* 0x0000000306047212 */ /* 0x000fe200078e3cff */
[----:B------:R-:W-:Y:S01]  /*0740*/  IMAD R251, R15, 0x10, R0 ;  /* 0x000000100ffb7824 */ /* 0x000fe200078e0200 */
[----:B------:R-:W-:Y:S01]  /*0750*/  LEA R244, R12, UR4, 0x1 ;  /* 0x000000040cf47c11 */ /* 0x000fe2000f8e08ff */
[----:B------:R-:W-:Y:S01]  /*0760*/  IMAD.SHL.U32 R0, R13, 0x40, RZ ;  /* 0x000000400d007824 */ /* 0x000fe200078e00ff */
[----:B------:R-:W-:Y:S01]  /*0770*/  LOP3.LUT R5, R5, 0x1c0, RZ, 0xc0, !PT ;  /* 0x000001c005057812 */ /* 0x000fe200078ec0ff */
[----:B------:R-:W-:Y:S01]  /*0780*/  VIADD R2, R251, 0xffffffc0 ;  /* 0xffffffc0fb027836 */ /* 0x000fe20000000000 */
[----:B------:R-:W-:Y:S01]  /*0790*/  LEA R214, R214, UR4, 0x1 ;  /* 0x00000004d6d67c11 */ /* 0x000fe2000f8e08ff */
[----:B------:R-:W-:Y:S01]  /*07a0*/  IMAD.IADD R7, R4, 0x1, R7 ;  /* 0x0000000104077824 */ /* 0x000fe200078e0207 */
[----:B------:R-:W-:Y:S01]  /*07b0*/  SHF.R.U32.HI R6, RZ, 0x3, R5 ;  /* 0x00000003ff067819 */ /* 0x000fe20000011605 */
[C---:B------:R-:W-:Y:S01]  /*07c0*/  VIADD R20, R244.reuse, 0x420 ;  /* 0x00000420f4147836 */ /* 0x040fe20000000000 */
[----:B------:R-:W-:Y:S01]  /*07d0*/  SHF.R.S32.HI R4, RZ, 0x1f, R2 ;  /* 0x0000001fff047819 */ /* 0x000fe20000011402 */
[----:B------:R-:W-:Y:S01]  /*07e0*/  @P1 VIADD R20, R244, 0x3e0 ;  /* 0x000003e0f4141836 */ /* 0x000fe20000000000 */
[----:B------:R-:W-:Y:S01]  /*07f0*/  LOP3.LUT R0, R0, 0xfffffe00, RZ, 0xc0, !PT ;  /* 0xfffffe0000007812 */ /* 0x000fe200078ec0ff */
[----:B------:R-:W-:Y:S01]  /*0800*/  IMAD.SHL.U32 R3, R9, 0x8, RZ ;  /* 0x0000000809037824 */ /* 0x000fe200078e00ff */
[----:B------:R-:W-:-:S02]  /*0810*/  SHF.L.U64.HI R247, R2, 0x2, R4 ;  /* 0x0000000202f77819 */ /* 0x000fc40000010204 */
[C-C-:B------:R-:W-:Y:S01]  /*0820*/  LOP3.LUT R2, R6.reuse, R8, R5.reuse, 0x1e, !PT ;  /* 0x0000000806027212 */ /* 0x140fe200078e1e05 */
[----:B------:R1:W-:Y:S01]  /*0830*/  STL [R1], R20 ;  /* 0x0000001401007387 */ /* 0x0003e20000100800 */
[----:B------:R-:W-:Y:S01]  /*0840*/  LOP3.LUT R209, R6, R209, R5, 0x1e, !PT ;  /* 0x000000d106d17212 */ /* 0x000fe200078e1e05 */
[----:B------:R-:W-:Y:S01]  /*0850*/  IMAD R4, R15, 0x400, R0 ;  /* 0x000004000f047824 */ /* 0x000fe200078e0200 */
[-C--:B------:R-:W-:Y:S01]  /*0860*/  LOP3.LUT R218, R2, R0.reuse, RZ, 0xfc, !PT ;  /* 0x0000000002da7212 */ /* 0x080fe200078efcff */
[----:B------:R-:W-:Y:S01]  /*0870*/  IMAD.MOV.U32 R2, RZ, RZ, 0x40 ;  /* 0x00000040ff027424 */ /* 0x000fe200078e00ff */
[----:B------:R-:W-:Y:S01]  /*0880*/  LOP3.LUT R209, R209, R0, RZ, 0xfc, !PT ;  /* 0x00000000d1d17212 */ /* 0x000fe200078efcff */
[----:B------:R-:W-:Y:S01]  /*0890*/  IMAD.MOV.U32 R0, RZ, RZ, 0x20 ;  /* 0x00000020ff007424 */ /* 0x000fe200078e00ff */
[----:B------:R-:W-:Y:S02]  /*08a0*/  LOP3.LUT R3, R5, 0x8, R3, 0xf8, !PT ;  /* 0x0000000805037812 */ /* 0x000fe400078ef803 */
[----:B------:R-:W-:-:S02]  /*08b0*/  LEA R227, R7, UR5, 0x1 ;  /* 0x0000000507e37c11 */ /* 0x000fc4000f8e08ff */
[C---:B------:R-:W-:Y:S02]  /*08c0*/  SEL R215, R0.reuse, 0xffffffe0, !P4 ;  /* 0xffffffe000d77807 */ /* 0x040fe40006000000 */
[----:B------:R-:W-:Y:S02]  /*08d0*/  SEL R0, R0, 0xffffffe0, !P1 ;  /* 0xffffffe000007807 */ /* 0x000fe40004800000 */
[----:B------:R-:W-:Y:S01]  /*08e0*/  SEL R216, R2, 0xffffffc0, !P3 ;  /* 0xffffffc002d87807 */ /* 0x000fe20005800000 */
[----:B------:R-:W-:Y:S01]  /*08f0*/  IMAD.IADD R215, R214, 0x1, R215 ;  /* 0x00000001d6d77824 */ /* 0x000fe200078e02d7 */
[----:B------:R-:W-:Y:S01]  /*0900*/  SEL R233, R233, 0x10, !P0 ;  /* 0x00000010e9e97807 */ /* 0x000fe20004000000 */
[----:B------:R-:W-:Y:S01]  /*0910*/  IMAD.IADD R232, R227, 0x1, R0 ;  /* 0x00000001e3e87824 */ /* 0x000fe200078e0200 */
[----:B------:R-:W-:Y:S01]  /*0920*/  LOP3.LUT R3, R3, R6, RZ, 0x3c, !PT ;  /* 0x0000000603037212 */ /* 0x000fe200078e3cff */
[----:B------:R-:W-:Y:S01]  /*0930*/  IMAD.IADD R249, R0, 0x1, R244 ;  /* 0x0000000100f97824 */ /* 0x000fe200078e02f4 */
[----:B------:R-:W-:Y:S01]  /*0940*/  SEL R2, R2, 0xffffffc0, !P2 ;  /* 0xffffffc002027807 */ /* 0x000fe20005000000 */
[----:B------:R-:W-:Y:S01]  /*0950*/  IMAD.IADD R217, R214, 0x1, R216 ;  /* 0x00000001d6d97824 */ /* 0x000fe200078e02d8 */
[----:B------:R-:W-:Y:S01]  /*0960*/  LOP3.LUT R210, R11, R14, R210, 0xf6, !PT ;  /* 0x0000000e0bd27212 */ /* 0x000fe200078ef6d2 */
[----:B------:R-:W-:Y:S01]  /*0970*/  IMAD.IADD R234, R227, 0x1, R233 ;  /* 0x00000001e3ea7824 */ /* 0x000fe200078e02e9 */
[----:B------:R-:W-:Y:S01]  /*0980*/  LEA R209, R209, UR4, 0x1 ;  /* 0x00000004d1d17c11 */ /* 0x000fe2000f8e08ff */
[----:B------:R-:W-:Y:S01]  /*0990*/  IMAD.IADD R219, R4, 0x1, R3 ;  /* 0x0000000104db7824 */ /* 0x000fe200078e0203 */
[----:B------:R-:W-:Y:S01]  /*09a0*/  LEA R210, R210, UR5, 0x1 ;  /* 0x00000005d2d27c11 */ /* 0x000fe2000f8e08ff */
[----:B------:R-:W-:-:S02]  /*09b0*/  IMAD.IADD R216, R215, 0x1, R216 ;  /* 0x00000001d7d87824 */ /* 0x000fc400078e02d8 */
[----:B------:R-:W-:Y:S02]  /*09c0*/  IMAD.IADD R246, R244, 0x1, R2 ;  /* 0x00000001f4f67824 */ /* 0x000fe400078e0202 */
[----:B------:R-:W-:Y:S02]  /*09d0*/  IMAD.IADD R233, R233, 0x1, R232 ;  /* 0x00000001e9e97824 */ /* 0x000fe400078e02e8 */
[----:B------:R-:W-:Y:S02]  /*09e0*/  IMAD.IADD R250, R249, 0x1, R2 ;  /* 0x00000001f9fa7824 */ /* 0x000fe400078e0202 */
[----:B-1----:R-:W-:-:S07]  /*09f0*/  IMAD.IADD R252, R2, 0x1, R20 ;  /* 0x0000000102fc7824 */ /* 0x002fce00078e0214 */
.L_x_468:
[----:B------:R-:W-:Y:S02]  /*0a00*/  ISETP.NE.U32.AND P0, PT, RZ, UR16, PT ;  /* 0x00000010ff007c0c */ /* 0x000fe4000bf05070 */
[----:B------:R-:W-:Y:S02]  /*0a10*/  ISETP.NE.U32.AND P1, PT, RZ, UR14, PT ;  /* 0x0000000eff007c0c */ /* 0x000fe4000bf25070 */
[----:B------:R-:W-:Y:S02]  /*0a20*/  ISETP.NE.AND.EX P0, PT, RZ, UR17, PT, P0 ;  /* 0x00000011ff007c0c */ /* 0x000fe4000bf05300 */
[----:B------:R-:W-:-:S11]  /*0a30*/  ISETP.NE.AND.EX P1, PT, RZ, UR15, PT, P1 ;  /* 0x0000000fff007c0c */ /* 0x000fd6000bf25310 */
[----:B------:R-:W1:Y:S01]  /*0a40*/  @P0 S2R R0, SR_CTAID.Y ;  /* 0x0000000000000919 */ /* 0x000e620000002600 */
[----:B----4-:R-:W1:Y:S01]  /*0a50*/  @P0 LDC.64 R2, c[0x0][0x300] ;  /* 0x0000c000ff020b82 */ /* 0x010e620000000a00 */
[----:B------:R-:W2:Y:S07]  /*0a60*/  @P1 S2R R7, SR_CTAID.Y ;  /* 0x0000000000071919 */ /* 0x000eae0000002600 */
[----:B------:R-:W2:Y:S01]  /*0a70*/  @P1 LDC.64 R4, c[0x0][0x308] ;  /* 0x0000c200ff041b82 */ /* 0x000ea20000000a00 */
[----:B-1----:R-:W-:-:S05]  /*0a80*/  @P0 IMAD.WIDE R2, R0, 0x4, R2 ;  /* 0x0000000400020825 */ /* 0x002fca00078e0202 */
[----:B------:R2:W3:Y:S02]  /*0a90*/  @P0 LDG.E R6, desc[UR24][R2.64] ;  /* 0x0000001802060981 */ /* 0x0004e4000c1e1900 */
[----:B--2---:R-:W-:Y:S02]  /*0aa0*/  @P1 IMAD.WIDE R2, R7, 0x4, R4 ;  /* 0x0000000407021825 */ /* 0x004fe400078e0204 */
[----:B------:R-:W1:Y:S03]  /*0ab0*/  @!P1 LDC.64 R4, c[0x0][0x2c8] ;  /* 0x0000b200ff049b82 */ /* 0x000e660000000a00 */
[----:B------:R-:W2:Y:S01]  /*0ac0*/  @P1 LDG.E R0, desc[UR24][R2.64] ;  /* 0x0000001802001981 */ /* 0x000ea2000c1e1900 */
[----:B------:R-:W-:Y:S01]  /*0ad0*/  UMOV UR8, URZ ;  /* 0x0000003f00087c82 */ /* 0x000fe20008000000 */
[----:B------:R-:W-:-:S03]  /*0ae0*/  USHF.L.U32 UR32, UR23, 0x7, URZ ;  /* 0x0000000717207899 */ /* 0x000fc6000800063f */
[----:B------:R-:W4:Y:S01]  /*0af0*/  @!P1 LDC.64 R2, c[0x0][0x318] ;  /* 0x0000c600ff029b82 */ /* 0x000f220000000a00 */
[----:B---3--:R-:W-:Y:S02]  /*0b00*/  @P0 R2UR UR8, R6 ;  /* 0x00000000060802ca */ /* 0x008fe400000e0000 */
[----:B----4-:R-:W-:-:S04]  /*0b10*/  @!P1 ISETP.NE.U32.AND P0, PT, R2, RZ, PT ;  /* 0x000000ff0200920c */ /* 0x010fc80003f05070 */
[----:B------:R-:W-:-:S04]  /*0b20*/  @!P1 ISETP.NE.AND.EX P0, PT, R3, RZ, PT, P0 ;  /* 0x000000ff0300920c */ /* 0x000fc80003f05300 */
[----:B-1----:R-:W-:-:S03]  /*0b30*/  @!P1 SEL R2, R5, RZ, P0 ;  /* 0x000000ff05029207 */ /* 0x002fc60000000000 */
[----:B--2---:R-:W-:Y:S01]  /*0b40*/  @P1 VIADD R0, R0, -UR8 ;  /* 0x8000000800001c36 */ /* 0x004fe20008000000 */
[----:B------:R-:W-:-:S04]  /*0b50*/  @!P1 IADD3 R0, R2, -UR8, R4 ;  /* 0x8000000802009c10 */ /* 0x000fc8000fffe004 */
[----:B------:R-:W-:-:S13]  /*0b60*/  ISETP.LE.AND P0, PT, R0, UR32, PT ;  /* 0x0000002000007c0c */ /* 0x000fda000bf03270 */
[----:B-----5:R-:W-:Y:S05]  /*0b70*/  @P0 BRA `(.L_x_460) ;  /* 0x0000006000140947 */ /* 0x020fea0003800000 */
[----:B------:R-:W1:Y:S01]  /*0b80*/  LDC R7, c[0x0][0x278] ;  /* 0x00009e00ff077b82 */ /* 0x000e620000000800 */
[----:B------:R-:W2:Y:S01]  /*0b90*/  S2R R4, SR_CTAID.Z ;  /* 0x0000000000047919 */ /* 0x000ea20000002700 */
[----:B------:R-:W-:Y:S01]  /*0ba0*/  ULDC.64 UR6, c[0x0][0x2f0] ;  /* 0x0000bc0000067ab9 */ /* 0x000fe20000000a00 */
[----:B------:R-:W-:Y:S01]  /*0bb0*/  ULDC UR33, c[0x0][0x2c4] ;  /* 0x0000b10000217ab9 */ /* 0x000fe20000000800 */
[----:B------:R-:W-:Y:S01]  /*0bc0*/  UISETP.NE.U32.AND UP1, UPT, UR6, URZ, UPT ;  /* 0x0000003f0600728c */ /* 0x000fe2000bf25070 */
[----:B------:R-:W3:Y:S01]  /*0bd0*/  S2R R8, SR_CTAID.X ;  /* 0x0000000000087919 */ /* 0x000ee20000002500 */
[----:B------:R-:W-:Y:S01]  /*0be0*/  ULDC UR40, c[0x0][0x270] ;  /* 0x00009c0000287ab9 */ /* 0x000fe20000000800 */
[----:B------:R-:W-:Y:S01]  /*0bf0*/  ULDC.U8 UR6, c[0x0][0x3d8] ;  /* 0x0000f60000067ab9 */ /* 0x000fe20000000000 */
[----:B------:R-:W-:Y:S01]  /*0c00*/  ULDC UR39, c[0x0][0x2dc] ;  /* 0x0000b70000277ab9 */ /* 0x000fe20000000800 */
[----:B------:R-:W-:Y:S02]  /*0c10*/  UISETP.NE.AND UP0, UPT, UR6, URZ, UPT ;  /* 0x0000003f0600728c */ /* 0x000fe4000bf05270 */
[----:B------:R-:W-:-:S02]  /*0c20*/  UIADD3 UR6, UR33, 0x3f, URZ ;  /* 0x0000003f21067890 */ /* 0x000fc4000fffe03f */
[----:B------:R-:W-:Y:S02]  /*0c30*/  UISETP.NE.AND.EX UP1, UPT, UR7, URZ, UPT, UP1 ;  /* 0x0000003f0700728c */ /* 0x000fe4000bf25310 */
[----:B------:R-:W-:Y:S02]  /*0c40*/  USHF.R.S32.HI UR38, URZ, 0x1f, UR6 ;  /* 0x0000001f3f267899 */ /* 0x000fe40008011406 */
[----:B------:R-:W-:Y:S02]  /*0c50*/  UIMAD UR9, UR22, UR39, URZ ;  /* 0x00000027160972a4 */ /* 0x000fe4000f8e023f */
[----:B------:R-:W-:Y:S02]  /*0c60*/  ULEA.HI UR38, UR38, UR6, URZ, 0x6 ;  /* 0x0000000626267291 */ /* 0x000fe4000f8f303f */
[----:B------:R-:W-:Y:S02]  /*0c70*/  @UP0 UIMAD UR13, UR20, UR33, URZ ;  /* 0x00000021140d02a4 */ /* 0x000fe4000f8e023f */
[----:B------:R-:W-:Y:S01]  /*0c80*/  ULOP3.LUT UR36, UR38, 0xffffffc0, URZ, 0xc0, !UPT ;  /* 0xffffffc026247892 */ /* 0x000fe2000f8ec03f */
[----:B-1----:R-:W-:Y:S01]  /*0c90*/  IABS R6, R7 ;  /* 0x0000000700067213 */ /* 0x002fe20000000000 */
[----:B------:R-:W-:Y:S01]  /*0ca0*/  @!UP0 UIMAD UR10, UR20, UR40, UR22 ;  /* 0x00000028140a82a4 */ /* 0x000fe2000f8e0216 */
[----:B------:R-:W-:Y:S01]  /*0cb0*/  ISETP.NE.AND P1, PT, R7, RZ, PT ;  /* 0x000000ff0700720c */ /* 0x000fe20003f25270 */
[----:B------:R-:W-:Y:S01]  /*0cc0*/  UIADD3 UR36, UR36, -0x40, URZ ;  /* 0xffffffc024247890 */ /* 0x000fe2000fffe03f */
[----:B------:R-:W1:Y:S01]  /*0cd0*/  I2F.RP R2, R6 ;  /* 0x0000000600027306 */ /* 0x000e620000209400 */
[----:B------:R-:W-:Y:S01]  /*0ce0*/  ULDC.U8 UR11, c[0x0][0x480] ;  /* 0x00012000000b7ab9 */ /* 0x000fe20000000000 */
        /* <DEDUP_REMOVED lines=17> */
[----:B------:R-:W-:Y:S01]  /*0e00*/  IMAD.HI.U32 R0, R3, R0, R2 ;  /* 0x0000000003007227 */ /* 0x000fe200078e0002 */
[----:B------:R-:W-:Y:S02]  /*0e10*/  MOV R3, R4 ;  /* 0x0000000400037202 */ /* 0x000fe40000000f00 */
[----:B------:R-:W3:Y:S03]  /*0e20*/  LDC.64 R4, c[0x0][0x488] ;  /* 0x00012200ff047b82 */ /* 0x000ee60000000a00 */
[----:B------:R-:W-:-:S04]  /*0e30*/  IMAD.HI.U32 R0, R0, R3, RZ ;  /* 0x0000000300007227 */ /* 0x000fc800078e00ff */
[----:B------:R-:W-:-:S04]  /*0e40*/  IMAD.MOV R2, RZ, RZ, -R0 ;  /* 0x000000ffff027224 */ /* 0x000fc800078e0a00 */
[----:B------:R-:W-:-:S05]  /*0e50*/  IMAD R2, R6, R2, R3 ;  /* 0x0000000206027224 */ /* 0x000fca00078e0203 */
[----:B------:R-:W-:-:S13]  /*0e60*/  ISETP.GT.U32.AND P2, PT, R6, R2, PT ;  /* 0x000000020600720c */ /* 0x000fda0003f44070 */
[----:B------:R-:W-:Y:S01]  /*0e70*/  @!P2 IMAD.IADD R2, R2, 0x1, -R6 ;  /* 0x000000010202a824 */ /* 0x000fe200078e0a06 */
[----:B------:R-:W-:-:S04]  /*0e80*/  @!P2 IADD3 R0, R0, 0x1, RZ ;  /* 0x000000010000a810 */ /* 0x000fc80007ffe0ff */
[----:B------:R-:W-:Y:S02]  /*0e90*/  ISETP.GE.U32.AND P3, PT, R2, R6, PT ;  /* 0x000000060200720c */ /* 0x000fe40003f66070 */
[----:B------:R-:W-:-:S04]  /*0ea0*/  LOP3.LUT R2, R7, UR22, RZ, 0x3c, !PT ;  /* 0x0000001607027c12 */ /* 0x000fc8000f8e3cff */
[----:B------:R-:W-:Y:S01]  /*0eb0*/  ISETP.GE.AND P0, PT, R2, RZ, PT ;  /* 0x000000ff0200720c */ /* 0x000fe20003f06270 */
[----:B---3--:R-:W-:-:S04]  /*0ec0*/  IMAD.WIDE.U32 R2, R8, R4, RZ ;  /* 0x0000000408027225 */ /* 0x008fc800078e00ff */
[----:B------:R-:W-:Y:S02]  /*0ed0*/  IMAD R3, R8, R5, R3 ;  /* 0x0000000508037224 */ /* 0x000fe400078e0203 */
[----:B------:R-:W-:Y:S01]  /*0ee0*/  @P3 VIADD R0, R0, 0x1 ;  /* 0x0000000100003836 */ /* 0x000fe20000000000 */
[----:B------:R-:W-:-:S03]  /*0ef0*/  ISETP.NE.AND P3, PT, RZ, UR11, PT ;  /* 0x0000000bff007c0c */ /* 0x000fc6000bf65270 */
[----:B------:R-:W-:Y:S01]  /*0f00*/  IMAD.MOV.U32 R11, RZ, RZ, R0 ;  /* 0x000000ffff0b7224 */ /* 0x000fe200078e0000 */
[----:B------:R-:W-:-:S04]  /*0f10*/  SEL R12, R3, RZ, P3 ;  /* 0x000000ff030c7207 */ /* 0x000fc80001800000 */
        /* <DEDUP_REMOVED lines=14> */
.L_x_461:
[----:B------:R-:W-:Y:S01]  /*1000*/  UIMAD UR34, UR20, UR40, UR22 ;  /* 0x00000028142272a4 */ /* 0x000fe2000f8e0216 */
[----:B------:R-:W-:-:S03]  /*1010*/  ULDC UR48, c[0x0][0x2d4] ;  /* 0x0000b50000307ab9 */ /* 0x000fc60000000800 */
[----:B------:R-:W-:-:S12]  /*1020*/  UIMAD UR34, UR34, UR48, URZ ;  /* 0x00000030222272a4 */ /* 0x000fd8000f8e023f */
.L_x_462:
[----:B------:R-:W1:Y:S01]  /*1030*/  S2R R5, SR_TID.X ;  /* 0x0000000000057919 */ /* 0x000e620000002100 */
[----:B------:R-:W2:Y:S01]  /*1040*/  LDC.64 R22, c[0x0][0x240] ;  /* 0x00009000ff167b82 */ /* 0x000ea20000000a00 */
[----:B------:R-:W-:Y:S01]  /*1050*/  UIMAD UR10, UR40, UR39, URZ ;  /* 0x00000027280a72a4 */ /* 0x000fe2000f8e023f */
[----:B------:R-:W-:Y:S01]  /*1060*/  IMAD.U32 R6, RZ, RZ, UR9 ;  /* 0x00000009ff067e24 */ /* 0x000fe2000f8e00ff */
[----:B------:R-:W-:Y:S01]  /*1070*/  UIMAD.WIDE UR48, UR20, UR48, UR36 ;  /* 0x00000030143072a5 */ /* 0x000fe2000f8e0224 */
[----:B------:R-:W-:Y:S01]  /*1080*/  CS2R R158, SRZ ;  /* 0x00000000009e7805 */ /* 0x000fe2000001ff00 */
[----:B------:R-:W-:Y:S01]  /*1090*/  UIMAD.WIDE.U32 UR46, UR39, UR40, URZ ;  /* 0x00000028272e72a5 */ /* 0x000fe2000f8e003f */
[----:B------:R-:W-:Y:S01]  /*10a0*/  CS2R R156, SRZ ;  /* 0x00000000009c7805 */ /* 0x000fe2000001ff00 */
[----:B------:R-:W-:Y:S01]  /*10b0*/  UIADD3 UR32, UP0, UR32, UR8, URZ ;  /* 0x0000000820207290 */ /* 0x000fe2000ff1e03f */
[----:B------:R-:W3:Y:S01]  /*10c0*/  LDC.64 R8, c[0x0][0x228] ;  /* 0x00008a00ff087b82 */ /* 0x000ee20000000a00 */
[----:B------:R-:W-:Y:S01]  /*10d0*/  USHF.R.S32.HI UR45, URZ, 0x1f, UR39 ;  /* 0x0000001f3f2d7899 */ /* 0x000fe20008011427 */
[----:B------:R-:W-:Y:S01]  /*10e0*/  CS2R R162, SRZ ;  /* 0x0000000000a27805 */ /* 0x000fe2000001ff00 */
[----:B------:R-:W-:Y:S01]  /*10f0*/  IMAD.U32 R26, RZ, RZ, UR46 ;  /* 0x0000002eff1a7e24 */ /* 0x000fe2000f8e00ff */
[----:B------:R-:W-:Y:S01]  /*1100*/  ULDC.64 UR8, c[0x0][0x248] ;  /* 0x0000920000087ab9 */ /* 0x000fe20000000a00 */
[----:B------:R-:W-:Y:S01]  /*1110*/  IMAD.U32 R27, RZ, RZ, UR47 ;  /* 0x0000002fff1b7e24 */ /* 0x000fe2000f8e00ff */
[----:B------:R-:W-:Y:S01]  /*1120*/  UIADD3.X UR4, UR12, UR4, URZ, UP0, !UPT ;  /* 0x000000040c047290 */ /* 0x000fe200087fe43f */
[----:B------:R-:W-:Y:S01]  /*1130*/  CS2R R160, SRZ ;  /* 0x0000000000a07805 */ /* 0x000fe2000001ff00 */
[----:B------:R-:W4:Y:S01]  /*1140*/  LDC.64 R18, c[0x0][0x418] ;  /* 0x00010600ff127b82 */ /* 0x000f220000000a00 */
[----:B------:R-:W-:Y:S01]  /*1150*/  UIMAD UR45, UR45, UR40, URZ ;  /* 0x000000282d2d72a4 */ /* 0x000fe2000f8e023f */
[----:B------:R-:W-:Y:S01]  /*1160*/  CS2R R154, SRZ ;  /* 0x00000000009a7805 */ /* 0x000fe2000001ff00 */
[----:B------:R-:W-:Y:S01]  /*1170*/  ULDC.64 UR12, c[0x0][0x210] ;  /* 0x00008400000c7ab9 */ /* 0x000fe20000000a00 */
[----:B------:R-:W-:Y:S01]  /*1180*/  UIMAD UR43, UR4, UR8, URZ ;  /* 0x00000008042b72a4 */ /* 0x000fe2000f8e023f */
[----:B------:R-:W-:Y:S01]  /*1190*/  CS2R R152, SRZ ;  /* 0x0000000000987805 */ /* 0x000fe2000001ff00 */
[----:B------:R-:W-:Y:S01]  /*11a0*/  UIMAD UR42, UR42, UR39, UR45 ;  /* 0x000000272a2a72a4 */ /* 0x000fe2000f8e022d */
[----:B------:R-:W-:Y:S01]  /*11b0*/  CS2R R150, SRZ ;  /* 0x0000000000967805 */ /* 0x000fe2000001ff00 */
[----:B------:R-:W5:Y:S01]  /*11c0*/  LDC.64 R24, c[0x0][0x420] ;  /* 0x00010800ff187b82 */ /* 0x000f620000000a00 */
[----:B------:R-:W-:Y:S01]  /*11d0*/  UIMAD UR43, UR32, UR9, UR43 ;  /* 0x00000009202b72a4 */ /* 0x000fe2000f8e022b */
[----:B------:R-:W-:Y:S01]  /*11e0*/  CS2R R148, SRZ ;  /* 0x0000000000947805 */ /* 0x000fe2000001ff00 */
[----:B------:R-:W-:Y:S01]  /*11f0*/  ULEA.HI.SX32 UR38, UR38, 0xffffffff, 0x1a ;  /* 0xffffffff26267891 */ /* 0x000fe2000f8fd23f */
[----:B------:R-:W-:Y:S01]  /*1200*/  CS2R R142, SRZ ;  /* 0x00000000008e7805 */ /* 0x000fe2000001ff00 */
[----:B------:R-:W-:Y:S01]  /*1210*/  UIADD3 UR35, UR36, UR35, URZ ;  /* 0x0000002324237290 */ /* 0x000fe2000fffe03f */
[----:B------:R-:W-:-:S02]  /*1220*/  CS2R R140, SRZ ;  /* 0x00000000008c7805 */ /* 0x000fc4000001ff00 */
[----:B-1----:R-:W-:Y:S01]  /*1230*/  SHF.R.S32.HI R2, RZ, 0x1f, R5 ;  /* 0x0000001fff027819 */ /* 0x002fe20000011405 */
[----:B------:R-:W1:Y:S01]  /*1240*/  LDC.64 R20, c[0x0][0x230] ;  /* 0x00008c00ff147b82 */ /* 0x000e620000000a00 */
[----:B------:R-:W-:Y:S01]  /*1250*/  UIADD3 UR34, UR36, UR34, URZ ;  /* 0x0000002224227290 */ /* 0x000fe2000fffe03f */
[----:B------:R-:W-:Y:S02]  /*1260*/  CS2R R146, SRZ ;  /* 0x0000000000927805 */ /* 0x000fe4000001ff00 */
[CC--:B------:R-:W-:Y:S02]  /*1270*/  LEA.HI R3, R2.reuse, R5.reuse, RZ, 0x5 ;  /* 0x0000000502037211 */ /* 0x0c0fe400078f28ff */
[----:B------:R-:W-:Y:S02]  /*1280*/  CS2R R144, SRZ ;  /* 0x0000000000907805 */ /* 0x000fe4000001ff00 */
[----:B------:R-:W-:Y:S02]  /*1290*/  LEA.HI R2, R2, R5, RZ, 0x3 ;  /* 0x0000000502027211 */ /* 0x000fe400078f18ff */
[----:B------:R-:W-:-:S02]  /*12a0*/  CS2R R138, SRZ ;  /* 0x00000000008a7805 */ /* 0x000fc4000001ff00 */
[----:B------:R-:W-:Y:S02]  /*12b0*/  LOP3.LUT R0, R3, 0xffffffe0, RZ, 0xc0, !PT ;  /* 0xffffffe003007812 */ /* 0x000fe400078ec0ff */
[----:B------:R-:W-:Y:S02]  /*12c0*/  CS2R R136, SRZ ;  /* 0x0000000000887805 */ /* 0x000fe4000001ff00 */
[----:B------:R-:W-:Y:S02]  /*12d0*/  SHF.R.S32.HI R3, RZ, 0x5, R3 ;  /* 0x00000005ff037819 */ /* 0x000fe40000011403 */
[----:B------:R-:W-:Y:S02]  /*12e0*/  CS2R R134, SRZ ;  /* 0x0000000000867805 */ /* 0x000fe4000001ff00 */
[----:B------:R-:W-:Y:S01]  /*12f0*/  LOP3.LUT R4, R2, 0xfffffff8, RZ, 0xc0, !PT ;  /* 0xfffffff802047812 */ /* 0x000fe200078ec0ff */
[----:B------:R-:W-:Y:S01]  /*1300*/  IMAD.IADD R0, R5, 0x1, -R0 ;  /* 0x0000000105007824 */ /* 0x000fe200078e0a00 */
[----:B------:R-:W-:-:S02]  /*1310*/  SHF.R.S32.HI R16, RZ, 0x3, R2 ;  /* 0x00000003ff107819 */ /* 0x000fc40000011402 */
[----:B------:R-:W-:Y:S02]  /*1320*/  CS2R R132, SRZ ;  /* 0x0000000000847805 */ /* 0x000fe4000001ff00 */
[----:B------:R-:W-:Y:S01]  /*1330*/  CS2R R126, SRZ ;  /* 0x00000000007e7805 */ /* 0x000fe2000001ff00 */
[----:B------:R-:W-:Y:S01]  /*1340*/  IMAD R0, R3, UR10, R0 ;  /* 0x0000000a03007c24 */ /* 0x000fe2000f8e0200 */
[----:B------:R-:W-:Y:S01]  /*1350*/  USHF.L.U32 UR10, UR10, 0x6, URZ ;  /* 0x000000060a0a7899 */ /* 0x000fe2000800063f */
[----:B------:R-:W-:Y:S01]  /*1360*/  IMAD.IADD R4, R5, 0x1, -R4 ;  /* 0x0000000105047824 */ /* 0x000fe200078e0a04 */
[----:B------:R-:W-:Y:S01]  /*1370*/  SHF.R.S32.HI R28, RZ, 0x1f, R16 ;  /* 0x0000001fff1c7819 */ /* 0x000fe20000011410 */
[----:B------:R-:W-:Y:S01]  /*1380*/  IMAD.U32 R5, RZ, RZ, UR7 ;  /* 0x00000007ff057e24 */ /* 0x000fe2000f8e00ff */
[----:B------:R-:W-:Y:S01]  /*1390*/  USHF.R.S32.HI UR7, URZ, 0x1f, UR10 ;  /* 0x0000001f3f077899 */ /* 0x000fe2000801140a */
[----:B------:R-:W-:Y:S01]  /*13a0*/  IADD3 R10, P2, R16, UR36, RZ ;  /* 0x00000024100a7c10 */ /* 0x000fe2000ff5e0ff */
[----:B------:R-:W-:Y:S01]  /*13b0*/  IMAD.SHL.U32 R2, R4, 0x8, RZ ;  /* 0x0000000804027824 */ /* 0x000fe200078e00ff */
[----:B------:R-:W-:Y:S01]  /*13c0*/  IADD3 R6, P1, P0, R0, UR10, R6 ;  /* 0x0000000a00067c10 */ /* 0x000fe2000f83e006 */
[----:B------:R-:W-:Y:S01]  /*13d0*/  ULDC.64 UR10, c[0x0][0x258] ;  /* 0x00009600000a7ab9 */ /* 0x000fe20000000a00 */
[----:B------:R-:W-:Y:S01]  /*13e0*/  SHF.R.S32.HI R0, RZ, 0x1f, R0 ;  /* 0x0000001fff007819 */ /* 0x000fe20000011400 */
[----:B------:R-:W-:Y:S01]  /*13f0*/  UIMAD UR44, UR28, UR10, URZ ;  /* 0x0000000a1c2c72a4 */ /* 0x000fe2000f8e023f */
[----:B------:R-:W-:Y:S01]  /*1400*/  IADD3.X R13, R28, UR37, RZ, P2, !PT ;  /* 0x000000251c0d7c10 */ /* 0x000fe200097fe4ff */
[----:B------:R-:W-:Y:S01]  /*1410*/  UIADD3 UR37, UP1, UR48, UR6, URZ ;  /* 0x0000000630257290 */ /* 0x000fe2000ff3e03f */
[----:B------:R-:W-:Y:S01]  /*1420*/  IADD3.X R5, R0, UR7, R5, P1, P0 ;  /* 0x0000000700057c10 */ /* 0x000fe20008fe0405 */
[----:B------:R-:W-:Y:S01]  /*1430*/  UIMAD UR44, UR22, UR11, UR44 ;  /* 0x0000000b162c72a4 */ /* 0x000fe2000f8e022c */
[----:B------:R-:W-:Y:S01]  /*1440*/  IADD3 R6, P0, R6, R7, RZ ;  /* 0x0000000706067210 */ /* 0x000fe20007f1e0ff */
[-C--:B--2---:R-:W-:Y:S01]  /*1450*/  IMAD R0, R13, R22.reuse, RZ ;  /* 0x000000160d007224 */ /* 0x084fe200078e02ff */
[----:B------:R-:W-:Y:S01]  /*1460*/  SHF.R.S32.HI R3, RZ, 0x1f, R2 ;  /* 0x0000001fff037819 */ /* 0x000fe20000011402 */
[----:B------:R-:W-:Y:S01]  /*1470*/  ULDC.64 UR6, c[0x0][0x250] ;  /* 0x0000940000067ab9 */ /* 0x000fe20000000a00 */
[----:B------:R-:W-:Y:S01]  /*1480*/  UIADD3.X UR41, UR49, UR41, URZ, UP1, !UPT ;  /* 0x0000002931297290 */ /* 0x000fe20008ffe43f */
[----:B------:R-:W-:Y:S01]  /*1490*/  IMAD.X R7, R5, 0x1, R12, P0 ;  /* 0x0000000105077824 */ /* 0x000fe200000e060c */
[----:B------:R-:W-:Y:S01]  /*14a0*/  CS2R R124, SRZ ;  /* 0x00000000007c7805 */ /* 0x000fe2000001ff00 */
[C---:B------:R-:W-:Y:S01]  /*14b0*/  IMAD R0, R10.reuse, R23, R0 ;  /* 0x000000170a007224 */ /* 0x040fe200078e0200 */
[----:B------:R-:W-:Y:S01]  /*14c0*/  CS2R R130, SRZ ;  /* 0x0000000000827805 */ /* 0x000fe2000001ff00 */
[----:B------:R-:W-:Y:S01]  /*14d0*/  IMAD.WIDE.U32 R4, R10, R22, R2 ;  /* 0x000000160a047225 */ /* 0x000fe200078e0002 */
[----:B------:R-:W-:-:S02]  /*14e0*/  CS2R R128, SRZ ;  /* 0x0000000000807805 */ /* 0x000fc4000001ff00 */
[----:B------:R-:W-:Y:S02]  /*14f0*/  CS2R R122, SRZ ;  /* 0x00000000007a7805 */ /* 0x000fe4000001ff00 */
[----:B------:R-:W-:Y:S01]  /*1500*/  CS2R R120, SRZ ;  /* 0x0000000000787805 */ /* 0x000fe2000001ff00 */
[----:B------:R-:W-:Y:S01]  /*1510*/  IMAD.IADD R5, R5, 0x1, R0 ;  /* 0x0000000105057824 */ /* 0x000fe200078e0200 */
[----:B------:R-:W-:Y:S01]  /*1520*/  CS2R R118, SRZ ;  /* 0x0000000000767805 */ /* 0x000fe2000001ff00 */
[C---:B---3--:R-:W-:Y:S01]  /*1530*/  IMAD R0, R8.reuse, UR29, RZ ;  /* 0x0000001d08007c24 */ /* 0x048fe2000f8e02ff */
[----:B------:R-:W-:Y:S01]  /*1540*/  CS2R R116, SRZ ;  /* 0x0000000000747805 */ /* 0x000fe2000001ff00 */
[----:B------:R-:W-:Y:S01]  /*1550*/  IMAD.WIDE.U32 R4, R8, UR20, R4 ;  /* 0x0000001408047c25 */ /* 0x000fe2000f8e0004 */
[----:B------:R-:W-:Y:S02]  /*1560*/  CS2R R110, SRZ ;  /* 0x00000000006e7805 */ /* 0x000fe4000001ff00 */
[----:B------:R-:W-:-:S02]  /*1570*/  CS2R R108, SRZ ;  /* 0x00000000006c7805 */ /* 0x000fc4000001ff00 */
[----:B------:R-:W-:Y:S01]  /*1580*/  CS2R R114, SRZ ;  /* 0x0000000000727805 */ /* 0x000fe2000001ff00 */
[----:B------:R-:W-:Y:S01]  /*1590*/  IMAD R0, R9, UR20, R0 ;  /* 0x0000001409007c24 */ /* 0x000fe2000f8e0200 */
[----:B------:R-:W-:Y:S01]  /*15a0*/  CS2R R112, SRZ ;  /* 0x0000000000707805 */ /* 0x000fe2000001ff00 */
[----:B------:R-:W-:Y:S01]  /*15b0*/  IMAD.U32 R8, RZ, RZ, UR8 ;  /* 0x00000008ff087e24 */ /* 0x000fe2000f8e00ff */
[----:B------:R-:W-:Y:S01]  /*15c0*/  CS2R R106, SRZ ;  /* 0x00000000006a7805 */ /* 0x000fe2000001ff00 */
[----:B------:R-:W-:Y:S01]  /*15d0*/  IMAD.U32 R14, RZ, RZ, UR6 ;  /* 0x00000006ff0e7e24 */ /* 0x000fe2000f8e00ff */
[----:B------:R-:W-:Y:S01]  /*15e0*/  CS2R R104, SRZ ;  /* 0x0000000000687805 */ /* 0x000fe2000001ff00 */
[----:B----4-:R-:W-:Y:S01]  /*15f0*/  IMAD R12, R18, UR29, RZ ;  /* 0x0000001d120c7c24 */ /* 0x010fe2000f8e02ff */
[----:B------:R-:W-:Y:S01]  /*1600*/  CS2R R102, SRZ ;  /* 0x0000000000667805 */ /* 0x000fe2000001ff00 */
[----:B------:R-:W-:Y:S01]  /*1610*/  IMAD.WIDE.U32 R26, R26, UR37, R6 ;  /* 0x000000251a1a7c25 */ /* 0x000fe2000f8e0006 */
[----:B------:R-:W-:-:S02]  /*1620*/  CS2R R100, SRZ ;  /* 0x0000000000647805 */ /* 0x000fc4000001ff00 */
[----:B------:R-:W-:Y:S02]  /*1630*/  CS2R R94, SRZ ;  /* 0x00000000005e7805 */ /* 0x000fe4000001ff00 */
[----:B------:R-:W-:Y:S01]  /*1640*/  CS2R R92, SRZ ;  /* 0x00000000005c7805 */ /* 0x000fe2000001ff00 */
[----:B------:R-:W-:Y:S01]  /*1650*/  IMAD.IADD R5, R5, 0x1, R0 ;  /* 0x0000000105057824 */ /* 0x000fe200078e0200 */
[----:B------:R-:W-:Y:S01]  /*1660*/  CS2R R98, SRZ ;  /* 0x0000000000627805 */ /* 0x000fe2000001ff00 */
[----:B------:R-:W-:Y:S01]  /*1670*/  IMAD.U32 R6, RZ, RZ, UR10 ;  /* 0x0000000aff067e24 */ /* 0x000fe2000f8e00ff */
[----:B------:R-:W-:Y:S01]  /*1680*/  ULDC.64 UR10, c[0x0][0x428] ;  /* 0x00010a00000a7ab9 */ /* 0x000fe20000000a00 */
[----:B------:R-:W-:Y:S01]  /*1690*/  IMAD.WIDE.U32 R8, R8, UR32, R2 ;  /* 0x0000002008087c25 */ /* 0x000fe2000f8e0002 */
[----:B------:R-:W-:Y:S02]  /*16a0*/  CS2R R96, SRZ ;  /* 0x0000000000607805 */ /* 0x000fe4000001ff00 */
[----:B------:R-:W-:-:S02]  /*16b0*/  CS2R R90, SRZ ;  /* 0x00000000005a7805 */ /* 0x000fc4000001ff00 */
[----:B------:R-:W-:Y:S01]  /*16c0*/  CS2R R88, SRZ ;  /* 0x0000000000587805 */ /* 0x000fe2000001ff00 */
[----:B------:R-:W-:Y:S01]  /*16d0*/  IMAD.WIDE.U32 R14, R14, UR32, R2 ;  /* 0x000000200e0e7c25 */ /* 0x000fe2000f8e0002 */
[----:B------:R-:W-:Y:S02]  /*16e0*/  CS2R R86, SRZ ;  /* 0x0000000000567805 */ /* 0x000fe4000001ff00 */
[----:B------:R-:W-:Y:S02]  /*16f0*/  CS2R R84, SRZ ;  /* 0x0000000000547805 */ /* 0x000fe4000001ff00 */
[----:B------:R-:W-:Y:S01]  /*1700*/  CS2R R78, SRZ ;  /* 0x00000000004e7805 */ /* 0x000fe2000001ff00 */
[----:B------:R-:W-:Y:S01]  /*1710*/  IMAD R12, R19, UR20, R12 ;  /* 0x00000014130c7c24 */ /* 0x000fe2000f8e020c */
[----:B------:R-:W-:Y:S01]  /*1720*/  CS2R R76, SRZ ;  /* 0x00000000004c7805 */ /* 0x000fe2000001ff00 */
[----:B------:R-:W-:Y:S01]  /*1730*/  IMAD.WIDE.U32 R2, R18, UR20, R2 ;  /* 0x0000001412027c25 */ /* 0x000fe2000f8e0002 */
[----:B------:R-:W-:Y:S01]  /*1740*/  CS2R R82, SRZ ;  /* 0x0000000000527805 */ /* 0x000fe2000001ff00 */
[----:B------:R-:W2:Y:S01]  /*1750*/  LDC.64 R18, c[0x0][0x238] ;  /* 0x00008e00ff127b82 */ /* 0x000ea20000000a00 */
[----:B------:R-:W-:Y:S01]  /*1760*/  CS2R R80, SRZ ;  /* 0x0000000000507805 */ /* 0x000fe2000001ff00 */
[----:B-----5:R-:W-:Y:S01]  /*1770*/  IMAD R0, R13, R24, RZ ;  /* 0x000000180d007224 */ /* 0x020fe200078e02ff */
[----:B------:R-:W-:Y:S01]  /*1780*/  CS2R R74, SRZ ;  /* 0x00000000004a7805 */ /* 0x000fe2000001ff00 */
[----:B------:R-:W-:Y:S01]  /*1790*/  IMAD.WIDE.U32 R6, R6, UR22, R4 ;  /* 0x0000001606067c25 */ /* 0x000fe2000f8e0004 */
[----:B------:R-:W-:-:S02]  /*17a0*/  CS2R R72, SRZ ;  /* 0x0000000000487805 */ /* 0x000fc4000001ff00 */
[----:B------:R-:W-:Y:S02]  /*17b0*/  CS2R R70, SRZ ;  /* 0x0000000000467805 */ /* 0x000fe4000001ff00 */
[----:B------:R-:W-:Y:S01]  /*17c0*/  CS2R R68, SRZ ;  /* 0x0000000000447805 */ /* 0x000fe2000001ff00 */
[----:B------:R-:W-:Y:S01]  /*17d0*/  IMAD.IADD R3, R3, 0x1, R12 ;  /* 0x0000000103037824 */ /* 0x000fe200078e020c */
[----:B------:R-:W-:Y:S01]  /*17e0*/  LEA R230, P0, R6, UR12, 0x1 ;  /* 0x0000000c06e67c11 */ /* 0x000fe2000f8008ff */
[C---:B------:R-:W-:Y:S01]  /*17f0*/  IMAD R12, R10.reuse, R25, R0 ;  /* 0x000000190a0c7224 */ /* 0x040fe200078e0200 */
[----:B------:R-:W-:Y:S01]  /*1800*/  UIMAD UR12, UR28, UR10, URZ ;  /* 0x0000000a1c0c72a4 */ /* 0x000fe2000f8e023f */
[----:B------:R-:W-:Y:S01]  /*1810*/  VIADD R0, R7, UR44 ;  /* 0x0000002c07007c36 */ /* 0x000fe20008000000 */
[----:B------:R-:W-:Y:S01]  /*1820*/  CS2R R62, SRZ ;  /* 0x00000000003e7805 */ /* 0x000fe2000001ff00 */
[----:B------:R-:W-:Y:S01]  /*1830*/  IMAD.WIDE.U32 R4, R10, R24, R2 ;  /* 0x000000180a047225 */ /* 0x000fe200078e0002 */
[----:B------:R-:W-:Y:S01]  /*1840*/  UIMAD UR39, UR22, UR11, UR12 ;  /* 0x0000000b162772a4 */ /* 0x000fe2000f8e020c */
[----:B------:R-:W-:-:S02]  /*1850*/  CS2R R60, SRZ ;  /* 0x00000000003c7805 */ /* 0x000fc4000001ff00 */
[----:B------:R-:W-:Y:S01]  /*1860*/  LEA.HI.X R231, R6, UR13, R0, 0x1, P0 ;  /* 0x0000000d06e77c11 */ /* 0x000fe200080f0c00 */
[----:B------:R-:W-:Y:S01]  /*1870*/  UIADD3 UR13, UR47, UR42, URZ ;  /* 0x0000002a2f0d7290 */ /* 0x000fe2000fffe03f */
[----:B------:R-:W-:Y:S01]  /*1880*/  IMAD.U32 R6, RZ, RZ, UR10 ;  /* 0x0000000aff067e24 */ /* 0x000fe2000f8e00ff */
[----:B------:R-:W-:Y:S01]  /*1890*/  UIMAD UR10, UR4, UR6, URZ ;  /* 0x00000006040a72a4 */ /* 0x000fe2000f8e023f */
[----:B------:R-:W-:Y:S01]  /*18a0*/  IMAD.IADD R5, R5, 0x1, R12 ;  /* 0x0000000105057824 */ /* 0x000fe200078e020c */
[----:B------:R-:W-:Y:S01]  /*18b0*/  UIMAD UR13, UR13, UR37, URZ ;  /* 0x000000250d0d72a4 */ /* 0x000fe2000f8e023f */
[----:B------:R-:W-:Y:S01]  /*18c0*/  VIADD R3, R9, UR43 ;  /* 0x0000002b09037c36 */ /* 0x000fe20008000000 */
[----:B------:R-:W-:Y:S01]  /*18d0*/  UIMAD UR37, UR32, UR7, UR10 ;  /* 0x00000007202572a4 */ /* 0x000fe2000f8e020a */
[----:B------:R-:W-:Y:S01]  /*18e0*/  IMAD.WIDE.U32 R6, R6, UR22, R4 ;  /* 0x0000001606067c25 */ /* 0x000fe2000f8e0004 */
[----:B------:R-:W-:Y:S01]  /*18f0*/  UIMAD UR41, UR41, UR46, UR13 ;  /* 0x0000002e292972a4 */ /* 0x000fe2000f8e020d */
[----:B------:R-:W-:Y:S01]  /*1900*/  LEA R12, P0, R22, R230, 0x6 ;  /* 0x000000e6160c7211 */ /* 0x000fe200078030ff */
[----:B------:R-:W-:Y:S01]  /*1910*/  ULDC.64 UR10, c[0x0][0x400] ;  /* 0x00010000000a7ab9 */ /* 0x000fe20000000a00 */
[----:B------:R-:W-:Y:S01]  /*1920*/  IMAD.MOV.U32 R2, RZ, RZ, R8 ;  /* 0x000000ffff027224 */ /* 0x000fe200078e0008 */
[----:B------:R-:W-:Y:S01]  /*1930*/  ULDC.64 UR12, c[0x0][0x3e0] ;  /* 0x0000f800000c7ab9 */ /* 0x000fe20000000a00 */
[----:B-1----:R-:W-:Y:S01]  /*1940*/  IMAD R9, R20, UR29, RZ ;  /* 0x0000001d14097c24 */ /* 0x002fe2000f8e02ff */
[----:B------:R-:W-:Y:S01]  /*1950*/  LEA R222, P1, R26, UR10, 0x2 ;  /* 0x0000000a1ade7c11 */ /* 0x000fe2000f8210ff */
[----:B------:R-:W-:Y:S01]  /*1960*/  VIADD R8, R27, UR41 ;  /* 0x000000291b087c36 */ /* 0x000fe20008000000 */
[----:B------:R-:W-:Y:S01]  /*1970*/  LEA R228, P2, R6, UR12, 0x1 ;  /* 0x0000000c06e47c11 */ /* 0x000fe2000f8408ff */
[----:B------:R-:W-:Y:S01]  /*1980*/  VIADD R0, R7, UR39 ;  /* 0x0000002707007c36 */ /* 0x000fe20008000000 */
[----:B------:R-:W-:Y:S01]  /*1990*/  ULEA.HI UR12, UR38, UR38, URZ, 0x1 ;  /* 0x00000026260c7291 */ /* 0x000fe2000f8f083f */
[----:B------:R-:W-:Y:S01]  /*19a0*/  IMAD R9, R21, UR20, R9 ;  /* 0x0000001415097c24 */ /* 0x000fe2000f8e0209 */
[----:B------:R-:W-:Y:S01]  /*19b0*/  LEA.HI.X R223, R26, UR11, R8, 0x2, P1 ;  /* 0x0000000b1adf7c11 */ /* 0x000fe200088f1408 */
[----:B------:R-:W-:Y:S01]  /*19c0*/  IMAD.WIDE.U32 R4, R20, UR20, R2 ;  /* 0x0000001414047c25 */ /* 0x000fe2000f8e0002 */
[----:B------:R-:W-:Y:S01]  /*19d0*/  ULDC.64 UR10, c[0x0][0x260] ;  /* 0x00009800000a7ab9 */ /* 0x000fe20000000a00 */
[----:B------:R-:W-:Y:S01]  /*19e0*/  LEA.HI.X R229, R6, UR13, R0, 0x1, P2 ;  /* 0x0000000d06e57c11 */ /* 0x000fe200090f0c00 */
[----:B------:R-:W-:Y:S01]  /*19f0*/  ULOP3.LUT UR12, UR12, 0xfffffffe, URZ, 0xc0, !UPT ;  /* 0xfffffffe0c0c7892 */ /* 0x000fe2000f8ec03f */
[----:B------:R-:W-:Y:S01]  /*1a00*/  IMAD.IADD R5, R5, 0x1, R9 ;  /* 0x0000000105057824 */ /* 0x000fe200078e0209 */
[----:B------:R-:W-:Y:S01]  /*1a10*/  LEA.HI.X R13, R22, R231, R23, 0x6, P0 ;  /* 0x000000e7160d7211 */ /* 0x000fe200000f3417 */
[----:B------:R-:W-:Y:S01]  /*1a20*/  IMAD R0, R17, UR10, RZ ;  /* 0x0000000a11007c24 */ /* 0x000fe2000f8e02ff */
[----:B------:R-:W-:Y:S01]  /*1a30*/  UIADD3 UR12, UR38, -UR12, URZ ;  /* 0x8000000c260c7290 */ /* 0x000fe2000fffe03f */
[----:B------:R-:W-:Y:S01]  /*1a40*/  VIADD R3, R15, UR37 ;  /* 0x000000250f037c36 */ /* 0x000fe20008000000 */
[----:B------:R-:W-:Y:S01]  /*1a50*/  CS2R R66, SRZ ;  /* 0x0000000000427805 */ /* 0x000fe2000001ff00 */
[----:B------:R-:W-:Y:S01]  /*1a60*/  IMAD.MOV.U32 R2, RZ, RZ, R14 ;  /* 0x000000ffff027224 */ /* 0x000fe200078e000e */
[----:B------:R-:W-:Y:S01]  /*1a70*/  UISETP.NE.AND UP0, UPT, UR12, 0x1, UPT ;  /* 0x000000010c00788c */ /* 0x000fe2000bf05270 */
[----:B--2---:R-:W-:Y:S01]  /*1a80*/  IMAD R6, R18, UR29, RZ ;  /* 0x0000001d12067c24 */ /* 0x004fe2000f8e02ff */
[----:B------:R-:W-:Y:S01]  /*1a90*/  USHF.L.U32 UR12, UR6, 0x6, URZ ;  /* 0x00000006060c7899 */ /* 0x000fe2000800063f */
[C---:B------:R-:W-:Y:S01]  /*1aa0*/  IMAD R0, R11.reuse, UR11, R0 ;  /* 0x0000000b0b007c24 */ /* 0x040fe2000f8e0200 */
[----:B------:R-:W-:Y:S01]  /*1ab0*/  CS2R R64, SRZ ;  /* 0x0000000000407805 */ /* 0x000fe2000001ff00 */
[----:B------:R-:W-:Y:S01]  /*1ac0*/  IMAD.WIDE.U32 R4, R11, UR10, R4 ;  /* 0x0000000a0b047c25 */ /* 0x000fe2000f8e0004 */
[----:B------:R-:W-:Y:S01]  /*1ad0*/  ULDC.64 UR10, c[0x0][0x268] ;  /* 0x00009a00000a7ab9 */ /* 0x000fe20000000a00 */
[----:B------:R-:W-:-:S02]  /*1ae0*/  CS2R R58, SRZ ;  /* 0x00000000003a7805 */ /* 0x000fc4000001ff00 */
[----:B------:R-:W-:Y:S01]  /*1af0*/  CS2R R56, SRZ ;  /* 0x0000000000387805 */ /* 0x000fe2000001ff00 */
[----:B------:R-:W-:Y:S01]  /*1b00*/  IMAD R19, R19, UR20, R6 ;  /* 0x0000001413137c24 */ /* 0x000fe2000f8e0206 */
[----:B------:R-:W-:Y:S01]  /*1b10*/  LEA R6, P0, R24, R228, 0x6 ;  /* 0x000000e418067211 */ /* 0x000fe200078030ff */
[----:B------:R-:W-:Y:S01]  /*1b20*/  IMAD.WIDE.U32 R2, R18, UR20, R2 ;  /* 0x0000001412027c25 */ /* 0x000fe2000f8e0002 */
[----:B------:R-:W-:Y:S02]  /*1b30*/  CS2R R54, SRZ ;  /* 0x0000000000367805 */ /* 0x000fe4000001ff00 */
[----:B------:R-:W-:Y:S02]  /*1b40*/  CS2R R52, SRZ ;  /* 0x0000000000347805 */ /* 0x000fe4000001ff00 */
[----:B------:R-:W-:Y:S01]  /*1b50*/  LEA.HI.X R7, R24, R229, R25, 0x6, P0 ;  /* 0x000000e518077211 */ /* 0x000fe200000f3419 */
[----:B------:R-:W-:Y:S01]  /*1b60*/  IMAD.IADD R5, R5, 0x1, R0 ;  /* 0x0000000105057824 */ /* 0x000fe200078e0200 */
[----:B------:R-:W-:Y:S01]  /*1b70*/  PLOP3.LUT P0, PT, PT, PT, UP0, 0x80, 0x0 ;  /* 0x000000000000781c */ /* 0x000fe20003f0f008 */
[----:B------:R-:W-:Y:S01]  /*1b80*/  IMAD R0, R17, UR10, RZ ;  /* 0x0000000a11007c24 */ /* 0x000fe2000f8e02ff */
[----:B------:R-:W-:Y:S01]  /*1b90*/  UISETP.GE.AND UP0, UPT, UR33, 0x1, UPT ;  /* 0x000000012100788c */ /* 0x000fe2000bf06270 */
[----:B------:R-:W-:Y:S01]  /*1ba0*/  IMAD.IADD R3, R3, 0x1, R19 ;  /* 0x0000000103037824 */ /* 0x000fe200078e0213 */
[----:B------:R-:W-:Y:S01]  /*1bb0*/  CS2R R46, SRZ ;  /* 0x00000000002e7805 */ /* 0x000fe2000001ff00 */
[----:B------:R-:W-:Y:S01]  /*1bc0*/  IMAD R14, R11, UR11, R0 ;  /* 0x0000000b0b0e7c24 */ /* 0x000fe2000f8e0200 */
[----:B------:R-:W-:Y:S01]  /*1bd0*/  LEA R0, R243, UR5, 0x1 ;  /* 0x00000005f3007c11 */ /* 0x000fe2000f8e08ff */
[----:B------:R-:W-:Y:S01]  /*1be0*/  @P3 BAR.SYNC.DEFER_BLOCKING 0x0 ;  /* 0x0000000000003b1d */ /* 0x000fe20000010000 */
[----:B------:R-:W-:Y:S01]  /*1bf0*/  IMAD.WIDE.U32 R10, R11, UR10, R2 ;  /* 0x0000000a0b0a7c25 */ /* 0x000fe2000f8e0002 */
[----:B------:R-:W-:-:S02]  /*1c00*/  CS2R R44, SRZ ;  /* 0x00000000002c7805 */ /* 0x000fc4000001ff00 */
[----:B------:R-:W-:Y:S02]  /*1c10*/  CS2R R50, SRZ ;  /* 0x0000000000327805 */ /* 0x000fe4000001ff00 */
[----:B------:R-:W-:Y:S01]  /*1c20*/  CS2R R48, SRZ ;  /* 0x0000000000307805 */ /* 0x000fe2000001ff00 */
[----:B------:R-:W-:Y:S01]  /*1c30*/  VIADD R2, R243, 0x2000 ;  /* 0x00002000f3027836 */ /* 0x000fe20000000000 */
[----:B------:R-:W-:Y:S01]  /*1c40*/  ULDC.64 UR10, c[0x0][0x218] ;  /* 0x00008600000a7ab9 */ /* 0x000fe20000000a00 */
[----:B------:R-:W-:Y:S01]  /*1c50*/  IMAD R3, R28, UR8, RZ ;  /* 0x000000081c037c24 */ /* 0x000fe2000f8e02ff */
[----:B------:R-:W-:Y:S01]  /*1c60*/  CS2R R42, SRZ ;  /* 0x00000000002a7805 */ /* 0x000fe2000001ff00 */
[----:B------:R-:W-:Y:S01]  /*1c70*/  IMAD.WIDE.U32 R8, R16, UR8, R4 ;  /* 0x0000000810087c25 */ /* 0x000fe2000f8e0004 */
[----:B------:R-:W-:Y:S02]  /*1c80*/  SEL R2, R2, R243, !P0 ;  /* 0x000000f302027207 */ /* 0x000fe40004000000 */
[----:B------:R-:W-:-:S02]  /*1c90*/  CS2R R40, SRZ ;  /* 0x0000000000287805 */ /* 0x000fc4000001ff00 */
[----:B------:R-:W-:Y:S01]  /*1ca0*/  CS2R R38, SRZ ;  /* 0x0000000000267805 */ /* 0x000fe2000001ff00 */
[----:B------:R-:W-:Y:S01]  /*1cb0*/  IMAD R3, R16, UR9, R3 ;  /* 0x0000000910037c24 */ /* 0x000fe2000f8e0203 */
[----:B------:R-:W-:Y:S01]  /*1cc0*/  LEA R235, R2, UR5, 0x1 ;  /* 0x0000000502eb7c11 */ /* 0x000fe2000f8e08ff */
[----:B------:R-:W-:Y:S01]  /*1cd0*/  IMAD.IADD R5, R11, 0x1, R14 ;  /* 0x000000010b057824 */ /* 0x000fe200078e020e */
[C---:B------:R-:W-:Y:S01]  /*1ce0*/  LEA R2, P1, R8.reuse, UR10, 0x1 ;  /* 0x0000000a08027c11 */ /* 0x040fe2000f8208ff */
[----:B------:R-:W-:Y:S01]  /*1cf0*/  IMAD.IADD R3, R9, 0x1, R3 ;  /* 0x0000000109037824 */ /* 0x000fe200078e0203 */
[----:B------:R-:W-:Y:S01]  /*1d00*/  USHF.L.U32 UR10, UR8, 0x6, URZ ;  /* 0x00000006080a7899 */ /* 0x000fe2000800063f */
[----:B------:R-:W-:Y:S01]  /*1d10*/  IMAD.MOV.U32 R4, RZ, RZ, R10 ;  /* 0x000000ffff047224 */ /* 0x000fe200078e000a */
[----:B------:R-:W-:Y:S02]  /*1d20*/  CS2R R36, SRZ ;  /* 0x0000000000247805 */ /* 0x000fe4000001ff00 */
[----:B------:R-:W-:Y:S01]  /*1d30*/  LEA.HI.X R3, R8, UR11, R3, 0x1, P1 ;  /* 0x0000000b08037c11 */ /* 0x000fe200088f0c03 */
[----:B------:R-:W-:Y:S01]  /*1d40*/  USHF.L.U64.HI UR11, UR8, 0x6, UR9 ;  /* 0x00000006080b7899 */ /* 0x000fe20008010209 */
[----:B------:R-:W-:Y:S01]  /*1d50*/  @!PT LDS RZ, [RZ] ;  /* 0x00000000fffff984 */ /* 0x000fe20000000800 */
[----:B------:R-:W-:Y:S01]  /*1d60*/  @!PT LDS RZ, [RZ] ;  /* 0x00000000fffff984 */ /* 0x000fe20000000800 */
[----:B------:R-:W-:Y:S01]  /*1d70*/  @!PT LDS RZ, [RZ] ;  /* 0x00000000fffff984 */ /* 0x000fe20000000800 */
[----:B------:R-:W-:Y:S01]  /*1d80*/  LDGSTS.E.BYPASS.LTC128B.128 [R0+0x8000], desc[UR24][R228.64] ;  /* 0x08000000e4007fae */ /* 0x000fe2000b901d58 */
[----:B------:R-:W-:Y:S01]  /*1d90*/  IMAD.WIDE.U32 R10, R16, UR6, R4 ;  /* 0x00000006100a7c25 */ /* 0x000fe2000f8e0004 */
[----:B------:R-:W-:Y:S01]  /*1da0*/  IADD3 R4, P1, R2, UR10, RZ ;  /* 0x0000000a02047c10 */ /* 0x000fe2000ff3e0ff */
[----:B------:R-:W-:Y:S01]  /*1db0*/  ULDC.64 UR8, c[0x0][0x220] ;  /* 0x0000880000087ab9 */ /* 0x000fe20000000a00 */
[----:B------:R-:W-:Y:S02]  /*1dc0*/  LDGSTS.E.BYPASS.LTC128B.128 [R0+0xa000], desc[UR24][R228.64+0x80] ;  /* 0x0a000080e4007fae */ /* 0x000fe4000b901d58 */
[----:B------:R-:W-:-:S02]  /*1dd0*/  IADD3.X R5, R3, UR11, RZ, P1, !PT ;  /* 0x0000000b03057c10 */ /* 0x000fc40008ffe4ff */
[----:B------:R-:W-:Y:S04]  /*1de0*/  LDGSTS.E.BYPASS.LTC128B.128 [R0+0x9000], desc[UR24][R6.64] ;  /* 0x0900000006007fae */ /* 0x000fe8000b901d58 */
[----:B------:R1:W-:Y:S04]  /*1df0*/  LDGSTS.E.BYPASS.LTC128B.128 [R0+0xb000], desc[UR24][R6.64+0x80] ;  /* 0x0b00008006007fae */ /* 0x0003e8000b901d58 */
[----:B------:R-:W-:Y:S04]  /*1e00*/  LDGSTS.E.BYPASS.LTC128B.128 [R235], desc[UR24][R230.64] ;  /* 0x00000000e6eb7fae */ /* 0x000fe8000b901d58 */
[----:B------:R-:W-:Y:S04]  /*1e10*/  LDGSTS.E.BYPASS.LTC128B.128 [R235+0x2000], desc[UR24][R230.64+0x80] ;  /* 0x02000080e6eb7fae */ /* 0x000fe8000b901d58 */
[----:B------:R-:W-:Y:S04]  /*1e20*/  LDGSTS.E.BYPASS.LTC128B.128 [R235+0x1000], desc[UR24][R12.64] ;  /* 0x010000000ceb7fae */ /* 0x000fe8000b901d58 */
[----:B------:R-:W-:Y:S04]  /*1e30*/  LDGSTS.E.BYPASS.LTC128B.128 [R235+0x3000], desc[UR24][R12.64+0x80] ;  /* 0x030000800ceb7fae */ /* 0x000fe8000b901d58 */
[----:B------:R-:W-:Y:S04]  /*1e40*/  LDGSTS.E.BYPASS.LTC128B.128 [R0+0xc000], desc[UR24][R2.64] ;  /* 0x0c00000002007fae */ /* 0x000fe8000b901d58 */
[----:B------:R2:W-:Y:S01]  /*1e50*/  LDGSTS.E.BYPASS.LTC128B.128 [R0+0x10000], desc[UR24][R2.64+0x80] ;  /* 0x1000008002007fae */ /* 0x0005e2000b901d58 */
[----:B-1----:R-:W-:-:S03]  /*1e60*/  IMAD R6, R28, UR6, RZ ;  /* 0x000000061c067c24 */ /* 0x002fc6000f8e02ff */
[----:B------:R-:W-:Y:S01]  /*1e70*/  LDGSTS.E.BYPASS.LTC128B.128 [R0+0xd000], desc[UR24][R4.64] ;  /* 0x0d00000004007fae */ /* 0x000fe2000b901d58 */
[----:B------:R-:W-:Y:S01]  /*1e80*/  USHF.L.U64.HI UR6, UR6, 0x6, UR7 ;  /* 0x0000000606067899 */ /* 0x000fe20008010207 */
[----:B------:R-:W-:Y:S02]  /*1e90*/  IMAD R6, R16, UR7, R6 ;  /* 0x0000000710067c24 */ /* 0x000fe4000f8e0206 */
[----:B------:R1:W-:Y:S02]  /*1ea0*/  LDGSTS.E.BYPASS.LTC128B.128 [R0+0x11000], desc[UR24][R4.64+0x80] ;  /* 0x1100008004007fae */ /* 0x0003e4000b901d58 */
[----:B------:R-:W-:Y:S01]  /*1eb0*/  IMAD.IADD R7, R11, 0x1, R6 ;  /* 0x000000010b077824 */ /* 0x000fe200078e0206 */
[----:B------:R-:W-:-:S04]  /*1ec0*/  LEA R6, P1, R10, UR8, 0x1 ;  /* 0x000000080a067c11 */ /* 0x000fc8000f8208ff */
[----:B------:R-:W-:Y:S01]  /*1ed0*/  LEA.HI.X R7, R10, UR9, R7, 0x1, P1 ;  /* 0x000000090a077c11 */ /* 0x000fe200088f0c07 */
[----:B------:R-:W-:Y:S01]  /*1ee0*/  ULDC.64 UR8, c[0x0][0x478] ;  /* 0x00011e0000087ab9 */ /* 0x000fe20000000a00 */
[----:B--2---:R-:W-:-:S04]  /*1ef0*/  IADD3 R2, P2, R4, UR10, RZ ;  /* 0x0000000a04027c10 */ /* 0x004fc8000ff5e0ff */
[----:B------:R-:W-:Y:S02]  /*1f00*/  IADD3.X R3, R5, UR11, RZ, P2, !PT ;  /* 0x0000000b05037c10 */ /* 0x000fe400097fe4ff */
[----:B------:R-:W-:Y:S02]  /*1f10*/  IADD3 R8, P2, R2, UR10, RZ ;  /* 0x0000000a02087c10 */ /* 0x000fe4000ff5e0ff */
[----:B-1----:R-:W-:Y:S01]  /*1f20*/  IADD3 R4, P1, R6, UR12, RZ ;  /* 0x0000000c06047c10 */ /* 0x002fe2000ff3e0ff */
[----:B------:R-:W-:Y:S01]  /*1f30*/  LDGSTS.E.BYPASS.LTC128B.128 [R0+0xe000], desc[UR24][R2.64] ;  /* 0x0e00000002007fae */ /* 0x000fe2000b901d58 */
[----:B------:R-:W-:Y:S01]  /*1f40*/  IADD3.X R9, R3, UR11, RZ, P2, !PT ;  /* 0x0000000b03097c10 */ /* 0x000fe200097fe4ff */
[----:B------:R-:W-:Y:S01]  /*1f50*/  UIMAD.WIDE UR10, UR34, 0x4, UR8 ;  /* 0x00000004220a78a5 */ /* 0x000fe2000f8e0208 */
[----:B------:R-:W-:Y:S01]  /*1f60*/  IADD3.X R5, R7, UR6, RZ, P1, !PT ;  /* 0x0000000607057c10 */ /* 0x000fe20008ffe4ff */
[----:B------:R1:W-:Y:S04]  /*1f70*/  LDGSTS.E.BYPASS.LTC128B.128 [R0+0x12000], desc[UR24][R2.64+0x80] ;  /* 0x1200008002007fae */ /* 0x0003e8000b901d58 */
[----:B------:R-:W-:Y:S04]  /*1f80*/  LDGSTS.E.BYPASS.LTC128B.128 [R0+0xf000], desc[UR24][R8.64] ;  /* 0x0f00000008007fae */ /* 0x000fe8000b901d58 */
[----:B------:R-:W-:Y:S04]  /*1f90*/  LDGSTS.E.BYPASS.LTC128B.128 [R0+0x13000], desc[UR24][R8.64+0x80] ;  /* 0x1300008008007fae */ /* 0x000fe8000b901d58 */
[----:B------:R-:W-:Y:S04]  /*1fa0*/  LDGSTS.E.BYPASS.LTC128B.128 [R0+0x14000], desc[UR24][R6.64] ;  /* 0x1400000006007fae */ /* 0x000fe8000b901d58 */
[----:B------:R2:W-:Y:S04]  /*1fb0*/  LDGSTS.E.BYPASS.LTC128B.128 [R0+0x18000], desc[UR24][R6.64+0x80] ;  /* 0x1800008006007fae */ /* 0x0005e8000b901d58 */
[----:B------:R-:W-:Y:S04]  /*1fc0*/  LDGSTS.E.BYPASS.LTC128B.128 [R0+0x15000], desc[UR24][R4.64] ;  /* 0x1500000004007fae */ /* 0x000fe8000b901d58 */
[----:B------:R-:W-:Y:S01]  /*1fd0*/  LDGSTS.E.BYPASS.LTC128B.128 [R0+0x19000], desc[UR24][R4.64+0x80] ;  /* 0x1900008004007fae */ /* 0x000fe2000b901d58 */
[----:B-1----:R-:W-:-:S04]  /*1fe0*/  IADD3 R2, P1, R4, UR12, RZ ;  /* 0x0000000c04027c10 */ /* 0x002fc8000ff3e0ff */
[----:B------:R-:W-:-:S05]  /*1ff0*/  IADD3.X R3, R5, UR6, RZ, P1, !PT ;  /* 0x0000000605037c10 */ /* 0x000fca0008ffe4ff */
[----:B------:R-:W-:Y:S04]  /*2000*/  LDGSTS.E.BYPASS.LTC128B.128 [R0+0x16000], desc[UR24][R2.64] ;  /* 0x1600000002007fae */ /* 0x000fe8000b901d58 */
[----:B------:R1:W-:Y:S01]  /*2010*/  LDGSTS.E.BYPASS.LTC128B.128 [R0+0x1a000], desc[UR24][R2.64+0x80] ;  /* 0x1a00008002007fae */ /* 0x0003e2000b901d58 */
[----:B--2---:R-:W-:-:S04]  /*2020*/  IADD3 R6, P1, R2, UR12, RZ ;  /* 0x0000000c02067c10 */ /* 0x004fc8000ff3e0ff */
[----:B------:R-:W-:Y:S01]  /*2030*/  IADD3.X R7, R3, UR6, RZ, P1, !PT ;  /* 0x0000000603077c10 */ /* 0x000fe20008ffe4ff */
[----:B------:R-:W-:Y:S01]  /*2040*/  ULDC.64 UR6, c[0x0][0x2b0] ;  /* 0x0000ac0000067ab9 */ /* 0x000fe20000000a00 */
[----:B------:R-:W-:Y:S01]  /*2050*/  PLOP3.LUT P1, PT, PT, PT, UP0, 0x80, 0x0 ;  /* 0x000000000000781c */ /* 0x000fe20003f2f008 */
[----:B------:R-:W-:Y:S02]  /*2060*/  UIMAD.WIDE UR6, UR35, 0x4, UR6 ;  /* 0x00000004230678a5 */ /* 0x000fe4000f8e0206 */
[----:B------:R-:W-:Y:S04]  /*2070*/  LDGSTS.E.BYPASS.LTC128B.128 [R0+0x17000], desc[UR24][R6.64] ;  /* 0x1700000006007fae */ /* 0x000fe8000b901d58 */
[----:B------:R2:W-:Y:S04]  /*2080*/  LDGSTS.E.BYPASS.LTC128B.128 [R0+0x1b000], desc[UR24][R6.64+0x80] ;  /* 0x1b00008006007fae */ /* 0x0005e8000b901d58 */
[----:B------:R-:W0:Y:S01]  /*2090*/  LDGDEPBAR ;  /* 0x00000000000079af */ /* 0x000e220000000000 */
[----:B-1----:R-:W-:-:S05]  /*20a0*/  IMAD.SHL.U32 R2, R251, 0x4, RZ ;  /* 0x00000004fb027824 */ /* 0x002fca00078e00ff */
[----:B------:R-:W-:Y:S02]  /*20b0*/  IADD3 R2, P2, R2, UR6, RZ ;  /* 0x0000000602027c10 */ /* 0x000fe4000ff5e0ff */
[----:B--2---:R-:W-:-:S04]  /*20c0*/  SHF.R.S32.HI R0, RZ, 0x1f, R251 ;  /* 0x0000001fff007819 */ /* 0x004fc800000114fb */
[----:B------:R-:W-:-:S04]  /*20d0*/  SHF.L.U64.HI R3, R251, 0x2, R0 ;  /* 0x00000002fb037819 */ /* 0x000fc80000010200 */
[----:B------:R-:W-:Y:S01]  /*20e0*/  IADD3.X R3, R3, UR7, RZ, P2, !PT ;  /* 0x0000000703037c10 */ /* 0x000fe200097fe4ff */
[----:B------:R-:W-:Y:S06]  /*20f0*/  @!P1 BRA `(.L_x_463) ;  /* 0x0000003800009947 */ /* 0x000fec0003800000 */
[----:B------:R-:W1:Y:S01]  /*2100*/  LDC R245, c[0x0][0x2dc] ;  /* 0x0000b700fff57b82 */ /* 0x000e620000000800 */
[----:B------:R-:W-:Y:S01]  /*2110*/  SHF.L.U64.HI R242, R251, 0x2, R0 ;  /* 0x00000002fbf27819 */ /* 0x000fe20000010200 */
[----:B------:R-:W-:Y:S01]  /*2120*/  VIADD R0, R218, 0x2000 ;  /* 0x00002000da007836 */ /* 0x000fe20000000000 */
[----:B------:R-:W5:Y:S01]  /*2130*/  LDG.E R239, desc[UR24][R2.64] ;  /* 0x0000001802ef7981 */ /* 0x000f62000c1e1900 */
[----:B------:R-:W-:Y:S01]  /*2140*/  VIADD R213, R219, 0x2000 ;  /* 0x00002000dbd57836 */ /* 0x000fe20000000000 */
[----:B------:R-:W-:Y:S01]  /*2150*/  MOV R221, 0x20 ;  /* 0x0000002000dd7802 */ /* 0x000fe20000000f00 */
[----:B------:R-:W-:Y:S01]  /*2160*/  IMAD.SHL.U32 R241, R251, 0x4, RZ ;  /* 0x00000004fbf17824 */ /* 0x000fe200078e00ff */
[----:B------:R-:W5:Y:S01]  /*2170*/  LDG.E R238, desc[UR24][R2.64+0x20] ;  /* 0x0000201802ee7981 */ /* 0x000f62000c1e1900 */
[----:B------:R-:W-:Y:S01]  /*2180*/  IMAD.MOV.U32 R220, RZ, RZ, 0x40 ;  /* 0x00000040ffdc7424 */ /* 0x000fe200078e00ff */
[----:B------:R-:W-:Y:S02]  /*2190*/  MOV R159, RZ ;  /* 0x000000ff009f7202 */ /* 0x000fe40000000f00 */
[----:B------:R-:W5:Y:S01]  /*21a0*/  LDG.E R237, desc[UR24][R2.64+0x80] ;  /* 0x0000801802ed7981 */ /* 0x000f62000c1e1900 */
[----:B------:R-:W-:-:S02]  /*21b0*/  SEL R0, R0, R218, !P0 ;  /* 0x000000da00007207 */ /* 0x000fc40004000000 */
[----:B------:R-:W-:Y:S01]  /*21c0*/  SEL R213, R213, R219, !P0 ;  /* 0x000000dbd5d57207 */ /* 0x000fe20004000000 */
[----:B------:R2:W5:Y:S01]  /*21d0*/  LDG.E R236, desc[UR24][R2.64+0xa0] ;  /* 0x0000a01802ec7981 */ /* 0x000562000c1e1900 */
[----:B------:R-:W-:Y:S01]  /*21e0*/  UMOV UR12, UR10 ;  /* 0x0000000a000c7c82 */ /* 0x000fe20008000000 */
[----:B--2---:R-:W-:-:S05]  /*21f0*/  IADD3 R2, R251, -0x40, RZ ;  /* 0xffffffc0fb027810 */ /* 0x004fca0007ffe0ff */
[----:B------:R-:W-:Y:S01]  /*2200*/  IMAD.SHL.U32 R240, R2, 0x4, RZ ;  /* 0x0000000402f07824 */ /* 0x000fe200078e00ff */
[----:B------:R-:W-:Y:S01]  /*2210*/  LEA R211, R0, UR5, 0x1 ;  /* 0x0000000500d37c11 */ /* 0x000fe2000f8e08ff */
[----:B------:R-:W-:Y:S01]  /*2220*/  ULDC UR9, c[0x0][0x270] ;  /* 0x00009c0000097ab9 */ /* 0x000fe20000000800 */
[----:B------:R-:W-:Y:S01]  /*2230*/  LEA R213, R213, UR5, 0x1 ;  /* 0x00000005d5d57c11 */ /* 0x000fe2000f8e08ff */
[----:B-1----:R-:W-:-:S06]  /*2240*/  ULDC UR10, c[0x0][0x2ec] ;  /* 0x0000bb00000a7ab9 */ /* 0x002fcc0000000800 */
.L_x_466:
[----:B------:R-:W0:Y:S01]  /*2250*/  LDGDEPBAR ;  /* 0x00000000000079af */ /* 0x000e220000000000 */
[----:B------:R-:W-:Y:S01]  /*2260*/  R2P PR, R248, 0x6 ;  /* 0x00000006f8007804 */ /* 0x000fe20000000000 */
[----:B------:R-:W-:Y:S01]  /*2270*/  UISETP.GE.AND UP2, UPT, UR38, 0x1, UPT ;  /* 0x000000012600788c */ /* 0x000fe2000bf46270 */
[----:B-----5:R-:W-:Y:S03]  /*2280*/  FSETP.NEU.FTZ.AND P0, PT, R239, -INF , PT ;  /* 0xff800000ef00780b */ /* 0x020fe60003f1d000 */
[----:B------:R-:W-:Y:S02]  /*2290*/  SEL R204, R221, 0xffffffe0, !P1 ;  /* 0xffffffe0ddcc7807 */ /* 0x000fe40004800000 */
[----:B------:R-:W-:Y:S02]  /*22a0*/  SEL R212, R220, 0xffffffc0, !P2 ;  /* 0xffffffc0dcd47807 */ /* 0x000fe40005000000 */
[C---:B------:R-:W-:Y:S02]  /*22b0*/  IADD3 R0, R213.reuse, R204, RZ ;  /* 0x000000ccd5007210 */ /* 0x040fe40007ffe0ff */
[----:B------:R-:W-:Y:S02]  /*22c0*/  IADD3 R3, R213, R212, RZ ;  /* 0x000000d4d5037210 */ /* 0x000fe40007ffe0ff */
[----:B------:R-:W-:Y:S02]  /*22d0*/  IADD3 R2, R212, R0, RZ ;  /* 0x00000000d4027210 */ /* 0x000fe40007ffe0ff */
[----:B------:R-:W-:Y:S01]  /*22e0*/  PLOP3.LUT P1, PT, PT, PT, UP2, 0x80, 0x0 ;  /* 0x000000000000781c */ /* 0x000fe20003f2f028 */
[----:B------:R-:W-:Y:S04]  /*22f0*/  DEPBAR.LE SB0, 0x0 ;  /* 0x000080000000791a */ /* 0x000fe80000000000 */
[----:B------:R-:W-:Y:S06]  /*2300*/  BAR.SYNC.DEFER_BLOCKING 0x0 ;  /* 0x0000000000007b1d */ /* 0x000fec0000010000 */
[----:B------:R-:W-:Y:S06]  /*2310*/  LDSM.16.M88.4 R32, [R213] ;  /* 0x00000000d520783b */ /* 0x000fec0000000200 */
[----:B------:R-:W1:Y:S06]  /*2320*/  LDSM.16.M88.4 R16, [R214] ;  /* 0x00000000d610783b */ /* 0x000e6c0000000200 */
[----:B------:R-:W2:Y:S06]  /*2330*/  LDSM.16.M88.4 R28, [R213+0x1000] ;  /* 0x00100000d51c783b */ /* 0x000eac0000000200 */
[----:B------:R-:W3:Y:S06]  /*2340*/  LDSM.16.M88.4 R164, [R214+0x800] ;  /* 0x00080000d6a4783b */ /* 0x000eec0000000200 */
[----:B------:R-:W-:Y:S06]  /*2350*/  LDSM.16.M88.4 R168, [R0] ;  /* 0x0000000000a8783b */ /* 0x000fec0000000200 */
[----:B------:R-:W4:Y:S06]  /*2360*/  LDSM.16.M88.4 R172, [R215] ;  /* 0x00000000d7ac783b */ /* 0x000f2c0000000200 */
[----:B------:R-:W4:Y:S06]  /*2370*/  LDSM.16.M88.4 R176, [R0+0x1000] ;  /* 0x0010000000b0783b */ /* 0x000f2c0000000200 */
[----:B------:R-:W4:Y:S01]  /*2380*/  LDSM.16.M88.4 R180, [R215+0x800] ;  /* 0x00080000d7b4783b */ /* 0x000f220000000200 */
[-C--:B-1----:R-:W-:Y:S05]  /*2390*/  HMMA.16816.F32 R4, R32, R16.reuse, RZ ;  /* 0x000000102004723c */ /* 0x082fea00000018ff */
[----:B------:R-:W-:Y:S01]  /*23a0*/  LDSM.16.M88.4 R184, [R3] ;  /* 0x0000000003b8783b */ /* 0x000fe20000000200 */
[C---:B--2---:R-:W-:Y:S05]  /*23b0*/  HMMA.16816.F32 R8, R28.reuse, R16, RZ ;  /* 0x000000101c08723c */ /* 0x044fea00000018ff */
[----:B------:R-:W1:Y:S01]  /*23c0*/  LDSM.16.M88.4 R188, [R217] ;  /* 0x00000000d9bc783b */ /* 0x000e620000000200 */
[-C--:B------:R-:W-:Y:S05]  /*23d0*/  HMMA.16816.F32 R12, R28, R18.reuse, RZ ;  /* 0x000000121c0c723c */ /* 0x080fea00000018ff */
[----:B------:R-:W2:Y:S01]  /*23e0*/  LDSM.16.M88.4 R192, [R3+0x1000] ;  /* 0x0010000003c0783b */ /* 0x000ea20000000200 */
[C---:B------:R-:W-:Y:S05]  /*23f0*/  HMMA.16816.F32 R16, R32.reuse, R18, RZ ;  /* 0x000000122010723c */ /* 0x040fea00000018ff */
[----:B------:R-:W-:Y:S01]  /*2400*/  LDSM.16.M88.4 R196, [R214+0x4000] ;  /* 0x00400000d6c4783b */ /* 0x000fe20000000200 */
[-C--:B---3--:R-:W-:Y:S05]  /*2410*/  HMMA.16816.F32 R20, R32, R164.reuse, RZ ;  /* 0x000000a42014723c */ /* 0x088fea00000018ff */
[----:B------:R-:W-:Y:S01]  /*2420*/  LDSM.16.M88.4 R200, [R215+0x4000] ;  /* 0x00400000d7c8783b */ /* 0x000fe20000000200 */
[C---:B------:R-:W-:Y:S06]  /*2430*/  HMMA.16816.F32 R24, R28.reuse, R164, RZ ;  /* 0x000000a41c18723c */ /* 0x040fec00000018ff */
[-C--:B------:R-:W-:Y:S06]  /*2440*/  HMMA.16816.F32 R28, R28, R166.reuse, RZ ;  /* 0x000000a61c1c723c */ /* 0x080fec00000018ff */
[----:B------:R-:W-:Y:S01]  /*2450*/  HMMA.16816.F32 R32, R32, R166, RZ ;  /* 0x000000a62020723c */ /* 0x000fe200000018ff */
[----:B------:R-:W3:Y:S05]  /*2460*/  LDSM.16.M88.4 R164, [R217+0x800] ;  /* 0x00080000d9a4783b */ /* 0x000eea0000000200 */
        /* <DEDUP_REMOVED lines=8> */
[----:B------:R-:W4:Y:S05]  /*24f0*/  LDSM.16.M88.4 R176, [R216] ;  /* 0x00000000d8b0783b */ /* 0x000f2a0000000200 */
[----:B------:R-:W-:Y:S01]  /*2500*/  HMMA.16816.F32 R32, R168, R182, R32 ;  /* 0x000000b6a820723c */ /* 0x000fe20000001820 */
[----:B------:R-:W4:Y:S05]  /*2510*/  LDSM.16.M88.4 R168, [R2+0x1000] ;  /* 0x0010000002a8783b */ /* 0x000f2a0000000200 */
[-C--:B-1----:R-:W-:Y:S01]  /*2520*/  HMMA.16816.F32 R4, R184, R188.reuse, R4 ;  /* 0x000000bcb804723c */ /* 0x082fe20000001804 */
[----:B------:R-:W1:Y:S05]  /*2530*/  LDSM.16.M88.4 R180, [R216+0x800] ;  /* 0x00080000d8b4783b */ /* 0x000e6a0000000200 */
[C---:B--2---:R-:W-:Y:S06]  /*2540*/  HMMA.16816.F32 R8, R192.reuse, R188, R8 ;  /* 0x000000bcc008723c */ /* 0x044fec0000001808 */
[-C--:B------:R-:W-:Y:S06]  /*2550*/  HMMA.16816.F32 R12, R192, R190.reuse, R12 ;  /* 0x000000bec00c723c */ /* 0x080fec000000180c */
[C---:B------:R-:W-:Y:S01]  /*2560*/  HMMA.16816.F32 R16, R184.reuse, R190, R16 ;  /* 0x000000beb810723c */ /* 0x040fe20000001810 */
[----:B------:R-:W2:Y:S05]  /*2570*/  LDSM.16.M88.4 R188, [R213+0x2000] ;  /* 0x00200000d5bc783b */ /* 0x000eaa0000000200 */
[-C--:B---3--:R-:W-:Y:S06]  /*2580*/  HMMA.16816.F32 R20, R184, R164.reuse, R20 ;  /* 0x000000a4b814723c */ /* 0x088fec0000001814 */
[C---:B------:R-:W-:Y:S06]  /*2590*/  HMMA.16816.F32 R24, R192.reuse, R164, R24 ;  /* 0x000000a4c018723c */ /* 0x040fec0000001818 */
[-C--:B------:R-:W-:Y:S01]  /*25a0*/  HMMA.16816.F32 R28, R192, R166.reuse, R28 ;  /* 0x000000a6c01c723c */ /* 0x080fe2000000181c */
[----:B------:R-:W3:Y:S05]  /*25b0*/  LDSM.16.M88.4 R192, [R213+0x3000] ;  /* 0x00300000d5c0783b */ /* 0x000eea0000000200 */
[----:B------:R-:W-:Y:S01]  /*25c0*/  HMMA.16816.F32 R32, R184, R166, R32 ;  /* 0x000000a6b820723c */ /* 0x000fe20000001820 */
[----:B------:R-:W3:Y:S05]  /*25d0*/  LDSM.16.M88.4 R164, [R214+0x4800] ;  /* 0x00480000d6a4783b */ /* 0x000eea0000000200 */
[-C--:B----4-:R-:W-:Y:S01]  /*25e0*/  HMMA.16816.F32 R4, R172, R176.reuse, R4 ;  /* 0x000000b0ac04723c */ /* 0x090fe20000001804 */
[----:B------:R-:W4:Y:S05]  /*25f0*/  LDSM.16.M88.4 R184, [R0+0x2000] ;  /* 0x0020000000b8783b */ /* 0x000f2a0000000200 */
[C---:B------:R-:W-:Y:S06]  /*2600*/  HMMA.16816.F32 R8, R168.reuse, R176, R8 ;  /* 0x000000b0a808723c */ /* 0x040fec0000001808 */
[-C--:B------:R-:W-:Y:S06]  /*2610*/  HMMA.16816.F32 R12, R168, R178.reuse, R12 ;  /* 0x000000b2a80c723c */ /* 0x080fec000000180c */
[C---:B------:R-:W-:Y:S01]  /*2620*/  HMMA.16816.F32 R16, R172.reuse, R178, R16 ;  /* 0x000000b2ac10723c */ /* 0x040fe20000001810 */
[----:B------:R-:W-:Y:S05]  /*2630*/  LDSM.16.M88.4 R176, [R3+0x2000] ;  /* 0x0020000003b0783b */ /* 0x000fea0000000200 */
[-C--:B-1----:R-:W-:Y:S06]  /*2640*/  HMMA.16816.F32 R20, R172, R180.reuse, R20 ;  /* 0x000000b4ac14723c */ /* 0x082fec0000001814 */
[C---:B------:R-:W-:Y:S06]  /*2650*/  HMMA.16816.F32 R24, R168.reuse, R180, R24 ;  /* 0x000000b4a818723c */ /* 0x040fec0000001818 */
[-C--:B------:R-:W-:Y:S01]  /*2660*/  HMMA.16816.F32 R28, R168, R182.reuse, R28 ;  /* 0x000000b6a81c723c */ /* 0x080fe2000000181c */
[----:B------:R-:W1:Y:S05]  /*2670*/  LDSM.16.M88.4 R168, [R0+0x3000] ;  /* 0x0030000000a8783b */ /* 0x000e6a0000000200 */
[----:B------:R-:W-:Y:S01]  /*2680*/  HMMA.16816.F32 R32, R172, R182, R32 ;  /* 0x000000b6ac20723c */ /* 0x000fe20000001820 */
[----:B------:R-:W1:Y:S05]  /*2690*/  LDSM.16.M88.4 R172, [R215+0x4800] ;  /* 0x00480000d7ac783b */ /* 0x000e6a0000000200 */
[-C--:B--2---:R-:W-:Y:S01]  /*26a0*/  HMMA.16816.F32 R4, R188, R196.reuse, R4 ;  /* 0x000000c4bc04723c */ /* 0x084fe20000001804 */
[----:B------:R-:W2:Y:S05]  /*26b0*/  LDSM.16.M88.4 R180, [R217+0x4000] ;  /* 0x00400000d9b4783b */ /* 0x000eaa0000000200 */
[C---:B---3--:R-:W-:Y:S06]  /*26c0*/  HMMA.16816.F32 R8, R192.reuse, R196, R8 ;  /* 0x000000c4c008723c */ /* 0x048fec0000001808 */
        /* <DEDUP_REMOVED lines=8> */
[----:B------:R3:W2:Y:S05]  /*2750*/  LDSM.16.M88.4 R164, [R3+0x3000] ;  /* 0x0030000003a4783b */ /* 0x0006aa0000000200 */
[-C--:B----4-:R-:W-:Y:S01]  /*2760*/  HMMA.16816.F32 R4, R184, R200.reuse, R4 ;  /* 0x000000c8b804723c */ /* 0x090fe20000001804 */
[----:B------:R-:W4:Y:S05]  /*2770*/  LDSM.16.M88.4 R188, [R217+0x4800] ;  /* 0x00480000d9bc783b */ /* 0x000f2a0000000200 */
[C---:B-1----:R-:W-:Y:S06]  /*2780*/  HMMA.16816.F32 R8, R168.reuse, R200, R8 ;  /* 0x000000c8a808723c */ /* 0x042fec0000001808 */
[-C--:B------:R-:W-:Y:S06]  /*2790*/  HMMA.16816.F32 R12, R168, R202.reuse, R12 ;  /* 0x000000caa80c723c */ /* 0x080fec000000180c */
[C---:B------:R-:W-:Y:S05]  /*27a0*/  HMMA.16816.F32 R16, R184.reuse, R202, R16 ;  /* 0x000000cab810723c */ /* 0x040fea0000001810 */
[----:B---3--:R-:W-:Y:S01]  /*27b0*/  FMUL.FTZ R3, R238, 1.4426950216293334961 ;  /* 0x3fb8aa3bee037820 */ /* 0x008fe20000410000 */
[-C--:B------:R-:W-:Y:S06]  /*27c0*/  HMMA.16816.F32 R20, R184, R172.reuse, R20 ;  /* 0x000000acb814723c */ /* 0x080fec0000001814 */
[C---:B------:R-:W-:Y:S06]  /*27d0*/  HMMA.16816.F32 R24, R168.reuse, R172, R24 ;  /* 0x000000aca818723c */ /* 0x040fec0000001818 */
[-C--:B------:R-:W-:Y:S01]  /*27e0*/  HMMA.16816.F32 R28, R168, R174.reuse, R28 ;  /* 0x000000aea81c723c */ /* 0x080fe2000000181c */
[----:B------:R1:W3:Y:S05]  /*27f0*/  LDSM.16.M88.4 R168, [R2+0x3000] ;  /* 0x0030000002a8783b */ /* 0x0002ea0000000200 */
[----:B------:R-:W-:Y:S06]  /*2800*/  HMMA.16816.F32 R32, R184, R174, R32 ;  /* 0x000000aeb820723c */ /* 0x000fec0000001820 */
[-C--:B--2---:R-:W-:Y:S06]  /*2810*/  HMMA.16816.F32 R4, R176, R180.reuse, R4 ;  /* 0x000000b4b004723c */ /* 0x084fec0000001804 */
[C---:B------:R-:W-:Y:S06]  /*2820*/  HMMA.16816.F32 R8, R164.reuse, R180, R8 ;  /* 0x000000b4a408723c */ /* 0x040fec0000001808 */
[-C--:B------:R-:W-:Y:S05]  /*2830*/  HMMA.16816.F32 R12, R164, R182.reuse, R12 ;  /* 0x000000b6a40c723c */ /* 0x080fea000000180c */
[----:B-1----:R-:W-:Y:S01]  /*2840*/  FMUL.FTZ R2, R237, 1.4426950216293334961 ;  /* 0x3fb8aa3bed027820 */ /* 0x002fe20000410000 */
[C---:B------:R-:W-:Y:S06]  /*2850*/  HMMA.16816.F32 R16, R176.reuse, R182, R16 ;  /* 0x000000b6b010723c */ /* 0x040fec0000001810 */
[-C--:B----4-:R-:W-:Y:S06]  /*2860*/  HMMA.16816.F32 R20, R176, R188.reuse, R20 ;  /* 0x000000bcb014723c */ /* 0x090fec0000001814 */
[C---:B------:R-:W-:Y:S06]  /*2870*/  HMMA.16816.F32 R24, R164.reuse, R188, R24 ;  /* 0x000000bca418723c */ /* 0x040fec0000001818 */
[-C--:B------:R-:W-:Y:S06]  /*2880*/  HMMA.16816.F32 R28, R164, R190.reuse, R28 ;  /* 0x000000bea41c723c */ /* 0x080fec000000181c */
[----:B------:R-:W-:Y:S05]  /*2890*/  HMMA.16816.F32 R32, R176, R190, R32 ;  /* 0x000000beb020723c */ /* 0x000fea0000001820 */
[----:B------:R-:W-:Y:S01]  /*28a0*/  FMUL.FTZ R164, R239, 1.4426950216293334961 ;  /* 0x3fb8aa3befa47820 */ /* 0x000fe20000410000 */
[-C--:B------:R-:W-:Y:S05]  /*28b0*/  HMMA.16816.F32 R4, R192, R196.reuse, R4 ;  /* 0x000000c4c004723c */ /* 0x080fea0000001804 */
[----:B------:R-:W-:Y:S01]  /*28c0*/  FSEL R164, R164, RZ, P0 ;  /* 0x000000ffa4a47208 */ /* 0x000fe20000000000 */
[C---:B---3--:R-:W-:Y:S04]  /*28d0*/  HMMA.16816.F32 R8, R168.reuse, R196, R8 ;  /* 0x000000c4a808723c */ /* 0x048fe80000001808 */
[----:B------:R-:W-:Y:S02]  /*28e0*/  FSETP.NEU.FTZ.AND P0, PT, R238, -INF , PT ;  /* 0xff800000ee00780b */ /* 0x000fe40003f1d000 */
[-C--:B------:R-:W-:Y:S05]  /*28f0*/  HMMA.16816.F32 R12, R168, R198.reuse, R12 ;  /* 0x000000c6a80c723c */ /* 0x080fea000000180c */
[----:B------:R-:W-:Y:S01]  /*2900*/  FSEL R3, R3, RZ, P0 ;  /* 0x000000ff03037208 */ /* 0x000fe20000000000 */
[C---:B------:R-:W-:Y:S04]  /*2910*/  HMMA.16816.F32 R16, R192.reuse, R198, R16 ;  /* 0x000000c6c010723c */ /* 0x040fe80000001810 */
[----:B------:R-:W-:Y:S02]  /*2920*/  FSETP.NEU.FTZ.AND P0, PT, R237, -INF , PT ;  /* 0xff800000ed00780b */ /* 0x000fe40003f1d000 */
[--C-:B------:R-:W-:Y:S01]  /*2930*/  FFMA.FTZ R4, R4, UR10, -R164.reuse ;  /* 0x0000000a04047c23 */ /* 0x100fe200080108a4 */
[----:B------:R-:W-:Y:S01]  /*2940*/  FFMA.FTZ R5, R5, UR10, -R164 ;  /* 0x0000000a05057c23 */ /* 0x000fe200080108a4 */
[--C-:B------:R-:W-:Y:S02]  /*2950*/  FFMA.FTZ R6, R6, UR10, -R3.reuse ;  /* 0x0000000a06067c23 */ /* 0x100fe40008010803 */
[----:B------:R-:W-:Y:S01]  /*2960*/  MUFU.EX2 R179, R4 ;  /* 0x0000000400b37308 */ /* 0x000fe20000000800 */
[--C-:B------:R-:W-:Y:S01]  /*2970*/  FFMA.FTZ R0, R7, UR10, -R3.reuse ;  /* 0x0000000a07007c23 */ /* 0x100fe20008010803 */
[----:B------:R-:W-:Y:S02]  /*2980*/  FSEL R2, R2, RZ, P0 ;  /* 0x000000ff02027208 */ /* 0x000fe40000000000 */
[----:B------:R-:W-:Y:S03]  /*2990*/  FSETP.NEU.FTZ.AND P0, PT, R236, -INF , PT ;  /* 0xff800000ec00780b */ /* 0x000fe60003f1d000 */
[--C-:B------:R-:W-:Y:S03]  /*29a0*/  FFMA.FTZ R8, R8, UR10, -R2.reuse ;  /* 0x0000000a08087c23 */ /* 0x100fe60008010802 */
[----:B------:R-:W-:Y:S01]  /*29b0*/  MUFU.EX2 R178, R5 ;  /* 0x0000000500b27308 */ /* 0x000fe20000000800 */
[--C-:B------:R-:W-:Y:S01]  /*29c0*/  FFMA.FTZ R9, R9, UR10, -R2.reuse ;  /* 0x0000000a09097c23 */ /* 0x100fe20008010802 */
[--C-:B------:R-:W-:Y:S01]  /*29d0*/  FFMA.FTZ R12, R12, UR10, -R2.reuse ;  /* 0x0000000a0c0c7c23 */ /* 0x100fe20008010802 */
[----:B------:R-:W-:Y:S01]  /*29e0*/  FFMA.FTZ R13, R13, UR10, -R2 ;  /* 0x0000000a0d0d7c23 */ /* 0x000fe20008010802 */
[--C-:B------:R-:W-:Y:S01]  /*29f0*/  FFMA.FTZ R18, R18, UR10, -R3.reuse ;  /* 0x0000000a12127c23 */ /* 0x100fe20008010803 */
[--C-:B------:R-:W-:Y:S05]  /*2a00*/  FFMA.FTZ R19, R19, UR10, -R3.reuse ;  /* 0x0000000a13137c23 */ /* 0x100fea0008010803 */
[----:B------:R1:W-:Y:S01]  /*2a10*/  MUFU.EX2 R189, R6 ;  /* 0x0000000600bd7308 */ /* 0x0003e20000000800 */
[--C-:B------:R-:W-:Y:S01]  /*2a20*/  FFMA.FTZ R16, R16, UR10, -R164.reuse ;  /* 0x0000000a10107c23 */ /* 0x100fe200080108a4 */
[----:B------:R-:W-:Y:S08]  /*2a30*/  FFMA.FTZ R17, R17, UR10, -R164 ;  /* 0x0000000a11117c23 */ /* 0x000ff000080108a4 */
[----:B------:R2:W-:Y:S10]  /*2a40*/  MUFU.EX2 R187, R0 ;  /* 0x0000000000bb7308 */ /* 0x0005f40000000800 */
[----:B------:R-:W-:Y:S01]  /*2a50*/  MUFU.EX2 R184, R16 ;  /* 0x0000001000b87308 */ /* 0x000fe20000000800 */
[----:B-1----:R-:W1:Y:S09]  /*2a60*/  LDSM.16.M88.4 R4, [R216+0x4800] ;  /* 0x00480000d804783b */ /* 0x002e720000000200 */
[----:B------:R-:W-:Y:S01]  /*2a70*/  MUFU.EX2 R196, R17 ;  /* 0x0000001100c47308 */ /* 0x000fe20000000800 */
[----:B--2---:R-:W-:Y:S05]  /*2a80*/  FMUL.FTZ R0, R236, 1.4426950216293334961 ;  /* 0x3fb8aa3bec007820 */ /* 0x004fea0000410000 */
[----:B------:R-:W-:Y:S04]  /*2a90*/  FSEL R0, R0, RZ, P0 ;  /* 0x000000ff00007208 */ /* 0x000fe80000000000 */
[----:B------:R-:W-:Y:S01]  /*2aa0*/  MUFU.EX2 R199, R18 ;  /* 0x0000001200c77308 */ /* 0x000fe20000000800 */
[----:B------:R-:W-:Y:S01]  /*2ab0*/  IADD3 R176, P0, R241, UR12, RZ ;  /* 0x0000000cf1b07c10 */ /* 0x000fe2000ff1e0ff */
[--C-:B------:R-:W-:Y:S01]  /*2ac0*/  FFMA.FTZ R10, R10, UR10, -R0.reuse ;  /* 0x0000000a0a0a7c23 */ /* 0x100fe20008010800 */
[--C-:B------:R-:W-:Y:S02]  /*2ad0*/  FFMA.FTZ R11, R11, UR10, -R0.reuse ;  /* 0x0000000a0b0b7c23 */ /* 0x100fe40008010800 */
[----:B------:R-:W-:Y:S01]  /*2ae0*/  IADD3.X R177, R242, UR11, RZ, P0, !PT ;  /* 0x0000000bf2b17c10 */ /* 0x000fe200087fe4ff */
[--C-:B------:R-:W-:Y:S01]  /*2af0*/  FFMA.FTZ R14, R14, UR10, -R0.reuse ;  /* 0x0000000a0e0e7c23 */ /* 0x100fe20008010800 */
[----:B------:R-:W-:Y:S03]  /*2b00*/  FFMA.FTZ R15, R15, UR10, -R0 ;  /* 0x0000000a0f0f7c23 */ /* 0x000fe60008010800 */
[----:B------:R-:W2:Y:S10]  /*2b10*/  MUFU.EX2 R198, R19 ;  /* 0x0000001300c67308 */ /* 0x000eb40000000800 */
[----:B------:R-:W-:Y:S10]  /*2b20*/  MUFU.EX2 R207, R8 ;  /* 0x0000000800cf7308 */ /* 0x000ff40000000800 */
[----:B------:R-:W3:Y:S01]  /*2b30*/  MUFU.EX2 R206, R9 ;  /* 0x0000000900ce7308 */ /* 0x000ee20000000800 */
[-C--:B-1----:R-:W-:Y:S06]  /*2b40*/  HMMA.16816.F32 R20, R192, R4.reuse, R20 ;  /* 0x00000004c014723c */ /* 0x082fec0000001814 */
[C---:B------:R-:W-:Y:S03]  /*2b50*/  HMMA.16816.F32 R24, R168.reuse, R4, R24 ;  /* 0x00000004a818723c */ /* 0x040fe60000001818 */
[----:B------:R-:W-:Y:S03]  /*2b60*/  MUFU.EX2 R226, R10 ;  /* 0x0000000a00e27308 */ /* 0x000fe60000000800 */
[-C--:B------:R-:W-:Y:S07]  /*2b70*/  HMMA.16816.F32 R28, R168, R6.reuse, R28 ;  /* 0x00000006a81c723c */ /* 0x080fee000000181c */
[----:B------:R-:W1:Y:S01]  /*2b80*/  MUFU.EX2 R225, R11 ;  /* 0x0000000b00e17308 */ /* 0x000e620000000800 */
[----:B--2---:R-:W-:Y:S01]  /*2b90*/  F2FP.F16.F32.PACK_AB R5, R198, R199 ;  /* 0x000000c7c605723e */ /* 0x004fe200000000ff */
[----:B------:R-:W-:Y:S08]  /*2ba0*/  HMMA.16816.F32 R32, R192, R6, R32 ;  /* 0x00000006c020723c */ /* 0x000ff00000001820 */
[----:B------:R-:W-:Y:S03]  /*2bb0*/  MUFU.EX2 R203, R12 ;  /* 0x0000000c00cb7308 */ /* 0x000fe60000000800 */
[--C-:B------:R-:W-:Y:S01]  /*2bc0*/  FFMA.FTZ R22, R22, UR10, -R3.reuse ;  /* 0x0000000a16167c23 */ /* 0x100fe20008010803 */
[--C-:B------:R-:W-:Y:S01]  /*2bd0*/  FFMA.FTZ R23, R23, UR10, -R3.reuse ;  /* 0x0000000a17177c23 */ /* 0x100fe20008010803 */
[----:B---3--:R-:W-:Y:S01]  /*2be0*/  F2FP.F16.F32.PACK_AB R4, R206, R207 ;  /* 0x000000cfce04723e */ /* 0x008fe200000000ff */
[----:B------:R-:W-:Y:S01]  /*2bf0*/  FFMA.FTZ R20, R20, UR10, -R164 ;  /* 0x0000000a14147c23 */ /* 0x000fe200080108a4 */
[--C-:B------:R-:W-:Y:S01]  /*2c00*/  FFMA.FTZ R24, R24, UR10, -R2.reuse ;  /* 0x0000000a18187c23 */ /* 0x100fe20008010802 */
[----:B------:R-:W-:Y:S02]  /*2c10*/  FFMA.FTZ R25, R25, UR10, -R2 ;  /* 0x0000000a19197c23 */ /* 0x000fe40008010802 */
[----:B------:R-:W-:Y:S01]  /*2c20*/  MUFU.EX2 R202, R13 ;  /* 0x0000000d00ca7308 */ /* 0x000fe20000000800 */
[----:B------:R-:W-:Y:S01]  /*2c30*/  FFMA.FTZ R21, R21, UR10, -R164 ;  /* 0x0000000a15157c23 */ /* 0x000fe200080108a4 */
[--C-:B------:R-:W-:Y:S01]  /*2c40*/  FFMA.FTZ R26, R26, UR10, -R0.reuse ;  /* 0x0000000a1a1a7c23 */ /* 0x100fe20008010800 */
[----:B------:R-:W-:Y:S01]  /*2c50*/  FFMA.FTZ R27, R27, UR10, -R0 ;  /* 0x0000000a1b1b7c23 */ /* 0x000fe20008010800 */
[--C-:B------:R-:W-:Y:S01]  /*2c60*/  FFMA.FTZ R28, R28, UR10, -R2.reuse ;  /* 0x0000000a1c1c7c23 */ /* 0x100fe20008010802 */
[----:B------:R-:W-:Y:S01]  /*2c70*/  FFMA.FTZ R2, R29, UR10, -R2 ;  /* 0x0000000a1d027c23 */ /* 0x000fe20008010802 */
[--C-:B------:R-:W-:Y:S01]  /*2c80*/  FFMA.FTZ R30, R30, UR10, -R0.reuse ;  /* 0x0000000a1e1e7c23 */ /* 0x100fe20008010800 */
[----:B------:R-:W-:Y:S03]  /*2c90*/  FFMA.FTZ R0, R31, UR10, -R0 ;  /* 0x0000000a1f007c23 */ /* 0x000fe60008010800 */
[----:B------:R-:W-:Y:S01]  /*2ca0*/  MUFU.EX2 R224, R14 ;  /* 0x0000000e00e07308 */ /* 0x000fe20000000800 */
[--C-:B------:R-:W-:Y:S01]  /*2cb0*/  FFMA.FTZ R34, R34, UR10, -R3.reuse ;  /* 0x0000000a22227c23 */ /* 0x100fe20008010803 */
[----:B------:R-:W-:Y:S01]  /*2cc0*/  FFMA.FTZ R3, R35, UR10, -R3 ;  /* 0x0000000a23037c23 */ /* 0x000fe20008010803 */
[--C-:B------:R-:W-:Y:S01]  /*2cd0*/  FFMA.FTZ R32, R32, UR10, -R164.reuse ;  /* 0x0000000a20207c23 */ /* 0x100fe200080108a4 */
[----:B------:R-:W-:Y:S06]  /*2ce0*/  FFMA.FTZ R164, R33, UR10, -R164 ;  /* 0x0000000a21a47c23 */ /* 0x000fec00080108a4 */
[----:B------:R2:W-:Y:S10]  /*2cf0*/  MUFU.EX2 R190, R2 ;  /* 0x0000000200be7308 */ /* 0x0005f40000000800 */
[----:B------:R3:W-:Y:S10]  /*2d00*/  MUFU.EX2 R182, R3 ;  /* 0x0000000300b67308 */ /* 0x0007f40000000800 */
[----:B------:R-:W4:Y:S01]  /*2d10*/  MUFU.EX2 R205, R15 ;  /* 0x0000000f00cd7308 */ /* 0x000f220000000800 */
[----:B--2---:R-:W-:Y:S05]  /*2d20*/  F2FP.F16.F32.PACK_AB R2, R178, R179 ;  /* 0x000000b3b202723e */ /* 0x004fea00000000ff */
[----:B------:R2:W-:Y:S04]  /*2d30*/  STS [R227+0x20000], R2 ;  /* 0x02000002e3007388 */ /* 0x0005e80000000800 */
[----:B------:R-:W-:Y:S01]  /*2d40*/  MUFU.EX2 R186, R20 ;  /* 0x0000001400ba7308 */ /* 0x000fe20000000800 */
[----:B---3--:R-:W-:Y:S05]  /*2d50*/  F2FP.F16.F32.PACK_AB R3, R187, R189 ;  /* 0x000000bdbb03723e */ /* 0x008fea00000000ff */
[----:B------:R1:W-:Y:S04]  /*2d60*/  STS [R227+0x20400], R3 ;  /* 0x02040003e3007388 */ /* 0x0003e80000000800 */
[----:B------:R-:W3:Y:S02]  /*2d70*/  MUFU.EX2 R185, R21 ;  /* 0x0000001500b97308 */ /* 0x000ee40000000800 */
[----:B------:R4:W-:Y:S08]  /*2d80*/  STS [R234+0x20400], R5 ;  /* 0x02040005ea007388 */ /* 0x0009f00000000800 */
[----:B------:R-:W-:Y:S01]  /*2d90*/  MUFU.EX2 R197, R22 ;  /* 0x0000001600c57308 */ /* 0x000fe20000000800 */
[----:B--2---:R-:W-:Y:S09]  /*2da0*/  F2FP.F16.F32.PACK_AB R2, R196, R184 ;  /* 0x000000b8c402723e */ /* 0x004ff200000000ff */
[----:B------:R-:W2:Y:S01]  /*2db0*/  MUFU.EX2 R188, R23 ;  /* 0x0000001700bc7308 */ /* 0x000ea20000000800 */
[----:B------:R3:W-:Y:S01]  /*2dc0*/  STS [R234+0x20000], R2 ;  /* 0x02000002ea007388 */ /* 0x0007e20000000800 */
[----:B-1----:R-:W-:Y:S05]  /*2dd0*/  F2FP.F16.F32.PACK_AB R3, R225, R226 ;  /* 0x000000e2e103723e */ /* 0x002fea00000000ff */
[----:B------:R1:W-:Y:S03]  /*2de0*/  STS [R227+0x21000], R4 ;  /* 0x02100004e3007388 */ /* 0x0003e60000000800 */
[----:B------:R-:W-:Y:S01]  /*2df0*/  MUFU.EX2 R181, R32 ;  /* 0x0000002000b57308 */ /* 0x000fe20000000800 */
[----:B----4-:R-:W-:Y:S02]  /*2e00*/  F2FP.F16.F32.PACK_AB R5, R205, R224 ;  /* 0x000000e0cd05723e */ /* 0x010fe400000000ff */
[----:B------:R2:W-:Y:S06]  /*2e10*/  STS [R227+0x21400], R3 ;  /* 0x02140003e3007388 */ /* 0x0005ec0000000800 */
[----:B------:R-:W-:Y:S01]  /*2e20*/  STS [R234+0x21400], R5 ;  /* 0x02140005ea007388 */ /* 0x000fe20000000800 */
[----:B------:R-:W-:Y:S10]  /*2e30*/  MUFU.EX2 R180, R164 ;  /* 0x000000a400b47308 */ /* 0x000ff40000000800 */
[----:B------:R-:W4:Y:S01]  /*2e40*/  MUFU.EX2 R183, R34 ;  /* 0x0000002200b77308 */ /* 0x000f220000000800 */
[----:B---3--:R-:W-:Y:S09]  /*2e50*/  F2FP.F16.F32.PACK_AB R2, R202, R203 ;  /* 0x000000cbca02723e */ /* 0x008ff200000000ff */
[----:B------:R4:W-:Y:S01]  /*2e60*/  MUFU.EX2 R191, R0 ;  /* 0x0000000000bf7308 */ /* 0x0009e20000000800 */
[----:B------:R3:W-:Y:S01]  /*2e70*/  STS [R234+0x21000], R2 ;  /* 0x02100002ea007388 */ /* 0x0007e20000000800 */
[----:B-1----:R-:W-:Y:S02]  /*2e80*/  F2FP.F16.F32.PACK_AB R4, R185, R186 ;  /* 0x000000bab904723e */ /* 0x002fe400000000ff */
[----:B--2---:R-:W-:Y:S03]  /*2e90*/  F2FP.F16.F32.PACK_AB R3, R188, R197 ;  /* 0x000000c5bc03723e */ /* 0x004fe600000000ff */
[----:B------:R-:W-:Y:S03]  /*2ea0*/  STS [R232+0x20000], R4 ;  /* 0x02000004e8007388 */ /* 0x000fe60000000800 */
[----:B------:R-:W-:Y:S03]  /*2eb0*/  MUFU.EX2 R200, R24 ;  /* 0x0000001800c87308 */ /* 0x000fe60000000800 */
[----:B------:R-:W-:Y:S07]  /*2ec0*/  STS [R232+0x20400], R3 ;  /* 0x02040003e8007388 */ /* 0x000fee0000000800 */
[----:B------:R-:W1:Y:S01]  /*2ed0*/  MUFU.EX2 R194, R25 ;  /* 0x0000001900c27308 */ /* 0x000e620000000800 */
[----:B----4-:R-:W-:Y:S05]  /*2ee0*/  F2FP.F16.F32.PACK_AB R0, R182, R183 ;  /* 0x000000b7b600723e */ /* 0x010fea00000000ff */
[----:B------:R2:W-:Y:S04]  /*2ef0*/  STS [R233+0x20400], R0 ;  /* 0x02040000e9007388 */ /* 0x0005e80000000800 */
[----:B------:R-:W-:Y:S01]  /*2f00*/  MUFU.EX2 R201, R26 ;  /* 0x0000001a00c97308 */ /* 0x000fe20000000800 */
[----:B---3--:R-:W-:Y:S05]  /*2f10*/  F2FP.F16.F32.PACK_AB R2, R180, R181 ;  /* 0x000000b5b402723e */ /* 0x008fea00000000ff */
[----:B------:R3:W-:Y:S04]  /*2f20*/  STS [R233+0x20000], R2 ;  /* 0x02000002e9007388 */ /* 0x0007e80000000800 */
[----:B------:R-:W4:Y:S01]  /*2f30*/  MUFU.EX2 R195, R27 ;  /* 0x0000001b00c37308 */ /* 0x000f220000000800 */
[----:B-1----:R-:W-:Y:S05]  /*2f40*/  F2FP.F16.F32.PACK_AB R5, R194, R200 ;  /* 0x000000c8c205723e */ /* 0x002fea00000000ff */
[----:B------:R-:W-:Y:S04]  /*2f50*/  STS [R232+0x21000], R5 ;  /* 0x02100005e8007388 */ /* 0x000fe80000000800 */
[----:B------:R-:W1:Y:S01]  /*2f60*/  MUFU.EX2 R192, R28 ;  /* 0x0000001c00c07308 */ /* 0x000e620000000800 */
[----:B--2---:R-:W-:Y:S09]  /*2f70*/  LEA R0, R219, UR5, 0x1 ;  /* 0x00000005db007c11 */ /* 0x004ff2000f8e08ff */
[----:B------:R-:W3:Y:S01]  /*2f80*/  MUFU.EX2 R193, R30 ;  /* 0x0000001e00c17308 */ /* 0x000ee20000000800 */
[----:B----4-:R-:W-:Y:S02]  /*2f90*/  F2FP.F16.F32.PACK_AB R4, R195, R201 ;  /* 0x000000c9c304723e */ /* 0x010fe400000000ff */
[----:B------:R-:W-:Y:S03]  /*2fa0*/  IADD3 R208, R0, R212, RZ ;  /* 0x000000d400d07210 */ /* 0x000fe60007ffe0ff */
[----:B------:R-:W-:Y:S01]  /*2fb0*/  STS [R232+0x21400], R4 ;  /* 0x02140004e8007388 */ /* 0x000fe20000000800 */
[----:B-1----:R-:W-:Y:S05]  /*2fc0*/  F2FP.F16.F32.PACK_AB R3, R190, R192 ;  /* 0x000000c0be03723e */ /* 0x002fea00000000ff */
[----:B------:R-:W-:Y:S01]  /*2fd0*/  STS [R233+0x21000], R3 ;  /* 0x02100003e9007388 */ /* 0x000fe20000000800 */
[----:B---3--:R-:W-:Y:S05]  /*2fe0*/  F2FP.F16.F32.PACK_AB R2, R191, R193 ;  /* 0x000000c1bf02723e */ /* 0x008fea00000000ff */
[----:B------:R1:W-:Y:S06]  /*2ff0*/  STS [R233+0x21400], R2 ;  /* 0x02140002e9007388 */ /* 0x0003ec0000000800 */
[----:B------:R-:W-:Y:S06]  /*3000*/  LDSM.16.M88.4 R32, [R0+0x8000] ;  /* 0x008000000020783b */ /* 0x000fec0000000200 */
[----:B------:R-:W2:Y:S06]  /*3010*/  LDSM.16.M88.4 R16, [R214+0x8000] ;  /* 0x00800000d610783b */ /* 0x000eac0000000200 */
[----:B------:R-:W3:Y:S06]  /*3020*/  LDSM.16.M88.4 R28, [R0+0x9000] ;  /* 0x00900000001c783b */ /* 0x000eec0000000200 */
[----:B------:R-:W4:Y:S01]  /*3030*/  LDSM.16.M88.4 R164, [R214+0x8800] ;  /* 0x00880000d6a4783b */ /* 0x000f220000000200 */
[----:B-1----:R-:W-:Y:S05]  /*3040*/  IADD3 R2, R0, R204, RZ ;  /* 0x000000cc00027210 */ /* 0x002fea0007ffe0ff */
[----:B------:R-:W-:Y:S01]  /*3050*/  LDSM.16.M88.4 R172, [R215+0x8000] ;  /* 0x00800000d7ac783b */ /* 0x000fe20000000200 */
[----:B------:R-:W-:Y:S05]  /*3060*/  IADD3 R3, R212, R2, RZ ;  /* 0x00000002d4037210 */ /* 0x000fea0007ffe0ff */
        /* <DEDUP_REMOVED lines=78> */
[----:B------:R-:W2:Y:S06]  /*3550*/  LDG.E R175, desc[UR24][R176.64] ;  /* 0x00000018b0af7981 */ /* 0x000eac000c1e1900 */
[----:B------:R-:W3:Y:S01]  /*3560*/  LDG.E R174, desc[UR24][R176.64+0x20] ;  /* 0x00002018b0ae7981 */ /* 0x000ee2000c1e1900 */
[----:B------:R-:W-:Y:S05]  /*3570*/  HMMA.16816.F32 R32, R168, R166, R32 ;  /* 0x000000a6a820723c */ /* 0x000fea0000001820 */
[----:B------:R-:W5:Y:S06]  /*3580*/  LDG.E R173, desc[UR24][R176.64+0x80] ;  /* 0x00008018b0ad7981 */ /* 0x000f6c000c1e1900 */
[----:B------:R1:W5:Y:S06]  /*3590*/  LDG.E R172, desc[UR24][R176.64+0xa0] ;  /* 0x0000a018b0ac7981 */ /* 0x00036c000c1e1900 */
[----:B------:R-:W-:Y:S06]  /*35a0*/  LDSM.16.M88.4 R164, [R3+0xa000] ;  /* 0x00a0000003a4783b */ /* 0x000fec0000000200 */
[----:B------:R-:W4:Y:S02]  /*35b0*/  LDSM.16.M88.4 R168, [R216+0xc000] ;  /* 0x00c00000d8a8783b */ /* 0x000f240000000200 */
[-C--:B----4-:R-:W-:Y:S11]  /*35c0*/  HMMA.16816.F32 R4, R164, R168.reuse, R4 ;  /* 0x000000a8a404723c */ /* 0x090ff60000001804 */
[----:B------:R-:W-:Y:S11]  /*35d0*/  @!UPT UIADD3 URZ, URZ, URZ, URZ ;  /* 0x0000003f3f3ff290 */ /* 0x000ff6000fffe03f */
[----:B------:R-:W-:Y:S02]  /*35e0*/  @!UPT UIADD3 URZ, URZ, URZ, URZ ;  /* 0x0000003f3f3ff290 */ /* 0x000fe4000fffe03f */
[C---:B--2---:R-:W-:Y:S01]  /*35f0*/  FADD.FTZ R4, -R175.reuse, R4 ;  /* 0x00000004af047221 */ /* 0x044fe20000010100 */
[----:B------:R-:W-:Y:S01]  /*3600*/  FADD.FTZ R5, -R175, R5 ;  /* 0x00000005af057221 */ /* 0x000fe20000010100 */
[C---:B---3--:R-:W-:Y:S01]  /*3610*/  FADD.FTZ R6, -R174.reuse, R6 ;  /* 0x00000006ae067221 */ /* 0x048fe20000010100 */
[----:B------:R-:W-:Y:S01]  /*3620*/  FADD.FTZ R7, -R174, R7 ;  /* 0x00000007ae077221 */ /* 0x000fe20000010100 */
[----:B------:R-:W-:Y:S01]  /*3630*/  FMUL.FTZ R179, R179, R4 ;  /* 0x00000004b3b37220 */ /* 0x000fe20000410000 */
[----:B------:R-:W-:Y:S01]  /*3640*/  FMUL.FTZ R178, R178, R5 ;  /* 0x00000005b2b27220 */ /* 0x000fe20000410000 */
[----:B-1----:R-:W-:Y:S01]  /*3650*/  FMUL.FTZ R177, R189, R6 ;  /* 0x00000006bdb17220 */ /* 0x002fe20000410000 */
        /* <DEDUP_REMOVED lines=9> */
[C---:B------:R-:W-:Y:S01]  /*36f0*/  FADD.FTZ R17, -R175.reuse, R17 ;  /* 0x00000011af117221 */ /* 0x040fe20000010100 */
[----:B------:R-:W-:Y:S02]  /*3700*/  FADD.FTZ R19, -R174, R19 ;  /* 0x00000013ae137221 */ /* 0x000fe40000010100 */
[----:B------:R-:W-:Y:S01]  /*3710*/  FMUL.FTZ R16, R184, R16 ;  /* 0x00000010b8107220 */ /* 0x000fe20000410000 */
[-C--:B-1----:R-:W-:Y:S06]  /*3720*/  HMMA.16816.F32 R20, R164, R168.reuse, R20 ;  /* 0x000000a8a414723c */ /* 0x082fec0000001814 */
[C---:B------:R-:W-:Y:S06]  /*3730*/  HMMA.16816.F32 R24, R4.reuse, R168, R24 ;  /* 0x000000a80418723c */ /* 0x040fec0000001818 */
[-C--:B------:R-:W-:Y:S06]  /*3740*/  HMMA.16816.F32 R28, R4, R170.reuse, R28 ;  /* 0x000000aa041c723c */ /* 0x080fec000000181c */
[----:B------:R-:W-:Y:S05]  /*3750*/  HMMA.16816.F32 R32, R164, R170, R32 ;  /* 0x000000aaa420723c */ /* 0x000fea0000001820 */
[----:B------:R-:W-:Y:S01]  /*3760*/  F2FP.F16.F32.PACK_AB R7, R178, R179 ;  /* 0x000000b3b207723e */ /* 0x000fe200000000ff */
[C---:B------:R-:W-:Y:S01]  /*3770*/  FADD.FTZ R6, -R175.reuse, R20 ;  /* 0x00000014af067221 */ /* 0x040fe20000010100 */
[----:B------:R-:W-:Y:S01]  /*3780*/  FADD.FTZ R21, -R175, R21 ;  /* 0x00000015af157221 */ /* 0x000fe20000010100 */
[----:B------:R-:W-:Y:S03]  /*3790*/  FMUL.FTZ R20, R196, R17 ;  /* 0x00000011c4147220 */ /* 0x000fe60000410000 */
[----:B------:R-:W-:Y:S01]  /*37a0*/  FMUL.FTZ R6, R186, R6 ;  /* 0x00000006ba067220 */ /* 0x000fe20000410000 */
[----:B------:R-:W-:Y:S01]  /*37b0*/  FMUL.FTZ R21, R185, R21 ;  /* 0x00000015b9157220 */ /* 0x000fe20000410000 */
[----:B------:R-:W-:Y:S01]  /*37c0*/  F2FP.F16.F32.PACK_AB R20, R20, R16 ;  /* 0x000000101414723e */ /* 0x000fe200000000ff */
[C---:B------:R-:W-:Y:S01]  /*37d0*/  FADD.FTZ R17, -R174.reuse, R22 ;  /* 0x00000016ae117221 */ /* 0x040fe20000010100 */
[----:B------:R-:W-:Y:S02]  /*37e0*/  FADD.FTZ R16, -R174, R23 ;  /* 0x00000017ae107221 */ /* 0x000fe40000010100 */
[----:B------:R-:W-:Y:S01]  /*37f0*/  F2FP.F16.F32.PACK_AB R21, R21, R6 ;  /* 0x000000061515723e */ /* 0x000fe200000000ff */
[----:B------:R-:W-:Y:S01]  /*3800*/  FMUL.FTZ R17, R197, R17 ;  /* 0x00000011c5117220 */ /* 0x000fe20000410000 */
[----:B------:R-:W-:Y:S01]  /*3810*/  F2FP.F16.F32.PACK_AB R6, R176, R177 ;  /* 0x000000b1b006723e */ /* 0x000fe200000000ff */
[----:B------:R-:W-:Y:S04]  /*3820*/  FMUL.FTZ R16, R188, R16 ;  /* 0x00000010bc107220 */ /* 0x000fe80000410000 */
[C---:B------:R-:W-:Y:S01]  /*3830*/  FADD.FTZ R5, -R175.reuse, R32 ;  /* 0x00000020af057221 */ /* 0x040fe20000010100 */
[----:B------:R-:W-:Y:S01]  /*3840*/  FADD.FTZ R4, -R175, R33 ;  /* 0x00000021af047221 */ /* 0x000fe20000010100 */
[----:B------:R-:W-:Y:S01]  /*3850*/  FMUL.FTZ R32, R198, R19 ;  /* 0x00000013c6207220 */ /* 0x000fe20000410000 */
[----:B------:R-:W-:Y:S01]  /*3860*/  FADD.FTZ R33, -R174, R18 ;  /* 0x00000012ae217221 */ /* 0x000fe20000010100 */
[----:B------:R-:W-:Y:S01]  /*3870*/  FMUL.FTZ R5, R181, R5 ;  /* 0x00000005b5057220 */ /* 0x000fe20000410000 */
[----:B------:R-:W-:Y:S01]  /*3880*/  FMUL.FTZ R4, R180, R4 ;  /* 0x00000004b4047220 */ /* 0x000fe20000410000 */
[C---:B------:R-:W-:Y:S01]  /*3890*/  FADD.FTZ R22, -R174.reuse, R34 ;  /* 0x00000022ae167221 */ /* 0x040fe20000010100 */
[----:B------:R-:W-:Y:S01]  /*38a0*/  FADD.FTZ R19, -R174, R35 ;  /* 0x00000023ae137221 */ /* 0x000fe20000010100 */
[----:B------:R-:W-:Y:S02]  /*38b0*/  FMUL.FTZ R33, R199, R33 ;  /* 0x00000021c7217220 */ /* 0x000fe40000410000 */
[----:B------:R-:W-:Y:S01]  /*38c0*/  F2FP.F16.F32.PACK_AB R18, R4, R5 ;  /* 0x000000050412723e */ /* 0x000fe200000000ff */
        /* <DEDUP_REMOVED lines=25> */
.L_x_464:
[----:B------:R2:W-:Y:S01]  /*3a60*/  STS [R227+0x1c000], R7 ;  /* 0x01c00007e3007388 */ /* 0x0005e20000000800 */
[----:B-1----:R-:W-:Y:S01]  /*3a70*/  F2FP.F16.F32.PACK_AB R4, R32, R33 ;  /* 0x000000212004723e */ /* 0x002fe200000000ff */
[C---:B-----5:R-:W-:Y:S01]  /*3a80*/  FADD.FTZ R8, -R173.reuse, R8 ;  /* 0x00000008ad087221 */ /* 0x060fe20000010100 */
[C---:B------:R-:W-:Y:S01]  /*3a90*/  FADD.FTZ R9, -R173.reuse, R9 ;  /* 0x00000009ad097221 */ /* 0x040fe20000010100 */
[----:B------:R1:W-:Y:S01]  /*3aa0*/  STS [R227+0x1c400], R6 ;  /* 0x01c40006e3007388 */ /* 0x0003e20000000800 */
[C---:B------:R-:W-:Y:S01]  /*3ab0*/  FADD.FTZ R12, -R173.reuse, R12 ;  /* 0x0000000cad0c7221 */ /* 0x040fe20000010100 */
[----:B------:R-:W-:Y:S01]  /*3ac0*/  FADD.FTZ R13, -R173, R13 ;  /* 0x0000000dad0d7221 */ /* 0x000fe20000010100 */
[C---:B------:R-:W-:Y:S01]  /*3ad0*/  FADD.FTZ R11, -R172.reuse, R11 ;  /* 0x0000000bac0b7221 */ /* 0x040fe20000010100 */
[----:B------:R3:W-:Y:S01]  /*3ae0*/  STS [R234+0x1c400], R4 ;  /* 0x01c40004ea007388 */ /* 0x0007e20000000800 */
[----:B------:R-:W-:Y:S01]  /*3af0*/  FMUL.FTZ R5, R203, R12 ;  /* 0x0000000ccb057220 */ /* 0x000fe20000410000 */
[C---:B------:R-:W-:Y:S01]  /*3b00*/  FADD.FTZ R10, -R172.reuse, R10 ;  /* 0x0000000aac0a7221 */ /* 0x040fe20000010100 */
[C---:B------:R-:W-:Y:S01]  /*3b10*/  FADD.FTZ R14, -R172.reuse, R14 ;  /* 0x0000000eac0e7221 */ /* 0x040fe20000010100 */
[----:B------:R-:W-:Y:S01]  /*3b20*/  STS [R234+0x1c000], R20 ;  /* 0x01c00014ea007388 */ /* 0x000fe20000000800 */
[----:B------:R-:W-:Y:S01]  /*3b30*/  FADD.FTZ R15, -R172, R15 ;  /* 0x0000000fac0f7221 */ /* 0x000fe20000010100 */
[----:B------:R-:W-:Y:S01]  /*3b40*/  FMUL.FTZ R10, R226, R10 ;  /* 0x0000000ae20a7220 */ /* 0x000fe20000410000 */
[----:B------:R-:W-:Y:S01]  /*3b50*/  FMUL.FTZ R14, R224, R14 ;  /* 0x0000000ee00e7220 */ /* 0x000fe20000410000 */
[----:B------:R-:W-:Y:S01]  /*3b60*/  FADD.FTZ R24, -R173, R24 ;  /* 0x00000018ad187221 */ /* 0x000fe20000010100 */
[----:B------:R-:W-:Y:S01]  /*3b70*/  FMUL.FTZ R15, R205, R15 ;  /* 0x0000000fcd0f7220 */ /* 0x000fe20000410000 */
[C---:B------:R-:W-:Y:S01]  /*3b80*/  FADD.FTZ R25, -R173.reuse, R25 ;  /* 0x00000019ad197221 */ /* 0x040fe20000010100 */
[C---:B------:R-:W-:Y:S01]  /*3b90*/  FADD.FTZ R27, -R172.reuse, R27 ;  /* 0x0000001bac1b7221 */ /* 0x040fe20000010100 */
[----:B------:R-:W-:Y:S01]  /*3ba0*/  FADD.FTZ R26, -R172, R26 ;  /* 0x0000001aac1a7221 */ /* 0x000fe20000010100 */
[----:B------:R-:W-:Y:S01]  /*3bb0*/  F2FP.F16.F32.PACK_AB R16, R16, R17 ;  /* 0x000000111010723e */ /* 0x000fe200000000ff */
[C---:B------:R-:W-:Y:S01]  /*3bc0*/  FADD.FTZ R28, -R173.reuse, R28 ;  /* 0x0000001cad1c7221 */ /* 0x040fe20000010100 */
[----:B------:R-:W-:Y:S01]  /*3bd0*/  FADD.FTZ R29, -R173, R29 ;  /* 0x0000001dad1d7221 */ /* 0x000fe20000010100 */
[----:B------:R-:W-:Y:S01]  /*3be0*/  FMUL.FTZ R24, R200, R24 ;  /* 0x00000018c8187220 */ /* 0x000fe20000410000 */
[----:B--2---:R-:W-:Y:S01]  /*3bf0*/  FMUL.FTZ R7, R207, R8 ;  /* 0x00000008cf077220 */ /* 0x004fe20000410000 */
[----:B------:R-:W-:Y:S01]  /*3c00*/  FMUL.FTZ R8, R202, R13 ;  /* 0x0000000dca087220 */ /* 0x000fe20000410000 */
[----:B------:R-:W-:Y:S01]  /*3c10*/  FADD.FTZ R31, -R172, R31 ;  /* 0x0000001fac1f7221 */ /* 0x000fe20000010100 */
[----:B------:R-:W-:Y:S01]  /*3c20*/  FMUL.FTZ R26, R201, R26 ;  /* 0x0000001ac91a7220 */ /* 0x000fe20000410000 */
[----:B-1----:R-:W-:Y:S01]  /*3c30*/  FMUL.FTZ R6, R206, R9 ;  /* 0x00000009ce067220 */ /* 0x002fe20000410000 */
[----:B------:R-:W-:Y:S01]  /*3c40*/  FMUL.FTZ R9, R194, R25 ;  /* 0x00000019c2097220 */ /* 0x000fe20000410000 */
[----:B------:R-:W-:Y:S01]  /*3c50*/  F2FP.F16.F32.PACK_AB R8, R8, R5 ;  /* 0x000000050808723e */ /* 0x000fe200000000ff */
[----:B------:R-:W-:Y:S01]  /*3c60*/  FMUL.FTZ R5, R225, R11 ;  /* 0x0000000be1057220 */ /* 0x000fe20000410000 */
[----:B------:R-:W-:Y:S01]  /*3c70*/  FADD.FTZ R30, -R172, R30 ;  /* 0x0000001eac1e7221 */ /* 0x000fe20000010100 */
[----:B---3--:R-:W-:Y:S01]  /*3c80*/  F2FP.F16.F32.PACK_AB R4, R6, R7 ;  /* 0x000000070604723e */ /* 0x008fe200000000ff */
[----:B------:R-:W-:Y:S01]  /*3c90*/  FMUL.FTZ R6, R195, R27 ;  /* 0x0000001bc3067220 */ /* 0x000fe20000410000 */
[----:B------:R-:W-:Y:S01]  /*3ca0*/  F2FP.F16.F32.PACK_AB R17, R19, R22 ;  /* 0x000000161311723e */ /* 0x000fe200000000ff */
[----:B------:R-:W-:Y:S01]  /*3cb0*/  FMUL.FTZ R28, R192, R28 ;  /* 0x0000001cc01c7220 */ /* 0x000fe20000410000 */
[----:B------:R-:W-:Y:S01]  /*3cc0*/  F2FP.F16.F32.PACK_AB R5, R5, R10 ;  /* 0x0000000a0505723e */ /* 0x000fe200000000ff */
[----:B------:R1:W-:Y:S01]  /*3cd0*/  STS [R227+0x1d000], R4 ;  /* 0x01d00004e3007388 */ /* 0x0003e20000000800 */
[----:B------:R-:W-:Y:S01]  /*3ce0*/  FMUL.FTZ R12, R190, R29 ;  /* 0x0000001dbe0c7220 */ /* 0x000fe20000410000 */
[----:B------:R-:W-:Y:S01]  /*3cf0*/  FMUL.FTZ R30, R193, R30 ;  /* 0x0000001ec11e7220 */ /* 0x000fe20000410000 */
[----:B------:R-:W-:Y:S01]  /*3d00*/  FMUL.FTZ R7, R191, R31 ;  /* 0x0000001fbf077220 */ /* 0x000fe20000410000 */
[----:B------:R-:W-:Y:S01]  /*3d10*/  STS [R227+0x1d400], R5 ;  /* 0x01d40005e3007388 */ /* 0x000fe20000000800 */
[----:B------:R-:W-:Y:S01]  /*3d20*/  F2FP.F16.F32.PACK_AB R9, R9, R24 ;  /* 0x000000180909723e */ /* 0x000fe200000000ff */
[----:B------:R-:W-:Y:S01]  /*3d30*/  IMAD R224, R245, UR9, RZ ;  /* 0x00000009f5e07c24 */ /* 0x000fe2000f8e02ff */
[----:B------:R-:W-:Y:S01]  /*3d40*/  F2FP.F16.F32.PACK_AB R6, R6, R26 ;  /* 0x0000001a0606723e */ /* 0x000fe200000000ff */
[----:B------:R-:W-:Y:S01]  /*3d50*/  STS [R234+0x1d000], R8 ;  /* 0x01d00008ea007388 */ /* 0x000fe20000000800 */
[----:B------:R-:W-:Y:S02]  /*3d60*/  F2FP.F16.F32.PACK_AB R12, R12, R28 ;  /* 0x0000001c0c0c723e */ /* 0x000fe400000000ff */
[----:B------:R-:W-:Y:S02]  /*3d70*/  F2FP.F16.F32.PACK_AB R7, R7, R30 ;  /* 0x0000001e0707723e */ /* 0x000fe400000000ff */
[----:B------:R-:W-:Y:S04]  /*3d80*/  LEA R172, R218, UR5, 0x1 ;  /* 0x00000005daac7c11 */ /* 0x000fe8000f8e08ff */
[----:B------:R-:W-:Y:S02]  /*3d90*/  IADD3 R176, R212, R172, RZ ;  /* 0x000000acd4b07210 */ /* 0x000fe40007ffe0ff */
[----:B-1----:R-:W-:Y:S05]  /*3da0*/  F2FP.F16.F32.PACK_AB R4, R15, R14 ;  /* 0x0000000e0f04723e */ /* 0x002fea00000000ff */
        /* <DEDUP_REMOVED lines=11> */
[----:B------:R-:W1:Y:S04]  /*3e60*/  LDSM.16.MT88.4 R8, [R172+0x8000] ;  /* 0x00800000ac08783b */ /* 0x000e680000004200 */
[----:B------:R-:W2:Y:S04]  /*3e70*/  LDSM.16.MT88.4 R12, [R210+0x22000] ;  /* 0x02200000d20c783b */ /* 0x000ea80000004200 */
[----:B------:R-:W3:Y:S04]  /*3e80*/  LDSM.16.MT88.4 R16, [R176+0x8000] ;  /* 0x00800000b010783b */ /* 0x000ee80000004200 */
[----:B------:R-:W4:Y:S04]  /*3e90*/  LDSM.16.MT88.4 R20, [R172+0xa000] ;  /* 0x00a00000ac14783b */ /* 0x000f280000004200 */
[----:B------:R-:W4:Y:S04]  /*3ea0*/  LDSM.16.MT88.4 R24, [R176+0xa000] ;  /* 0x00a00000b018783b */ /* 0x000f280000004200 */
[----:B------:R-:W-:Y:S04]  /*3eb0*/  LDSM.16.MT88.4 R28, [R210+0x20800] ;  /* 0x02080000d21c783b */ /* 0x000fe80000004200 */
[----:B------:R-:W4:Y:S04]  /*3ec0*/  LDSM.16.MT88.4 R32, [R172+0x8800] ;  /* 0x00880000ac20783b */ /* 0x000f280000004200 */
        /* <DEDUP_REMOVED lines=11> */
[----:B------:R-:W2:Y:S05]  /*3f80*/  LDSM.16.MT88.4 R16, [R172+0xa800] ;  /* 0x00a80000ac10783b */ /* 0x000eaa0000004200 */
        /* <DEDUP_REMOVED lines=8> */
[----:B------:R-:W-:Y:S05]  /*4010*/  LDSM.16.MT88.4 R12, [R172+0x9000] ;  /* 0x00900000ac0c783b */ /* 0x000fea0000004200 */
[----:B------:R-:W-:Y:S01]  /*4020*/  HMMA.16816.F32 R96, R4, R26, R96 ;  /* 0x0000001a0460723c */ /* 0x000fe20000001860 */
[----:B------:R-:W4:Y:S04]  /*4030*/  LDSM.16.MT88.4 R4, [R210+0x21000] ;  /* 0x02100000d204783b */ /* 0x000f280000004200 */
[----:B------:R-:W4:Y:S01]  /*4040*/  LDSM.16.MT88.4 R24, [R210+0x23000] ;  /* 0x02300000d218783b */ /* 0x000f220000004200 */
[-C--:B------:R-:W-:Y:S06]  /*4050*/  HMMA.16816.F32 R36, R28, R32.reuse, R36 ;  /* 0x000000201c24723c */ /* 0x080fec0000001824 */
        /* <DEDUP_REMOVED lines=20> */
[----:B------:R-:W2:Y:S03]  /*41a0*/  LDSM.16.MT88.4 R20, [R172+0x9800] ;  /* 0x00980000ac14783b */ /* 0x000ea60000004200 */
[-C--:B----4-:R-:W-:Y:S01]  /*41b0*/  HMMA.16816.F32 R36, R4, R12.reuse, R36 ;  /* 0x0000000c0424723c */ /* 0x090fe20000001824 */
[----:B------:R-:W3:Y:S04]  /*41c0*/  LDSM.16.MT88.4 R28, [R210+0x23800] ;  /* 0x02380000d21c783b */ /* 0x000ee80000004200 */
[----:B------:R-:W4:Y:S01]  /*41d0*/  LDSM.16.MT88.4 R172, [R172+0xb800] ;  /* 0x00b80000acac783b */ /* 0x000f220000004200 */
        /* <DEDUP_REMOVED lines=16> */
[-C--:B--2---:R-:W-:Y:S05]  /*42e0*/  HMMA.16816.F32 R36, R16, R20.reuse, R36 ;  /* 0x000000141024723c */ /* 0x084fea0000001824 */
[----:B------:R-:W-:Y:S01]  /*42f0*/  LEA R4, -R224, RZ, 0x6 ;  /* 0x000000ffe0047211 */ /* 0x000fe200078e31ff */
[C---:B---3--:R-:W-:Y:S05]  /*4300*/  HMMA.16816.F32 R40, R28.reuse, R20, R40 ;  /* 0x000000141c28723c */ /* 0x048fea0000001828 */
[C---:B------:R-:W-:Y:S01]  /*4310*/  LEA R222, P0, R4.reuse, R222, 0x2 ;  /* 0x000000de04de7211 */ /* 0x040fe200078010ff */
[-C--:B------:R-:W-:Y:S05]  /*4320*/  HMMA.16816.F32 R44, R28, R22.reuse, R44 ;  /* 0x000000161c2c723c */ /* 0x080fea000000182c */
[----:B------:R-:W-:Y:S01]  /*4330*/  LEA.HI.X.SX32 R223, R4, R223, 0x2, P0 ;  /* 0x000000df04df7211 */ /* 0x000fe200000f16ff */
        /* <DEDUP_REMOVED lines=34> */
.L_x_465:
[----:B------:R-:W-:Y:S01]  /*4560*/  LDSM.16.M88.4 R32, [R0+0x1c000] ;  /* 0x01c000000020783b */ /* 0x000fe20000000200 */
[----:B------:R-:W-:Y:S03]  /*4570*/  ULOP3.LUT UR8, UR38, 0x1, URZ, 0xc0, !UPT ;  /* 0x0000000126087892 */ /* 0x000fe6000f8ec03f */
[----:B------:R-:W1:Y:S01]  /*4580*/  LDSM.16.MT88.4 R16, [R209] ;  /* 0x00000000d110783b */ /* 0x000e620000004200 */
        /* <DEDUP_REMOVED lines=34> */
[----:B------:R4:W3:Y:S01]  /*47b0*/  LDSM.16.M88.4 R180, [R0+0x1f000] ;  /* 0x01f0000000b4783b */ /* 0x0008e20000000200 */
[-C--:B------:R-:W-:Y:S06]  /*47c0*/  HMMA.16816.F32 R4, R184, R188.reuse, R4 ;  /* 0x000000bcb804723c */ /* 0x080fec0000001804 */
[C---:B------:R-:W-:Y:S06]  /*47d0*/  HMMA.16816.F32 R8, R192.reuse, R188, R8 ;  /* 0x000000bcc008723c */ /* 0x040fec0000001808 */
[-C--:B------:R-:W-:Y:S06]  /*47e0*/  HMMA.16816.F32 R12, R192, R190.reuse, R12 ;  /* 0x000000bec00c723c */ /* 0x080fec000000180c */
[C---:B------:R-:W-:Y:S01]  /*47f0*/  HMMA.16816.F32 R16, R184.reuse, R190, R16 ;  /* 0x000000beb810723c */ /* 0x040fe20000001810 */
[----:B------:R-:W3:Y:S04]  /*4800*/  LDSM.16.MT88.4 R188, [R209+0x6000] ;  /* 0x00600000d1bc783b */ /* 0x000ee80000004200 */
[----:B----4-:R-:W-:Y:S01]  /*4810*/  IMAD R0, R224, 0x18, RZ ;  /* 0x00000018e0007824 */ /* 0x010fe200078e02ff */
        /* <DEDUP_REMOVED lines=11> */
[----:B------:R1:W2:Y:S05]  /*48d0*/  LDSM.16.M88.4 R172, [R2+0x1e000] ;  /* 0x01e0000002ac783b */ /* 0x0002aa0000000200 */
[-C--:B------:R-:W-:Y:S06]  /*48e0*/  HMMA.16816.F32 R20, R164, R204.reuse, R20 ;  /* 0x000000cca414723c */ /* 0x080fec0000001814 */
[C---:B------:R-:W-:Y:S06]  /*48f0*/  HMMA.16816.F32 R24, R200.reuse, R204, R24 ;  /* 0x000000ccc818723c */ /* 0x040fec0000001818 */
[-C--:B------:R-:W-:Y:S01]  /*4900*/  HMMA.16816.F32 R28, R200, R206.reuse, R28 ;  /* 0x000000cec81c723c */ /* 0x080fe2000000181c */
[----:B------:R-:W-:Y:S05]  /*4910*/  LDSM.16.M88.4 R200, [R208+0x1f000] ;  /* 0x01f00000d0c8783b */ /* 0x000fea0000000200 */
[----:B------:R-:W-:Y:S01]  /*4920*/  HMMA.16816.F32 R32, R164, R206, R32 ;  /* 0x000000cea420723c */ /* 0x000fe20000001820 */
[----:B------:R-:W-:Y:S04]  /*4930*/  LDSM.16.M88.4 R164, [R208+0x1e000] ;  /* 0x01e00000d0a4783b */ /* 0x000fe80000000200 */
[----:B-1----:R-:W-:Y:S01]  /*4940*/  @P1 IADD3 R2, P0, R240, UR6, RZ ;  /* 0x00000006f0021c10 */ /* 0x002fe2000ff1e0ff */
[-C--:B---3--:R-:W-:Y:S01]  /*4950*/  HMMA.16816.F32 R4, R168, R176.reuse, R4 ;  /* 0x000000b0a804723c */ /* 0x088fe20000001804 */
[----:B------:R-:W-:Y:S05]  /*4960*/  @UP2 UIADD3 UR6, UP1, UR6, -0x100, URZ ;  /* 0xffffff0006062890 */ /* 0x000fea000ff3e03f */
        /* <DEDUP_REMOVED lines=10> */
[----:B------:R4:W-:Y:S01]  /*4a10*/  LDSM.16.M88.4 R188, [R3+0x1f000] ;  /* 0x01f0000003bc783b */ /* 0x0009e20000000200 */
[-C--:B--2---:R-:W-:Y:S06]  /*4a20*/  HMMA.16816.F32 R4, R172, R184.reuse, R4 ;  /* 0x000000b8ac04723c */ /* 0x084fec0000001804 */
[C---:B------:R-:W-:Y:S06]  /*4a30*/  HMMA.16816.F32 R8, R192.reuse, R184, R8 ;  /* 0x000000b8c008723c */ /* 0x040fec0000001808 */
[-C--:B------:R-:W-:Y:S06]  /*4a40*/  HMMA.16816.F32 R12, R192, R186.reuse, R12 ;  /* 0x000000bac00c723c */ /* 0x080fec000000180c */
[C---:B------:R-:W-:Y:S01]  /*4a50*/  HMMA.16816.F32 R16, R172.reuse, R186, R16 ;  /* 0x000000baac10723c */ /* 0x040fe20000001810 */
[----:B------:R-:W2:Y:S04]  /*4a60*/  LDSM.16.MT88.4 R184, [R209+0x3800] ;  /* 0x00380000d1b8783b */ /* 0x000ea80000004200 */
[----:B----4-:R-:W-:Y:S01]  /*4a70*/  @P1 IADD3.X R3, R247, UR7, RZ, P0, !PT ;  /* 0x00000007f7031c10 */ /* 0x010fe200087fe4ff */
[-C--:B------:R-:W-:Y:S01]  /*4a80*/  HMMA.16816.F32 R20, R172, R196.reuse, R20 ;  /* 0x000000c4ac14723c */ /* 0x080fe20000001814 */
[----:B------:R-:W-:Y:S03]  /*4a90*/  @UP2 UIADD3.X UR7, UR7, -0x1, URZ, UP1, !UPT ;  /* 0xffffffff07072890 */ /* 0x000fe60008ffe43f */
[----:B------:R-:W5:Y:S02]  /*4aa0*/  @P1 LDG.E R239, desc[UR24][R2.64] ;  /* 0x0000001802ef1981 */ /* 0x000f64000c1e1900 */
[C---:B------:R-:W-:Y:S02]  /*4ab0*/  HMMA.16816.F32 R24, R192.reuse, R196, R24 ;  /* 0x000000c4c018723c */ /* 0x040fe40000001818 */
[----:B------:R-:W5:Y:S04]  /*4ac0*/  @P1 LDG.E R238, desc[UR24][R2.64+0x20] ;  /* 0x0000201802ee1981 */ /* 0x000f68000c1e1900 */
[-C--:B------:R-:W-:Y:S01]  /*4ad0*/  HMMA.16816.F32 R28, R192, R198.reuse, R28 ;  /* 0x000000c6c01c723c */ /* 0x080fe2000000181c */
[----:B------:R-:W4:Y:S04]  /*4ae0*/  LDSM.16.MT88.4 R192, [R209+0x7800] ;  /* 0x00780000d1c0783b */ /* 0x000f280000004200 */
[----:B------:R-:W5:Y:S01]  /*4af0*/  @P1 LDG.E R237, desc[UR24][R2.64+0x80] ;  /* 0x0000801802ed1981 */ /* 0x000f62000c1e1900 */
[----:B------:R-:W-:Y:S03]  /*4b00*/  HMMA.16816.F32 R32, R172, R198, R32 ;  /* 0x000000c6ac20723c */ /* 0x000fe60000001820 */
[----:B------:R3:W5:Y:S03]  /*4b10*/  @P1 LDG.E R236, desc[UR24][R2.64+0xa0] ;  /* 0x0000a01802ec1981 */ /* 0x000766000c1e1900 */
[-C--:B-1----:R-:W-:Y:S05]  /*4b20*/  HMMA.16816.F32 R4, R164, R176.reuse, R4 ;  /* 0x000000b0a404723c */ /* 0x082fea0000001804 */
[C---:B------:R-:W-:Y:S01]  /*4b30*/  IMAD.SHL.U32 R173, R224.reuse, 0x8, RZ ;  /* 0x00000008e0ad7824 */ /* 0x040fe200078e00ff */
[C---:B------:R-:W-:Y:S05]  /*4b40*/  HMMA.16816.F32 R8, R200.reuse, R176, R8 ;  /* 0x000000b0c808723c */ /* 0x040fea0000001808 */
[----:B------:R-:W-:Y:S01]  /*4b50*/  IMAD.SHL.U32 R172, R224, 0x10, RZ ;  /* 0x00000010e0ac7824 */ /* 0x000fe200078e00ff */
[-C--:B------:R-:W-:Y:S05]  /*4b60*/  HMMA.16816.F32 R12, R200, R178.reuse, R12 ;  /* 0x000000b2c80c723c */ /* 0x080fea000000180c */
[----:B------:R-:W-:Y:S01]  /*4b70*/  IMAD.IADD R176, R212, 0x1, R211 ;  /* 0x00000001d4b07824 */ /* 0x000fe200078e02d3 */
[C---:B------:R-:W-:Y:S05]  /*4b80*/  HMMA.16816.F32 R16, R164.reuse, R178, R16 ;  /* 0x000000b2a410723c */ /* 0x040fea0000001810 */
[CC--:B---3--:R-:W-:Y:S01]  /*4b90*/  LEA R2, P0, R173.reuse, R222.reuse, 0x2 ;  /* 0x000000dead027211 */ /* 0x0c8fe200078010ff */
[-C--:B------:R-:W-:Y:S05]  /*4ba0*/  HMMA.16816.F32 R20, R164, R180.reuse, R20 ;  /* 0x000000b4a414723c */ /* 0x080fea0000001814 */
[-C--:B------:R-:W-:Y:S01]  /*4bb0*/  LEA.HI.X.SX32 R3, R173, R223.reuse, 0x2, P0 ;  /* 0x000000dfad037211 */ /* 0x080fe200000f16ff */
[C---:B------:R-:W-:Y:S06]  /*4bc0*/  HMMA.16816.F32 R24, R200.reuse, R180, R24 ;  /* 0x000000b4c818723c */ /* 0x040fec0000001818 */
[-C--:B------:R-:W-:Y:S06]  /*4bd0*/  HMMA.16816.F32 R28, R200, R182.reuse, R28 ;  /* 0x000000b6c81c723c */ /* 0x080fec000000181c */
[----:B------:R-:W-:Y:S06]  /*4be0*/  HMMA.16816.F32 R32, R164, R182, R32 ;  /* 0x000000b6a420723c */ /* 0x000fec0000001820 */
[-C--:B--2---:R-:W-:Y:S05]  /*4bf0*/  HMMA.16816.F32 R4, R168, R184.reuse, R4 ;  /* 0x000000b8a804723c */ /* 0x084fea0000001804 */
[CC--:B------:R-:W-:Y:S01]  /*4c00*/  LEA R166, P1, R172.reuse, R222.reuse, 0x2 ;  /* 0x000000deaca67211 */ /* 0x0c0fe200078210ff */
[C---:B------:R-:W-:Y:S05]  /*4c10*/  HMMA.16816.F32 R8, R188.reuse, R184, R8 ;  /* 0x000000b8bc08723c */ /* 0x040fea0000001808 */
[-C--:B------:R-:W-:Y:S01]  /*4c20*/  LEA.HI.X.SX32 R167, R172, R223.reuse, 0x2, P1 ;  /* 0x000000dfaca77211 */ /* 0x080fe200008f16ff */
[-C--:B------:R-:W-:Y:S05]  /*4c30*/  HMMA.16816.F32 R12, R188, R186.reuse, R12 ;  /* 0x000000babc0c723c */ /* 0x080fea000000180c */
[C---:B------:R-:W-:Y:S01]  /*4c40*/  IMAD.SHL.U32 R165, R224.reuse, 0x20, RZ ;  /* 0x00000020e0a57824 */ /* 0x040fe200078e00ff */
[C---:B------:R-:W-:Y:S05]  /*4c50*/  HMMA.16816.F32 R16, R168.reuse, R186, R16 ;  /* 0x000000baa810723c */ /* 0x040fea0000001810 */
[----:B------:R1:W-:Y:S01]  /*4c60*/  REDG.E.ADD.F32.FTZ.RN.STRONG.GPU desc[UR24][R222.64], R4 ;  /* 0x00000004de0079a6 */ /* 0x0003e2000c10f398 */
[-C--:B----4-:R-:W-:Y:S03]  /*4c70*/  HMMA.16816.F32 R20, R168, R192.reuse, R20 ;  /* 0x000000c0a814723c */ /* 0x090fe60000001814 */
[----:B------:R2:W-:Y:S02]  /*4c80*/  REDG.E.ADD.F32.FTZ.RN.STRONG.GPU desc[UR24][R2.64], R5 ;  /* 0x00000005020079a6 */ /* 0x0005e4000c10f398 */
[CC--:B------:R-:W-:Y:S01]  /*4c90*/  LEA R164, P1, R165.reuse, R222.reuse, 0x2 ;  /* 0x000000dea5a47211 */ /* 0x0c0fe200078210ff */
[C---:B------:R-:W-:Y:S01]  /*4ca0*/  HMMA.16816.F32 R24, R188.reuse, R192, R24 ;  /* 0x000000c0bc18723c */ /* 0x040fe20000001818 */
[----:B------:R3:W-:Y:S04]  /*4cb0*/  REDG.E.ADD.F32.FTZ.RN.STRONG.GPU desc[UR24][R166.64], R6 ;  /* 0x00000006a60079a6 */ /* 0x0007e8000c10f398 */
[-C--:B------:R-:W-:Y:S01]  /*4cc0*/  LEA.HI.X.SX32 R165, R165, R223.reuse, 0x2, P1 ;  /* 0x000000dfa5a57211 */ /* 0x080fe200008f16ff */
[-C--:B------:R-:W-:Y:S06]  /*4cd0*/  HMMA.16816.F32 R28, R188, R194.reuse, R28 ;  /* 0x000000c2bc1c723c */ /* 0x080fec000000181c */
[----:B------:R-:W-:Y:S07]  /*4ce0*/  HMMA.16816.F32 R32, R168, R194, R32 ;  /* 0x000000c2a820723c */ /* 0x000fee0000001820 */
[----:B------:R-:W-:Y:S01]  /*4cf0*/  IMAD R168, R224, 0x28, RZ ;  /* 0x00000028e0a87824 */ /* 0x000fe200078e02ff */
[CC--:B-1----:R-:W-:Y:S04]  /*4d00*/  LEA R4, P0, R0.reuse, R222.reuse, 0x2 ;  /* 0x000000de00047211 */ /* 0x0c2fe800078010ff */
[-C--:B--2---:R-:W-:Y:S01]  /*4d10*/  LEA.HI.X.SX32 R5, R0, R223.reuse, 0x2, P0 ;  /* 0x000000df00057211 */ /* 0x084fe200000f16ff */
[C---:B------:R-:W-:Y:S02]  /*4d20*/  IMAD R0, R224.reuse, 0x30, RZ ;  /* 0x00000030e0007824 */ /* 0x040fe400078e02ff */
[----:B------:R-:W-:Y:S01]  /*4d30*/  IMAD R224, R224, 0x38, RZ ;  /* 0x00000038e0e07824 */ /* 0x000fe200078e02ff */
[CC--:B---3--:R-:W-:Y:S01]  /*4d40*/  LEA R6, P0, R168.reuse, R222.reuse, 0x2 ;  /* 0x000000dea8067211 */ /* 0x0c8fe200078010ff */
[----:B------:R1:W-:Y:S04]  /*4d50*/  REDG.E.ADD.F32.FTZ.RN.STRONG.GPU desc[UR24][R4.64], R7 ;  /* 0x00000007040079a6 */ /* 0x0003e8000c10f398 */
[----:B------:R2:W-:Y:S01]  /*4d60*/  REDG.E.ADD.F32.FTZ.RN.STRONG.GPU desc[UR24][R164.64], R8 ;  /* 0x00000008a40079a6 */ /* 0x0005e2000c10f398 */
[-C--:B-1----:R-:W-:Y:S02]  /*4d70*/  LEA.HI.X.SX32 R7, R168, R223.reuse, 0x2, P0 ;  /* 0x000000dfa8077211 */ /* 0x082fe400000f16ff */
[-C--:B------:R-:W-:Y:S01]  /*4d80*/  LEA R4, P1, R0, R222.reuse, 0x2 ;  /* 0x000000de00047211 */ /* 0x080fe200078210ff */
[----:B------:R-:W-:Y:S01]  /*4d90*/  LDSM.16.MT88.4 R168, [R176+0x3000] ;  /* 0x00300000b0a8783b */ /* 0x000fe20000004200 */
[-C--:B--2---:R-:W-:Y:S02]  /*4da0*/  LEA R8, P0, R224, R222.reuse, 0x2 ;  /* 0x000000dee0087211 */ /* 0x084fe400078010ff */
[-C--:B------:R-:W-:Y:S01]  /*4db0*/  LEA.HI.X.SX32 R5, R0, R223.reuse, 0x2, P1 ;  /* 0x000000df00057211 */ /* 0x080fe200008f16ff */
[----:B------:R1:W-:Y:S04]  /*4dc0*/  REDG.E.ADD.F32.FTZ.RN.STRONG.GPU desc[UR24][R6.64], R9 ;  /* 0x00000009060079a6 */ /* 0x0003e8000c10f398 */
[----:B------:R2:W-:Y:S01]  /*4dd0*/  REDG.E.ADD.F32.FTZ.RN.STRONG.GPU desc[UR24][R4.64], R10 ;  /* 0x0000000a040079a6 */ /* 0x0005e2000c10f398 */
[-C--:B-1----:R-:W-:Y:S01]  /*4de0*/  LEA.HI.X.SX32 R9, R224, R223.reuse, 0x2, P0 ;  /* 0x000000dfe0097211 */ /* 0x082fe200000f16ff */
[----:B------:R-:W-:Y:S04]  /*4df0*/  VIADD R7, R172, 0x20 ;  /* 0x00000020ac077836 */ /* 0x000fe80000000000 */
[----:B------:R1:W-:Y:S01]  /*4e00*/  REDG.E.ADD.F32.FTZ.RN.STRONG.GPU desc[UR24][R8.64], R11 ;  /* 0x0000000b080079a6 */ /* 0x0003e2000c10f398 */
[-C--:B------:R-:W-:Y:S01]  /*4e10*/  LEA R6, P0, R7, R222.reuse, 0x2 ;  /* 0x000000de07067211 */ /* 0x080fe200078010ff */
[----:B------:R-:W-:Y:S02]  /*4e20*/  IMAD.IADD R0, R173, 0x1, R7 ;  /* 0x00000001ad007824 */ /* 0x000fe400078e0207 */
[----:B------:R-:W-:Y:S01]  /*4e30*/  REDG.E.ADD.F32.FTZ.RN.STRONG.GPU desc[UR24][R222.64+0x80], R16 ;  /* 0x00008010de0079a6 */ /* 0x000fe2000c10f398 */
[-C--:B------:R-:W-:Y:S01]  /*4e40*/  LEA.HI.X.SX32 R7, R7, R223.reuse, 0x2, P0 ;  /* 0x000000df07077211 */ /* 0x080fe200000f16ff */
[C---:B--2---:R-:W-:Y:S01]  /*4e50*/  IMAD.IADD R5, R173.reuse, 0x1, R0 ;  /* 0x00000001ad057824 */ /* 0x044fe200078e0200 */
[CC--:B------:R-:W-:Y:S01]  /*4e60*/  LEA R164, P0, R0.reuse, R222.reuse, 0x2 ;  /* 0x000000de00a47211 */ /* 0x0c0fe200078010ff */
[----:B------:R-:W-:Y:S02]  /*4e70*/  REDG.E.ADD.F32.FTZ.RN.STRONG.GPU desc[UR24][R2.64+0x80], R17 ;  /* 0x00008011020079a6 */ /* 0x000fe4000c10f398 */
[C---:B------:R-:W-:Y:S01]  /*4e80*/  IMAD.IADD R4, R173.reuse, 0x1, R5 ;  /* 0x00000001ad047824 */ /* 0x040fe200078e0205 */
[-C--:B------:R-:W-:Y:S01]  /*4e90*/  LEA.HI.X.SX32 R165, R0, R223.reuse, 0x2, P0 ;  /* 0x000000df00a57211 */ /* 0x080fe200000f16ff */
[----:B------:R2:W-:Y:S02]  /*4ea0*/  REDG.E.ADD.F32.FTZ.RN.STRONG.GPU desc[UR24][R6.64], R18 ;  /* 0x00000012060079a6 */ /* 0x0005e4000c10f398 */
[----:B------:R-:W-:Y:S01]  /*4eb0*/  IMAD.IADD R0, R173, 0x1, R4 ;  /* 0x00000001ad007824 */ /* 0x000fe200078e0204 */
[CC--:B------:R-:W-:Y:S01]  /*4ec0*/  LEA R10, P0, R4.reuse, R222.reuse, 0x2 ;  /* 0x000000de040a7211 */ /* 0x0c0fe200078010ff */
[----:B------:R-:W-:Y:S04]  /*4ed0*/  REDG.E.ADD.F32.FTZ.RN.STRONG.GPU desc[UR24][R164.64], R19 ;  /* 0x00000013a40079a6 */ /* 0x000fe8000c10f398 */
[----:B------:R-:W-:Y:S04]  /*4ee0*/  LDSM.16.MT88.4 R16, [R176] ;  /* 0x00000000b010783b */ /* 0x000fe80000004200 */
[----:B------:R-:W-:Y:S01]  /*4ef0*/  LDSM.16.MT88.4 R164, [R210+0x1e800] ;  /* 0x01e80000d2a4783b */ /* 0x000fe20000004200 */
[CC--:B-1----:R-:W-:Y:S02]  /*4f00*/  LEA R8, P1, R5.reuse, R222.reuse, 0x2 ;  /* 0x000000de05087211 */ /* 0x0c2fe400078210ff */
[-C--:B------:R-:W-:Y:S02]  /*4f10*/  LEA.HI.X.SX32 R11, R4, R223.reuse, 0x2, P0 ;  /* 0x000000df040b7211 */ /* 0x080fe400000f16ff */
[-C--:B------:R-:W-:Y:S01]  /*4f20*/  LEA.HI.X.SX32 R9, R5, R223.reuse, 0x2, P1 ;  /* 0x000000df05097211 */ /* 0x080fe200008f16ff */
[----:B------:R-:W-:Y:S04]  /*4f30*/  IMAD.IADD R5, R173, 0x1, R0 ;  /* 0x00000001ad057824 */ /* 0x000fe800078e0200 */
[----:B------:R1:W-:Y:S01]  /*4f40*/  REDG.E.ADD.F32.FTZ.RN.STRONG.GPU desc[UR24][R8.64], R12 ;  /* 0x0000000c080079a6 */ /* 0x0003e2000c10f398 */
[CC--:B--2---:R-:W-:Y:S03]  /*4f50*/  LEA R6, P0, R0.reuse, R222.reuse, 0x2 ;  /* 0x000000de00067211 */ /* 0x0c4fe600078010ff */
[----:B------:R-:W-:Y:S01]  /*4f60*/  REDG.E.ADD.F32.FTZ.RN.STRONG.GPU desc[UR24][R10.64], R13 ;  /* 0x0000000d0a0079a6 */ /* 0x000fe2000c10f398 */
[-C--:B------:R-:W-:Y:S02]  /*4f70*/  LEA.HI.X.SX32 R7, R0, R223.reuse, 0x2, P0 ;  /* 0x000000df00077211 */ /* 0x080fe400000f16ff */
[CC--:B------:R-:W-:Y:S03]  /*4f80*/  LEA R4, P0, R5.reuse, R222.reuse, 0x2 ;  /* 0x000000de05047211 */ /* 0x0c0fe600078010ff */
[----:B------:R2:W-:Y:S01]  /*4f90*/  REDG.E.ADD.F32.FTZ.RN.STRONG.GPU desc[UR24][R6.64], R14 ;  /* 0x0000000e060079a6 */ /* 0x0005e2000c10f398 */
[-C--:B------:R-:W-:Y:S05]  /*4fa0*/  LEA.HI.X.SX32 R5, R5, R223.reuse, 0x2, P0 ;  /* 0x000000df05057211 */ /* 0x080fea00000f16ff */
[----:B------:R3:W-:Y:S04]  /*4fb0*/  REDG.E.ADD.F32.FTZ.RN.STRONG.GPU desc[UR24][R4.64], R15 ;  /* 0x0000000f040079a6 */ /* 0x0007e8000c10f398 */
[----:B------:R-:W-:Y:S04]  /*4fc0*/  REDG.E.ADD.F32.FTZ.RN.STRONG.GPU desc[UR24][R222.64+0x100], R20 ;  /* 0x00010014de0079a6 */ /* 0x000fe8000c10f398 */
[----:B------:R-:W-:Y:S01]  /*4fd0*/  REDG.E.ADD.F32.FTZ.RN.STRONG.GPU desc[UR24][R2.64+0x100], R21 ;  /* 0x00010015020079a6 */ /* 0x000fe2000c10f398 */
[----:B-1----:R-:W-:Y:S04]  /*4fe0*/  VIADD R8, R172, 0x40 ;  /* 0x00000040ac087836 */ /* 0x002fe80000000000 */
[C---:B------:R-:W-:Y:S01]  /*4ff0*/  IMAD.IADD R0, R173.reuse, 0x1, R8 ;  /* 0x00000001ad007824 */ /* 0x040fe200078e0208 */
[CC--:B--2---:R-:W-:Y:S04]  /*5000*/  LEA R6, P0, R8.reuse, R222.reuse, 0x2 ;  /* 0x000000de08067211 */ /* 0x0c4fe800078010ff */
[-C--:B------:R-:W-:Y:S01]  /*5010*/  LEA.HI.X.SX32 R7, R8, R223.reuse, 0x2, P0 ;  /* 0x000000df08077211 */ /* 0x080fe200000f16ff */
[C---:B---3--:R-:W-:Y:S01]  /*5020*/  IMAD.IADD R5, R173.reuse, 0x1, R0 ;  /* 0x00000001ad057824 */ /* 0x048fe200078e0200 */
[CC--:B------:R-:W-:Y:S03]  /*5030*/  LEA R12, P0, R0.reuse, R222.reuse, 0x2 ;  /* 0x000000de000c7211 */ /* 0x0c0fe600078010ff */
[----:B------:R1:W-:Y:S01]  /*5040*/  REDG.E.ADD.F32.FTZ.RN.STRONG.GPU desc[UR24][R6.64], R22 ;  /* 0x00000016060079a6 */ /* 0x0003e2000c10f398 */
[----:B------:R-:W-:Y:S01]  /*5050*/  IMAD.IADD R4, R173, 0x1, R5 ;  /* 0x00000001ad047824 */ /* 0x000fe200078e0205 */
[-C--:B------:R-:W-:Y:S02]  /*5060*/  LEA.HI.X.SX32 R13, R0, R223.reuse, 0x2, P0 ;  /* 0x000000df000d7211 */ /* 0x080fe400000f16ff */
[-C--:B------:R-:W-:Y:S01]  /*5070*/  LEA R8, P1, R5, R222.reuse, 0x2 ;  /* 0x000000de05087211 */ /* 0x080fe200078210ff */
[----:B------:R-:W-:Y:S01]  /*5080*/  IMAD.IADD R0, R173, 0x1, R4 ;  /* 0x00000001ad007824 */ /* 0x000fe200078e0204 */
[CC--:B------:R-:W-:Y:S01]  /*5090*/  LEA R10, P0, R4.reuse, R222.reuse, 0x2 ;  /* 0x000000de040a7211 */ /* 0x0c0fe200078010ff */
[----:B------:R-:W-:Y:S01]  /*50a0*/  REDG.E.ADD.F32.FTZ.RN.STRONG.GPU desc[UR24][R12.64], R23 ;  /* 0x000000170c0079a6 */ /* 0x000fe2000c10f398 */
[-C--:B------:R-:W-:Y:S01]  /*50b0*/  LEA.HI.X.SX32 R9, R5, R223.reuse, 0x2, P1 ;  /* 0x000000df05097211 */ /* 0x080fe200008f16ff */
[----:B------:R-:W-:Y:S01]  /*50c0*/  IMAD.IADD R5, R173, 0x1, R0 ;  /* 0x00000001ad057824 */ /* 0x000fe200078e0200 */
[-C--:B------:R-:W-:Y:S01]  /*50d0*/  LEA.HI.X.SX32 R11, R4, R223.reuse, 0x2, P0 ;  /* 0x000000df040b7211 */ /* 0x080fe200000f16ff */
[----:B------:R-:W-:Y:S04]  /*50e0*/  LDSM.16.MT88.4 R20, [R211+0x2000] ;  /* 0x00200000d314783b */ /* 0x000fe80000004200 */
[----:B------:R2:W-:Y:S04]  /*50f0*/  REDG.E.ADD.F32.FTZ.RN.STRONG.GPU desc[UR24][R8.64], R24 ;  /* 0x00000018080079a6 */ /* 0x0005e8000c10f398 */
[----:B------:R-:W-:Y:S01]  /*5100*/  REDG.E.ADD.F32.FTZ.RN.STRONG.GPU desc[UR24][R10.64], R25 ;  /* 0x000000190a0079a6 */ /* 0x000fe2000c10f398 */
[CC--:B-1----:R-:W-:Y:S04]  /*5110*/  LEA R6, P0, R0.reuse, R222.reuse, 0x2 ;  /* 0x000000de00067211 */ /* 0x0c2fe800078010ff */
[-C--:B------:R-:W-:Y:S01]  /*5120*/  LEA.HI.X.SX32 R7, R0, R223.reuse, 0x2, P0 ;  /* 0x000000df00077211 */ /* 0x080fe200000f16ff */
[----:B------:R-:W-:Y:S01]  /*5130*/  VIADD R0, R172, 0x60 ;  /* 0x00000060ac007836 */ /* 0x000fe20000000000 */
[CC--:B------:R-:W-:Y:S03]  /*5140*/  LEA R4, P0, R5.reuse, R222.reuse, 0x2 ;  /* 0x000000de05047211 */ /* 0x0c0fe600078010ff */
[----:B------:R1:W-:Y:S01]  /*5150*/  REDG.E.ADD.F32.FTZ.RN.STRONG.GPU desc[UR24][R6.64], R26 ;  /* 0x0000001a060079a6 */ /* 0x0003e2000c10f398 */
[-C--:B------:R-:W-:Y:S05]  /*5160*/  LEA.HI.X.SX32 R5, R5, R223.reuse, 0x2, P0 ;  /* 0x000000df05057211 */ /* 0x080fea00000f16ff */
[----:B------:R3:W-:Y:S01]  /*5170*/  REDG.E.ADD.F32.FTZ.RN.STRONG.GPU desc[UR24][R4.64], R27 ;  /* 0x0000001b040079a6 */ /* 0x0007e2000c10f398 */
[C---:B--2---:R-:W-:Y:S03]  /*5180*/  IMAD.IADD R8, R173.reuse, 0x1, R0 ;  /* 0x00000001ad087824 */ /* 0x044fe600078e0200 */
[----:B------:R-:W-:Y:S04]  /*5190*/  REDG.E.ADD.F32.FTZ.RN.STRONG.GPU desc[UR24][R222.64+0x180], R32 ;  /* 0x00018020de0079a6 */ /* 0x000fe8000c10f398 */
[----:B------:R2:W-:Y:S04]  /*51a0*/  REDG.E.ADD.F32.FTZ.RN.STRONG.GPU desc[UR24][R2.64+0x180], R33 ;  /* 0x00018021020079a6 */ /* 0x0005e8000c10f398 */
[----:B------:R-:W-:Y:S01]  /*51b0*/  LDSM.16.MT88.4 R24, [R176+0x2000] ;  /* 0x00200000b018783b */ /* 0x000fe20000004200 */
[CC--:B-1----:R-:W-:Y:S04]  /*51c0*/  LEA R6, P0, R0.reuse, R222.reuse, 0x2 ;  /* 0x000000de00067211 */ /* 0x0c2fe800078010ff */
        /* <DEDUP_REMOVED lines=11> */
[----:B--2---:R-:W-:Y:S01]  /*5280*/  IMAD.IADD R3, R173, 0x1, R0 ;  /* 0x00000001ad037824 */ /* 0x004fe200078e0200 */
[-C--:B------:R-:W-:Y:S01]  /*5290*/  LEA.HI.X.SX32 R9, R4, R223.reuse, 0x2, P2 ;  /* 0x000000df04097211 */ /* 0x080fe200010f16ff */
[----:B------:R-:W-:Y:S03]  /*52a0*/  LDSM.16.MT88.4 R12, [R210+0x1e000] ;  /* 0x01e00000d20c783b */ /* 0x000fe60000004200 */
[CC--:B------:R-:W-:Y:S01]  /*52b0*/  LEA R2, P0, R3.reuse, R222.reuse, 0x2 ;  /* 0x000000de03027211 */ /* 0x0c0fe200078010ff */
[----:B------:R-:W-:Y:S03]  /*52c0*/  REDG.E.ADD.F32.FTZ.RN.STRONG.GPU desc[UR24][R10.64], R28 ;  /* 0x0000001c0a0079a6 */ /* 0x000fe6000c10f398 */
[-C--:B------:R-:W-:Y:S01]  /*52d0*/  LEA.HI.X.SX32 R3, R3, R223.reuse, 0x2, P0 ;  /* 0x000000df03037211 */ /* 0x080fe200000f16ff */
[----:B------:R-:W-:Y:S01]  /*52e0*/  REDG.E.ADD.F32.FTZ.RN.STRONG.GPU desc[UR24][R8.64], R29 ;  /* 0x0000001d080079a6 */ /* 0x000fe2000c10f398 */
[----:B------:R-:W-:Y:S01]  /*52f0*/  PLOP3.LUT P0, PT, PT, PT, UP0, 0x80, 0x0 ;  /* 0x000000000000781c */ /* 0x000fe20003f0f008 */
[----:B------:R-:W-:Y:S02]  /*5300*/  @UP2 UIADD3 UR12, UP0, UR12, -0x100, URZ ;  /* 0xffffff000c0c2890 */ /* 0x000fe4000ff1e03f */
[----:B------:R-:W-:Y:S02]  /*5310*/  LDSM.16.MT88.4 R8, [R211] ;  /* 0x00000000d308783b */ /* 0x000fe40000004200 */
[----:B------:R-:W-:Y:S01]  /*5320*/  @UP2 UIADD3.X UR11, UR11, -0x1, URZ, UP0, !UPT ;  /* 0xffffffff0b0b2890 */ /* 0x000fe200087fe43f */
[C---:B-1----:R-:W-:Y:S01]  /*5330*/  LEA R6, P1, R0.reuse, R222, 0x2 ;  /* 0x000000de00067211 */ /* 0x042fe200078210ff */
[----:B------:R-:W-:Y:S03]  /*5340*/  LDSM.16.MT88.4 R32, [R210+0x1c800] ;  /* 0x01c80000d220783b */ /* 0x000fe60000004200 */
[----:B------:R-:W-:Y:S01]  /*5350*/  LEA.HI.X.SX32 R7, R0, R223, 0x2, P1 ;  /* 0x000000df00077211 */ /* 0x000fe200008f16ff */
[----:B------:R-:W-:Y:S01]  /*5360*/  LDSM.16.MT88.4 R172, [R211+0x3800] ;  /* 0x00380000d3ac783b */ /* 0x000fe20000004200 */
[----:B------:R-:W-:Y:S01]  /*5370*/  ISETP.LT.AND P1, PT, RZ, UR38, PT ;  /* 0x00000026ff007c0c */ /* 0x000fe2000bf21270 */
[C---:B------:R-:W-:Y:S01]  /*5380*/  VIADD R0, R211.reuse, 0xffffc000 ;  /* 0xffffc000d3007836 */ /* 0x040fe20000000000 */
[----:B------:R-:W-:Y:S01]  /*5390*/  UMOV UR38, UR8 ;  /* 0x0000000800267c82 */ /* 0x000fe20008000000 */
[----:B------:R-:W-:Y:S01]  /*53a0*/  REDG.E.ADD.F32.FTZ.RN.STRONG.GPU desc[UR24][R6.64], R30 ;  /* 0x0000001e060079a6 */ /* 0x000fe2000c10f398 */
[----:B------:R-:W-:Y:S03]  /*53b0*/  @P0 VIADD R0, R211, 0x4000 ;  /* 0x00004000d3000836 */ /* 0x000fe60000000000 */
[----:B------:R-:W1:Y:S04]  /*53c0*/  LDSM.16.MT88.4 R4, [R210+0x1c000] ;  /* 0x01c00000d204783b */ /* 0x000e680000004200 */
[----:B------:R-:W-:Y:S04]  /*53d0*/  REDG.E.ADD.F32.FTZ.RN.STRONG.GPU desc[UR24][R2.64], R31 ;  /* 0x0000001f020079a6 */ /* 0x000fe8000c10f398 */
        /* <DEDUP_REMOVED lines=82> */
.L_x_463:
[----:B------:R-:W2:Y:S01]  /*5900*/  LDL R164, [R1] ;  /* 0x0000000001a47983 */ /* 0x000ea20000100800 */
[----:B------:R-:W-:Y:S01]  /*5910*/  ULDC UR6, c[0x0][0x390] ;  /* 0x0000e40000067ab9 */ /* 0x000fe20000000800 */
[----:B------:R-:W-:Y:S01]  /*5920*/  F2FP.F16.F32.PACK_AB R36, R37, R36 ;  /* 0x000000242524723e */ /* 0x000fe200000000ff */
[----:B------:R-:W-:Y:S01]  /*5930*/  FMUL.FTZ R100, R100, UR6 ;  /* 0x0000000664647c20 */ /* 0x000fe20008410000 */
[----:B------:R-:W-:Y:S01]  /*5940*/  FMUL.FTZ R0, R101, UR6 ;  /* 0x0000000665007c20 */ /* 0x000fe20008410000 */
[----:B------:R-:W-:Y:S01]  /*5950*/  FMUL.FTZ R102, R102, UR6 ;  /* 0x0000000666667c20 */ /* 0x000fe20008410000 */
[----:B------:R-:W-:Y:S01]  /*5960*/  FMUL.FTZ R3, R103, UR6 ;  /* 0x0000000667037c20 */ /* 0x000fe20008410000 */
[----:B------:R-:W1:Y:S01]  /*5970*/  S2R R35, SR_TID.X ;  /* 0x0000000000237919 */ /* 0x000e620000002100 */
        /* <DEDUP_REMOVED lines=41> */
[----:B------:R3:W-:Y:S01]  /*5c10*/  STS [R244], R0 ;  /* 0x00000000f4007388 */ /* 0x0007e20000000800 */
[----:B------:R-:W-:Y:S01]  /*5c20*/  FMUL.FTZ R134, R134, UR6 ;  /* 0x0000000686867c20 */ /* 0x000fe20008410000 */
[----:B------:R-:W-:Y:S01]  /*5c30*/  FMUL.FTZ R24, R135, UR6 ;  /* 0x0000000687187c20 */ /* 0x000fe20008410000 */
[----:B------:R-:W-:Y:S01]  /*5c40*/  F2FP.F16.F32.PACK_AB R29, R29, R128 ;  /* 0x000000801d1d723e */ /* 0x000fe200000000ff */
[----:B------:R4:W-:Y:S01]  /*5c50*/  STS [R244+0x400], R3 ;  /* 0x00040003f4007388 */ /* 0x0009e20000000800 */
        /* <DEDUP_REMOVED lines=39> */
[----:B------:R-:W-:Y:S01]  /*5ed0*/  ULDC.64 UR10, c[0x0][0x450] ;  /* 0x00011400000a7ab9 */ /* 0x000fe20000000a00 */
[----:B------:R-:W-:Y:S01]  /*5ee0*/  F2FP.F16.F32.PACK_AB R22, R22, R138 ;  /* 0x0000008a1616723e */ /* 0x000fe200000000ff */
[----:B------:R-:W-:Y:S01]  /*5ef0*/  UIMAD UR6, UR4, UR10, URZ ;  /* 0x0000000a040672a4 */ /* 0x000fe2000f8e023f */
[----:B------:R-:W-:Y:S01]  /*5f00*/  F2FP.F16.F32.PACK_AB R19, R19, R140 ;  /* 0x0000008c1313723e */ /* 0x000fe200000000ff */
[----:B------:R-:W-:Y:S01]  /*5f10*/  ULDC.64 UR8, c[0x0][0x3f0] ;  /* 0x0000fc0000087ab9 */ /* 0x000fe20000000a00 */
[----:B------:R-:W-:Y:S01]  /*5f20*/  F2FP.F16.F32.PACK_AB R18, R18, R142 ;  /* 0x0000008e1212723e */ /* 0x000fe200000000ff */
[----:B------:R-:W-:Y:S01]  /*5f30*/  UIMAD UR6, UR32, UR11, UR6 ;  /* 0x0000000b200672a4 */ /* 0x000fe2000f8e0206 */
        /* <DEDUP_REMOVED lines=21> */
[----:B-1----:R-:W-:Y:S02]  /*6090*/  SHF.R.S32.HI R34, RZ, 0x1f, R35 ;  /* 0x0000001fff227819 */ /* 0x002fe40000011423 */
[----:B------:R-:W-:Y:S02]  /*60a0*/  F2FP.F16.F32.PACK_AB R60, R61, R60 ;  /* 0x0000003c3d3c723e */ /* 0x000fe400000000ff */
[----:B------:R-:W-:Y:S02]  /*60b0*/  F2FP.F16.F32.PACK_AB R62, R63, R62 ;  /* 0x0000003e3f3e723e */ /* 0x000fe400000000ff */
[----:B------:R-:W-:-:S02]  /*60c0*/  F2FP.F16.F32.PACK_AB R68, R69, R68 ;  /* 0x000000444544723e */ /* 0x000fc400000000ff */
[----:B------:R-:W-:Y:S02]  /*60d0*/  F2FP.F16.F32.PACK_AB R70, R71, R70 ;  /* 0x000000464746723e */ /* 0x000fe400000000ff */
[----:B------:R-:W-:Y:S02]  /*60e0*/  F2FP.F16.F32.PACK_AB R80, R81, R80 ;  /* 0x000000505150723e */ /* 0x000fe400000000ff */
[----:B------:R-:W-:Y:S02]  /*60f0*/  F2FP.F16.F32.PACK_AB R82, R83, R82 ;  /* 0x000000525352723e */ /* 0x000fe400000000ff */
[----:B------:R-:W-:Y:S02]  /*6100*/  LEA.HI R34, R34, R35, RZ, 0x3 ;  /* 0x0000002322227211 */ /* 0x000fe400078f18ff */
        /* <DEDUP_REMOVED lines=8> */
[----:B------:R-:W-:Y:S02]  /*6190*/  LOP3.LUT R2, R34, 0xfffffff8, RZ, 0xc0, !PT ;  /* 0xfffffff822027812 */ /* 0x000fe400078ec0ff */
[----:B------:R-:W-:Y:S02]  /*61a0*/  F2FP.F16.F32.PACK_AB R88, R89, R88 ;  /* 0x000000585958723e */ /* 0x000fe400000000ff */
[----:B------:R-:W-:Y:S01]  /*61b0*/  F2FP.F16.F32.PACK_AB R90, R91, R90 ;  /* 0x0000005a5b5a723e */ /* 0x000fe200000000ff */
[----:B------:R-:W-:Y:S01]  /*61c0*/  IMAD.IADD R2, R35, 0x1, -R2 ;  /* 0x0000000123027824 */ /* 0x000fe200078e0a02 */
[----:B------:R-:W-:Y:S02]  /*61d0*/  F2FP.F16.F32.PACK_AB R92, R93, R92 ;  /* 0x0000005c5d5c723e */ /* 0x000fe400000000ff */
[----:B------:R-:W-:Y:S01]  /*61e0*/  F2FP.F16.F32.PACK_AB R94, R95, R94 ;  /* 0x0000005e5f5e723e */ /* 0x000fe200000000ff */
[----:B------:R-:W-:Y:S01]  /*61f0*/  IMAD.SHL.U32 R2, R2, 0x8, RZ ;  /* 0x0000000802027824 */ /* 0x000fe200078e00ff */
[----:B---3--:R-:W-:-:S04]  /*6200*/  MOV R0, UR10 ;  /* 0x0000000a00007c02 */ /* 0x008fc80008000f00 */
[--C-:B----4-:R-:W-:Y:S01]  /*6210*/  SHF.R.S32.HI R3, RZ, 0x1f, R2.reuse ;  /* 0x0000001fff037819 */ /* 0x110fe20000011402 */
[----:B--2---:R1:W-:Y:S04]  /*6220*/  STS [R164], R4 ;  /* 0x00000004a4007388 */ /* 0x0043e80000000800 */
[----:B------:R-:W-:Y:S04]  /*6230*/  STS [R244+0x2000], R9 ;  /* 0x00200009f4007388 */ /* 0x000fe80000000800 */
[----:B------:R2:W-:Y:S04]  /*6240*/  STS [R244+0x2400], R8 ;  /* 0x00240008f4007388 */ /* 0x0005e80000000800 */
[----:B------:R-:W-:Y:S04]  /*6250*/  STS [R249+0x2000], R7 ;  /* 0x00200007f9007388 */ /* 0x000fe80000000800 */
[----:B------:R3:W-:Y:S04]  /*6260*/  STS [R249+0x2400], R6 ;  /* 0x00240006f9007388 */ /* 0x0007e80000000800 */
[----:B------:R-:W-:Y:S04]  /*6270*/  STS [R246], R33 ;  /* 0x00000021f6007388 */ /* 0x000fe80000000800 */
[----:B------:R-:W-:Y:S01]  /*6280*/  STS [R246+0x400], R32 ;  /* 0x00040020f6007388 */ /* 0x000fe20000000800 */
[----:B-1----:R-:W-:-:S03]  /*6290*/  IMAD.WIDE.U32 R4, R0, UR32, R2 ;  /* 0x0000002000047c25 */ /* 0x002fc6000f8e0002 */
[----:B------:R-:W-:Y:S01]  /*62a0*/  STS [R250], R29 ;  /* 0x0000001dfa007388 */ /* 0x000fe20000000800 */
[----:B------:R-:W-:Y:S01]  /*62b0*/  VIADD R5, R5, UR6 ;  /* 0x0000000605057c36 */ /* 0x000fe20008000000 */
[----:B------:R-:W-:Y:S02]  /*62c0*/  ULDC.64 UR6, c[0x0][0x458] ;  /* 0x0001160000067ab9 */ /* 0x000fe40000000a00 */
[----:B------:R-:W-:Y:S01]  /*62d0*/  STS [R252], R28 ;  /* 0x0000001cfc007388 */ /* 0x000fe20000000800 */
[----:B--2---:R-:W1:Y:S01]  /*62e0*/  LDC.64 R8, c[0x0][0x468] ;  /* 0x00011a00ff087b82 */ /* 0x004e620000000a00 */
[----:B------:R-:W-:Y:S02]  /*62f0*/  UIMAD UR4, UR4, UR6, URZ ;  /* 0x00000006040472a4 */ /* 0x000fe4000f8e023f */
[----:B------:R-:W-:Y:S04]  /*6300*/  STS [R246+0x2000], R31 ;  /* 0x0020001ff6007388 */ /* 0x000fe80000000800 */
[----:B------:R-:W-:Y:S01]  /*6310*/  STS [R246+0x2400], R30 ;  /* 0x0024001ef6007388 */ /* 0x000fe20000000800 */
[----:B---3--:R-:W2:Y:S03]  /*6320*/  LDC.64 R6, c[0x0][0x438] ;  /* 0x00010e00ff067b82 */ /* 0x008ea60000000a00 */
[----:B------:R-:W-:Y:S04]  /*6330*/  STS [R250+0x2000], R27 ;  /* 0x0020001bfa007388 */ /* 0x000fe80000000800 */
[----:B------:R-:W-:Y:S04]  /*6340*/  STS [R252+0x2000], R26 ;  /* 0x0020001afc007388 */ /* 0x000fe80000000800 */
[----:B------:R-:W-:Y:S04]  /*6350*/  STS [R244+0x4000], R25 ;  /* 0x00400019f4007388 */ /* 0x000fe80000000800 */
[----:B------:R-:W-:Y:S04]  /*6360*/  STS [R244+0x4400], R24 ;  /* 0x00440018f4007388 */ /* 0x000fe80000000800 */
[----:B------:R-:W-:Y:S04]  /*6370*/  STS [R249+0x4000], R21 ;  /* 0x00400015f9007388 */ /* 0x000fe80000000800 */
[----:B------:R-:W-:Y:S01]  /*6380*/  STS [R249+0x4400], R20 ;  /* 0x00440014f9007388 */ /* 0x000fe20000000800 */
[----:B--2---:R-:W-:-:S02]  /*6390*/  IMAD R0, R6, UR26, RZ ;  /* 0x0000001a06007c24 */ /* 0x004fc4000f8e02ff */
[----:B------:R-:W-:Y:S01]  /*63a0*/  IMAD.WIDE.U32 R4, R6, UR18, R4 ;  /* 0x0000001206047c25 */ /* 0x000fe2000f8e0004 */
[----:B------:R-:W-:Y:S03]  /*63b0*/  STS [R244+0x6000], R23 ;  /* 0x00600017f4007388 */ /* 0x000fe60000000800 */
[----:B------:R-:W-:Y:S01]  /*63c0*/  IMAD R7, R7, UR18, R0 ;  /* 0x0000001207077c24 */ /* 0x000fe2000f8e0200 */
[----:B------:R-:W-:Y:S01]  /*63d0*/  STS [R244+0x6400], R22 ;  /* 0x00640016f4007388 */ /* 0x000fe20000000800 */
[----:B------:R-:W-:Y:S01]  /*63e0*/  LEA R0, R243, UR5, 0x1 ;  /* 0x00000005f3007c11 */ /* 0x000fe2000f8e08ff */
[----:B-1----:R-:W-:Y:S02]  /*63f0*/  IMAD R6, R8, UR27, RZ ;  /* 0x0000001b08067c24 */ /* 0x002fe4000f8e02ff */
[----:B------:R-:W-:Y:S01]  /*6400*/  STS [R249+0x6000], R19 ;  /* 0x00600013f9007388 */ /* 0x000fe20000000800 */
[----:B------:R-:W-:Y:S01]  /*6410*/  IADD3 R5, R5, R7, RZ ;  /* 0x0000000705057210 */ /* 0x000fe20007ffe0ff */
[----:B------:R-:W-:-:S02]  /*6420*/  IMAD R6, R9, UR19, R6 ;  /* 0x0000001309067c24 */ /* 0x000fc4000f8e0206 */
[----:B------:R-:W-:Y:S01]  /*6430*/  STS [R249+0x6400], R18 ;  /* 0x00640012f9007388 */ /* 0x000fe20000000800 */
[----:B------:R-:W-:-:S03]  /*6440*/  IMAD.WIDE.U32 R4, R8, UR19, R4 ;  /* 0x0000001308047c25 */ /* 0x000fc6000f8e0004 */
[----:B------:R-:W-:Y:S01]  /*6450*/  STS [R246+0x4000], R17 ;  /* 0x00400011f6007388 */ /* 0x000fe20000000800 */
[----:B------:R-:W-:Y:S01]  /*6460*/  IMAD.U32 R8, RZ, RZ, UR6 ;  /* 0x00000006ff087e24 */ /* 0x000fe2000f8e00ff */
[----:B------:R-:W-:Y:S02]  /*6470*/  IADD3 R5, R5, R6, RZ ;  /* 0x0000000605057210 */ /* 0x000fe40007ffe0ff */
[----:B------:R-:W-:Y:S01]  /*6480*/  STS [R246+0x4400], R16 ;  /* 0x00440010f6007388 */ /* 0x000fe20000000800 */
[----:B------:R-:W-:Y:S01]  /*6490*/  IMAD.WIDE.U32 R8, R8, UR32, R2 ;  /* 0x0000002008087c25 */ /* 0x000fe2000f8e0002 */
[----:B------:R-:W-:Y:S02]  /*64a0*/  UIMAD UR32, UR32, UR7, UR4 ;  /* 0x00000007202072a4 */ /* 0x000fe4000f8e0204 */
[----:B------:R-:W-:Y:S01]  /*64b0*/  STS [R250+0x4000], R13 ;  /* 0x0040000dfa007388 */ /* 0x000fe20000000800 */
[----:B------:R-:W-:-:S03]  /*64c0*/  USHF.L.U32 UR4, UR10, 0x6, URZ ;  /* 0x000000060a047899 */ /* 0x000fc6000800063f */
[----:B------:R1:W-:Y:S04]  /*64d0*/  STS [R250+0x4400], R12 ;  /* 0x0044000cfa007388 */ /* 0x0003e80000000800 */
[----:B------:R-:W-:Y:S04]  /*64e0*/  STS [R246+0x6000], R15 ;  /* 0x0060000ff6007388 */ /* 0x000fe80000000800 */
[----:B------:R2:W-:Y:S04]  /*64f0*/  STS [R246+0x6400], R14 ;  /* 0x0064000ef6007388 */ /* 0x0005e80000000800 */
[----:B------:R-:W-:Y:S04]  /*6500*/  STS [R250+0x6000], R11 ;  /* 0x0060000bfa007388 */ /* 0x000fe80000000800 */
[----:B------:R3:W-:Y:S04]  /*6510*/  STS [R250+0x6400], R10 ;  /* 0x0064000afa007388 */ /* 0x0007e80000000800 */
[----:B------:R-:W-:Y:S04]  /*6520*/  STS [R244+0x8000], R36 ;  /* 0x00800024f4007388 */ /* 0x000fe80000000800 */
[----:B------:R-:W-:Y:S01]  /*6530*/  STS [R244+0x8400], R38 ;  /* 0x00840026f4007388 */ /* 0x000fe20000000800 */
[----:B-1----:R-:W1:Y:S03]  /*6540*/  LDC.64 R12, c[0x0][0x470] ;  /* 0x00011c00ff0c7b82 */ /* 0x002e660000000a00 */
[----:B------:R-:W-:Y:S04]  /*6550*/  STS [R249+0x8000], R48 ;  /* 0x00800030f9007388 */ /* 0x000fe80000000800 */
[----:B------:R-:W-:Y:S01]  /*6560*/  STS [R164+0x8000], R50 ;  /* 0x00800032a4007388 */ /* 0x000fe20000000800 */
[----:B--2---:R-:W2:Y:S03]  /*6570*/  LDC.64 R14, c[0x0][0x440] ;  /* 0x00011000ff0e7b82 */ /* 0x004ea60000000a00 */
[----:B------:R-:W-:Y:S04]  /*6580*/  STS [R244+0xa000], R40 ;  /* 0x00a00028f4007388 */ /* 0x000fe80000000800 */
[----:B------:R-:W-:Y:S01]  /*6590*/  STS [R244+0xa400], R42 ;  /* 0x00a4002af4007388 */ /* 0x000fe20000000800 */
[----:B---3--:R-:W-:-:S03]  /*65a0*/  SHF.R.S32.HI R10, RZ, 0x3, R34 ;  /* 0x00000003ff0a7819 */ /* 0x008fc60000011422 */
[----:B------:R-:W-:Y:S01]  /*65b0*/  STS [R249+0xa000], R44 ;  /* 0x00a0002cf9007388 */ /* 0x000fe20000000800 */
[----:B------:R-:W-:Y:S01]  /*65c0*/  SHF.R.S32.HI R11, RZ, 0x1f, R10 ;  /* 0x0000001fff0b7819 */ /* 0x000fe2000001140a */
[C---:B------:R-:W-:Y:S02]  /*65d0*/  IMAD.WIDE.U32 R6, R10.reuse, UR10, R4 ;  /* 0x0000000a0a067c25 */ /* 0x040fe4000f8e0004 */
[----:B------:R-:W-:Y:S02]  /*65e0*/  STS [R249+0xa400], R46 ;  /* 0x00a4002ef9007388 */ /* 0x000fe40000000800 */
[----:B------:R-:W-:Y:S01]  /*65f0*/  IMAD R2, R11, UR10, RZ ;  /* 0x0000000a0b027c24 */ /* 0x000fe2000f8e02ff */
[----:B------:R-:W-:Y:S01]  /*6600*/  USHF.L.U64.HI UR10, UR10, 0x6, UR11 ;  /* 0x000000060a0a7899 */ /* 0x000fe2000801020b */
[----:B------:R-:W-:Y:S01]  /*6610*/  STS [R246+0x8000], R52 ;  /* 0x00800034f6007388 */ /* 0x000fe20000000800 */
[----:B------:R-:W-:Y:S02]  /*6620*/  VIADD R5, R9, UR32 ;  /* 0x0000002009057c36 */ /* 0x000fe40008000000 */
[----:B------:R-:W-:Y:S01]  /*6630*/  IMAD R2, R10, UR11, R2 ;  /* 0x0000000b0a027c24 */ /* 0x000fe2000f8e0202 */
[----:B------:R-:W-:Y:S01]  /*6640*/  STS [R246+0x8400], R54 ;  /* 0x00840036f6007388 */ /* 0x000fe20000000800 */
[----:B------:R-:W-:Y:S01]  /*6650*/  IMAD.MOV.U32 R4, RZ, RZ, R8 ;  /* 0x000000ffff047224 */ /* 0x000fe200078e0008 */
[----:B------:R-:W-:-:S02]  /*6660*/  USHF.L.U32 UR11, UR6, 0x6, URZ ;  /* 0x00000006060b7899 */ /* 0x000fc4000800063f */
[----:B------:R-:W-:Y:S01]  /*6670*/  STS [R250+0x8000], R64 ;  /* 0x00800040fa007388 */ /* 0x000fe20000000800 */
[----:B------:R-:W-:Y:S01]  /*6680*/  IADD3 R3, R7, R2, RZ ;  /* 0x0000000207037210 */ /* 0x000fe20007ffe0ff */
[----:B--2---:R-:W-:Y:S01]  /*6690*/  IMAD R7, R14, UR26, RZ ;  /* 0x0000001a0e077c24 */ /* 0x004fe2000f8e02ff */
[----:B------:R-:W-:Y:S01]  /*66a0*/  LEA R2, P0, R6, UR8, 0x1 ;  /* 0x0000000806027c11 */ /* 0x000fe2000f8008ff */
[----:B------:R-:W-:Y:S01]  /*66b0*/  STS [R252+0x8000], R66 ;  /* 0x00800042fc007388 */ /* 0x000fe20000000800 */
[----:B------:R-:W-:Y:S02]  /*66c0*/  IMAD.WIDE.U32 R4, R14, UR18, R4 ;  /* 0x000000120e047c25 */ /* 0x000fe4000f8e0004 */
[----:B------:R-:W-:Y:S01]  /*66d0*/  LEA.HI.X R3, R6, UR9, R3, 0x1, P0 ;  /* 0x0000000906037c11 */ /* 0x000fe200080f0c03 */
[----:B------:R-:W-:Y:S01]  /*66e0*/  STS [R246+0xa000], R56 ;  /* 0x00a00038f6007388 */ /* 0x000fe20000000800 */
[----:B------:R-:W-:Y:S01]  /*66f0*/  IMAD R6, R15, UR18, R7 ;  /* 0x000000120f067c24 */ /* 0x000fe2000f8e0207 */
[----:B------:R-:W-:-:S02]  /*6700*/  ULDC.64 UR8, c[0x0][0x3f8] ;  /* 0x0000fe0000087ab9 */ /* 0x000fc40000000a00 */
[----:B------:R-:W-:Y:S02]  /*6710*/  STS [R246+0xa400], R58 ;  /* 0x00a4003af6007388 */ /* 0x000fe40000000800 */
[----:B------:R-:W-:Y:S01]  /*6720*/  IADD3 R5, R5, R6, RZ ;  /* 0x0000000605057210 */ /* 0x000fe20007ffe0ff */
[C---:B-1----:R-:W-:Y:S01]  /*6730*/  IMAD R6, R12.reuse, UR27, RZ ;  /* 0x0000001b0c067c24 */ /* 0x042fe2000f8e02ff */
[----:B------:R-:W-:Y:S03]  /*6740*/  STS [R250+0xa000], R60 ;  /* 0x00a0003cfa007388 */ /* 0x000fe60000000800 */
[----:B------:R-:W-:Y:S01]  /*6750*/  IMAD R13, R13, UR19, R6 ;  /* 0x000000130d0d7c24 */ /* 0x000fe2000f8e0206 */
[----:B------:R-:W-:Y:S01]  /*6760*/  STS [R252+0xa000], R62 ;  /* 0x00a0003efc007388 */ /* 0x000fe20000000800 */
[----:B------:R-:W-:-:S03]  /*6770*/  IMAD.WIDE.U32 R4, R12, UR19, R4 ;  /* 0x000000130c047c25 */ /* 0x000fc6000f8e0004 */
[----:B------:R-:W-:Y:S01]  /*6780*/  STS [R244+0xc000], R68 ;  /* 0x00c00044f4007388 */ /* 0x000fe20000000800 */
[----:B------:R-:W-:Y:S02]  /*6790*/  IMAD.IADD R5, R5, 0x1, R13 ;  /* 0x0000000105057824 */ /* 0x000fe400078e020d */
[----:B------:R-:W-:Y:S01]  /*67a0*/  IMAD R6, R11, UR6, RZ ;  /* 0x000000060b067c24 */ /* 0x000fe2000f8e02ff */
[----:B------:R-:W-:Y:S01]  /*67b0*/  STS [R244+0xc400], R70 ;  /* 0x00c40046f4007388 */ /* 0x000fe20000000800 */
[----:B------:R-:W-:Y:S01]  /*67c0*/  IMAD.WIDE.U32 R4, R10, UR6, R4 ;  /* 0x000000060a047c25 */ /* 0x000fe2000f8e0004 */
[----:B------:R-:W-:Y:S02]  /*67d0*/  USHF.L.U64.HI UR6, UR6, 0x6, UR7 ;  /* 0x0000000606067899 */ /* 0x000fe40008010207 */
        /* <DEDUP_REMOVED lines=15> */
[----:B------:R-:W1:Y:S04]  /*68d0*/  LDS.128 R16, [R0+0xc000] ;  /* 0x00c0000000107984 */ /* 0x000e680000000c00 */
[----:B------:R-:W2:Y:S04]  /*68e0*/  LDS.128 R20, [R0+0x10000] ;  /* 0x0100000000147984 */ /* 0x000ea80000000c00 */
[----:B------:R-:W3:Y:S04]  /*68f0*/  LDS.128 R60, [R0+0xd000] ;  /* 0x00d00000003c7984 */ /* 0x000ee80000000c00 */
[----:B------:R-:W4:Y:S04]  /*6900*/  LDS.128 R64, [R0+0x11000] ;  /* 0x0110000000407984 */ /* 0x000f280000000c00 */
[----:B------:R-:W4:Y:S04]  /*6910*/  LDS.128 R56, [R0+0xe000] ;  /* 0x00e0000000387984 */ /* 0x000f280000000c00 */
[----:B------:R-:W4:Y:S04]  /*6920*/  LDS.128 R48, [R0+0x12000] ;  /* 0x0120000000307984 */ /* 0x000f280000000c00 */
[----:B------:R-:W4:Y:S04]  /*6930*/  LDS.128 R52, [R0+0xf000] ;  /* 0x00f0000000347984 */ /* 0x000f280000000c00 */
[----:B------:R-:W4:Y:S04]  /*6940*/  LDS.128 R44, [R0+0x13000] ;  /* 0x01300000002c7984 */ /* 0x000f280000000c00 */
[----:B------:R-:W4:Y:S04]  /*6950*/  LDS.128 R40, [R0+0x14000] ;  /* 0x0140000000287984 */ /* 0x000f280000000c00 */
[----:B------:R-:W4:Y:S04]  /*6960*/  LDS.128 R32, [R0+0x18000] ;  /* 0x0180000000207984 */ /* 0x000f280000000c00 */
[----:B-1----:R-:W-:Y:S04]  /*6970*/  STG.E.128 desc[UR24][R2.64], R16 ;  /* 0x0000001002007986 */ /* 0x002fe8000c101d18 */
[----:B------:R-:W1:Y:S04]  /*6980*/  LDS.128 R36, [R0+0x15000] ;  /* 0x0150000000247984 */ /* 0x000e680000000c00 */
[----:B------:R-:W1:Y:S04]  /*6990*/  LDS.128 R28, [R0+0x19000] ;  /* 0x01900000001c7984 */ /* 0x000e680000000c00 */
[----:B--2---:R2:W-:Y:S04]  /*69a0*/  STG.E.128 desc[UR24][R2.64+0x80], R20 ;  /* 0x0000801402007986 */ /* 0x0045e8000c101d18 */
[----:B------:R-:W1:Y:S04]  /*69b0*/  LDS.128 R24, [R0+0x16000] ;  /* 0x0160000000187984 */ /* 0x000e680000000c00 */
[----:B------:R-:W1:Y:S04]  /*69c0*/  LDS.128 R16, [R0+0x1a000] ;  /* 0x01a0000000107984 */ /* 0x000e680000000c00 */
[----:B------:R-:W1:Y:S04]  /*69d0*/  LDS.128 R20, [R0+0x17000] ;  /* 0x0170000000147984 */ /* 0x000e680000000c00 */
[----:B------:R3:W1:Y:S01]  /*69e0*/  LDS.128 R12, [R0+0x1b000] ;  /* 0x01b00000000c7984 */ /* 0x0006620000000c00 */
[----:B--2---:R-:W-:-:S04]  /*69f0*/  IADD3 R2, P0, R2, UR4, RZ ;  /* 0x0000000402027c10 */ /* 0x004fc8000ff1e0ff */
[----:B------:R-:W-:Y:S01]  /*6a00*/  IADD3.X R3, R3, UR10, RZ, P0, !PT ;  /* 0x0000000a03037c10 */ /* 0x000fe200087fe4ff */
[----:B---3--:R-:W-:Y:S01]  /*6a10*/  IMAD R0, R10, UR7, R6 ;  /* 0x000000070a007c24 */ /* 0x008fe2000f8e0206 */
[----:B------:R-:W-:-:S03]  /*6a20*/  IADD3 R8, P0, R2, UR4, RZ ;  /* 0x0000000402087c10 */ /* 0x000fc6000ff1e0ff */
[----:B------:R-:W-:Y:S01]  /*6a30*/  STG.E.128 desc[UR24][R2.64], R60 ;  /* 0x0000003c02007986 */ /* 0x000fe2000c101d18 */
[----:B------:R-:W-:Y:S02]  /*6a40*/  IADD3.X R9, R3, UR10, RZ, P0, !PT ;  /* 0x0000000a03097c10 */ /* 0x000fe400087fe4ff */
[----:B------:R-:W-:Y:S01]  /*6a50*/  IADD3 R0, R5, R0, RZ ;  /* 0x0000000005007210 */ /* 0x000fe20007ffe0ff */
[----:B----4-:R2:W-:Y:S01]  /*6a60*/  STG.E.128 desc[UR24][R2.64+0x80], R64 ;  /* 0x0000804002007986 */ /* 0x0105e2000c101d18 */
[----:B------:R-:W-:Y:S02]  /*6a70*/  LEA R6, P0, R4, UR8, 0x1 ;  /* 0x0000000804067c11 */ /* 0x000fe4000f8008ff */
[----:B------:R-:W-:Y:S01]  /*6a80*/  IADD3 R10, P1, R8, UR4, RZ ;  /* 0x00000004080a7c10 */ /* 0x000fe2000ff3e0ff */
[----:B------:R-:W-:Y:S01]  /*6a90*/  STG.E.128 desc[UR24][R8.64], R56 ;  /* 0x0000003808007986 */ /* 0x000fe2000c101d18 */
[----:B------:R-:W-:Y:S02]  /*6aa0*/  LEA.HI.X R7, R4, UR9, R0, 0x1, P0 ;  /* 0x0000000904077c11 */ /* 0x000fe400080f0c00 */
[----:B------:R-:W-:Y:S01]  /*6ab0*/  IADD3 R4, P0, R6, UR11, RZ ;  /* 0x0000000b06047c10 */ /* 0x000fe2000ff1e0ff */
[----:B------:R3:W-:Y:S01]  /*6ac0*/  STG.E.128 desc[UR24][R8.64+0x80], R48 ;  /* 0x0000803008007986 */ /* 0x0007e2000c101d18 */
[----:B------:R-:W-:-:S02]  /*6ad0*/  IADD3.X R11, R9, UR10, RZ, P1, !PT ;  /* 0x0000000a090b7c10 */ /* 0x000fc40008ffe4ff */
[----:B------:R-:W-:-:S03]  /*6ae0*/  IADD3.X R5, R7, UR6, RZ, P0, !PT ;  /* 0x0000000607057c10 */ /* 0x000fc600087fe4ff */
[----:B------:R4:W-:Y:S04]  /*6af0*/  STG.E.128 desc[UR24][R10.64], R52 ;  /* 0x000000340a007986 */ /* 0x0009e8000c101d18 */
[----:B------:R4:W-:Y:S04]  /*6b00*/  STG.E.128 desc[UR24][R10.64+0x80], R44 ;  /* 0x0000802c0a007986 */ /* 0x0009e8000c101d18 */
[----:B------:R4:W-:Y:S04]  /*6b10*/  STG.E.128 desc[UR24][R6.64], R40 ;  /* 0x0000002806007986 */ /* 0x0009e8000c101d18 */
[----:B------:R4:W-:Y:S04]  /*6b20*/  STG.E.128 desc[UR24][R6.64+0x80], R32 ;  /* 0x0000802006007986 */ /* 0x0009e8000c101d18 */
[----:B-1----:R4:W-:Y:S01]  /*6b30*/  STG.E.128 desc[UR24][R4.64], R36 ;  /* 0x0000002404007986 */ /* 0x0029e2000c101d18 */
[----:B--2---:R-:W-:-:S03]  /*6b40*/  IADD3 R2, P0, R4, UR11, RZ ;  /* 0x0000000b04027c10 */ /* 0x004fc6000ff1e0ff */
[----:B------:R4:W-:Y:S01]  /*6b50*/  STG.E.128 desc[UR24][R4.64+0x80], R28 ;  /* 0x0000801c04007986 */ /* 0x0009e2000c101d18 */
[----:B------:R-:W-:Y:S02]  /*6b60*/  IADD3.X R3, R5, UR6, RZ, P0, !PT ;  /* 0x0000000605037c10 */ /* 0x000fe400087fe4ff */
[----:B---3--:R-:W-:-:S03]  /*6b70*/  IADD3 R8, P0, R2, UR11, RZ ;  /* 0x0000000b02087c10 */ /* 0x008fc6000ff1e0ff */
[----:B------:R4:W-:Y:S01]  /*6b80*/  STG.E.128 desc[UR24][R2.64], R24 ;  /* 0x0000001802007986 */ /* 0x0009e2000c101d18 */
[----:B------:R-:W-:-:S03]  /*6b90*/  IADD3.X R9, R3, UR6, RZ, P0, !PT ;  /* 0x0000000603097c10 */ /* 0x000fc600087fe4ff */
[----:B------:R4:W-:Y:S04]  /*6ba0*/  STG.E.128 desc[UR24][R2.64+0x80], R16 ;  /* 0x0000801002007986 */ /* 0x0009e8000c101d18 */
[----:B------:R4:W-:Y:S04]  /*6bb0*/  STG.E.128 desc[UR24][R8.64], R20 ;  /* 0x0000001408007986 */ /* 0x0009e8000c101d18 */
[----:B------:R4:W-:Y:S02]  /*6bc0*/  STG.E.128 desc[UR24][R8.64+0x80], R12 ;  /* 0x0000800c08007986 */ /* 0x0009e4000c101d18 */
.L_x_460:
        /* <DEDUP_REMOVED lines=11> */
.L_x_467:
[----:B------:R-:W-:Y:S05]  /*6c80*/  EXIT ;  /* 0x000000000000794d */ /* 0x000fea0003800000 */
.L_x_469:
        /* <DEDUP_REMOVED lines=15> */
.L_x_2060:


//--------------------- .text._ZN5flash44flash_bwd_dq_dk_dv_loop_seqk_parallel_kernelI23Flash_bwd_kernel_traitsILi128ELi64ELi128ELi8ELi2ELi4ELi2ELb0ELb0EN7cutlass6half_tE19Flash_kernel_traitsILi128ELi64ELi128ELi8ES3_EELb0ELb0ELb0ELb1ELb0ELb0ELb0EEEvNS_16Flash_bwd_paramsE --------------------------
	.section	.text._ZN5flash44flash_bwd_dq_dk_dv_loop_seqk_parallel_kernelI23Flash_bwd_kernel_traitsILi128ELi64ELi128ELi8ELi2ELi4ELi2ELb0ELb0EN7cutlass6half_tE19Flash_kernel_traitsILi128ELi64ELi128ELi8ES3_EELb0ELb0ELb0ELb1ELb0ELb0ELb0EEEvNS_16Flash_bwd_paramsE,"ax",@progbits
	.align	128
        .global         _ZN5flash44flash_bwd_dq_dk_dv_loop_seqk_parallel_kernelI23Flash_bwd_kernel_traitsILi128ELi64ELi128ELi8ELi2ELi4ELi2ELb0ELb0EN7cutlass6half_tE19Flash_kernel_traitsILi128ELi64ELi128ELi8ES3_EELb0ELb0ELb0ELb1ELb0ELb0ELb0EEEvNS_16Flash_bwd_paramsE
        .type           _ZN5flash44flash_bwd_dq_dk_dv_loop_seqk_parallel_kernelI23Flash_bwd_kernel_traitsILi128ELi64ELi128ELi8ELi2ELi4ELi2ELb0ELb0EN7cutlass6half_tE19Flash_kernel_traitsILi128ELi64ELi128ELi8ES3_EELb0ELb0ELb0ELb1ELb0ELb0ELb0EEEvNS_16Flash_bwd_paramsE,@function
        .size           _ZN5flash44flash_bwd_dq_dk_dv_loop_seqk_parallel_kernelI23Flash_bwd_kernel_traitsILi128ELi64ELi128ELi8ELi2ELi4ELi2ELb0ELb0EN7cutlass6half_tE19Flash_kernel_traitsILi128ELi64ELi128ELi8ES3_EELb0ELb0ELb0ELb1ELb0ELb0ELb0EEEvNS_16Flash_bwd_paramsE,(.L_x_2061 - _ZN5flash44flash_bwd_dq_dk_dv_loop_seqk_parallel_kernelI23Flash_bwd_kernel_traitsILi128ELi64ELi128ELi8ELi2ELi4ELi2ELb0ELb0EN7cutlass6half_tE19Flash_kernel_traitsILi128ELi64ELi128ELi8ES3_EELb0ELb0ELb0ELb1ELb0ELb0ELb0EEEvNS_16Flash_bwd_paramsE)
        .other          _ZN5flash44flash_bwd_dq_dk_dv_loop_seqk_parallel_kernelI23Flash_bwd_kernel_traitsILi128ELi64ELi128ELi8ELi2ELi4ELi2ELb0ELb0EN7cutlass6half_tE19Flash_kernel_traitsILi128ELi64ELi128ELi8ES3_EELb0ELb0ELb0ELb1ELb0ELb0ELb0EEEvNS_16Flash_bwd_paramsE,@"STO_CUDA_ENTRY STV_DEFAULT"
_ZN5flash44flash_bwd_dq_dk_dv_loop_seqk_parallel_kernelI23Flash_bwd_kernel_traitsILi128ELi64ELi128ELi8ELi2ELi4ELi2ELb0ELb0EN7cutlass6half_tE19Flash_kernel_traitsILi128ELi64ELi128ELi8ES3_EELb0ELb0ELb0ELb1ELb0ELb0ELb0EEEvNS_16Flash_bwd_paramsE:
.text._ZN5flash44flash_bwd_dq_dk_dv_loop_seqk_parallel_kernelI23Flash_bwd_kernel_traitsILi128ELi64ELi128ELi8ELi2ELi4ELi2ELb0ELb0EN7cutlass6half_tE19Flash_kernel_traitsILi128ELi64ELi128ELi8ES3_EELb0ELb0ELb0ELb1ELb0ELb0ELb0EEEvNS_16Flash_bwd_paramsE:
        /* <DEDUP_REMOVED lines=91> */
[----:B------:R-:W-:Y:S01]  /*05b0*/  IMAD R7, R0, 0x1000, R2 ;  /* 0x0000100000077824 */ /* 0x000fe200078e0202 */
        /* <DEDUP_REMOVED lines=71> */
.L_x_540:
        /* <DEDUP_REMOVED lines=67> */
.L_x_470:
        /* <DEDUP_REMOVED lines=22> */
[----:B------:R-:W-:Y:S01]  /*0fc0*/  USHF.L.U64.HI UR17, UR45, 0x7, UR57 ;  /* 0x000000072d117899 */ /* 0x000fe20008010239 */
[----:B------:R-:W-:Y:S01]  /*0fd0*/  ULDC.64 UR22, c[0x0][0x240] ;  /* 0x0000900000167ab9 */ /* 0x000fe20000000a00 */
[----:B-1----:R-:W-:Y:S01]  /*0fe0*/  IABS R5, R6 ;  /* 0x0000000600057213 */ /* 0x002fe20000000000 */
[----:B------:R-:W-:Y:S01]  /*0ff0*/  UIMAD.WIDE.U32 UR24, UR5, UR22, URZ ;  /* 0x00000016051872a5 */ /* 0x000fe2000f8e003f */
[----:B------:R-:W-:Y:S01]  /*1000*/  ISETP.NE.AND P3, PT, R6, RZ, PT ;  /* 0x000000ff0600720c */ /* 0x000fe20003f65270 */
[----:B------:R-:W-:Y:S01]  /*1010*/  USEL UR35, UR17, URZ, UP2 ;  /* 0x0000003f11237287 */ /* 0x000fe20009000000 */
[----:B------:R-:W1:Y:S01]  /*1020*/  I2F.RP R2, R5 ;  /* 0x0000000500027306 */ /* 0x000e620000209400 */
[----:B------:R-:W-:-:S02]  /*1030*/  USEL UR54, UR14, UR24, !UP1 ;  /* 0x000000180e367287 */ /* 0x000fc4000c800000 */
[----:B------:R-:W-:Y:S02]  /*1040*/  UIADD3 UR46, UR15, UR21, URZ ;  /* 0x000000150f2e7290 */ /* 0x000fe4000fffe03f */
[----:B--2---:R-:W-:Y:S01]  /*1050*/  UIMAD.WIDE.U32 UR32, UR9, UR12, URZ ;  /* 0x0000000c092072a5 */ /* 0x004fe2000f8e003f */
[----:B------:R-:W-:Y:S01]  /*1060*/  ULDC UR39, c[0x0][0x2c4] ;  /* 0x0000b10000277ab9 */ /* 0x000fe20000000800 */
[----:B------:R-:W-:Y:S02]  /*1070*/  UISETP.NE.AND UP0, UPT, UR30, -0x1, UPT ;  /* 0xffffffff1e00788c */ /* 0x000fe4000bf05270 */
[----:B------:R-:W-:Y:S02]  /*1080*/  UIMAD UR49, UR9, UR13, UR33 ;  /* 0x0000000d093172a4 */ /* 0x000fe4000f8e0221 */
[----:B------:R-:W-:Y:S01]  /*1090*/  @!UP1 UIMAD UR9, UR57, UR10, URZ ;  /* 0x0000000a390992a4 */ /* 0x000fe2000f8e023f */
[----:B------:R-:W-:Y:S01]  /*10a0*/  @UP1 ULDC.64 UR12, c[0x0][0x420] ;  /* 0x00010800000c1ab9 */ /* 0x000fe20000000a00 */
[----:B-1----:R-:W1:Y:S02]  /*10b0*/  MUFU.RCP R2, R2 ;  /* 0x0000000200027308 */ /* 0x002e640000001000 */
[----:B------:R-:W-:-:S02]  /*10c0*/  @!UP1 UIMAD UR31, UR45, UR11, UR9 ;  /* 0x0000000b2d1f92a4 */ /* 0x000fc4000f8e0209 */
[----:B------:R-:W-:Y:S02]  /*10d0*/  UIADD3 UR9, UR36, 0x3f, URZ ;  /* 0x0000003f24097890 */ /* 0x000fe4000fffe03f */
[----:B------:R-:W-:Y:S02]  /*10e0*/  @UP1 UIMAD.WIDE.U32 UR42, UR5, UR12, URZ ;  /* 0x0000000c052a12a5 */ /* 0x000fe4000f8e003f */
[----:B------:R-:W-:Y:S02]  /*10f0*/  USHF.R.S32.HI UR20, URZ, 0x1f, UR9 ;  /* 0x0000001f3f147899 */ /* 0x000fe40008011409 */
[----:B------:R-:W-:Y:S02]  /*1100*/  @UP1 UIMAD UR48, UR5, UR13, UR43 ;  /* 0x0000000d053012a4 */ /* 0x000fe4000f8e022b */
[----:B------:R-:W-:Y:S02]  /*1110*/  ULEA.HI UR37, UR20, UR9, URZ, 0x6 ;  /* 0x0000000914257291 */ /* 0x000fe4000f8f303f */
[----:B------:R-:W-:-:S02]  /*1120*/  UIMAD UR9, UR38, UR45, URZ ;  /* 0x0000002d260972a4 */ /* 0x000fc4000f8e023f */
[----:B------:R-:W-:Y:S01]  /*1130*/  USEL UR33, UR18, URZ, UP2 ;  /* 0x0000003f12217287 */ /* 0x000fe20009000000 */
[----:B-1----:R-:W-:Y:S02]  /*1140*/  VIADD R2, R2, 0xffffffe ;  /* 0x0ffffffe02027836 */ /* 0x002fe40000000000 */
[----:B------:R-:W-:Y:S01]  /*1150*/  ULDC.U8 UR18, c[0x0][0x3d8] ;  /* 0x0000f60000127ab9 */ /* 0x000fe20000000000 */
[----:B------:R-:W-:Y:S01]  /*1160*/  UIMAD.WIDE UR10, UR61, UR60, URZ ;  /* 0x0000003c3d0a72a5 */ /* 0x000fe2000f8e023f */
[----:B------:R-:W1:Y:S01]  /*1170*/  F2I.FTZ.U32.TRUNC.NTZ R3, R2 ;  /* 0x0000000200037305 */ /* 0x000e62000021f000 */
[----:B------:R-:W-:Y:S02]  /*1180*/  UIMAD.WIDE.U32 UR12, UR45, UR58, URZ ;  /* 0x0000003a2d0c72a5 */ /* 0x000fe4000f8e003f */
[----:B------:R-:W-:Y:S02]  /*1190*/  UIMAD UR9, UR57, UR58, UR9 ;  /* 0x0000003a390972a4 */ /* 0x000fe4000f8e0209 */
[----:B------:R-:W-:-:S02]  /*11a0*/  UISETP.NE.AND UP3, UPT, UR18, URZ, UPT ;  /* 0x0000003f1200728c */ /* 0x000fc4000bf65270 */
[----:B------:R-:W-:Y:S02]  /*11b0*/  UIMAD UR17, UR11, UR12, URZ ;  /* 0x0000000c0b1172a4 */ /* 0x000fe4000f8e023f */
[----:B------:R-:W-:Y:S02]  /*11c0*/  UIADD3 UR9, UR13, UR9, URZ ;  /* 0x000000090d097290 */ /* 0x000fe4000fffe03f */
[----:B------:R-:W-:Y:S02]  /*11d0*/  UIMAD.WIDE.U32 UR14, UR10, UR12, URZ ;  /* 0x0000000c0a0e72a5 */ /* 0x000fe4000f8e003f */
[----:B------:R-:W-:Y:S01]  /*11e0*/  UIMAD UR9, UR10, UR9, UR17 ;  /* 0x000000090a0972a4 */ /* 0x000fe2000f8e0211 */
[----:B-1----:R-:W-:Y:S01]  /*11f0*/  IMAD.MOV R0, RZ, RZ, -R3 ;  /* 0x000000ffff007224 */ /* 0x002fe200078e0a03 */
[----:B------:R-:W-:Y:S01]  /*1200*/  UIMAD.WIDE.U32 UR12, UR10, UR5, URZ ;  /* 0x000000050a0c72a5 */ /* 0x000fe2000f8e003f */
[----:B------:R-:W-:Y:S01]  /*1210*/  IMAD.MOV.U32 R2, RZ, RZ, RZ ;  /* 0x000000ffff027224 */ /* 0x000fe200078e00ff */
[----:B------:R-:W-:Y:S01]  /*1220*/  UIMAD UR17, UR11, UR5, URZ ;  /* 0x000000050b1172a4 */ /* 0x000fe2000f8e023f */
[----:B------:R-:W-:Y:S01]  /*1230*/  IMAD R0, R0, R5, RZ ;  /* 0x0000000500007224 */ /* 0x000fe200078e02ff */
[----:B------:R-:W-:-:S02]  /*1240*/  UIADD3 UR47, UR15, UR9, URZ ;  /* 0x000000090f2f7290 */ /* 0x000fc4000fffe03f */
[----:B------:R-:W-:Y:S01]  /*1250*/  USEL UR55, UR14, UR12, !UP1 ;  /* 0x0000000c0e377287 */ /* 0x000fe2000c800000 */
[----:B------:R-:W-:Y:S01]  /*1260*/  IMAD.HI.U32 R0, R3, R0, R2 ;  /* 0x0000000003007227 */ /* 0x000fe200078e0002 */
[----:B------:R-:W-:Y:S01]  /*1270*/  MOV R2, R4 ;  /* 0x0000000400027202 */ /* 0x000fe20000000f00 */
[----:B------:R-:W-:Y:S02]  /*1280*/  @UP3 UIMAD UR9, UR45, UR39, URZ ;  /* 0x000000272d0932a4 */ /* 0x000fe4000f8e023f */
[----:B------:R-:W-:Y:S02]  /*1290*/  ULOP3.LUT UR12, UR37, 0xffffffc0, URZ, 0xc0, !UPT ;  /* 0xffffffc0250c7892 */ /* 0x000fe4000f8ec03f */
[----:B------:R-:W-:Y:S01]  /*12a0*/  IMAD.HI.U32 R0, R0, R2, RZ ;  /* 0x0000000200007227 */ /* 0x000fe200078e00ff */
[----:B------:R-:W-:Y:S02]  /*12b0*/  UIMAD UR26, UR5, UR23, URZ ;  /* 0x00000017051a72a4 */ /* 0x000fe4000f8e023f */
[----:B------:R-:W-:Y:S01]  /*12c0*/  @UP1 UIADD3 UR47, UR13, UR17, URZ ;  /* 0x000000110d2f1290 */ /* 0x000fe2000fffe03f */
[----:B------:R-:W-:Y:S01]  /*12d0*/  IMAD.MOV R3, RZ, RZ, -R0 ;  /* 0x000000ffff037224 */ /* 0x000fe200078e0a00 */
[----:B------:R-:W-:-:S02]  /*12e0*/  @UP3 USEL UR17, UR9, UR5, !UP1 ;  /* 0x0000000509113287 */ /* 0x000fc4000c800000 */
[----:B------:R-:W-:Y:S01]  /*12f0*/  UIADD3 UR9, UR12, -0x40, URZ ;  /* 0xffffffc00c097890 */ /* 0x000fe2000fffe03f */
[C---:B------:R-:W-:Y:S01]  /*1300*/  IMAD R2, R5.reuse, R3, R2 ;  /* 0x0000000305027224 */ /* 0x040fe200078e0202 */
[----:B------:R-:W-:Y:S01]  /*1310*/  @UP3 ULDC UR24, c[0x0][0x2e4] ;  /* 0x0000b90000183ab9 */ /* 0x000fe20000000800 */
[----:B------:R-:W-:Y:S02]  /*1320*/  @UP1 UIADD3 UR46, UR25, UR26, URZ ;  /* 0x0000001a192e1290 */ /* 0x000fe4000fffe03f */
[----:B------:R-:W-:Y:S01]  /*1330*/  @!UP3 UIMAD UR13, UR45, UR60, UR56 ;  /* 0x0000003c2d0db2a4 */ /* 0x000fe2000f8e0238 */
[----:B------:R-:W-:Y:S01]  /*1340*/  ISETP.GT.U32.AND P1, PT, R5, R2, PT ;  /* 0x000000020500720c */ /* 0x000fe20003f24070 */
[----:B------:R-:W-:Y:S02]  /*1350*/  @UP3 UIMAD UR26, UR56, UR24, UR17 ;  /* 0x00000018381a32a4 */ /* 0x000fe4000f8e0211 */
[----:B------:R-:W-:Y:S02]  /*1360*/  USHF.R.S32.HI UR24, URZ, 0x1f, UR9 ;  /* 0x0000001f3f187899 */ /* 0x000fe40008011409 */
[----:B------:R-:W-:-:S02]  /*1370*/  UIADD3 UR12, UP2, UR9, UR33, URZ ;  /* 0x00000021090c7290 */ /* 0x000fc4000ff5e03f */
[----:B------:R-:W-:Y:S01]  /*1380*/  @!UP3 UIMAD UR26, UR13, UR39, URZ ;  /* 0x000000270d1ab2a4 */ /* 0x000fe2000f8e023f */
[----:B------:R-:W-:Y:S01]  /*1390*/  ULDC.U8 UR19, c[0x0][0x480] ;  /* 0x0001200000137ab9 */ /* 0x000fe20000000000 */
[----:B------:R-:W-:Y:S02]  /*13a0*/  UIADD3.X UR13, UR24, UR35, URZ, UP2, !UPT ;  /* 0x00000023180d7290 */ /* 0x000fe400097fe43f */
[----:B------:R-:W-:Y:S02]  /*13b0*/  UIMAD UR11, UR11, UR12, URZ ;  /* 0x0000000c0b0b72a4 */ /* 0x000fe4000f8e023f */
[----:B------:R-:W-:Y:S01]  /*13c0*/  @!P1 IMAD.IADD R2, R2, 0x1, -R5 ;  /* 0x0000000102029824 */ /* 0x000fe200078e0a05 */
[----:B------:R-:W-:Y:S01]  /*13d0*/  @!P1 IADD3 R0, R0, 0x1, RZ ;  /* 0x0000000100009810 */ /* 0x000fe20007ffe0ff */
[----:B------:R-:W-:Y:S01]  /*13e0*/  @UP0 UIADD3 UR29, UR16, UR30, URZ ;  /* 0x0000001e101d0290 */ /* 0x000fe2000fffe03f */
[----:B------:R-:W-:Y:S01]  /*13f0*/  PLOP3.LUT P1, PT, PT, PT, UP0, 0x80, 0x0 ;  /* 0x000000000000781c */ /* 0x000fe20003f2f008 */
[----:B------:R-:W-:Y:S01]  /*1400*/  @UP0 UIADD3 UR27, UR16, UR30, URZ ;  /* 0x0000001e101b0290 */ /* 0x000fe2000fffe03f */
[----:B------:R-:W-:Y:S01]  /*1410*/  ISETP.GE.U32.AND P0, PT, R2, R5, PT ;  /* 0x000000050200720c */ /* 0x000fe20003f06070 */
[----:B------:R-:W-:Y:S01]  /*1420*/  UISETP.NE.AND UP4, UPT, UR19, URZ, UPT ;  /* 0x0000003f1300728c */ /* 0x000fe2000bf85270 */
[----:B------:R-:W-:Y:S01]  /*1430*/  LOP3.LUT R2, R6, UR56, RZ, 0x3c, !PT ;  /* 0x0000003806027c12 */ /* 0x000fe2000f8e3cff */
[----:B------:R-:W-:Y:S01]  /*1440*/  @UP0 ULDC.64 UR20, c[0x0][0x250] ;  /* 0x0000940000140ab9 */ /* 0x000fe20000000a00 */
[----:B------:R-:W-:Y:S01]  /*1450*/  @UP0 ULDC.64 UR18, c[0x0][0x248] ;  /* 0x0000920000120ab9 */ /* 0x000fe20000000a00 */
[----:B------:R-:W-:Y:S01]  /*1460*/  UIMAD.WIDE.U32 UR38, UR10, UR12, URZ ;  /* 0x0000000c0a2672a5 */ /* 0x000fe2000f8e003f */
[----:B------:R-:W-:Y:S01]  /*1470*/  ISETP.GE.AND P2, PT, R2, RZ, PT ;  /* 0x000000ff0200720c */ /* 0x000fe20003f46270 */
[----:B------:R-:W-:-:S02]  /*1480*/  UIMAD UR12, UR10, UR13, UR11 ;  /* 0x0000000d0a0c72a4 */ /* 0x000fc4000f8e020b */
[----:B------:R-:W-:Y:S02]  /*1490*/  @UP0 UIMAD.WIDE.U32 UR14, UR29, UR18, URZ ;  /* 0x000000121d0e02a5 */ /* 0x000fe4000f8e003f */
[----:B------:R-:W-:Y:S02]  /*14a0*/  @UP0 UIMAD.WIDE.U32 UR10, UR27, UR20, URZ ;  /* 0x000000141b0a02a5 */ /* 0x000fe4000f8e003f */
[----:B------:R-:W-:Y:S01]  /*14b0*/  @P0 VIADD R0, R0, 0x1 ;  /* 0x0000000100000836 */ /* 0x000fe20000000000 */
[----:B------:R-:W-:Y:S01]  /*14c0*/  UIMAD UR50, UR56, UR61, URZ ;  /* 0x0000003d383272a4 */ /* 0x000fe2000f8e023f */
[----:B------:R-:W-:Y:S01]  /*14d0*/  PLOP3.LUT P0, PT, PT, PT, UP3, 0x80, 0x0 ;  /* 0x000000000000781c */ /* 0x000fe20003f0f038 */
[----:B------:R-:W-:Y:S01]  /*14e0*/  @UP0 UIMAD UR29, UR29, UR19, URZ ;  /* 0x000000131d1d02a4 */ /* 0x000fe2000f8e023f */
[----:B------:R-:W-:Y:S01]  /*14f0*/  IMAD.MOV.U32 R16, RZ, RZ, R0 ;  /* 0x000000ffff107224 */ /* 0x000fe200078e0000 */
[----:B------:R-:W-:Y:S02]  /*1500*/  @UP0 UIMAD UR13, UR27, UR21, URZ ;  /* 0x000000151b0d02a4 */ /* 0x000fe4000f8e023f */
[----:B------:R-:W-:-:S02]  /*1510*/  @!UP1 UIADD3 UR48, UR41, UR31, URZ ;  /* 0x0000001f29309290 */ /* 0x000fc4000fffe03f */
[----:B------:R-:W-:Y:S01]  /*1520*/  USEL UR52, UR49, URZ, UP4 ;  /* 0x0000003f31347287 */ /* 0x000fe2000a000000 */
[----:B------:R-:W-:Y:S01]  /*1530*/  @!P2 IADD3 R16, -R16, RZ, RZ ;  /* 0x000000ff1010a210 */ /* 0x000fe20007ffe1ff */
[----:B------:R-:W-:Y:S01]  /*1540*/  USHF.R.S32.HI UR44, URZ, 0x1f, UR34 ;  /* 0x0000001f3f2c7899 */ /* 0x000fe20008011422 */
[----:B------:R-:W-:Y:S01]  /*1550*/  @!P3 LOP3.LUT R16, RZ, R6, RZ, 0x33, !PT ;  /* 0x00000006ff10b212 */ /* 0x000fe200078e33ff */
[----:B------:R-:W-:Y:S02]  /*1560*/  USHF.R.S32.HI UR53, URZ, 0x1f, UR50 ;  /* 0x0000001f3f357899 */ /* 0x000fe40008011432 */
[----:B------:R-:W-:Y:S02]  /*1570*/  USEL UR51, UR32, URZ, UP4 ;  /* 0x0000003f20337287 */ /* 0x000fe4000a000000 */
[----:B------:R-:W-:Y:S02]  /*1580*/  @UP0 UIADD3 UR35, UR11, UR13, URZ ;  /* 0x0000000d0b230290 */ /* 0x000fe4000fffe03f */
        /* <DEDUP_REMOVED lines=17> */
.L_x_472:
        /* <DEDUP_REMOVED lines=13> */
.L_x_473:
        /* <DEDUP_REMOVED lines=11> */
.L_x_474:
[----:B------:R-:W-:-:S04]  /*1820*/  UIMAD UR5, UR45, UR60, UR56 ;  /* 0x0000003c2d0572a4 */ /* 0x000fc8000f8e0238 */
[----:B------:R-:W-:-:S12]  /*1830*/  UIMAD UR5, UR5, UR58, URZ ;  /* 0x0000003a050572a4 */ /* 0x000fd8000f8e023f */
.L_x_475:
[----:B------:R-:W1:Y:S01]  /*1840*/  S2R R24, SR_TID.X ;  /* 0x0000000000187919 */ /* 0x000e620000002100 */
[----:B------:R-:W2:Y:S01]  /*1850*/  LDC.64 R12, c[0x0][0x420] ;  /* 0x00010800ff0c7b82 */ /* 0x000ea20000000a00 */
[----:B------:R-:W-:Y:S01]  /*1860*/  UIMAD UR14, UR61, UR60, URZ ;  /* 0x0000003c3d0e72a4 */ /* 0x000fe2000f8e023f */
[----:B------:R-:W-:Y:S01]  /*1870*/  SHF.R.S32.HI R225, RZ, 0x1f, R224 ;  /* 0x0000001fffe17819 */ /* 0x000fe200000114e0 */
[----:B------:R-:W-:Y:S01]  /*1880*/  USHF.R.S32.HI UR32, URZ, 0x1f, UR56 ;  /* 0x0000001f3f207899 */ /* 0x000fe20008011438 */
[----:B------:R-:W-:Y:S01]  /*1890*/  IADD3 R4, P0, R224, UR10, RZ ;  /* 0x0000000ae0047c10 */ /* 0x000fe2000ff1e0ff */
[----:B------:R-:W-:Y:S01]  /*18a0*/  ULDC.64 UR10, c[0x0][0x428] ;  /* 0x00010a00000a7ab9 */ /* 0x000fe20000000a00 */
[----:B------:R-:W-:Y:S01]  /*18b0*/  UIADD3 UR27, UR9, UR5, URZ ;  /* 0x00000005091b7290 */ /* 0x000fe2000fffe03f */
[----:B------:R-:W-:Y:S01]  /*18c0*/  BSSY B1, `(.L_x_471) ;  /* 0x00009a6000017945 */ /* 0x000fe20003800000 */
[----:B------:R-:W-:Y:S01]  /*18d0*/  IADD3.X R5, R225, UR48, RZ, P0, !PT ;  /* 0x00000030e1057c10 */ /* 0x000fe200087fe4ff */
[----:B------:R-:W-:Y:S01]  /*18e0*/  UIMAD UR5, UR32, UR10, URZ ;  /* 0x0000000a200572a4 */ /* 0x000fe2000f8e023f */
[----:B------:R-:W-:Y:S01]  /*18f0*/  ULDC.64 UR12, c[0x0][0x258] ;  /* 0x00009600000c7ab9 */ /* 0x000fe20000000a00 */
[----:B------:R-:W-:-:S02]  /*1900*/  UIADD3 UR26, UR9, UR26, URZ ;  /* 0x0000001a091a7290 */ /* 0x000fc4000fffe03f */
[----:B------:R-:W-:Y:S02]  /*1910*/  UIMAD UR15, UR56, UR11, UR5 ;  /* 0x0000000b380f72a4 */ /* 0x000fe4000f8e0205 */
[----:B------:R-:W-:Y:S02]  /*1920*/  USHF.L.U32 UR5, UR14, 0x6, URZ ;  /* 0x000000060e057899 */ /* 0x000fe4000800063f */
[----:B------:R-:W-:Y:S01]  /*1930*/  UISETP.GE.AND UP2, UPT, UR36, 0x1, UPT ;  /* 0x000000012400788c */ /* 0x000fe2000bf46270 */
[----:B------:R-:W-:Y:S01]  /*1940*/  ULDC.64 UR40, c[0x0][0x2b0] ;  /* 0x0000ac0000287ab9 */ /* 0x000fe20000000a00 */
[----:B------:R-:W-:Y:S01]  /*1950*/  ULDC.64 UR42, c[0x0][0x478] ;  /* 0x00011e00002a7ab9 */ /* 0x000fe20000000a00 */
[----:B------:R-:W-:Y:S01]  /*1960*/  ULEA.HI.SX32 UR37, UR37, 0xffffffff, 0x1a ;  /* 0xffffffff25257891 */ /* 0x000fe2000f8fd23f */
[----:B--2---:R-:W-:Y:S01]  /*1970*/  IMAD.WIDE.U32 R4, R12, UR9, R4 ;  /* 0x000000090c047c25 */ /* 0x004fe2000f8e0004 */
[----:B-1----:R-:W-:-:S04]  /*1980*/  SHF.R.S32.HI R23, RZ, 0x1f, R24 ;  /* 0x0000001fff177819 */ /* 0x002fc80000011418 */
[CC--:B------:R-:W-:Y:S02]  /*1990*/  LEA.HI R3, R23.reuse, R24.reuse, RZ, 0x5 ;  /* 0x0000001817037211 */ /* 0x0c0fe400078f28ff */
[----:B------:R-:W-:Y:S02]  /*19a0*/  LEA.HI R2, R23, R24, RZ, 0x3 ;  /* 0x0000001817027211 */ /* 0x000fe400078f18ff */
[----:B------:R-:W-:Y:S02]  /*19b0*/  LOP3.LUT R0, R3, 0xffffffe0, RZ, 0xc0, !PT ;  /* 0xffffffe003007812 */ /* 0x000fe400078ec0ff */
[----:B------:R-:W-:Y:S02]  /*19c0*/  SHF.R.S32.HI R3, RZ, 0x5, R3 ;  /* 0x00000005ff037819 */ /* 0x000fe40000011403 */
[----:B------:R-:W-:Y:S01]  /*19d0*/  SHF.R.S32.HI R2, RZ, 0x3, R2 ;  /* 0x00000003ff027819 */ /* 0x000fe20000011402 */
[----:B------:R-:W-:-:S03]  /*19e0*/  IMAD.IADD R0, R24, 0x1, -R0 ;  /* 0x0000000118007824 */ /* 0x000fc600078e0a00 */
[----:B------:R-:W-:Y:S01]  /*19f0*/  SHF.R.S32.HI R22, RZ, 0x1f, R2 ;  /* 0x0000001fff167819 */ /* 0x000fe20000011402 */
[----:B------:R-:W-:Y:S01]  /*1a00*/  IMAD R14, R3, UR14, R0 ;  /* 0x0000000e030e7c24 */ /* 0x000fe2000f8e0200 */
[----:B------:R-:W-:Y:S01]  /*1a10*/  IADD3 R0, P1, R2, UR9, RZ ;  /* 0x0000000902007c10 */ /* 0x000fe2000ff3e0ff */
[----:B------:R-:W-:-:S03]  /*1a20*/  IMAD R3, R12, UR24, RZ ;  /* 0x000000180c037c24 */ /* 0x000fc6000f8e02ff */
[----:B------:R-:W-:Y:S01]  /*1a30*/  IADD3.X R6, R22, UR24, RZ, P1, !PT ;  /* 0x0000001816067c10 */ /* 0x000fe20008ffe4ff */
[----:B------:R-:W-:Y:S01]  /*1a40*/  IMAD R3, R13, UR9, R3 ;  /* 0x000000090d037c24 */ /* 0x000fe2000f8e0203 */
[----:B------:R-:W-:Y:S01]  /*1a50*/  UIMAD UR9, UR32, UR12, URZ ;  /* 0x0000000c200972a4 */ /* 0x000fe2000f8e023f */
[----:B------:R-:W-:Y:S02]  /*1a60*/  ULDC.64 UR24, c[0x0][0x3e0] ;  /* 0x0000f80000187ab9 */ /* 0x000fe40000000a00 */
[----:B------:R-:W-:Y:S01]  /*1a70*/  IMAD R6, R6, UR22, RZ ;  /* 0x0000001606067c24 */ /* 0x000fe2000f8e02ff */
[----:B------:R-:W-:Y:S01]  /*1a80*/  UIMAD UR13, UR56, UR13, UR9 ;  /* 0x0000000d380d72a4 */ /* 0x000fe2000f8e0209 */
[----:B------:R-:W-:Y:S01]  /*1a90*/  IMAD.IADD R5, R5, 0x1, R3 ;  /* 0x0000000105057824 */ /* 0x000fe200078e0203 */
[----:B------:R-:W-:Y:S01]  /*1aa0*/  USHF.R.S32.HI UR9, URZ, 0x1f, UR5 ;  /* 0x0000001f3f097899 */ /* 0x000fe20008011405 */
[C---:B------:R-:W-:Y:S01]  /*1ab0*/  IMAD R8, R0.reuse, UR23, R6 ;  /* 0x0000001700087c24 */ /* 0x040fe2000f8e0206 */
[----:B------:R-:W-:Y:S01]  /*1ac0*/  UIADD3 UR5, UP1, UP0, UR38, UR5, UR50 ;  /* 0x0000000526057290 */ /* 0x000fe2000f83e032 */
[----:B------:R-:W-:Y:S01]  /*1ad0*/  IMAD.WIDE.U32 R6, R0, UR22, R224 ;  /* 0x0000001600067c25 */ /* 0x000fe2000f8e00e0 */
[----:B------:R-:W-:-:S02]  /*1ae0*/  ULDC.64 UR32, c[0x0][0x400] ;  /* 0x0001000000207ab9 */ /* 0x000fc40000000a00 */
[----:B------:R-:W-:Y:S01]  /*1af0*/  UIADD3.X UR9, UR49, UR9, UR53, UP1, UP0 ;  /* 0x0000000931097290 */ /* 0x000fe20008fe0435 */
[----:B------:R-:W-:Y:S01]  /*1b00*/  IMAD.U32 R0, RZ, RZ, UR10 ;  /* 0x0000000aff007e24 */ /* 0x000fe2000f8e00ff */
[----:B------:R-:W-:Y:S01]  /*1b10*/  IADD3 R6, P0, R6, UR54, RZ ;  /* 0x0000003606067c10 */ /* 0x000fe2000ff1e0ff */
[----:B------:R-:W-:Y:S02]  /*1b20*/  ULDC.64 UR10, c[0x0][0x210] ;  /* 0x00008400000a7ab9 */ /* 0x000fe40000000a00 */
[----:B------:R-:W-:Y:S01]  /*1b30*/  IMAD.WIDE.U32 R4, R0, UR56, R4 ;  /* 0x0000003800047c25 */ /* 0x000fe2000f8e0004 */
[----:B------:R-:W-:Y:S02]  /*1b40*/  IADD3.X R7, R7, UR46, R8, P0, !PT ;  /* 0x0000002e07077c10 */ /* 0x000fe400087fe408 */
[----:B------:R-:W-:Y:S01]  /*1b50*/  PLOP3.LUT P0, PT, PT, PT, UP2, 0x80, 0x0 ;  /* 0x000000000000781c */ /* 0x000fe20003f0f028 */
[----:B------:R-:W-:Y:S01]  /*1b60*/  IMAD.U32 R0, RZ, RZ, UR12 ;  /* 0x0000000cff007e24 */ /* 0x000fe2000f8e00ff */
[----:B------:R-:W-:Y:S01]  /*1b70*/  UIADD3 UR12, UP1, UP0, UR51, UR5, UR55 ;  /* 0x00000005330c7290 */ /* 0x000fe2000f83e037 */
[----:B------:R-:W-:Y:S01]  /*1b80*/  VIADD R5, R5, UR15 ;  /* 0x0000000f05057c36 */ /* 0x000fe20008000000 */
[----:B------:R-:W-:Y:S01]  /*1b90*/  UIMAD.WIDE UR14, UR26, 0x4, UR40 ;  /* 0x000000041a0e78a5 */ /* 0x000fe2000f8e0228 */
[----:B------:R-:W-:Y:S01]  /*1ba0*/  IMAD.WIDE.U32 R6, R0, UR56, R6 ;  /* 0x0000003800067c25 */ /* 0x000fe2000f8e0006 */
[----:B------:R-:W-:-:S02]  /*1bb0*/  UIADD3.X UR5, UR52, UR9, UR47, UP1, UP0 ;  /* 0x0000000934057290 */ /* 0x000fc40008fe042f */
[----:B------:R-:W-:Y:S01]  /*1bc0*/  UIMAD.WIDE UR26, UR27, 0x4, UR42 ;  /* 0x000000041b1a78a5 */ /* 0x000fe2000f8e022a */
[-C--:B------:R-:W-:Y:S01]  /*1bd0*/  IMAD R0, R22, R12.reuse, RZ ;  /* 0x0000000c16007224 */ /* 0x080fe200078e02ff */
[----:B------:R-:W-:Y:S01]  /*1be0*/  LEA R10, P4, R6, UR10, 0x1 ;  /* 0x0000000a060a7c11 */ /* 0x000fe2000f8808ff */
[----:B------:R-:W-:-:S04]  /*1bf0*/  IMAD.WIDE.U32 R4, R2, R12, R4 ;  /* 0x0000000c02047225 */ /* 0x000fc800078e0004 */
[----:B------:R-:W-:Y:S01]  /*1c00*/  IMAD R3, R2, R13, R0 ;  /* 0x0000000d02037224 */ /* 0x000fe200078e0200 */
[----:B------:R-:W-:Y:S01]  /*1c10*/  IADD3 R0, P2, R14, UR12, RZ ;  /* 0x0000000c0e007c10 */ /* 0x000fe2000ff5e0ff */
[----:B------:R-:W-:Y:S01]  /*1c20*/  VIADD R15, R7, UR13 ;  /* 0x0000000d070f7c36 */ /* 0x000fe20008000000 */
[----:B------:R-:W-:Y:S01]  /*1c30*/  LEA R8, P3, R4, UR24, 0x1 ;  /* 0x0000001804087c11 */ /* 0x000fe2000f8608ff */
[----:B------:R-:W-:Y:S01]  /*1c40*/  IMAD.IADD R3, R5, 0x1, R3 ;  /* 0x0000000105037824 */ /* 0x000fe200078e0203 */
[----:B------:R-:W-:Y:S02]  /*1c50*/  LEA R222, P1, R0, UR32, 0x2 ;  /* 0x0000002000de7c11 */ /* 0x000fe4000f8210ff */
[----:B------:R-:W-:Y:S02]  /*1c60*/  LEA.HI.X.SX32 R14, R14, UR5, 0x1, P2 ;  /* 0x000000050e0e7c11 */ /* 0x000fe400090f0eff */
        /* <DEDUP_REMOVED lines=8> */
[C---:B------:R-:W-:Y:S01]  /*1cf0*/  VIADD R19, R2.reuse, 0x20 ;  /* 0x0000002002137836 */ /* 0x040fe20000000000 */
[----:B------:R-:W-:Y:S01]  /*1d00*/  UMOV UR12, UR15 ;  /* 0x0000000f000c7c82 */ /* 0x000fe20008000000 */
[----:B------:R-:W-:Y:S01]  /*1d10*/  UMOV UR15, UR26 ;  /* 0x0000001a000f7c82 */ /* 0x000fe20008000000 */
[----:B------:R-:W-:Y:S01]  /*1d20*/  ULEA.HI UR26, UR9, UR9, URZ, 0x1 ;  /* 0x00000009091a7291 */ /* 0x000fe2000f8f083f */
[----:B------:R-:W-:Y:S05]  /*1d30*/  BSSY B0, `(.L_x_477) ;  /* 0x000001d000007945 */ /* 0x000fea0003800000 */
[----:B------:R-:W-:Y:S01]  /*1d40*/  @P0 BAR.SYNC.DEFER_BLOCKING 0x0 ;  /* 0x0000000000000b1d */ /* 0x000fe20000010000 */
[----:B------:R-:W-:Y:S01]  /*1d50*/  ISETP.GE.AND P4, PT, R2, UR5, PT ;  /* 0x0000000502007c0c */ /* 0x000fe2000bf86270 */
[----:B------:R-:W-:Y:S01]  /*1d60*/  ULOP3.LUT UR26, UR26, 0xfffffffe, URZ, 0xc0, !UPT ;  /* 0xfffffffe1a1a7892 */ /* 0x000fe2000f8ec03f */
[----:B------:R-:W-:Y:S01]  /*1d70*/  ISETP.GE.AND P3, PT, R19, UR5, PT ;  /* 0x0000000513007c0c */ /* 0x000fe2000bf66270 */
[----:B------:R-:W-:-:S02]  /*1d80*/  IMAD.MOV.U32 R234, RZ, RZ, R8 ;  /* 0x000000ffffea7224 */ /* 0x000fc400078e0008 */
[----:B------:R-:W-:Y:S01]  /*1d90*/  UIADD3 UR26, UR9, -UR26, URZ ;  /* 0x8000001a091a7290 */ /* 0x000fe2000fffe03f */
[----:B------:R-:W-:Y:S01]  /*1da0*/  IMAD.MOV.U32 R235, RZ, RZ, R9 ;  /* 0x000000ffffeb7224 */ /* 0x000fe200078e0009 */
[----:B------:R-:W-:Y:S01]  /*1db0*/  UMOV UR13, UR14 ;  /* 0x0000000e000d7c82 */ /* 0x000fe20008000000 */
[----:B------:R-:W-:Y:S01]  /*1dc0*/  UMOV UR14, UR27 ;  /* 0x0000001b000e7c82 */ /* 0x000fe20008000000 */
[----:B------:R-:W-:Y:S01]  /*1dd0*/  UISETP.NE.AND UP0, UPT, UR26, 0x1, UPT ;  /* 0x000000011a00788c */ /* 0x000fe2000bf05270 */
[----:B------:R-:W-:-:S03]  /*1de0*/  VIADD R14, R224, 0x40 ;  /* 0x00000040e00e7836 */ /* 0x000fc60000000000 */
        /* <DEDUP_REMOVED lines=17> */
.L_x_478:
[----:B------:R-:W-:Y:S05]  /*1f00*/  BSYNC B0 ;  /* 0x0000000000007941 */ /* 0x000fea0003800000 */
.L_x_477:
        /* <DEDUP_REMOVED lines=29> */
.L_x_480:
[----:B------:R-:W-:Y:S05]  /*20e0*/  BSYNC B0 ;  /* 0x0000000000007941 */ /* 0x000fea0003800000 */
.L_x_479:
        /* <DEDUP_REMOVED lines=12> */
.L_x_482:
        /* <DEDUP_REMOVED lines=20> */
.L_x_483:
[----:B------:R-:W-:Y:S05]  /*22f0*/  BSYNC B0 ;  /* 0x0000000000007941 */ /* 0x000fea0003800000 */
.L_x_481:
        /* <DEDUP_REMOVED lines=13> */
.L_x_485:
        /* <DEDUP_REMOVED lines=29> */
.L_x_486:
[----:B------:R-:W-:Y:S05]  /*25a0*/  BSYNC B0 ;  /* 0x0000000000007941 */ /* 0x000fea0003800000 */
.L_x_484:
[----:B------:R-:W-:Y:S01]  /*25b0*/  UIMAD UR10, UR44, UR18, URZ ;  /* 0x000000122c0a72a4 */ /* 0x000fe2000f8e023f */
[----:B-1----:R-:W-:Y:S01]  /*25c0*/  IMAD.U32 R4, RZ, RZ, UR18 ;  /* 0x00000012ff047e24 */ /* 0x002fe2000f8e00ff */
[----:B------:R-:W-:Y:S01]  /*25d0*/  ULDC.64 UR22, c[0x0][0x260] ;  /* 0x0000980000167ab9 */ /* 0x000fe20000000a00 */
[----:B------:R-:W-:Y:S01]  /*25e0*/  VIADD R8, R252, 0x8 ;  /* 0x00000008fc087836 */ /* 0x000fe20000000000 */
[----:B------:R-:W-:Y:S01]  /*25f0*/  UIMAD UR11, UR34, UR19, UR10 ;  /* 0x00000013220b72a4 */ /* 0x000fe2000f8e020a */
[----:B------:R-:W-:Y:S01]  /*2600*/  IMAD.WIDE.U32 R4, R4, UR34, R224 ;  /* 0x0000002204047c25 */ /* 0x000fe2000f8e00e0 */
[----:B------:R-:W-:Y:S01]  /*2610*/  UIMAD UR10, UR28, -0x80, UR8 ;  /* 0xffffff801c0a78a4 */ /* 0x000fe2000f8e0208 */
[----:B------:R-:W-:Y:S01]  /*2620*/  BSSY B0, `(.L_x_487) ;  /* 0x0000030000007945 */ /* 0x000fe20003800000 */
[----:B------:R-:W-:Y:S01]  /*2630*/  ISETP.GE.AND P2, PT, R8, UR5, PT ;  /* 0x0000000508007c0c */ /* 0x000fe2000bf46270 */
[----:B------:R-:W-:Y:S01]  /*2640*/  VIADD R11, R252, 0x28 ;  /* 0x00000028fc0b7836 */ /* 0x000fe20000000000 */
[----:B------:R-:W-:Y:S01]  /*2650*/  IADD3 R6, P0, R4, UR17, RZ ;  /* 0x0000001104067c10 */ /* 0x000fe2000ff1e0ff */
[----:B------:R-:W-:Y:S01]  /*2660*/  IMAD.U32 R3, RZ, RZ, UR11 ;  /* 0x0000000bff037e24 */ /* 0x000fe2000f8e00ff */
[----:B------:R-:W-:Y:S01]  /*2670*/  ISETP.GE.AND P5, PT, R2, UR10, PT ;  /* 0x0000000a02007c0c */ /* 0x000fe2000bfa6270 */
[----:B------:R-:W-:Y:S01]  /*2680*/  VIADD R4, R252, 0x20 ;  /* 0x00000020fc047836 */ /* 0x000fe20000000000 */
[----:B------:R-:W-:-:S02]  /*2690*/  P2R R21, PR, RZ, 0x4 ;  /* 0x00000004ff157803 */ /* 0x000fc40000000000 */
[----:B------:R-:W-:Y:S01]  /*26a0*/  IADD3.X R7, R5, UR29, R3, P0, !PT ;  /* 0x0000001d05077c10 */ /* 0x000fe200087fe403 */
[----:B------:R-:W-:Y:S01]  /*26b0*/  IMAD R3, R17, UR22, RZ ;  /* 0x0000001611037c24 */ /* 0x000fe2000f8e02ff */
[----:B------:R-:W-:Y:S02]  /*26c0*/  ISETP.GE.AND P0, PT, R4, UR5, PT ;  /* 0x0000000504007c0c */ /* 0x000fe4000bf06270 */
[----:B------:R-:W-:Y:S01]  /*26d0*/  ISETP.GE.AND P2, PT, R252, UR5, PT ;  /* 0x00000005fc007c0c */ /* 0x000fe2000bf46270 */
[C---:B------:R-:W-:Y:S01]  /*26e0*/  IMAD R3, R16.reuse, UR23, R3 ;  /* 0x0000001710037c24 */ /* 0x040fe2000f8e0203 */
[----:B------:R-:W-:Y:S01]  /*26f0*/  P2R R20, PR, RZ, 0x1 ;  /* 0x00000001ff147803 */ /* 0x000fe20000000000 */
[----:B------:R-:W-:Y:S01]  /*2700*/  IMAD.WIDE.U32 R6, R16, UR22, R6 ;  /* 0x0000001610067c25 */ /* 0x000fe2000f8e0006 */
[----:B------:R-:W-:Y:S01]  /*2710*/  ISETP.GE.AND P0, PT, R11, UR5, PT ;  /* 0x000000050b007c0c */ /* 0x000fe2000bf06270 */
[----:B------:R1:W-:Y:S01]  /*2720*/  @P5 STS.128 [R0+0xc000], RZ ;  /* 0x00c000ff00005388 */ /* 0x0003e20000000c00 */
[----:B------:R-:W-:Y:S01]  /*2730*/  P2R R18, PR, RZ, 0x4 ;  /* 0x00000004ff127803 */ /* 0x000fe20000000000 */
[----:B------:R-:W-:Y:S01]  /*2740*/  IMAD.IADD R10, R7, 0x1, R3 ;  /* 0x00000001070a7824 */ /* 0x000fe200078e0203 */
[----:B------:R-:W-:Y:S01]  /*2750*/  P2R R15, PR, RZ, 0x1 ;  /* 0x00000001ff0f7803 */ /* 0x000fe20000000000 */
[----:B------:R1:W-:Y:S01]  /*2760*/  @P5 STS.128 [R0+0x10000], RZ ;  /* 0x010000ff00005388 */ /* 0x0003e20000000c00 */
[----:B------:R-:W-:Y:S07]  /*2770*/  @P5 BRA `(.L_x_488) ;  /* 0x0000000000685947 */ /* 0x000fee0003800000 */
        /* <DEDUP_REMOVED lines=26> */
.L_x_488:
[----:B------:R-:W-:Y:S05]  /*2920*/  BSYNC B0 ;  /* 0x0000000000007941 */ /* 0x000fea0003800000 */
.L_x_487:
        /* <DEDUP_REMOVED lines=33> */
.L_x_490:
[----:B------:R-:W-:Y:S05]  /*2b40*/  BSYNC B0 ;  /* 0x0000000000007941 */ /* 0x000fea0003800000 */
.L_x_489:
        /* <DEDUP_REMOVED lines=34> */
.L_x_492:
[----:B------:R-:W-:Y:S05]  /*2d70*/  BSYNC B0 ;  /* 0x0000000000007941 */ /* 0x000fea0003800000 */
.L_x_491:
        /* <DEDUP_REMOVED lines=33> */
.L_x_494:
[----:B------:R-:W-:Y:S05]  /*2f90*/  BSYNC B0 ;  /* 0x0000000000007941 */ /* 0x000fea0003800000 */
.L_x_493:
        /* <DEDUP_REMOVED lines=42> */
.L_x_496:
[----:B------:R-:W-:Y:S05]  /*3240*/  BSYNC B0 ;  /* 0x0000000000007941 */ /* 0x000fea0003800000 */
.L_x_495:
        /* <DEDUP_REMOVED lines=32> */
.L_x_498:
[----:B------:R-:W-:Y:S05]  /*3450*/  BSYNC B0 ;  /* 0x0000000000007941 */ /* 0x000fea0003800000 */
.L_x_497:
        /* <DEDUP_REMOVED lines=32> */
.L_x_500:
[----:B------:R-:W-:Y:S05]  /*3660*/  BSYNC B0 ;  /* 0x0000000000007941 */ /* 0x000fea0003800000 */
.L_x_499:
        /* <DEDUP_REMOVED lines=32> */
.L_x_502:
[----:B------:R-:W-:Y:S05]  /*3870*/  BSYNC B0 ;  /* 0x0000000000007941 */ /* 0x000fea0003800000 */
.L_x_501:
[----:B------:R-:W-:Y:S01]  /*3880*/  ULDC.64 UR18, c[0x0][0x3c8] ;  /* 0x0000f20000127ab9 */ /* 0x000fe20000000a00 */
[----:B------:R-:W-:Y:S01]  /*3890*/  USHF.R.S32.HI UR10, URZ, 0x1f, UR56 ;  /* 0x0000001f3f0a7899 */ /* 0x000fe20008011438 */
[----:B------:R-:W-:Y:S01]  /*38a0*/  ISETP.NE.AND P6, PT, R18, RZ, PT ;  /* 0x000000ff1200720c */ /* 0x000fe20003fc5270 */
[----:B------:R-:W-:Y:S01]  /*38b0*/  UISETP.NE.U32.AND UP1, UPT, UR18, URZ, UPT ;  /* 0x0000003f1200728c */ /* 0x000fe2000bf25070 */
[----:B------:R-:W-:Y:S02]  /*38c0*/  SHF.R.S32.HI R7, RZ, 0x1f, R252 ;  /* 0x0000001fff077819 */ /* 0x000fe400000114fc */
[----:B------:R-:W-:Y:S01]  /*38d0*/  ISETP.NE.AND P5, PT, R21, RZ, PT ;  /* 0x000000ff1500720c */ /* 0x000fe20003fa5270 */
[----:B------:R-:W-:Y:S01]  /*38e0*/  UISETP.NE.AND.EX UP1, UPT, UR19, URZ, UPT, UP1 ;  /* 0x0000003f1300728c */ /* 0x000fe2000bf25310 */
[----:B------:R-:W-:Y:S01]  /*38f0*/  ISETP.NE.AND P4, PT, R20, RZ, PT ;  /* 0x000000ff1400720c */ /* 0x000fe20003f85270 */
[----:B------:R-:W-:Y:S01]  /*3900*/  IMAD.MOV.U32 R239, RZ, RZ, 0x7f800000 ;  /* 0x7f800000ffef7424 */ /* 0x000fe200078e00ff */
[----:B------:R-:W-:Y:S01]  /*3910*/  ISETP.NE.AND P3, PT, R15, RZ, PT ;  /* 0x000000ff0f00720c */ /* 0x000fe20003f65270 */
[----:B------:R-:W-:Y:S01]  /*3920*/  IMAD.MOV.U32 R240, RZ, RZ, 0x7f800000 ;  /* 0x7f800000fff07424 */ /* 0x000fe200078e00ff */
[----:B------:R-:W-:Y:S01]  /*3930*/  SHF.R.S32.HI R5, RZ, 0x1f, R11 ;  /* 0x0000001fff057819 */ /* 0x000fe2000001140b */
[----:B------:R-:W-:Y:S01]  /*3940*/  IMAD.MOV.U32 R237, RZ, RZ, 0x7f800000 ;  /* 0x7f800000ffed7424 */ /* 0x000fe200078e00ff */
[----:B------:R-:W-:Y:S01]  /*3950*/  PLOP3.LUT P2, PT, PT, PT, UP1, 0x80, 0x0 ;  /* 0x000000000000781c */ /* 0x000fe20003f4f018 */
[----:B------:R-:W-:Y:S01]  /*3960*/  IMAD.MOV.U32 R238, RZ, RZ, 0x7f800000 ;  /* 0x7f800000ffee7424 */ /* 0x000fe200078e00ff */
[----:B------:R-:W0:Y:S01]  /*3970*/  LDGDEPBAR ;  /* 0x00000000000079af */ /* 0x000e220000000000 */
[----:B------:R-:W-:Y:S01]  /*3980*/  ULDC UR17, c[0x0][0x2d0] ;  /* 0x0000b40000117ab9 */ /* 0x000fe20000000800 */
[----:B------:R-:W-:Y:S01]  /*3990*/  @UP1 ULDC.64 UR20, c[0x0][0x3d0] ;  /* 0x0000f40000141ab9 */ /* 0x000fe20000000a00 */
[----:B------:R-:W-:Y:S01]  /*39a0*/  @UP1 UMOV UR11, UR10 ;  /* 0x0000000a000b1c82 */ /* 0x000fe20008000000 */
[----:B------:R-:W-:Y:S01]  /*39b0*/  @UP1 UIMAD UR5, UR57, UR20, URZ ;  /* 0x00000014390512a4 */ /* 0x000fe2000f8e023f */
[----:B------:R-:W-:-:S02]  /*39c0*/  @UP1 UMOV UR10, UR56 ;  /* 0x00000038000a1c82 */ /* 0x000fc40008000000 */
[----:B------:R-:W-:Y:S02]  /*39d0*/  @UP1 UIMAD.WIDE.U32 UR10, UR45, UR20, UR10 ;  /* 0x000000142d0a12a5 */ /* 0x000fe4000f8e000a */
[----:B------:R-:W-:Y:S02]  /*39e0*/  @UP1 UIMAD UR5, UR45, UR21, UR5 ;  /* 0x000000152d0512a4 */ /* 0x000fe4000f8e0205 */
[----:B------:R-:W-:Y:S02]  /*39f0*/  @UP1 ULEA UR18, UP0, UR10, UR18, 0x2 ;  /* 0x000000120a121291 */ /* 0x000fe4000f80103f */
[----:B------:R-:W-:-:S04]  /*3a00*/  @UP1 UIADD3 UR5, UR11, UR5, URZ ;  /* 0x000000050b051290 */ /* 0x000fc8000fffe03f */
[----:B------:R-:W-:Y:S01]  /*3a10*/  @UP1 ULEA.HI.X UR19, UR10, UR19, UR5, 0x2, UP0 ;  /* 0x000000130a131291 */ /* 0x000fe200080f1405 */
[----:B-1----:R-:W-:Y:S01]  /*3a20*/  IMAD.U32 R2, RZ, RZ, UR18 ;  /* 0x00000012ff027e24 */ /* 0x002fe2000f8e00ff */
[----:B--234-:R-:W-:Y:S01]  /*3a30*/  SHF.L.U64.HI R0, R252, 0x2, R7 ;  /* 0x00000002fc007819 */ /* 0x01cfe20000010207 */
[----:B------:R-:W-:Y:S01]  /*3a40*/  @UP1 ULDC UR5, c[0x0][0x2e8] ;  /* 0x0000ba0000051ab9 */ /* 0x000fe20000000800 */
[----:B------:R-:W-:Y:S01]  /*3a50*/  VIADD R212, R218, 0x2000 ;  /* 0x00002000dad47836 */ /* 0x000fe20000000000 */
[----:B------:R-:W-:Y:S01]  /*3a60*/  UIADD3 UR10, UR34, 0x80, URZ ;  /* 0x00000080220a7890 */ /* 0x000fe2000fffe03f */
[----:B------:R-:W-:Y:S02]  /*3a70*/  IMAD.U32 R3, RZ, RZ, UR19 ;  /* 0x00000013ff037e24 */ /* 0x000fe4000f8e00ff */
[----:B------:R-:W-:Y:S02]  /*3a80*/  IMAD.MOV.U32 R219, RZ, RZ, 0x20 ;  /* 0x00000020ffdb7424 */ /* 0x000fe400078e00ff */
[----:B------:R-:W-:Y:S01]  /*3a90*/  IMAD.MOV.U32 R217, RZ, RZ, 0x40 ;  /* 0x00000040ffd97424 */ /* 0x000fe200078e00ff */
[----:B------:R1:W2:Y:S01]  /*3aa0*/  @P2 LDG.E R6, desc[UR6][R2.64] ;  /* 0x0000000602062981 */ /* 0x0002a2000c1e1900 */
[----:B------:R-:W-:Y:S01]  /*3ab0*/  IMAD.MOV.U32 R230, RZ, RZ, R221 ;  /* 0x000000ffffe67224 */ /* 0x000fe200078e00dd */
[----:B------:R-:W-:Y:S01]  /*3ac0*/  CS2R R158, SRZ ;  /* 0x00000000009e7805 */ /* 0x000fe2000001ff00 */
[----:B------:R-:W-:Y:S01]  /*3ad0*/  IMAD.SHL.U32 R246, R252, 0x4, RZ ;  /* 0x00000004fcf67824 */ /* 0x000fe200078e00ff */
        /* <DEDUP_REMOVED lines=20> */
[----:B------:R-:W-:Y:S01]  /*3c20*/  CS2R R120, SRZ ;  /* 0x0000000000787805 */ /* 0x000fe2000001ff00 */
[----:B-1----:R-:W-:Y:S01]  /*3c30*/  IMAD.SHL.U32 R2, R252, 0x4, RZ ;  /* 0x00000004fc027824 */ /* 0x002fe200078e00ff */
[----:B------:R-:W-:Y:S02]  /*3c40*/  CS2R R118, SRZ ;  /* 0x0000000000767805 */ /* 0x000fe4000001ff00 */
[----:B------:R-:W-:Y:S02]  /*3c50*/  CS2R R116, SRZ ;  /* 0x0000000000747805 */ /* 0x000fe4000001ff00 */
[----:B------:R-:W-:Y:S02]  /*3c60*/  CS2R R110, SRZ ;  /* 0x00000000006e7805 */ /* 0x000fe4000001ff00 */
[----:B------:R-:W-:-:S02]  /*3c70*/  CS2R R108, SRZ ;  /* 0x00000000006c7805 */ /* 0x000fc4000001ff00 */
[----:B------:R-:W-:Y:S02]  /*3c80*/  IADD3 R2, P0, R2, UR13, RZ ;  /* 0x0000000d02027c10 */ /* 0x000fe4000ff1e0ff */
[----:B------:R-:W-:Y:S02]  /*3c90*/  CS2R R114, SRZ ;  /* 0x0000000000727805 */ /* 0x000fe4000001ff00 */
[----:B------:R-:W-:Y:S02]  /*3ca0*/  CS2R R112, SRZ ;  /* 0x0000000000707805 */ /* 0x000fe4000001ff00 */
[----:B------:R-:W-:Y:S02]  /*3cb0*/  CS2R R106, SRZ ;  /* 0x00000000006a7805 */ /* 0x000fe4000001ff00 */
[----:B------:R-:W-:Y:S02]  /*3cc0*/  IADD3.X R3, R0, UR12, RZ, P0, !PT ;  /* 0x0000000c00037c10 */ /* 0x000fe400087fe4ff */
[----:B------:R-:W-:-:S02]  /*3cd0*/  CS2R R104, SRZ ;  /* 0x0000000000687805 */ /* 0x000fc4000001ff00 */
[----:B------:R-:W-:Y:S02]  /*3ce0*/  LEA.HI R0, R23, R24, RZ, 0x4 ;  /* 0x0000001817007211 */ /* 0x000fe400078f20ff */
[----:B------:R-:W-:Y:S02]  /*3cf0*/  CS2R R102, SRZ ;  /* 0x0000000000667805 */ /* 0x000fe4000001ff00 */
[C---:B------:R-:W-:Y:S01]  /*3d00*/  @!P3 LEA R4, P0, R11.reuse, UR13, 0x2 ;  /* 0x0000000d0b04bc11 */ /* 0x040fe2000f8010ff */
[----:B------:R-:W5:Y:S01]  /*3d10*/  @!P6 LDG.E R239, desc[UR6][R2.64] ;  /* 0x0000000602efe981 */ /* 0x000f62000c1e1900 */
[----:B------:R-:W-:Y:S02]  /*3d20*/  LOP3.LUT R0, R0, 0xfffffff0, RZ, 0xc0, !PT ;  /* 0xfffffff000007812 */ /* 0x000fe400078ec0ff */
[----:B------:R-:W-:Y:S02]  /*3d30*/  CS2R R100, SRZ ;  /* 0x0000000000647805 */ /* 0x000fe4000001ff00 */
[----:B------:R-:W-:Y:S01]  /*3d40*/  @!P3 LEA.HI.X R5, R11, UR12, R5, 0x2, P0 ;  /* 0x0000000c0b05bc11 */ /* 0x000fe200080f1405 */
[----:B------:R-:W5:Y:S01]  /*3d50*/  @!P5 LDG.E R240, desc[UR6][R2.64+0x20] ;  /* 0x0000200602f0d981 */ /* 0x000f62000c1e1900 */
[----:B------:R-:W-:Y:S01]  /*3d60*/  CS2R R94, SRZ ;  /* 0x00000000005e7805 */ /* 0x000fe2000001ff00 */
[----:B------:R-:W-:Y:S01]  /*3d70*/  IMAD.IADD R0, R24, 0x1, -R0 ;  /* 0x0000000118007824 */ /* 0x000fe200078e0a00 */
[----:B------:R-:W-:Y:S01]  /*3d80*/  CS2R R92, SRZ ;  /* 0x00000000005c7805 */ /* 0x000fe2000001ff00 */
[----:B------:R1:W5:Y:S01]  /*3d90*/  @!P4 LDG.E R237, desc[UR6][R2.64+0x80] ;  /* 0x0000800602edc981 */ /* 0x000362000c1e1900 */
[----:B------:R-:W-:-:S02]  /*3da0*/  CS2R R98, SRZ ;  /* 0x0000000000627805 */ /* 0x000fc4000001ff00 */
[----:B------:R-:W-:Y:S02]  /*3db0*/  CS2R R96, SRZ ;  /* 0x0000000000607805 */ /* 0x000fe4000001ff00 */
[----:B------:R-:W-:Y:S01]  /*3dc0*/  CS2R R90, SRZ ;  /* 0x00000000005a7805 */ /* 0x000fe2000001ff00 */
[----:B------:R3:W5:Y:S01]  /*3dd0*/  @!P3 LDG.E R238, desc[UR6][R4.64] ;  /* 0x0000000604eeb981 */ /* 0x000762000c1e1900 */
        /* <DEDUP_REMOVED lines=19> */
[----:B------:R-:W-:Y:S01]  /*3f10*/  CS2R R46, SRZ ;  /* 0x00000000002e7805 */ /* 0x000fe2000001ff00 */
[----:B-1----:R-:W2:Y:S01]  /*3f20*/  @P2 MUFU.RCP R3, UR5 ;  /* 0x0000000500032d08 */ /* 0x002ea20008001000 */
[----:B------:R-:W-:Y:S02]  /*3f30*/  SHF.R.S32.HI R2, RZ, 0x1f, R0 ;  /* 0x0000001fff027819 */ /* 0x000fe40000011400 */
[----:B------:R-:W-:-:S02]  /*3f40*/  CS2R R44, SRZ ;  /* 0x00000000002c7805 */ /* 0x000fc4000001ff00 */
[----:B------:R-:W-:Y:S02]  /*3f50*/  CS2R R50, SRZ ;  /* 0x0000000000327805 */ /* 0x000fe4000001ff00 */
[----:B------:R-:W-:Y:S02]  /*3f60*/  CS2R R48, SRZ ;  /* 0x0000000000307805 */ /* 0x000fe4000001ff00 */
[----:B------:R-:W-:Y:S02]  /*3f70*/  LEA.HI R2, R2, R0, RZ, 0x3 ;  /* 0x0000000002027211 */ /* 0x000fe400078f18ff */
[----:B------:R-:W-:Y:S02]  /*3f80*/  CS2R R42, SRZ ;  /* 0x00000000002a7805 */ /* 0x000fe4000001ff00 */
[----:B------:R-:W-:Y:S02]  /*3f90*/  CS2R R40, SRZ ;  /* 0x0000000000287805 */ /* 0x000fe4000001ff00 */
[----:B------:R-:W-:-:S02]  /*3fa0*/  CS2R R38, SRZ ;  /* 0x0000000000267805 */ /* 0x000fc4000001ff00 */
[----:B------:R-:W-:Y:S02]  /*3fb0*/  LOP3.LUT R2, R2, 0xfffffff8, RZ, 0xc0, !PT ;  /* 0xfffffff802027812 */ /* 0x000fe400078ec0ff */
[----:B------:R-:W-:Y:S02]  /*3fc0*/  CS2R R36, SRZ ;  /* 0x0000000000247805 */ /* 0x000fe4000001ff00 */
[----:B------:R-:W-:Y:S01]  /*3fd0*/  SHF.L.U64.HI R245, R252, 0x2, R7 ;  /* 0x00000002fcf57819 */ /* 0x000fe20000010207 */
[----:B------:R-:W-:Y:S01]  /*3fe0*/  ULDC UR18, c[0x0][0x2dc] ;  /* 0x0000b70000127ab9 */ /* 0x000fe20000000800 */
[----:B------:R-:W-:-:S05]  /*3ff0*/  IMAD.IADD R0, R0, 0x1, -R2 ;  /* 0x0000000100007824 */ /* 0x000fca00078e0a02 */
[C---:B------:R-:W-:Y:S02]  /*4000*/  LOP3.LUT P0, RZ, R0.reuse, 0x2, RZ, 0xc0, !PT ;  /* 0x0000000200ff7812 */ /* 0x040fe4000780c0ff */
[----:B------:R-:W-:Y:S01]  /*4010*/  LOP3.LUT P3, RZ, R0, 0x4, RZ, 0xc0, !PT ;  /* 0x0000000400ff7812 */ /* 0x000fe2000786c0ff */
[----:B------:R-:W-:Y:S02]  /*4020*/  VIADD R0, R252, 0xffffffc0 ;  /* 0xffffffc0fc007836 */ /* 0x000fe40000000000 */
[----:B---3--:R-:W-:Y:S02]  /*4030*/  VIADD R4, R220, 0x2000 ;  /* 0x00002000dc047836 */ /* 0x008fe40000000000 */
[----:B------:R-:W-:Y:S01]  /*4040*/  IMAD.SHL.U32 R243, R0, 0x4, RZ ;  /* 0x0000000400f37824 */ /* 0x000fe200078e00ff */
[----:B------:R-:W-:Y:S02]  /*4050*/  SEL R212, R212, R218, !P1 ;  /* 0x000000dad4d47207 */ /* 0x000fe40004800000 */
[----:B------:R-:W-:-:S02]  /*4060*/  SEL R4, R4, R220, !P1 ;  /* 0x000000dc04047207 */ /* 0x000fc40004800000 */
[----:B------:R-:W-:Y:S02]  /*4070*/  LEA R212, R212, UR4, 0x1 ;  /* 0x00000004d4d47c11 */ /* 0x000fe4000f8e08ff */
[----:B------:R-:W-:Y:S02]  /*4080*/  LEA R211, R4, UR4, 0x1 ;  /* 0x0000000404d37c11 */ /* 0x000fe4000f8e08ff */
[----:B------:R-:W-:Y:S02]  /*4090*/  SEL R219, R219, 0xffffffe0, !P0 ;  /* 0xffffffe0dbdb7807 */ /* 0x000fe40004000000 */
[----:B------:R-:W-:Y:S01]  /*40a0*/  SEL R217, R217, 0xffffffc0, !P3 ;  /* 0xffffffc0d9d97807 */ /* 0x000fe20005800000 */
[----:B------:R-:W-:Y:S01]  /*40b0*/  UMOV UR5, URZ ;  /* 0x0000003f00057c82 */ /* 0x000fe20008000000 */
[----:B------:R-:W-:-:S03]  /*40c0*/  UISETP.GE.AND UP0, UPT, UR10, UR8, UPT ;  /* 0x000000080a00728c */ /* 0x000fc6000bf06270 */
[----:B------:R-:W-:Y:S01]  /*40d0*/  ULDC UR10, c[0x0][0x2ec] ;  /* 0x0000bb00000a7ab9 */ /* 0x000fe20000000800 */
[----:B--2---:R-:W-:-:S05]  /*40e0*/  @P2 FMUL.FTZ R2, R6, R3 ;  /* 0x0000000306022220 */ /* 0x004fca0000410000 */
[----:B------:R-:W-:Y:S01]  /*40f0*/  @P2 R2UR UR11, R2 ;  /* 0x00000000020b22ca */ /* 0x000fe200000e0000 */
[----:B------:R-:W-:-:S04]  /*4100*/  IMAD.U32 R2, RZ, RZ, UR28 ;  /* 0x0000001cff027e24 */ /* 0x000fc8000f8e00ff */
[----:B------:R-:W-:Y:S01]  /*4110*/  IMAD R3, R2, 0x80, R247 ;  /* 0x0000008002037824 */ /* 0x000fe200078e02f7 */
[----:B------:R-:W-:-:S04]  /*4120*/  SHF.R.S32.HI R2, RZ, 0x1f, R0 ;  /* 0x0000001fff027819 */ /* 0x000fc80000011400 */
[----:B------:R-:W-:Y:S02]  /*4130*/  SHF.L.U64.HI R244, R0, 0x2, R2 ;  /* 0x0000000200f47819 */ /* 0x000fe40000010202 */
[----:B------:R-:W-:Y:S01]  /*4140*/  IADD3 R0, R252, -UR36, -R3 ;  /* 0x80000024fc007c10 */ /* 0x000fe2000fffe803 */
[----:B------:R-:W-:-:S04]  /*4150*/  @UP1 UMOV UR5, UR11 ;  /* 0x0000000b00051c82 */ /* 0x000fc80008000000 */
[----:B------:R-:W-:-:S07]  /*4160*/  VIADD R242, R0, UR8 ;  /* 0x0000000800f27c36 */ /* 0x000fce0008000000 */
.L_x_505:
        /* <DEDUP_REMOVED lines=8> */
[----:B------:R-:W-:Y:S04]  /*41f0*/  UISETP.GE.AND UP3, UPT, UR9, 0x1, UPT ;  /* 0x000000010900788c */ /* 0x000fe8000bf66270 */
[----:B------:R-:W-:Y:S01]  /*4200*/  SEL R217, R208, 0xffffffc0, !P3 ;  /* 0xffffffc0d0d97807 */ /* 0x000fe20005800000 */
[----:B------:R-:W-:Y:S04]  /*4210*/  DEPBAR.LE SB0, 0x0 ;  /* 0x000080000000791a */ /* 0x000fe80000000000 */
[----:B------:R-:W-:Y:S06]  /*4220*/  BAR.SYNC.DEFER_BLOCKING 0x0 ;  /* 0x0000000000007b1d */ /* 0x000fec0000010000 */
[----:B------:R-:W-:Y:S08]  /*4230*/  LDSM.16.M88.4 R32, [R212] ;  /* 0x00000000d420783b */ /* 0x000ff00000000200 */
[----:B------:R-:W1:Y:S08]  /*4240*/  LDSM.16.M88.4 R16, [R214+UR4+0xc000] ;  /* 0x00c00004d610783b */ /* 0x000e700008000200 */
[----:B------:R-:W2:Y:S08]  /*4250*/  LDSM.16.M88.4 R28, [R212+0x1000] ;  /* 0x00100000d41c783b */ /* 0x000eb00000000200 */
[----:B------:R-:W3:Y:S08]  /*4260*/  LDSM.16.M88.4 R164, [R214+UR4+0xc800] ;  /* 0x00c80004d6a4783b */ /* 0x000ef00008000200 */
[----:B------:R-:W-:Y:S08]  /*4270*/  LDSM.16.M88.4 R168, [R0] ;  /* 0x0000000000a8783b */ /* 0x000ff00000000200 */
[----:B------:R-:W4:Y:S01]  /*4280*/  LDSM.16.M88.4 R172, [R213] ;  /* 0x00000000d5ac783b */ /* 0x000f220000000200 */
[-C--:B-1----:R-:W-:Y:S07]  /*4290*/  HMMA.16816.F32 R4, R32, R16.reuse, RZ ;  /* 0x000000102004723c */ /* 0x082fee00000018ff */
[----:B------:R-:W1:Y:S01]  /*42a0*/  LDSM.16.M88.4 R176, [R0+0x1000] ;  /* 0x0010000000b0783b */ /* 0x000e620000000200 */
[C---:B--2---:R-:W-:Y:S07]  /*42b0*/  HMMA.16816.F32 R8, R28.reuse, R16, RZ ;  /* 0x000000101c08723c */ /* 0x044fee00000018ff */
[----:B------:R-:W2:Y:S01]  /*42c0*/  LDSM.16.M88.4 R180, [R213+0x800] ;  /* 0x00080000d5b4783b */ /* 0x000ea20000000200 */
[-C--:B------:R-:W-:Y:S07]  /*42d0*/  HMMA.16816.F32 R12, R28, R18.reuse, RZ ;  /* 0x000000121c0c723c */ /* 0x080fee00000018ff */
[----:B------:R-:W-:Y:S01]  /*42e0*/  LDSM.16.M88.4 R184, [R3] ;  /* 0x0000000003b8783b */ /* 0x000fe20000000200 */
[C---:B------:R-:W-:Y:S07]  /*42f0*/  HMMA.16816.F32 R16, R32.reuse, R18, RZ ;  /* 0x000000122010723c */ /* 0x040fee00000018ff */
[----:B------:R-:W2:Y:S01]  /*4300*/  LDSM.16.M88.4 R188, [R216] ;  /* 0x00000000d8bc783b */ /* 0x000ea20000000200 */
[-C--:B---3--:R-:W-:Y:S06]  /*4310*/  HMMA.16816.F32 R20, R32, R164.reuse, RZ ;  /* 0x000000a42014723c */ /* 0x088fec00000018ff */
[C---:B------:R-:W-:Y:S01]  /*4320*/  HMMA.16816.F32 R24, R28.reuse, R164, RZ ;  /* 0x000000a41c18723c */ /* 0x040fe200000018ff */
[----:B------:R-:W3:Y:S05]  /*4330*/  LDSM.16.M88.4 R192, [R3+0x1000] ;  /* 0x0010000003c0783b */ /* 0x000eea0000000200 */
[-C--:B------:R-:W-:Y:S03]  /*4340*/  HMMA.16816.F32 R28, R28, R166.reuse, RZ ;  /* 0x000000a61c1c723c */ /* 0x080fe600000018ff */
[----:B------:R-:W3:Y:S03]  /*4350*/  LDSM.16.M88.4 R196, [R216+0x800] ;  /* 0x00080000d8c4783b */ /* 0x000ee60000000200 */
[----:B------:R-:W-:Y:S05]  /*4360*/  HMMA.16816.F32 R32, R32, R166, RZ ;  /* 0x000000a62020723c */ /* 0x000fea00000018ff */
[----:B------:R-:W-:Y:S01]  /*4370*/  LDSM.16.M88.4 R164, [R2] ;  /* 0x0000000002a4783b */ /* 0x000fe20000000200 */
[-C--:B----4-:R-:W-:Y:S06]  /*4380*/  HMMA.16816.F32 R4, R168, R172.reuse, R4 ;  /* 0x000000aca804723c */ /* 0x090fec0000001804 */
[C---:B-1----:R-:W-:Y:S01]  /*4390*/  HMMA.16816.F32 R8, R176.reuse, R172, R8 ;  /* 0x000000acb008723c */ /* 0x042fe20000001808 */
[----:B------:R-:W-:Y:S05]  /*43a0*/  LDSM.16.M88.4 R200, [R2+0x1000] ;  /* 0x0010000002c8783b */ /* 0x000fea0000000200 */
[-C--:B------:R-:W-:Y:S06]  /*43b0*/  HMMA.16816.F32 R12, R176, R174.reuse, R12 ;  /* 0x000000aeb00c723c */ /* 0x080fec000000180c */
[C---:B------:R-:W-:Y:S01]  /*43c0*/  HMMA.16816.F32 R16, R168.reuse, R174, R16 ;  /* 0x000000aea810723c */ /* 0x040fe20000001810 */
[----:B------:R-:W1:Y:S05]  /*43d0*/  LDSM.16.M88.4 R172, [R215] ;  /* 0x00000000d7ac783b */ /* 0x000e6a0000000200 */
[-C--:B--2---:R-:W-:Y:S06]  /*43e0*/  HMMA.16816.F32 R20, R168, R180.reuse, R20 ;  /* 0x000000b4a814723c */ /* 0x084fec0000001814 */
[C---:B------:R-:W-:Y:S06]  /*43f0*/  HMMA.16816.F32 R24, R176.reuse, R180, R24 ;  /* 0x000000b4b018723c */ /* 0x040fec0000001818 */
[-C--:B------:R-:W-:Y:S01]  /*4400*/  HMMA.16816.F32 R28, R176, R182.reuse, R28 ;  /* 0x000000b6b01c723c */ /* 0x080fe2000000181c */
[----:B------:R-:W2:Y:S05]  /*4410*/  LDSM.16.M88.4 R176, [R215+0x800] ;  /* 0x00080000d7b0783b */ /* 0x000eaa0000000200 */
[----:B------:R-:W-:Y:S03]  /*4420*/  HMMA.16816.F32 R32, R168, R182, R32 ;  /* 0x000000b6a820723c */ /* 0x000fe60000001820 */
[----:B------:R-:W-:Y:S03]  /*4430*/  LDSM.16.M88.4 R168, [R212+0x2000] ;  /* 0x00200000d4a8783b */ /* 0x000fe60000000200 */
[-C--:B------:R-:W-:Y:S05]  /*4440*/  HMMA.16816.F32 R4, R184, R188.reuse, R4 ;  /* 0x000000bcb804723c */ /* 0x080fea0000001804 */
[----:B------:R-:W4:Y:S01]  /*4450*/  LDSM.16.M88.4 R180, [R214+UR4+0x10000] ;  /* 0x01000004d6b4783b */ /* 0x000f220008000200 */
[C---:B---3--:R-:W-:Y:S06]  /*4460*/  HMMA.16816.F32 R8, R192.reuse, R188, R8 ;  /* 0x000000bcc008723c */ /* 0x048fec0000001808 */
[-C--:B------:R-:W-:Y:S06]  /*4470*/  HMMA.16816.F32 R12, R192, R190.reuse, R12 ;  /* 0x000000bec00c723c */ /* 0x080fec000000180c */
[C---:B------:R-:W-:Y:S01]  /*4480*/  HMMA.16816.F32 R16, R184.reuse, R190, R16 ;  /* 0x000000beb810723c */ /* 0x040fe20000001810 */
[----:B------:R-:W3:Y:S05]  /*4490*/  LDSM.16.M88.4 R188, [R212+0x3000] ;  /* 0x00300000d4bc783b */ /* 0x000eea0000000200 */
[-C--:B------:R-:W-:Y:S06]  /*44a0*/  HMMA.16816.F32 R20, R184, R196.reuse, R20 ;  /* 0x000000c4b814723c */ /* 0x080fec0000001814 */
[C---:B------:R-:W-:Y:S06]  /*44b0*/  HMMA.16816.F32 R24, R192.reuse, R196, R24 ;  /* 0x000000c4c018723c */ /* 0x040fec0000001818 */
[-C--:B------:R-:W-:Y:S01]  /*44c0*/  HMMA.16816.F32 R28, R192, R198.reuse, R28 ;  /* 0x000000c6c01c723c */ /* 0x080fe2000000181c */
[----:B------:R-:W3:Y:S05]  /*44d0*/  LDSM.16.M88.4 R192, [R214+UR4+0x10800] ;  /* 0x01080004d6c0783b */ /* 0x000eea0008000200 */
[----:B------:R-:W-:Y:S03]  /*44e0*/  HMMA.16816.F32 R32, R184, R198, R32 ;  /* 0x000000c6b820723c */ /* 0x000fe60000001820 */
[----:B------:R-:W-:Y:S03]  /*44f0*/  LDSM.16.M88.4 R184, [R213+0x4000] ;  /* 0x00400000d5b8783b */ /* 0x000fe60000000200 */
[-C--:B-1----:R-:W-:Y:S05]  /*4500*/  HMMA.16816.F32 R4, R164, R172.reuse, R4 ;  /* 0x000000aca404723c */ /* 0x082fea0000001804 */
[----:B------:R-:W-:Y:S01]  /*4510*/  LDSM.16.M88.4 R196, [R0+0x3000] ;  /* 0x0030000000c4783b */ /* 0x000fe20000000200 */
[C---:B------:R-:W-:Y:S06]  /*4520*/  HMMA.16816.F32 R8, R200.reuse, R172, R8 ;  /* 0x000000acc808723c */ /* 0x040fec0000001808 */
[-C--:B------:R-:W-:Y:S06]  /*4530*/  HMMA.16816.F32 R12, R200, R174.reuse, R12 ;  /* 0x000000aec80c723c */ /* 0x080fec000000180c */
[C---:B------:R-:W-:Y:S01]  /*4540*/  HMMA.16816.F32 R16, R164.reuse, R174, R16 ;  /* 0x000000aea410723c */ /* 0x040fe20000001810 */
[----:B------:R1:W3:Y:S05]  /*4550*/  LDSM.16.M88.4 R172, [R0+0x2000] ;  /* 0x0020000000ac783b */ /* 0x0002ea0000000200 */
[-C--:B--2---:R-:W-:Y:S06]  /*4560*/  HMMA.16816.F32 R20, R164, R176.reuse, R20 ;  /* 0x000000b0a414723c */ /* 0x084fec0000001814 */
[C---:B------:R-:W-:Y:S06]  /*4570*/  HMMA.16816.F32 R24, R200.reuse, R176, R24 ;  /* 0x000000b0c818723c */ /* 0x040fec0000001818 */
[-C--:B------:R-:W-:Y:S01]  /*4580*/  HMMA.16816.F32 R28, R200, R178.reuse, R28 ;  /* 0x000000b2c81c723c */ /* 0x080fe2000000181c */
[----:B------:R-:W2:Y:S05]  /*4590*/  LDSM.16.M88.4 R200, [R213+0x4800] ;  /* 0x00480000d5c8783b */ /* 0x000eaa0000000200 */
[----:B------:R-:W-:Y:S01]  /*45a0*/  HMMA.16816.F32 R32, R164, R178, R32 ;  /* 0x000000b2a420723c */ /* 0x000fe20000001820 */
[----:B-1----:R-:W-:Y:S02]  /*45b0*/  IMAD.U32 R0, RZ, RZ, UR9 ;  /* 0x00000009ff007e24 */ /* 0x002fe4000f8e00ff */
[----:B------:R-:W-:Y:S02]  /*45c0*/  LDSM.16.M88.4 R164, [R3+0x2000] ;  /* 0x0020000003a4783b */ /* 0x000fe40000000200 */
[----:B------:R-:W-:Y:S01]  /*45d0*/  IMAD R0, R0, 0x40, R242 ;  /* 0x0000004000007824 */ /* 0x000fe200078e02f2 */
[-C--:B----4-:R-:W-:Y:S05]  /*45e0*/  HMMA.16816.F32 R4, R168, R180.reuse, R4 ;  /* 0x000000b4a804723c */ /* 0x090fea0000001804 */
[----:B------:R-:W1:Y:S01]  /*45f0*/  LDSM.16.M88.4 R176, [R216+0x4000] ;  /* 0x00400000d8b0783b */ /* 0x000e620000000200 */
        /* <DEDUP_REMOVED lines=8> */
[----:B------:R-:W-:Y:S03]  /*4680*/  HMMA.16816.F32 R32, R168, R194, R32 ;  /* 0x000000c2a820723c */ /* 0x000fe60000001820 */
[----:B------:R3:W4:Y:S03]  /*4690*/  LDSM.16.M88.4 R168, [R3+0x3000] ;  /* 0x0030000003a8783b */ /* 0x0007260000000200 */
[-C--:B------:R-:W-:Y:S05]  /*46a0*/  HMMA.16816.F32 R4, R172, R184.reuse, R4 ;  /* 0x000000b8ac04723c */ /* 0x080fea0000001804 */
[----:B------:R-:W-:Y:S01]  /*46b0*/  LDSM.16.M88.4 R192, [R2+0x3000] ;  /* 0x0030000002c0783b */ /* 0x000fe20000000200 */
[C---:B------:R-:W-:Y:S06]  /*46c0*/  HMMA.16816.F32 R8, R196.reuse, R184, R8 ;  /* 0x000000b8c408723c */ /* 0x040fec0000001808 */
[-C--:B------:R-:W-:Y:S06]  /*46d0*/  HMMA.16816.F32 R12, R196, R186.reuse, R12 ;  /* 0x000000bac40c723c */ /* 0x080fec000000180c */
[C---:B------:R-:W-:Y:S01]  /*46e0*/  HMMA.16816.F32 R16, R172.reuse, R186, R16 ;  /* 0x000000baac10723c */ /* 0x040fe20000001810 */
[----:B------:R1:W4:Y:S04]  /*46f0*/  LDSM.16.M88.4 R184, [R2+0x2000] ;  /* 0x0020000002b8783b */ /* 0x0003280000000200 */
[C---:B---3--:R-:W-:Y:S01]  /*4700*/  VIADD R3, R0.reuse, 0x20 ;  /* 0x0000002000037836 */ /* 0x048fe20000000000 */
[-C--:B--2---:R-:W-:Y:S04]  /*4710*/  HMMA.16816.F32 R20, R172, R200.reuse, R20 ;  /* 0x000000c8ac14723c */ /* 0x084fe80000001814 */
[----:B------:R-:W-:Y:S02]  /*4720*/  ISETP.GE.AND P1, PT, R3, RZ, PT ;  /* 0x000000ff0300720c */ /* 0x000fe40003f26270 */
[C---:B------:R-:W-:Y:S06]  /*4730*/  HMMA.16816.F32 R24, R196.reuse, R200, R24 ;  /* 0x000000c8c418723c */ /* 0x040fec0000001818 */
[-C--:B------:R-:W-:Y:S05]  /*4740*/  HMMA.16816.F32 R28, R196, R202.reuse, R28 ;  /* 0x000000cac41c723c */ /* 0x080fea000000181c */
[C---:B------:R-:W-:Y:S01]  /*4750*/  @!P1 IADD3 R3, -R0.reuse, -0x20, RZ ;  /* 0xffffffe000039810 */ /* 0x040fe20007ffe1ff */
[----:B------:R-:W-:Y:S01]  /*4760*/  HMMA.16816.F32 R32, R172, R202, R32 ;  /* 0x000000caac20723c */ /* 0x000fe20000001820 */
[----:B------:R-:W-:Y:S04]  /*4770*/  PLOP3.LUT P1, PT, PT, PT, UP0, 0x80, 0x0 ;  /* 0x000000000000781c */ /* 0x000fe80003f2f008 */
[----:B-1----:R-:W-:Y:S01]  /*4780*/  VIADD R2, R0, 0x28 ;  /* 0x0000002800027836 */ /* 0x002fe20000000000 */
[-C--:B------:R-:W-:Y:S05]  /*4790*/  HMMA.16816.F32 R4, R164, R176.reuse, R4 ;  /* 0x000000b0a404723c */ /* 0x080fea0000001804 */
[----:B------:R-:W-:Y:S01]  /*47a0*/  ISETP.GE.AND P5, PT, R2, RZ, PT ;  /* 0x000000ff0200720c */ /* 0x000fe20003fa6270 */
[C---:B----4-:R-:W-:Y:S06]  /*47b0*/  HMMA.16816.F32 R8, R168.reuse, R176, R8 ;  /* 0x000000b0a808723c */ /* 0x050fec0000001808 */
[-C--:B------:R-:W-:Y:S06]  /*47c0*/  HMMA.16816.F32 R12, R168, R178.reuse, R12 ;  /* 0x000000b2a80c723c */ /* 0x080fec000000180c */
[C---:B------:R-:W-:Y:S05]  /*47d0*/  HMMA.16816.F32 R16, R164.reuse, R178, R16 ;  /* 0x000000b2a410723c */ /* 0x040fea0000001810 */
[C---:B------:R-:W-:Y:S01]  /*47e0*/  @!P5 IADD3 R2, -R0.reuse, -0x28, RZ ;  /* 0xffffffd80002d810 */ /* 0x040fe20007ffe1ff */
[-C--:B------:R-:W-:Y:S01]  /*47f0*/  HMMA.16816.F32 R20, R164, R180.reuse, R20 ;  /* 0x000000b4a414723c */ /* 0x080fe20000001814 */
[----:B------:R-:W-:Y:S05]  /*4800*/  PLOP3.LUT P5, PT, PT, PT, UP0, 0x80, 0x0 ;  /* 0x000000000000781c */ /* 0x000fea0003faf008 */
[C---:B------:R-:W-:Y:S06]  /*4810*/  HMMA.16816.F32 R24, R168.reuse, R180, R24 ;  /* 0x000000b4a818723c */ /* 0x040fec0000001818 */
[-C--:B------:R-:W-:Y:S06]  /*4820*/  HMMA.16816.F32 R28, R168, R182.reuse, R28 ;  /* 0x000000b6a81c723c */ /* 0x080fec000000181c */
[----:B------:R-:W-:Y:S05]  /*4830*/  HMMA.16816.F32 R32, R164, R182, R32 ;  /* 0x000000b6a420723c */ /* 0x000fea0000001820 */
[----:B------:R-:W-:Y:S01]  /*4840*/  I2FP.F32.S32 R169, R3 ;  /* 0x0000000300a97245 */ /* 0x000fe20000201400 */
[-C--:B------:R-:W-:Y:S01]  /*4850*/  HMMA.16816.F32 R4, R184, R188.reuse, R4 ;  /* 0x000000bcb804723c */ /* 0x080fe20000001804 */
[----:B------:R-:W-:Y:S04]  /*4860*/  IMAD.U32 R165, RZ, RZ, UR28 ;  /* 0x0000001cffa57e24 */ /* 0x000fe8000f8e00ff */
[----:B------:R-:W-:Y:S01]  /*4870*/  VIADD R166, R0, 0x8 ;  /* 0x0000000800a67836 */ /* 0x000fe20000000000 */
[C---:B------:R-:W-:Y:S04]  /*4880*/  HMMA.16816.F32 R8, R192.reuse, R188, R8 ;  /* 0x000000bcc008723c */ /* 0x040fe80000001808 */
[----:B------:R-:W-:Y:S01]  /*4890*/  ISETP.GE.AND P2, PT, R166, RZ, PT ;  /* 0x000000ffa600720c */ /* 0x000fe20003f46270 */
[----:B------:R-:W-:Y:S01]  /*48a0*/  IMAD R165, R165, 0x80, R247 ;  /* 0x00000080a5a57824 */ /* 0x000fe200078e02f7 */
[-C--:B------:R-:W-:Y:S04]  /*48b0*/  HMMA.16816.F32 R12, R192, R190.reuse, R12 ;  /* 0x000000bec00c723c */ /* 0x080fe8000000180c */
[C---:B------:R-:W-:Y:S01]  /*48c0*/  @P4 ISETP.GE.AND P4, PT, R165.reuse, UR8, PT ;  /* 0x00000008a5004c0c */ /* 0x040fe2000bf86270 */
[----:B------:R-:W-:Y:S01]  /*48d0*/  VIADD R164, R0, 0xffffffff ;  /* 0xffffffff00a47836 */ /* 0x000fe20000000000 */
[C---:B------:R-:W-:Y:S05]  /*48e0*/  HMMA.16816.F32 R16, R184.reuse, R190, R16 ;  /* 0x000000beb810723c */ /* 0x040fea0000001810 */
[C---:B------:R-:W-:Y:S01]  /*48f0*/  @P0 VIADD R168, R165.reuse, 0x1 ;  /* 0x00000001a5a80836 */ /* 0x040fe20000000000 */
[----:B------:R-:W-:Y:S01]  /*4900*/  ISETP.GE.AND P0, PT, R164, RZ, PT ;  /* 0x000000ffa400720c */ /* 0x000fe20003f06270 */
[----:B------:R-:W-:Y:S01]  /*4910*/  @P6 VIADD R170, R165, 0x8 ;  /* 0x00000008a5aa6836 */ /* 0x000fe20000000000 */
[C---:B------:R-:W-:Y:S02]  /*4920*/  @!P2 IADD3 R166, -R0.reuse, -0x8, RZ ;  /* 0xfffffff800a6a810 */ /* 0x040fe40007ffe1ff */
[----:B------:R-:W-:Y:S02]  /*4930*/  PLOP3.LUT P6, PT, PT, PT, UP0, 0x80, 0x0 ;  /* 0x000000000000781c */ /* 0x000fe40003fcf008 */
[----:B------:R-:W-:Y:S01]  /*4940*/  IABS R167, R0 ;  /* 0x0000000000a77213 */ /* 0x000fe20000000000 */
[----:B------:R-:W-:Y:S01]  /*4950*/  FFMA.FTZ R8, R169, -UR5, R8 ;  /* 0x80000005a9087c23 */ /* 0x000fe20008010008 */
[----:B------:R-:W-:Y:S01]  /*4960*/  I2FP.F32.S32 R174, R166 ;  /* 0x000000a600ae7245 */ /* 0x000fe20000201400 */
[----:B-----5:R-:W-:Y:S01]  /*4970*/  FMUL.FTZ R166, R239, 1.4426950216293334961 ;  /* 0x3fb8aa3befa67820 */ /* 0x020fe20000410000 */
[----:B------:R-:W-:Y:S01]  /*4980*/  I2FP.F32.S32 R171, R167 ;  /* 0x000000a700ab7245 */ /* 0x000fe20000201400 */
[----:B------:R-:W-:Y:S01]  /*4990*/  VIADD R167, R0, 0x1f ;  /* 0x0000001f00a77836 */ /* 0x000fe20000000000 */
[----:B------:R-:W-:Y:S01]  /*49a0*/  I2FP.F32.S32 R3, R2 ;  /* 0x0000000200037245 */ /* 0x000fe20000201400 */
[----:B------:R-:W-:Y:S01]  /*49b0*/  FFMA.FTZ R6, R174, -UR5, R6 ;  /* 0x80000005ae067c23 */ /* 0x000fe20008010006 */
[C---:B------:R-:W-:Y:S01]  /*49c0*/  @!P0 IADD3 R164, -R0.reuse, 0x1, RZ ;  /* 0x0000000100a48810 */ /* 0x040fe20007ffe1ff */
[----:B------:R-:W-:Y:S01]  /*49d0*/  VIADD R2, R0, 0x7 ;  /* 0x0000000700027836 */ /* 0x000fe20000000000 */
[----:B------:R-:W-:Y:S01]  /*49e0*/  PLOP3.LUT P0, PT, PT, PT, UP0, 0x80, 0x0 ;  /* 0x000000000000781c */ /* 0x000fe20003f0f008 */
[----:B------:R-:W-:Y:S01]  /*49f0*/  FFMA.FTZ R4, R171, -UR5, R4 ;  /* 0x80000005ab047c23 */ /* 0x000fe20008010004 */
[----:B------:R-:W-:Y:S01]  /*4a00*/  FFMA.FTZ R10, R3, -UR5, R10 ;  /* 0x80000005030a7c23 */ /* 0x000fe2000801000a */
[----:B------:R-:W-:Y:S01]  /*4a10*/  @P1 FSEL R6, R6, -INF , !P4 ;  /* 0xff80000006061808 */ /* 0x000fe20006000000 */
[----:B------:R-:W-:Y:S01]  /*4a20*/  FMUL.FTZ R3, R237, 1.4426950216293334961 ;  /* 0x3fb8aa3bed037820 */ /* 0x000fe20000410000 */
[----:B------:R-:W-:Y:S01]  /*4a30*/  ISETP.GE.AND P1, PT, R2, RZ, PT ;  /* 0x000000ff0200720c */ /* 0x000fe20003f26270 */
[----:B------:R-:W-:Y:S01]  /*4a40*/  FFMA.FTZ R14, R169, -UR5, R14 ;  /* 0x80000005a90e7c23 */ /* 0x000fe2000801000e */
[----:B------:R-:W-:Y:S01]  /*4a50*/  @P6 FSEL R4, R4, -INF , !P4 ;  /* 0xff80000004046808 */ /* 0x000fe20006000000 */
[----:B------:R-:W-:Y:S01]  /*4a60*/  FFMA.FTZ R18, R171, -UR5, R18 ;  /* 0x80000005ab127c23 */ /* 0x000fe20008010012 */
[----:B------:R-:W-:Y:S02]  /*4a70*/  @P5 FSEL R8, R8, -INF , !P4 ;  /* 0xff80000008085808 */ /* 0x000fe40006000000 */
[----:B------:R-:W-:Y:S02]  /*4a80*/  PLOP3.LUT P2, PT, PT, PT, UP0, 0x80, 0x0 ;  /* 0x000000000000781c */ /* 0x000fe40003f4f008 */
[----:B------:R-:W-:Y:S02]  /*4a90*/  @P0 FSEL R10, R10, -INF , !P4 ;  /* 0xff8000000a0a0808 */ /* 0x000fe40006000000 */
[----:B------:R-:W-:Y:S02]  /*4aa0*/  FSETP.NEU.FTZ.AND P4, PT, R239, -INF , PT ;  /* 0xff800000ef00780b */ /* 0x000fe40003f9d000 */
[----:B------:R-:W-:Y:S01]  /*4ab0*/  I2FP.F32.S32 R172, R164 ;  /* 0x000000a400ac7245 */ /* 0x000fe20000201400 */
[----:B------:R-:W-:Y:S01]  /*4ac0*/  FMUL.FTZ R164, R240, 1.4426950216293334961 ;  /* 0x3fb8aa3bf0a47820 */ /* 0x000fe20000410000 */
[----:B------:R-:W-:Y:S02]  /*4ad0*/  FSEL R166, R166, RZ, P4 ;  /* 0x000000ffa6a67208 */ /* 0x000fe40002000000 */
[----:B------:R-:W-:Y:S01]  /*4ae0*/  PLOP3.LUT P5, PT, PT, PT, UP0, 0x80, 0x0 ;  /* 0x000000000000781c */ /* 0x000fe20003faf008 */
[----:B------:R-:W-:Y:S01]  /*4af0*/  FFMA.FTZ R5, R172, -UR5, R5 ;  /* 0x80000005ac057c23 */ /* 0x000fe20008010005 */
[----:B------:R-:W-:Y:S01]  /*4b00*/  FSETP.NEU.FTZ.AND P0, PT, R240, -INF , PT ;  /* 0xff800000f000780b */ /* 0x000fe20003f1d000 */
[----:B------:R-:W-:Y:S01]  /*4b10*/  FFMA.FTZ R4, R4, UR10, -R166 ;  /* 0x0000000a04047c23 */ /* 0x000fe200080108a6 */
[----:B------:R-:W-:Y:S01]  /*4b20*/  @!P1 IADD3 R2, -R0, -0x7, RZ ;  /* 0xfffffff900029810 */ /* 0x000fe20007ffe1ff */
[----:B------:R-:W-:Y:S01]  /*4b30*/  FFMA.FTZ R19, R172, -UR5, R19 ;  /* 0x80000005ac137c23 */ /* 0x000fe20008010013 */
[----:B------:R-:W-:Y:S01]  /*4b40*/  FSEL R164, R164, RZ, P0 ;  /* 0x000000ffa4a47208 */ /* 0x000fe20000000000 */
[----:B------:R1:W-:Y:S01]  /*4b50*/  MUFU.EX2 R179, R4 ;  /* 0x0000000400b37308 */ /* 0x0003e20000000800 */
[----:B------:R-:W-:Y:S01]  /*4b60*/  I2FP.F32.S32 R173, R2 ;  /* 0x0000000200ad7245 */ /* 0x000fe20000201400 */
[----:B------:R-:W-:Y:S01]  /*4b70*/  VIADD R2, R0, 0x27 ;  /* 0x0000002700027836 */ /* 0x000fe20000000000 */
[----:B------:R-:W-:Y:S01]  /*4b80*/  ISETP.GE.AND P1, PT, R167, RZ, PT ;  /* 0x000000ffa700720c */ /* 0x000fe20003f26270 */
[----:B------:R-:W-:Y:S01]  /*4b90*/  FFMA.FTZ R6, R6, UR10, -R164 ;  /* 0x0000000a06067c23 */ /* 0x000fe200080108a4 */
[----:B------:R-:W-:Y:S01]  /*4ba0*/  PLOP3.LUT P0, PT, PT, PT, UP0, 0x80, 0x0 ;  /* 0x000000000000781c */ /* 0x000fe20003f0f008 */
[----:B------:R-:W-:Y:S01]  /*4bb0*/  FFMA.FTZ R7, R173, -UR5, R7 ;  /* 0x80000005ad077c23 */ /* 0x000fe20008010007 */
[----:B------:R-:W-:Y:S03]  /*4bc0*/  FSETP.NEU.FTZ.AND P4, PT, R237, -INF , PT ;  /* 0xff800000ed00780b */ /* 0x000fe60003f9d000 */
[----:B------:R2:W-:Y:S01]  /*4bd0*/  MUFU.EX2 R180, R6 ;  /* 0x0000000600b47308 */ /* 0x0005e20000000800 */
[----:B------:R-:W-:Y:S02]  /*4be0*/  @P2 ISETP.GE.AND P2, PT, R168, UR8, PT ;  /* 0x00000008a8002c0c */ /* 0x000fe4000bf46270 */
[----:B------:R-:W-:Y:S02]  /*4bf0*/  FSEL R3, R3, RZ, P4 ;  /* 0x000000ff03037208 */ /* 0x000fe40002000000 */
[----:B------:R-:W-:Y:S02]  /*4c00*/  @P5 FSEL R5, R5, -INF , !P2 ;  /* 0xff80000005055808 */ /* 0x000fe40005000000 */
[----:B------:R-:W-:Y:S01]  /*4c10*/  ISETP.GE.AND P4, PT, R2, RZ, PT ;  /* 0x000000ff0200720c */ /* 0x000fe20003f86270 */
[----:B------:R-:W-:Y:S01]  /*4c20*/  FFMA.FTZ R8, R8, UR10, -R3 ;  /* 0x0000000a08087c23 */ /* 0x000fe20008010803 */
[----:B------:R-:W-:Y:S01]  /*4c30*/  PLOP3.LUT P6, PT, PT, PT, UP0, 0x80, 0x0 ;  /* 0x000000000000781c */ /* 0x000fe20003fcf008 */
[----:B------:R-:W-:Y:S01]  /*4c40*/  FFMA.FTZ R5, R5, UR10, -R166 ;  /* 0x0000000a05057c23 */ /* 0x000fe200080108a6 */
[----:B------:R-:W-:Y:S01]  /*4c50*/  PLOP3.LUT P5, PT, PT, PT, UP0, 0x80, 0x0 ;  /* 0x000000000000781c */ /* 0x000fe20003faf008 */
[C---:B-1----:R-:W-:Y:S01]  /*4c60*/  VIADD R4, R0.reuse, 0x18 ;  /* 0x0000001800047836 */ /* 0x042fe20000000000 */
[----:B------:R-:W-:Y:S01]  /*4c70*/  @!P1 IADD3 R167, -R0, -0x1f, RZ ;  /* 0xffffffe100a79810 */ /* 0x000fe20007ffe1ff */
[----:B------:R1:W3:Y:S01]  /*4c80*/  MUFU.EX2 R178, R5 ;  /* 0x0000000500b27308 */ /* 0x0002e20000000800 */
[----:B------:R-:W-:Y:S02]  /*4c90*/  @P0 FSEL R7, R7, -INF , !P2 ;  /* 0xff80000007070808 */ /* 0x000fe40005000000 */
[----:B------:R-:W-:Y:S01]  /*4ca0*/  PLOP3.LUT P1, PT, PT, PT, UP0, 0x80, 0x0 ;  /* 0x000000000000781c */ /* 0x000fe20003f2f008 */
[----:B--2---:R-:W-:Y:S01]  /*4cb0*/  FMUL.FTZ R6, R238, 1.4426950216293334961 ;  /* 0x3fb8aa3bee067820 */ /* 0x004fe20000410000 */
[----:B------:R-:W-:Y:S01]  /*4cc0*/  I2FP.F32.S32 R168, R167 ;  /* 0x000000a700a87245 */ /* 0x000fe20000201400 */
[----:B------:R-:W-:Y:S01]  /*4cd0*/  FFMA.FTZ R7, R7, UR10, -R164 ;  /* 0x0000000a07077c23 */ /* 0x000fe200080108a4 */
[C---:B------:R-:W-:Y:S01]  /*4ce0*/  @!P4 IADD3 R2, -R0.reuse, -0x27, RZ ;  /* 0xffffffd90002c810 */ /* 0x040fe20007ffe1ff */
[----:B------:R-:W-:Y:S01]  /*4cf0*/  VIADD R167, R0, 0x17 ;  /* 0x0000001700a77836 */ /* 0x000fe20000000000 */
[----:B------:R-:W-:Y:S01]  /*4d00*/  ISETP.GE.AND P4, PT, R4, RZ, PT ;  /* 0x000000ff0400720c */ /* 0x000fe20003f86270 */
[----:B------:R-:W-:Y:S01]  /*4d10*/  FFMA.FTZ R9, R168, -UR5, R9 ;  /* 0x80000005a8097c23 */ /* 0x000fe20008010009 */
[----:B------:R-:W-:Y:S01]  /*4d20*/  @P6 ISETP.GE.AND P6, PT, R170, UR8, PT ;  /* 0x00000008aa006c0c */ /* 0x000fe2000bfc6270 */
[----:B------:R2:W-:Y:S01]  /*4d30*/  MUFU.EX2 R231, R7 ;  /* 0x0000000700e77308 */ /* 0x0005e20000000800 */
[----:B------:R-:W-:Y:S01]  /*4d40*/  @P5 VIADD R170, R165, 0x9 ;  /* 0x00000009a5aa5836 */ /* 0x000fe20000000000 */
[----:B------:R-:W-:Y:S01]  /*4d50*/  PLOP3.LUT P5, PT, PT, PT, UP0, 0x80, 0x0 ;  /* 0x000000000000781c */ /* 0x000fe20003faf008 */
[----:B------:R-:W-:Y:S01]  /*4d60*/  FFMA.FTZ R15, R168, -UR5, R15 ;  /* 0x80000005a80f7c23 */ /* 0x000fe2000801000f */
[----:B------:R-:W-:Y:S02]  /*4d70*/  @P1 FSEL R9, R9, -INF , !P2 ;  /* 0xff80000009091808 */ /* 0x000fe40005000000 */
[----:B------:R-:W-:Y:S02]  /*4d80*/  PLOP3.LUT P1, PT, PT, PT, UP0, 0x80, 0x0 ;  /* 0x000000000000781c */ /* 0x000fe40003f2f008 */
[----:B-1----:R-:W-:Y:S01]  /*4d90*/  I2FP.F32.S32 R5, R2 ;  /* 0x0000000200057245 */ /* 0x002fe20000201400 */
[----:B------:R-:W-:Y:S01]  /*4da0*/  FFMA.FTZ R9, R9, UR10, -R3 ;  /* 0x0000000a09097c23 */ /* 0x000fe20008010803 */
[----:B------:R-:W-:Y:S01]  /*4db0*/  @!P4 IADD3 R4, -R0, -0x18, RZ ;  /* 0xffffffe80004c810 */ /* 0x000fe20007ffe1ff */
[----:B------:R1:W-:Y:S01]  /*4dc0*/  MUFU.EX2 R198, R8 ;  /* 0x0000000800c67308 */ /* 0x0003e20000000800 */
[----:B------:R-:W-:Y:S01]  /*4dd0*/  FSETP.NEU.FTZ.AND P0, PT, R238, -INF , PT ;  /* 0xff800000ee00780b */ /* 0x000fe20003f1d000 */
[----:B------:R-:W-:Y:S01]  /*4de0*/  FFMA.FTZ R11, R5, -UR5, R11 ;  /* 0x80000005050b7c23 */ /* 0x000fe2000801000b */
[----:B------:R-:W-:Y:S02]  /*4df0*/  PLOP3.LUT P4, PT, PT, PT, UP0, 0x80, 0x0 ;  /* 0x000000000000781c */ /* 0x000fe40003f8f008 */
[----:B------:R-:W-:Y:S02]  /*4e00*/  @P5 ISETP.GE.AND P5, PT, R170, UR8, PT ;  /* 0x00000008aa005c0c */ /* 0x000fe4000bfa6270 */
[----:B------:R-:W-:Y:S03]  /*4e10*/  FSEL R2, R6, RZ, P0 ;  /* 0x000000ff06027208 */ /* 0x000fe60000000000 */
[----:B------:R4:W-:Y:S01]  /*4e20*/  MUFU.EX2 R197, R9 ;  /* 0x0000000900c57308 */ /* 0x0009e20000000800 */
[----:B------:R-:W-:Y:S02]  /*4e30*/  I2FP.F32.S32 R170, R4 ;  /* 0x0000000400aa7245 */ /* 0x000fe40000201400 */
[----:B------:R-:W-:Y:S01]  /*4e40*/  ISETP.GE.AND P0, PT, R167, RZ, PT ;  /* 0x000000ffa700720c */ /* 0x000fe20003f06270 */
[----:B--2---:R-:W2:Y:S01]  /*4e50*/  LDSM.16.M88.4 R4, [R215+0x4800] ;  /* 0x00480000d704783b */ /* 0x004ea20000000200 */
[----:B------:R-:W-:Y:S01]  /*4e60*/  @P1 FSEL R11, R11, -INF , !P2 ;  /* 0xff8000000b0b1808 */ /* 0x000fe20005000000 */
[----:B------:R-:W-:Y:S01]  /*4e70*/  FFMA.FTZ R12, R170, -UR5, R12 ;  /* 0x80000005aa0c7c23 */ /* 0x000fe2000801000c */
[----:B------:R-:W-:Y:S01]  /*4e80*/  PLOP3.LUT P1, PT, PT, PT, UP0, 0x80, 0x0 ;  /* 0x000000000000781c */ /* 0x000fe20003f2f008 */
[--C-:B------:R-:W-:Y:S01]  /*4e90*/  FFMA.FTZ R10, R10, UR10, -R2.reuse ;  /* 0x0000000a0a0a7c23 */ /* 0x100fe20008010802 */
[----:B------:R-:W-:Y:S01]  /*4ea0*/  PLOP3.LUT P2, PT, PT, PT, UP0, 0x80, 0x0 ;  /* 0x000000000000781c */ /* 0x000fe20003f4f008 */
[----:B-1----:R-:W-:Y:S01]  /*4eb0*/  VIADD R8, R0, 0xfffffff8 ;  /* 0xfffffff800087836 */ /* 0x002fe20000000000 */
[----:B------:R-:W-:Y:S01]  /*4ec0*/  @P4 FSEL R12, R12, -INF , !P6 ;  /* 0xff8000000c0c4808 */ /* 0x000fe20007000000 */
[----:B------:R1:W-:Y:S01]  /*4ed0*/  MUFU.EX2 R200, R10 ;  /* 0x0000000a00c87308 */ /* 0x0003e20000000800 */
[--C-:B------:R-:W-:Y:S02]  /*4ee0*/  FFMA.FTZ R11, R11, UR10, -R2.reuse ;  /* 0x0000000a0b0b7c23 */ /* 0x100fe40008010802 */
[----:B------:R-:W-:Y:S01]  /*4ef0*/  ISETP.GE.AND P4, PT, R8, RZ, PT ;  /* 0x000000ff0800720c */ /* 0x000fe20003f86270 */
[----:B------:R-:W-:Y:S01]  /*4f00*/  FFMA.FTZ R12, R12, UR10, -R3 ;  /* 0x0000000a0c0c7c23 */ /* 0x000fe20008010803 */
[C---:B------:R-:W-:Y:S01]  /*4f10*/  @!P0 IADD3 R167, -R0.reuse, -0x17, RZ ;  /* 0xffffffe900a78810 */ /* 0x040fe20007ffe1ff */
[C---:B----4-:R-:W-:Y:S01]  /*4f20*/  VIADD R9, R0.reuse, 0xfffffff7 ;  /* 0xfffffff700097836 */ /* 0x050fe20000000000 */
[----:B------:R-:W-:Y:S01]  /*4f30*/  PLOP3.LUT P0, PT, PT, PT, UP0, 0x80, 0x0 ;  /* 0x000000000000781c */ /* 0x000fe20003f0f008 */
[----:B------:R-:W-:Y:S01]  /*4f40*/  @P1 VIADD R169, R165, 0x10 ;  /* 0x00000010a5a91836 */ /* 0x000fe20000000000 */
[----:B------:R-:W-:Y:S01]  /*4f50*/  I2FP.F32.S32 R167, R167 ;  /* 0x000000a700a77245 */ /* 0x000fe20000201400 */
[----:B------:R4:W-:Y:S01]  /*4f60*/  MUFU.EX2 R190, R12 ;  /* 0x0000000c00be7308 */ /* 0x0009e20000000800 */
[----:B------:R-:W-:Y:S03]  /*4f70*/  ISETP.GE.AND P1, PT, R9, RZ, PT ;  /* 0x000000ff0900720c */ /* 0x000fe60003f26270 */
[----:B------:R-:W-:Y:S02]  /*4f80*/  FFMA.FTZ R13, R167, -UR5, R13 ;  /* 0x80000005a70d7c23 */ /* 0x000fe4000801000d */
[----:B------:R-:W-:Y:S04]  /*4f90*/  @!P4 IADD3 R8, -R0, 0x8, RZ ;  /* 0x000000080008c810 */ /* 0x000fe80007ffe1ff */
[----:B------:R3:W-:Y:S01]  /*4fa0*/  MUFU.EX2 R199, R11 ;  /* 0x0000000b00c77308 */ /* 0x0007e20000000800 */
[----:B------:R-:W-:Y:S02]  /*4fb0*/  @P2 FSEL R13, R13, -INF , !P5 ;  /* 0xff8000000d0d2808 */ /* 0x000fe40006800000 */
[----:B------:R-:W-:Y:S02]  /*4fc0*/  @P0 FSEL R14, R14, -INF , !P6 ;  /* 0xff8000000e0e0808 */ /* 0x000fe40007000000 */
[----:B------:R-:W-:Y:S01]  /*4fd0*/  PLOP3.LUT P2, PT, PT, PT, UP0, 0x80, 0x0 ;  /* 0x000000000000781c */ /* 0x000fe20003f4f008 */
[----:B------:R-:W-:Y:S01]  /*4fe0*/  FFMA.FTZ R13, R13, UR10, -R3 ;  /* 0x0000000a0d0d7c23 */ /* 0x000fe20008010803 */
[----:B------:R-:W-:Y:S01]  /*4ff0*/  PLOP3.LUT P0, PT, PT, PT, UP0, 0x80, 0x0 ;  /* 0x000000000000781c */ /* 0x000fe20003f0f008 */
[----:B------:R-:W-:Y:S01]  /*5000*/  FFMA.FTZ R14, R14, UR10, -R2 ;  /* 0x0000000a0e0e7c23 */ /* 0x000fe20008010802 */
[C---:B------:R-:W-:Y:S01]  /*5010*/  @!P1 IADD3 R9, -R0.reuse, 0x9, RZ ;  /* 0x0000000900099810 */ /* 0x040fe20007ffe1ff */
[----:B------:R3:W-:Y:S01]  /*5020*/  MUFU.EX2 R189, R13 ;  /* 0x0000000d00bd7308 */ /* 0x0007e20000000800 */
[----:B------:R-:W-:Y:S02]  /*5030*/  PLOP3.LUT P4, PT, PT, PT, UP0, 0x80, 0x0 ;  /* 0x000000000000781c */ /* 0x000fe40003f8f008 */
[----:B-1----:R-:W-:Y:S01]  /*5040*/  I2FP.F32.S32 R10, R9 ;  /* 0x00000009000a7245 */ /* 0x002fe20000201400 */
[-C--:B--2---:R-:W-:Y:S01]  /*5050*/  HMMA.16816.F32 R20, R184, R4.reuse, R20 ;  /* 0x00000004b814723c */ /* 0x084fe20000001814 */
[----:B------:R-:W-:Y:S02]  /*5060*/  PLOP3.LUT P1, PT, PT, PT, UP0, 0x80, 0x0 ;  /* 0x000000000000781c */ /* 0x000fe40003f2f008 */
[----:B------:R-:W-:Y:S01]  /*5070*/  VIADD R9, R0, 0xfffffff0 ;  /* 0xfffffff000097836 */ /* 0x000fe20000000000 */
[----:B------:R-:W-:Y:S01]  /*5080*/  @P2 FSEL R15, R15, -INF , !P5 ;  /* 0xff8000000f0f2808 */ /* 0x000fe20006800000 */
[----:B------:R-:W-:Y:S01]  /*5090*/  FFMA.FTZ R17, R10, -UR5, R17 ;  /* 0x800000050a117c23 */ /* 0x000fe20008010011 */
[C---:B------:R-:W-:Y:S01]  /*50a0*/  HMMA.16816.F32 R24, R192.reuse, R4, R24 ;  /* 0x00000004c018723c */ /* 0x040fe20000001818 */
[----:B------:R-:W-:Y:S01]  /*50b0*/  PLOP3.LUT P2, PT, PT, PT, UP0, 0x80, 0x0 ;  /* 0x000000000000781c */ /* 0x000fe20003f4f008 */
[----:B------:R-:W-:Y:S03]  /*50c0*/  MUFU.EX2 R196, R14 ;  /* 0x0000000e00c47308 */ /* 0x000fe60000000800 */
[----:B------:R-:W-:Y:S01]  /*50d0*/  @P0 FSEL R18, R18, -INF , !P6 ;  /* 0xff80000012120808 */ /* 0x000fe20007000000 */
[-C--:B------:R-:W-:Y:S03]  /*50e0*/  HMMA.16816.F32 R28, R192, R6.reuse, R28 ;  /* 0x00000006c01c723c */ /* 0x080fe6000000181c */
[----:B------:R-:W-:Y:S02]  /*50f0*/  ISETP.GE.AND P0, PT, R9, RZ, PT ;  /* 0x000000ff0900720c */ /* 0x000fe40003f06270 */
[----:B----4-:R-:W-:Y:S01]  /*5100*/  I2FP.F32.S32 R12, R8 ;  /* 0x00000008000c7245 */ /* 0x010fe20000201400 */
[----:B------:R-:W-:Y:S05]  /*5110*/  HMMA.16816.F32 R32, R184, R6, R32 ;  /* 0x00000006b820723c */ /* 0x000fea0000001820 */
[----:B------:R-:W-:Y:S01]  /*5120*/  FFMA.FTZ R16, R12, -UR5, R16 ;  /* 0x800000050c107c23 */ /* 0x000fe20008010010 */
[----:B------:R-:W-:Y:S01]  /*5130*/  VIADD R8, R0, 0xffffffef ;  /* 0xffffffef00087836 */ /* 0x000fe20000000000 */
[----:B------:R-:W-:Y:S01]  /*5140*/  @P1 FSEL R17, R17, -INF , !P5 ;  /* 0xff80000011111808 */ /* 0x000fe20006800000 */
[----:B---3--:R-:W-:Y:S01]  /*5150*/  @P2 VIADD R11, R165, 0x11 ;  /* 0x00000011a50b2836 */ /* 0x008fe20000000000 */
[----:B------:R-:W-:Y:S02]  /*5160*/  PLOP3.LUT P1, PT, PT, PT, UP0, 0x80, 0x0 ;  /* 0x000000000000781c */ /* 0x000fe40003f2f008 */
[----:B------:R-:W-:Y:S01]  /*5170*/  @P4 FSEL R16, R16, -INF , !P6 ;  /* 0xff80000010104808 */ /* 0x000fe20007000000 */
[C---:B------:R-:W-:Y:S01]  /*5180*/  VIADD R5, R0.reuse, 0x10 ;  /* 0x0000001000057836 */ /* 0x040fe20000000000 */
[----:B------:R-:W-:Y:S01]  /*5190*/  PLOP3.LUT P4, PT, PT, PT, UP0, 0x80, 0x0 ;  /* 0x000000000000781c */ /* 0x000fe20003f8f008 */
[C---:B------:R-:W-:Y:S01]  /*51a0*/  VIADD R4, R0.reuse, 0xf ;  /* 0x0000000f00047836 */ /* 0x040fe20000000000 */
[----:B------:R-:W-:Y:S01]  /*51b0*/  @!P0 IADD3 R9, -R0, 0x10, RZ ;  /* 0x0000001000098810 */ /* 0x000fe20007ffe1ff */
[----:B------:R-:W-:Y:S01]  /*51c0*/  FFMA.FTZ R22, R12, -UR5, R22 ;  /* 0x800000050c167c23 */ /* 0x000fe20008010016 */
[----:B------:R-:W-:Y:S01]  /*51d0*/  ISETP.GE.AND P2, PT, R8, RZ, PT ;  /* 0x000000ff0800720c */ /* 0x000fe20003f46270 */
[----:B------:R-:W-:Y:S01]  /*51e0*/  FFMA.FTZ R23, R10, -UR5, R23 ;  /* 0x800000050a177c23 */ /* 0x000fe20008010017 */
[----:B------:R-:W-:Y:S01]  /*51f0*/  PLOP3.LUT P0, PT, PT, PT, UP0, 0x80, 0x0 ;  /* 0x000000000000781c */ /* 0x000fe20003f0f008 */
[----:B------:R-:W-:Y:S01]  /*5200*/  FFMA.FTZ R26, R170, -UR5, R26 ;  /* 0x80000005aa1a7c23 */ /* 0x000fe2000801001a */
[----:B------:R-:W-:Y:S01]  /*5210*/  PLOP3.LUT P6, PT, PT, PT, UP0, 0x80, 0x0 ;  /* 0x000000000000781c */ /* 0x000fe20003fcf008 */
[----:B------:R-:W-:Y:S01]  /*5220*/  FFMA.FTZ R27, R167, -UR5, R27 ;  /* 0x80000005a71b7c23 */ /* 0x000fe2000801001b */
[----:B------:R-:W-:Y:S01]  /*5230*/  I2FP.F32.S32 R13, R9 ;  /* 0x00000009000d7245 */ /* 0x000fe20000201400 */
[----:B------:R-:W-:Y:S01]  /*5240*/  FFMA.FTZ R28, R174, -UR5, R28 ;  /* 0x80000005ae1c7c23 */ /* 0x000fe2000801001c */
[----:B------:R-:W-:Y:S01]  /*5250*/  @P1 FSEL R19, R19, -INF , !P5 ;  /* 0xff80000013131808 */ /* 0x000fe20006800000 */
[----:B------:R-:W-:Y:S01]  /*5260*/  FFMA.FTZ R29, R173, -UR5, R29 ;  /* 0x80000005ad1d7c23 */ /* 0x000fe2000801001d */
[----:B------:R-:W-:Y:S01]  /*5270*/  @P4 ISETP.GE.AND P4, PT, R169, UR8, PT ;  /* 0x00000008a9004c0c */ /* 0x000fe2000bf86270 */
[----:B------:R-:W-:Y:S01]  /*5280*/  FFMA.FTZ R20, R13, -UR5, R20 ;  /* 0x800000050d147c23 */ /* 0x000fe20008010014 */
[----:B------:R-:W-:Y:S01]  /*5290*/  PLOP3.LUT P1, PT, PT, PT, UP0, 0x80, 0x0 ;  /* 0x000000000000781c */ /* 0x000fe20003f2f008 */
[--C-:B------:R-:W-:Y:S01]  /*52a0*/  FFMA.FTZ R16, R16, UR10, -R166.reuse ;  /* 0x0000000a10107c23 */ /* 0x100fe200080108a6 */
[----:B------:R-:W-:Y:S01]  /*52b0*/  @!P2 IADD3 R8, -R0, 0x11, RZ ;  /* 0x000000110008a810 */ /* 0x000fe20007ffe1ff */
[----:B------:R-:W-:Y:S01]  /*52c0*/  FFMA.FTZ R17, R17, UR10, -R166 ;  /* 0x0000000a11117c23 */ /* 0x000fe200080108a6 */
[----:B------:R-:W-:Y:S01]  /*52d0*/  @P0 FSEL R20, R20, -INF , !P4 ;  /* 0xff80000014140808 */ /* 0x000fe20006000000 */
[----:B------:R-:W-:Y:S01]  /*52e0*/  MUFU.EX2 R202, R16 ;  /* 0x0000001000ca7308 */ /* 0x000fe20000000800 */
[----:B------:R-:W-:Y:S01]  /*52f0*/  ISETP.GE.AND P5, PT, R5, RZ, PT ;  /* 0x000000ff0500720c */ /* 0x000fe20003fa6270 */
[--C-:B------:R-:W-:Y:S01]  /*5300*/  FFMA.FTZ R18, R18, UR10, -R164.reuse ;  /* 0x0000000a12127c23 */ /* 0x100fe200080108a4 */
[----:B------:R-:W-:Y:S01]  /*5310*/  PLOP3.LUT P0, PT, PT, PT, UP0, 0x80, 0x0 ;  /* 0x000000000000781c */ /* 0x000fe20003f0f008 */
[----:B------:R-:W-:Y:S01]  /*5320*/  FFMA.FTZ R19, R19, UR10, -R164 ;  /* 0x0000000a13137c23 */ /* 0x000fe200080108a4 */
[----:B------:R-:W-:Y:S01]  /*5330*/  @P6 ISETP.GE.AND P6, PT, R11, UR8, PT ;  /* 0x000000080b006c0c */ /* 0x000fe2000bfc6270 */
[----:B------:R-:W-:Y:S01]  /*5340*/  FFMA.FTZ R34, R13, -UR5, R34 ;  /* 0x800000050d227c23 */ /* 0x000fe20008010022 */
[----:B------:R-:W-:Y:S03]  /*5350*/  I2FP.F32.S32 R11, R8 ;  /* 0x00000008000b7245 */ /* 0x000fe60000201400 */
[----:B------:R-:W-:Y:S01]  /*5360*/  MUFU.EX2 R201, R17 ;  /* 0x0000001100c97308 */ /* 0x000fe20000000800 */
[----:B------:R-:W-:Y:S01]  /*5370*/  ISETP.GE.AND P2, PT, R4, RZ, PT ;  /* 0x000000ff0400720c */ /* 0x000fe20003f46270 */
[----:B------:R-:W-:Y:S01]  /*5380*/  FFMA.FTZ R15, R15, UR10, -R2 ;  /* 0x0000000a0f0f7c23 */ /* 0x000fe20008010802 */
[----:B------:R-:W-:Y:S01]  /*5390*/  FFMA.FTZ R20, R20, UR10, -R166 ;  /* 0x0000000a14147c23 */ /* 0x000fe200080108a6 */
[C---:B------:R-:W-:Y:S01]  /*53a0*/  FFMA.FTZ R21, R11.reuse, -UR5, R21 ;  /* 0x800000050b157c23 */ /* 0x040fe20008010015 */
[----:B------:R-:W-:Y:S01]  /*53b0*/  FFMA.FTZ R35, R11, -UR5, R35 ;  /* 0x800000050b237c23 */ /* 0x000fe20008010023 */
[----:B------:R-:W-:Y:S02]  /*53c0*/  @!P5 IADD3 R5, -R0, -0x10, RZ ;  /* 0xfffffff00005d810 */ /* 0x000fe40007ffe1ff */
[----:B------:R-:W-:Y:S02]  /*53d0*/  @P0 FSEL R22, R22, -INF , !P4 ;  /* 0xff80000016160808 */ /* 0x000fe40006000000 */
[----:B------:R-:W-:Y:S01]  /*53e0*/  MUFU.EX2 R236, R18 ;  /* 0x0000001200ec7308 */ /* 0x000fe20000000800 */
[----:B------:R-:W-:Y:S02]  /*53f0*/  @P1 FSEL R21, R21, -INF , !P6 ;  /* 0xff80000015151808 */ /* 0x000fe40007000000 */
[----:B------:R-:W-:Y:S01]  /*5400*/  PLOP3.LUT P1, PT, PT, PT, UP0, 0x80, 0x0 ;  /* 0x000000000000781c */ /* 0x000fe20003f2f008 */
[----:B------:R-:W-:Y:S01]  /*5410*/  FFMA.FTZ R22, R22, UR10, -R164 ;  /* 0x0000000a16167c23 */ /* 0x000fe200080108a4 */
[----:B------:R-:W-:Y:S01]  /*5420*/  PLOP3.LUT P0, PT, PT, PT, UP0, 0x80, 0x0 ;  /* 0x000000000000781c */ /* 0x000fe20003f0f008 */
[----:B------:R-:W-:Y:S01]  /*5430*/  FFMA.FTZ R21, R21, UR10, -R166 ;  /* 0x0000000a15157c23 */ /* 0x000fe200080108a6 */
[C---:B------:R-:W-:Y:S03]  /*5440*/  @!P2 IADD3 R4, -R0.reuse, -0xf, RZ ;  /* 0xfffffff10004a810 */ /* 0x040fe60007ffe1ff */
[----:B------:R-:W1:Y:S01]  /*5450*/  MUFU.EX2 R207, R19 ;  /* 0x0000001300cf7308 */ /* 0x000e620000000800 */
[----:B------:R-:W-:Y:S01]  /*5460*/  I2FP.F32.S32 R9, R5 ;  /* 0x0000000500097245 */ /* 0x000fe20000201400 */
[C---:B------:R-:W-:Y:S01]  /*5470*/  VIADD R5, R0.reuse, 0xffffffe8 ;  /* 0xffffffe800057836 */ /* 0x040fe20000000000 */
[----:B------:R-:W-:Y:S02]  /*5480*/  PLOP3.LUT P5, PT, PT, PT, UP0, 0x80, 0x0 ;  /* 0x000000000000781c */ /* 0x000fe40003faf008 */
[----:B------:R-:W-:Y:S01]  /*5490*/  I2FP.F32.S32 R8, R4 ;  /* 0x0000000400087245 */ /* 0x000fe20000201400 */
[----:B------:R-:W-:Y:S01]  /*54a0*/  FFMA.FTZ R24, R9, -UR5, R24 ;  /* 0x8000000509187c23 */ /* 0x000fe20008010018 */
[----:B------:R-:W-:Y:S01]  /*54b0*/  PLOP3.LUT P2, PT, PT, PT, UP0, 0x80, 0x0 ;  /* 0x000000000000781c */ /* 0x000fe20003f4f008 */
[----:B------:R-:W-:Y:S01]  /*54c0*/  VIADD R4, R0, 0xffffffe7 ;  /* 0xffffffe700047836 */ /* 0x000fe20000000000 */
[----:B------:R-:W-:Y:S01]  /*54d0*/  @P1 FSEL R23, R23, -INF , !P6 ;  /* 0xff80000017171808 */ /* 0x000fe20007000000 */
[----:B------:R-:W-:Y:S01]  /*54e0*/  FFMA.FTZ R25, R8, -UR5, R25 ;  /* 0x8000000508197c23 */ /* 0x000fe20008010019 */
[----:B------:R-:W-:Y:S01]  /*54f0*/  @P0 FSEL R24, R24, -INF , !P4 ;  /* 0xff80000018180808 */ /* 0x000fe20006000000 */
[----:B------:R-:W-:Y:S01]  /*5500*/  FFMA.FTZ R30, R9, -UR5, R30 ;  /* 0x80000005091e7c23 */ /* 0x000fe2000801001e */
[----:B------:R-:W-:Y:S01]  /*5510*/  PLOP3.LUT P1, PT, PT, PT, UP0, 0x80, 0x0 ;  /* 0x000000000000781c */ /* 0x000fe20003f2f008 */
[----:B------:R-:W-:Y:S01]  /*5520*/  FFMA.FTZ R31, R8, -UR5, R31 ;  /* 0x80000005081f7c23 */ /* 0x000fe2000801001f */
[----:B------:R-:W-:Y:S01]  /*5530*/  PLOP3.LUT P0, PT, PT, PT, UP0, 0x80, 0x0 ;  /* 0x000000000000781c */ /* 0x000fe20003f0f008 */
[--C-:B------:R-:W-:Y:S01]  /*5540*/  FFMA.FTZ R24, R24, UR10, -R3.reuse ;  /* 0x0000000a18187c23 */ /* 0x100fe20008010803 */
[----:B------:R-:W-:Y:S01]  /*5550*/  @P5 FSEL R25, R25, -INF , !P6 ;  /* 0xff80000019195808 */ /* 0x000fe20007000000 */
[----:B------:R-:W2:Y:S01]  /*5560*/  MUFU.EX2 R191, R15 ;  /* 0x0000000f00bf7308 */ /* 0x000ea20000000800 */
[----:B------:R-:W-:Y:S01]  /*5570*/  PLOP3.LUT P5, PT, PT, PT, UP0, 0x80, 0x0 ;  /* 0x000000000000781c */ /* 0x000fe20003faf008 */
[----:B------:R-:W-:Y:S01]  /*5580*/  FFMA.FTZ R23, R23, UR10, -R164 ;  /* 0x0000000a17177c23 */ /* 0x000fe200080108a4 */
[----:B------:R-:W-:Y:S01]  /*5590*/  @P2 FSEL R26, R26, -INF , !P4 ;  /* 0xff8000001a1a2808 */ /* 0x000fe20006000000 */
[--C-:B------:R-:W-:Y:S01]  /*55a0*/  FFMA.FTZ R25, R25, UR10, -R3.reuse ;  /* 0x0000000a19197c23 */ /* 0x100fe20008010803 */
[----:B------:R-:W-:Y:S02]  /*55b0*/  PLOP3.LUT P2, PT, PT, PT, UP0, 0x80, 0x0 ;  /* 0x000000000000781c */ /* 0x000fe40003f4f008 */
[----:B------:R-:W-:Y:S01]  /*55c0*/  PLOP3.LUT P4, PT, PT, PT, UP0, 0x80, 0x0 ;  /* 0x000000000000781c */ /* 0x000fe20003f8f008 */
[--C-:B------:R-:W-:Y:S01]  /*55d0*/  FFMA.FTZ R26, R26, UR10, -R2.reuse ;  /* 0x0000000a1a1a7c23 */ /* 0x100fe20008010802 */
[----:B------:R-:W-:Y:S01]  /*55e0*/  @P1 FSEL R27, R27, -INF , !P6 ;  /* 0xff8000001b1b1808 */ /* 0x000fe20007000000 */
[C---:B------:R-:W-:Y:S01]  /*55f0*/  @P0 VIADD R6, R165.reuse, 0x18 ;  /* 0x00000018a5060836 */ /* 0x040fe20000000000 */
[----:B------:R-:W-:Y:S01]  /*5600*/  PLOP3.LUT P1, PT, PT, PT, UP0, 0x80, 0x0 ;  /* 0x000000000000781c */ /* 0x000fe20003f2f008 */
[----:B------:R-:W-:Y:S01]  /*5610*/  MUFU.EX2 R205, R20 ;  /* 0x0000001400cd7308 */ /* 0x000fe20000000800 */
[----:B------:R-:W-:Y:S01]  /*5620*/  PLOP3.LUT P0, PT, PT, PT, UP0, 0x80, 0x0 ;  /* 0x000000000000781c */ /* 0x000fe20003f0f008 */
[----:B------:R-:W-:Y:S01]  /*5630*/  @P5 VIADD R165, R165, 0x19 ;  /* 0x00000019a5a55836 */ /* 0x000fe20000000000 */
[----:B------:R-:W-:Y:S01]  /*5640*/  ISETP.GE.AND P6, PT, R5, RZ, PT ;  /* 0x000000ff0500720c */ /* 0x000fe20003fc6270 */
[----:B------:R-:W-:Y:S01]  /*5650*/  FFMA.FTZ R27, R27, UR10, -R2 ;  /* 0x0000000a1b1b7c23 */ /* 0x000fe20008010802 */
[----:B------:R-:W-:Y:S02]  /*5660*/  ISETP.GE.AND P5, PT, R4, RZ, PT ;  /* 0x000000ff0400720c */ /* 0x000fe40003fa6270 */
[----:B------:R-:W-:Y:S03]  /*5670*/  @P2 ISETP.GE.AND P2, PT, R6, UR8, PT ;  /* 0x0000000806002c0c */ /* 0x000fe6000bf46270 */
[----:B------:R-:W3:Y:S01]  /*5680*/  MUFU.EX2 R203, R21 ;  /* 0x0000001500cb7308 */ /* 0x000ee20000000800 */
[----:B------:R-:W-:Y:S02]  /*5690*/  @P4 ISETP.GE.AND P4, PT, R165, UR8, PT ;  /* 0x00000008a5004c0c */ /* 0x000fe4000bf86270 */
[----:B------:R-:W-:Y:S02]  /*56a0*/  @P1 FSEL R28, R28, -INF , !P2 ;  /* 0xff8000001c1c1808 */ /* 0x000fe40005000000 */
[----:B------:R-:W-:Y:S02]  /*56b0*/  @P0 FSEL R29, R29, -INF , !P4 ;  /* 0xff8000001d1d0808 */ /* 0x000fe40006000000 */
[----:B------:R-:W-:Y:S01]  /*56c0*/  @!P6 IADD3 R5, -R0, 0x18, RZ ;  /* 0x000000180005e810 */ /* 0x000fe20007ffe1ff */
[--C-:B------:R-:W-:Y:S01]  /*56d0*/  FFMA.FTZ R28, R28, UR10, -R3.reuse ;  /* 0x0000000a1c1c7c23 */ /* 0x100fe20008010803 */
[----:B------:R-:W-:Y:S01]  /*56e0*/  @!P5 IADD3 R4, -R0, 0x19, RZ ;  /* 0x000000190004d810 */ /* 0x000fe20007ffe1ff */
[----:B------:R-:W-:Y:S01]  /*56f0*/  FFMA.FTZ R3, R29, UR10, -R3 ;  /* 0x0000000a1d037c23 */ /* 0x000fe20008010803 */
[----:B------:R-:W-:Y:S01]  /*5700*/  F2FP.F16.F32.PACK_AB R0, R178, R179 ;  /* 0x000000b3b200723e */ /* 0x000fe200000000ff */
[----:B------:R-:W-:Y:S01]  /*5710*/  MUFU.EX2 R206, R22 ;  /* 0x0000001600ce7308 */ /* 0x000fe20000000800 */
[----:B------:R-:W-:Y:S02]  /*5720*/  PLOP3.LUT P1, PT, PT, PT, UP0, 0x80, 0x0 ;  /* 0x000000000000781c */ /* 0x000fe40003f2f008 */
[----:B------:R-:W-:Y:S01]  /*5730*/  I2FP.F32.S32 R5, R5 ;  /* 0x0000000500057245 */ /* 0x000fe20000201400 */
[----:B------:R4:W-:Y:S01]  /*5740*/  STS [R228+0x20000], R0 ;  /* 0x02000000e4007388 */ /* 0x0009e20000000800 */
[----:B------:R-:W-:Y:S02]  /*5750*/  PLOP3.LUT P0, PT, PT, PT, UP0, 0x80, 0x0 ;  /* 0x000000000000781c */ /* 0x000fe40003f0f008 */
[----:B------:R-:W-:Y:S03]  /*5760*/  I2FP.F32.S32 R4, R4 ;  /* 0x0000000400047245 */ /* 0x000fe60000201400 */
[----:B------:R2:W-:Y:S01]  /*5770*/  MUFU.EX2 R183, R3 ;  /* 0x0000000300b77308 */ /* 0x0005e20000000800 */
[----:B------:R-:W-:Y:S01]  /*5780*/  FFMA.FTZ R32, R5, -UR5, R32 ;  /* 0x8000000505207c23 */ /* 0x000fe20008010020 */
[----:B------:R-:W-:Y:S01]  /*5790*/  PLOP3.LUT P5, PT, PT, PT, UP0, 0x80, 0x0 ;  /* 0x000000000000781c */ /* 0x000fe20003faf008 */
[----:B------:R-:W-:Y:S01]  /*57a0*/  FFMA.FTZ R33, R4, -UR5, R33 ;  /* 0x8000000504217c23 */ /* 0x000fe20008010021 */
[----:B-1----:R-:W-:Y:S02]  /*57b0*/  F2FP.F16.F32.PACK_AB R5, R207, R236 ;  /* 0x000000eccf05723e */ /* 0x002fe400000000ff */
[----:B------:R-:W-:Y:S04]  /*57c0*/  @P1 FSEL R32, R32, -INF , !P2 ;  /* 0xff80000020201808 */ /* 0x000fe80005000000 */
[----:B------:R-:W-:Y:S01]  /*57d0*/  MUFU.EX2 R204, R23 ;  /* 0x0000001700cc7308 */ /* 0x000fe20000000800 */
[----:B------:R-:W-:Y:S02]  /*57e0*/  PLOP3.LUT P1, PT, PT, PT, UP0, 0x80, 0x0 ;  /* 0x000000000000781c */ /* 0x000fe40003f2f008 */
[----:B------:R-:W-:Y:S01]  /*57f0*/  @P0 FSEL R33, R33, -INF , !P4 ;  /* 0xff80000021210808 */ /* 0x000fe20006000000 */
[--C-:B------:R-:W-:Y:S01]  /*5800*/  FFMA.FTZ R32, R32, UR10, -R166.reuse ;  /* 0x0000000a20207c23 */ /* 0x100fe200080108a6 */
[----:B------:R-:W-:Y:S02]  /*5810*/  PLOP3.LUT P0, PT, PT, PT, UP0, 0x80, 0x0 ;  /* 0x000000000000781c */ /* 0x000fe40003f0f008 */
[----:B------:R-:W-:Y:S01]  /*5820*/  F2FP.F16.F32.PACK_AB R4, R197, R198 ;  /* 0x000000c6c504723e */ /* 0x000fe200000000ff */
[----:B------:R-:W-:Y:S01]  /*5830*/  FFMA.FTZ R166, R33, UR10, -R166 ;  /* 0x0000000a21a67c23 */ /* 0x000fe200080108a6 */
[----:B--2---:R-:W-:Y:S01]  /*5840*/  F2FP.F16.F32.PACK_AB R3, R231, R180 ;  /* 0x000000b4e703723e */ /* 0x004fe200000000ff */
[----:B------:R-:W-:Y:S01]  /*5850*/  MUFU.EX2 R194, R32 ;  /* 0x0000002000c27308 */ /* 0x000fe20000000800 */
[----:B------:R-:W-:Y:S02]  /*5860*/  @P5 FSEL R30, R30, -INF , !P2 ;  /* 0xff8000001e1e5808 */ /* 0x000fe40005000000 */
[----:B----4-:R-:W-:Y:S01]  /*5870*/  F2FP.F16.F32.PACK_AB R0, R201, R202 ;  /* 0x000000cac900723e */ /* 0x010fe200000000ff */
[----:B------:R1:W-:Y:S01]  /*5880*/  STS [R228+0x20400], R3 ;  /* 0x02040003e4007388 */ /* 0x0003e20000000800 */
[----:B------:R-:W-:Y:S01]  /*5890*/  @P1 FSEL R34, R34, -INF , !P2 ;  /* 0xff80000022221808 */ /* 0x000fe20005000000 */
[----:B------:R-:W-:Y:S01]  /*58a0*/  FFMA.FTZ R30, R30, UR10, -R2 ;  /* 0x0000000a1e1e7c23 */ /* 0x000fe20008010802 */
[----:B------:R-:W-:Y:S01]  /*58b0*/  PLOP3.LUT P1, PT, PT, PT, UP0, 0x80, 0x0 ;  /* 0x000000000000781c */ /* 0x000fe20003f2f008 */
[----:B------:R2:W-:Y:S01]  /*58c0*/  STS [R229+0x20000], R0 ;  /* 0x02000000e5007388 */ /* 0x0005e20000000800 */
[----:B------:R-:W-:Y:S01]  /*58d0*/  @P0 FSEL R35, R35, -INF , !P4 ;  /* 0xff80000023230808 */ /* 0x000fe20006000000 */
[--C-:B------:R-:W-:Y:S01]  /*58e0*/  FFMA.FTZ R34, R34, UR10, -R164.reuse ;  /* 0x0000000a22227c23 */ /* 0x100fe200080108a4 */
[----:B------:R-:W4:Y:S01]  /*58f0*/  MUFU.EX2 R192, R166 ;  /* 0x000000a600c07308 */ /* 0x000f220000000800 */
[----:B------:R3:W-:Y:S01]  /*5900*/  STS [R229+0x20400], R5 ;  /* 0x02040005e5007388 */ /* 0x0007e20000000800 */
[----:B------:R-:W-:Y:S01]  /*5910*/  IADD3 R176, P0, R246, UR15, RZ ;  /* 0x0000000ff6b07c10 */ /* 0x000fe2000ff1e0ff */
[----:B------:R-:W-:Y:S02]  /*5920*/  FFMA.FTZ R164, R35, UR10, -R164 ;  /* 0x0000000a23a47c23 */ /* 0x000fe400080108a4 */
[----:B------:R4:W-:Y:S01]  /*5930*/  STS [R228+0x21000], R4 ;  /* 0x02100004e4007388 */ /* 0x0009e20000000800 */
[----:B------:R-:W-:Y:S04]  /*5940*/  IADD3.X R177, R245, UR14, RZ, P0, !PT ;  /* 0x0000000ef5b17c10 */ /* 0x000fe800087fe4ff */
[----:B------:R-:W-:Y:S01]  /*5950*/  MUFU.EX2 R195, R34 ;  /* 0x0000002200c37308 */ /* 0x000fe20000000800 */
[----:B------:R-:W-:Y:S02]  /*5960*/  @P1 FSEL R31, R31, -INF , !P4 ;  /* 0xff8000001f1f1808 */ /* 0x000fe40006000000 */
[----:B------:R-:W-:Y:S03]  /*5970*/  PLOP3.LUT P1, PT, PT, PT, UP3, 0x80, 0x0 ;  /* 0x000000000000781c */ /* 0x000fe60003f2f038 */
[----:B------:R-:W-:Y:S04]  /*5980*/  FFMA.FTZ R2, R31, UR10, -R2 ;  /* 0x0000000a1f027c23 */ /* 0x000fe80008010802 */
[----:B------:R-:W4:Y:S01]  /*5990*/  MUFU.EX2 R193, R164 ;  /* 0x000000a400c17308 */ /* 0x000f220000000800 */
[----:B-1----:R-:W-:Y:S02]  /*59a0*/  F2FP.F16.F32.PACK_AB R3, R199, R200 ;  /* 0x000000c8c703723e */ /* 0x002fe400000000ff */
[----:B--2---:R-:W-:Y:S03]  /*59b0*/  F2FP.F16.F32.PACK_AB R0, R189, R190 ;  /* 0x000000bebd00723e */ /* 0x004fe600000000ff */
[----:B------:R1:W-:Y:S04]  /*59c0*/  STS [R228+0x21400], R3 ;  /* 0x02140003e4007388 */ /* 0x0003e80000000800 */
[----:B------:R2:W-:Y:S01]  /*59d0*/  MUFU.EX2 R181, R2 ;  /* 0x0000000200b57308 */ /* 0x0005e20000000800 */
[----:B---3--:R-:W-:Y:S01]  /*59e0*/  F2FP.F16.F32.PACK_AB R5, R191, R196 ;  /* 0x000000c4bf05723e */ /* 0x008fe200000000ff */
[----:B------:R3:W-:Y:S01]  /*59f0*/  STS [R229+0x21000], R0 ;  /* 0x02100000e5007388 */ /* 0x0007e20000000800 */
[----:B----4-:R-:W-:Y:S03]  /*5a00*/  F2FP.F16.F32.PACK_AB R4, R203, R205 ;  /* 0x000000cdcb04723e */ /* 0x010fe600000000ff */
[----:B------:R4:W-:Y:S04]  /*5a10*/  STS [R229+0x21400], R5 ;  /* 0x02140005e5007388 */ /* 0x0009e80000000800 */
[----:B------:R-:W-:Y:S01]  /*5a20*/  MUFU.EX2 R186, R24 ;  /* 0x0000001800ba7308 */ /* 0x000fe20000000800 */
[----:B------:R4:W-:Y:S09]  /*5a30*/  STS [R226+0x20000], R4 ;  /* 0x02000004e2007388 */ /* 0x0009f20000000800 */
[----:B------:R-:W4:Y:S01]  /*5a40*/  MUFU.EX2 R185, R25 ;  /* 0x0000001900b97308 */ /* 0x000f220000000800 */
[----:B--2---:R-:W-:Y:S02]  /*5a50*/  F2FP.F16.F32.PACK_AB R2, R192, R194 ;  /* 0x000000c2c002723e */ /* 0x004fe400000000ff */
[----:B-1----:R-:W-:Y:S07]  /*5a60*/  F2FP.F16.F32.PACK_AB R3, R204, R206 ;  /* 0x000000cecc03723e */ /* 0x002fee00000000ff */
[----:B------:R-:W-:Y:S01]  /*5a70*/  MUFU.EX2 R188, R26 ;  /* 0x0000001a00bc7308 */ /* 0x000fe20000000800 */
[----:B---3--:R-:W-:Y:S01]  /*5a80*/  F2FP.F16.F32.PACK_AB R0, R193, R195 ;  /* 0x000000c3c100723e */ /* 0x008fe200000000ff */
[----:B------:R1:W-:Y:S04]  /*5a90*/  STS [R226+0x20400], R3 ;  /* 0x02040003e2007388 */ /* 0x0003e80000000800 */
[----:B------:R-:W-:Y:S04]  /*5aa0*/  STS [R227+0x20000], R2 ;  /* 0x02000002e3007388 */ /* 0x000fe80000000800 */
[----:B------:R-:W2:Y:S01]  /*5ab0*/  MUFU.EX2 R187, R27 ;  /* 0x0000001b00bb7308 */ /* 0x000ea20000000800 */
[----:B----4-:R-:W-:Y:S01]  /*5ac0*/  F2FP.F16.F32.PACK_AB R5, R185, R186 ;  /* 0x000000bab905723e */ /* 0x010fe200000000ff */
[----:B------:R3:W-:Y:S04]  /*5ad0*/  STS [R227+0x20400], R0 ;  /* 0x02040000e3007388 */ /* 0x0007e80000000800 */
[----:B------:R-:W-:Y:S04]  /*5ae0*/  STS [R226+0x21000], R5 ;  /* 0x02100005e2007388 */ /* 0x000fe80000000800 */
[----:B------:R-:W1:Y:S10]  /*5af0*/  MUFU.EX2 R184, R28 ;  /* 0x0000001c00b87308 */ /* 0x000e740000000800 */
[----:B------:R-:W4:Y:S01]  /*5b00*/  MUFU.EX2 R182, R30 ;  /* 0x0000001e00b67308 */ /* 0x000f220000000800 */
[----:B--2---:R-:W-:Y:S05]  /*5b10*/  F2FP.F16.F32.PACK_AB R4, R187, R188 ;  /* 0x000000bcbb04723e */ /* 0x004fea00000000ff */
[----:B------:R-:W-:Y:S01]  /*5b20*/  STS [R226+0x21400], R4 ;  /* 0x02140004e2007388 */ /* 0x000fe20000000800 */
[----:B-1----:R-:W-:Y:S02]  /*5b30*/  F2FP.F16.F32.PACK_AB R3, R183, R184 ;  /* 0x000000b8b703723e */ /* 0x002fe400000000ff */
[C---:B---3--:R-:W-:Y:S03]  /*5b40*/  LEA R0, R218.reuse, UR4, 0x1 ;  /* 0x00000004da007c11 */ /* 0x048fe6000f8e08ff */
[----:B------:R-:W-:Y:S01]  /*5b50*/  STS [R227+0x21000], R3 ;  /* 0x02100003e3007388 */ /* 0x000fe20000000800 */
[----:B----4-:R-:W-:Y:S05]  /*5b60*/  F2FP.F16.F32.PACK_AB R2, R181, R182 ;  /* 0x000000b6b502723e */ /* 0x010fea00000000ff */
[----:B------:R1:W-:Y:S04]  /*5b70*/  STS [R227+0x21400], R2 ;  /* 0x02140002e3007388 */ /* 0x0003e80000000800 */
[----:B------:R-:W-:Y:S08]  /*5b80*/  LDSM.16.M88.4 R32, [R0+0x8000] ;  /* 0x008000000020783b */ /* 0x000ff00000000200 */
[----:B------:R-:W2:Y:S08]  /*5b90*/  LDSM.16.M88.4 R16, [R214+UR4+0x14000] ;  /* 0x01400004d610783b */ /* 0x000eb00008000200 */
[----:B------:R-:W3:Y:S01]  /*5ba0*/  LDSM.16.M88.4 R28, [R0+0x9000] ;  /* 0x00900000001c783b */ /* 0x000ee20000000200 */
[----:B-1----:R-:W-:Y:S07]  /*5bb0*/  LEA R2, R218, UR4, 0x1 ;  /* 0x00000004da027c11 */ /* 0x002fee000f8e08ff */
[----:B------:R-:W1:Y:S01]  /*5bc0*/  LDSM.16.M88.4 R164, [R214+UR4+0x14800] ;  /* 0x01480004d6a4783b */ /* 0x000e620008000200 */
[--C-:B------:R-:W-:Y:S02]  /*5bd0*/  IMAD.IADD R3, R219, 0x1, R2.reuse ;  /* 0x00000001db037824 */ /* 0x100fe400078e0202 */
[C---:B------:R-:W-:Y:S02]  /*5be0*/  IMAD.IADD R208, R217.reuse, 0x1, R2 ;  /* 0x00000001d9d07824 */ /* 0x040fe400078e0202 */
[----:B------:R-:W-:Y:S03]  /*5bf0*/  IMAD.IADD R2, R217, 0x1, R3 ;  /* 0x00000001d9027824 */ /* 0x000fe600078e0203 */
[----:B------:R-:W-:Y:S08]  /*5c00*/  LDSM.16.M88.4 R168, [R3+0x8000] ;  /* 0x0080000003a8783b */ /* 0x000ff00000000200 */
[----:B------:R-:W4:Y:S01]  /*5c10*/  LDSM.16.M88.4 R172, [R213+0x8000] ;  /* 0x00800000d5ac783b */ /* 0x000f220000000200 */
[-C--:B--2---:R-:W-:Y:S06]  /*5c20*/  HMMA.16816.F32 R4, R32, R16.reuse, RZ ;  /* 0x000000102004723c */ /* 0x084fec00000018ff */
[C---:B---3--:R-:W-:Y:S06]  /*5c30*/  HMMA.16816.F32 R8, R28.reuse, R16, RZ ;  /* 0x000000101c08723c */ /* 0x048fec00000018ff */
[-C--:B------:R-:W-:Y:S06]  /*5c40*/  HMMA.16816.F32 R12, R28, R18.reuse, RZ ;  /* 0x000000121c0c723c */ /* 0x080fec00000018ff */
[C---:B------:R-:W-:Y:S06]  /*5c50*/  HMMA.16816.F32 R16, R32.reuse, R18, RZ ;  /* 0x000000122010723c */ /* 0x040fec00000018ff */
[-C--:B-1----:R-:W-:Y:S06]  /*5c60*/  HMMA.16816.F32 R20, R32, R164.reuse, RZ ;  /* 0x000000a42014723c */ /* 0x082fec00000018ff */
        /* <DEDUP_REMOVED lines=38> */
[----:B------:R1:W-:Y:S08]  /*5ed0*/  LDSM.16.M88.4 R164, [R0+0xa000] ;  /* 0x00a0000000a4783b */ /* 0x0003f00000000200 */
[----:B------:R-:W2:Y:S08]  /*5ee0*/  LDSM.16.M88.4 R168, [R214+UR4+0x18000] ;  /* 0x01800004d6a8783b */ /* 0x000eb00008000200 */
[----:B-1----:R-:W5:Y:S01]  /*5ef0*/  LDG.E R0, desc[UR6][R176.64+0xa0] ;  /* 0x0000a006b0007981 */ /* 0x002f62000c1e1900 */
[-C--:B--2---:R-:W-:Y:S06]  /*5f00*/  HMMA.16816.F32 R4, R164, R168.reuse, R4 ;  /* 0x000000a8a404723c */ /* 0x084fec0000001804 */
        /* <DEDUP_REMOVED lines=31> */
[----:B------:R-:W2:Y:S04]  /*6100*/  LDG.E R175, desc[UR6][R176.64] ;  /* 0x00000006b0af7981 */ /* 0x000ea8000c1e1900 */
[----:B------:R-:W3:Y:S01]  /*6110*/  LDG.E R174, desc[UR6][R176.64+0x20] ;  /* 0x00002006b0ae7981 */ /* 0x000ee2000c1e1900 */
[----:B------:R-:W-:Y:S03]  /*6120*/  HMMA.16816.F32 R32, R168, R166, R32 ;  /* 0x000000a6a820723c */ /* 0x000fe60000001820 */
[----:B------:R1:W5:Y:S02]  /*6130*/  LDG.E R173, desc[UR6][R176.64+0x80] ;  /* 0x00008006b0ad7981 */ /* 0x000364000c1e1900 */
[----:B------:R-:W-:Y:S02]  /*6140*/  IMAD.SHL.U32 R172, R220, 0x2, RZ ;  /* 0x00000002dcac7824 */ /* 0x000fe400078e00ff */
[----:B------:R-:W-:Y:S08]  /*6150*/  LDSM.16.M88.4 R164, [R2+0xa000] ;  /* 0x00a0000002a4783b */ /* 0x000ff00000000200 */
        /* <DEDUP_REMOVED lines=10> */
[----:B------:R-:W-:Y:S01]  /*6200*/  FMUL.FTZ R180, R180, R6 ;  /* 0x00000006b4b47220 */ /* 0x000fe20000410000 */
[----:B-1----:R-:W-:Y:S02]  /*6210*/  FMUL.FTZ R177, R231, R7 ;  /* 0x00000007e7b17220 */ /* 0x002fe40000410000 */
[----:B------:R-:W1:Y:S02]  /*6220*/  LDSM.16.M88.4 R4, [R2+0xb000] ;  /* 0x00b000000204783b */ /* 0x000e640000000200 */
[C---:B-1----:R-:W-:Y:S06]  /*6230*/  HMMA.16816.F32 R8, R4.reuse, R168, R8 ;  /* 0x000000a80408723c */ /* 0x042fec0000001808 */
[-C--:B------:R-:W-:Y:S06]  /*6240*/  HMMA.16816.F32 R12, R4, R170.reuse, R12 ;  /* 0x000000aa040c723c */ /* 0x080fec000000180c */
[C---:B------:R-:W-:Y:S11]  /*6250*/  HMMA.16816.F32 R16, R164.reuse, R170, R16 ;  /* 0x000000aaa410723c */ /* 0x040ff60000001810 */
[----:B------:R-:W-:Y:S11]  /*6260*/  @!UPT UIADD3 URZ, URZ, URZ, URZ ;  /* 0x0000003f3f3ff290 */ /* 0x000ff6000fffe03f */
[----:B------:R-:W-:Y:S02]  /*6270*/  @!UPT UIADD3 URZ, URZ, URZ, URZ ;  /* 0x0000003f3f3ff290 */ /* 0x000fe4000fffe03f */
[C---:B------:R-:W-:Y:S01]  /*6280*/  FADD.FTZ R168, -R175.reuse, R16 ;  /* 0x00000010afa87221 */ /* 0x040fe20000010100 */
[----:B------:R-:W-:Y:S03]  /*6290*/  FADD.FTZ R16, -R175, R17 ;  /* 0x00000011af107221 */ /* 0x000fe60000010100 */
[----:B------:R-:W-:Y:S01]  /*62a0*/  FMUL.FTZ R17, R202, R168 ;  /* 0x000000a8ca117220 */ /* 0x000fe20000410000 */
[----:B------:R-:W-:Y:S01]  /*62b0*/  FMUL.FTZ R16, R201, R16 ;  /* 0x00000010c9107220 */ /* 0x000fe20000410000 */
[----:B------:R-:W1:Y:S02]  /*62c0*/  LDSM.16.M88.4 R168, [R215+0xc800] ;  /* 0x00c80000d7a8783b */ /* 0x000e640000000200 */
[-C--:B-1----:R-:W-:Y:S06]  /*62d0*/  HMMA.16816.F32 R20, R164, R168.reuse, R20 ;  /* 0x000000a8a414723c */ /* 0x082fec0000001814 */
[C---:B------:R-:W-:Y:S06]  /*62e0*/  HMMA.16816.F32 R24, R4.reuse, R168, R24 ;  /* 0x000000a80418723c */ /* 0x040fec0000001818 */
[-C--:B------:R-:W-:Y:S06]  /*62f0*/  HMMA.16816.F32 R28, R4, R170.reuse, R28 ;  /* 0x000000aa041c723c */ /* 0x080fec000000181c */
[----:B------:R-:W-:Y:S01]  /*6300*/  HMMA.16816.F32 R32, R164, R170, R32 ;  /* 0x000000aaa420723c */ /* 0x000fe20000001820 */
[----:B------:R-:W-:Y:S05]  /*6310*/  IMAD.U32 R4, RZ, RZ, UR4 ;  /* 0x00000004ff047e24 */ /* 0x000fea000f8e00ff */
[----:B------:R-:W-:Y:S01]  /*6320*/  IADD3 R4, R172, 0x8000, R4 ;  /* 0x00008000ac047810 */ /* 0x000fe20007ffe004 */
[C---:B------:R-:W-:Y:S01]  /*6330*/  FADD.FTZ R7, -R175.reuse, R20 ;  /* 0x00000014af077221 */ /* 0x040fe20000010100 */
[----:B------:R-:W-:Y:S03]  /*6340*/  FADD.FTZ R6, -R175, R21 ;  /* 0x00000015af067221 */ /* 0x000fe60000010100 */
[----:B------:R-:W-:Y:S02]  /*6350*/  VIADD R176, R4, 0x40 ;  /* 0x0000004004b07836 */ /* 0x000fe40000000000 */
[----:B------:R-:W-:Y:S01]  /*6360*/  FADD.FTZ R164, -R174, R19 ;  /* 0x00000013aea47221 */ /* 0x000fe20000010100 */
[----:B------:R-:W-:Y:S02]  /*6370*/  @P3 VIADD R176, R4, 0xffffffc0 ;  /* 0xffffffc004b03836 */ /* 0x000fe40000000000 */
        /* <DEDUP_REMOVED lines=14> */
[----:B------:R-:W-:Y:S01]  /*6460*/  F2FP.F16.F32.PACK_AB R32, R6, R7 ;  /* 0x000000070620723e */ /* 0x000fe200000000ff */
[----:B------:R-:W-:Y:S01]  /*6470*/  FMUL.FTZ R34, R195, R34 ;  /* 0x00000022c3227220 */ /* 0x000fe20000410000 */
[----:B------:R-:W-:Y:S02]  /*6480*/  FMUL.FTZ R33, R193, R33 ;  /* 0x00000021c1217220 */ /* 0x000fe40000410000 */
[----:B------:R-:W-:Y:S01]  /*6490*/  F2FP.F16.F32.PACK_AB R19, R4, R5 ;  /* 0x000000050413723e */ /* 0x000fe200000000ff */
[C---:B------:R-:W-:Y:S01]  /*64a0*/  FADD.FTZ R4, -R174.reuse, R22 ;  /* 0x00000016ae047221 */ /* 0x040fe20000010100 */
[----:B------:R-:W-:Y:S03]  /*64b0*/  FADD.FTZ R22, -R174, R23 ;  /* 0x00000017ae167221 */ /* 0x000fe60000010100 */
        /* <DEDUP_REMOVED lines=59> */
.L_x_503:
[----:B---3--:R-:W-:Y:S01]  /*6870*/  F2FP.F16.F32.PACK_AB R4, R164, R165 ;  /* 0x000000a5a404723e */ /* 0x008fe200000000ff */
[----:B------:R-:W-:Y:S01]  /*6880*/  STS [R228+0x1c000], R20 ;  /* 0x01c00014e4007388 */ /* 0x000fe20000000800 */
[C---:B-----5:R-:W-:Y:S01]  /*6890*/  FADD.FTZ R8, -R173.reuse, R8 ;  /* 0x00000008ad087221 */ /* 0x060fe20000010100 */
[----:B------:R-:W-:Y:S01]  /*68a0*/  FADD.FTZ R9, -R173, R9 ;  /* 0x00000009ad097221 */ /* 0x000fe20000010100 */
[----:B------:R-:W-:Y:S01]  /*68b0*/  FADD.FTZ R11, -R0, R11 ;  /* 0x0000000b000b7221 */ /* 0x000fe20000010100 */
        /* <DEDUP_REMOVED lines=20> */
[C---:B------:R-:W-:Y:S01]  /*6a00*/  FADD.FTZ R28, -R173.reuse, R28 ;  /* 0x0000001cad1c7221 */ /* 0x040fe20000010100 */
[----:B------:R-:W-:Y:S01]  /*6a10*/  FADD.FTZ R29, -R173, R29 ;  /* 0x0000001dad1d7221 */ /* 0x000fe20000010100 */
[----:B------:R-:W-:Y:S01]  /*6a20*/  FMUL.FTZ R24, R186, R24 ;  /* 0x00000018ba187220 */ /* 0x000fe20000410000 */
[----:B------:R-:W-:Y:S01]  /*6a30*/  FMUL.FTZ R8, R185, R25 ;  /* 0x00000019b9087220 */ /* 0x000fe20000410000 */
[----:B------:R-:W-:Y:S01]  /*6a40*/  FADD.FTZ R31, -R0, R31 ;  /* 0x0000001f001f7221 */ /* 0x000fe20000010100 */
[----:B------:R-:W-:Y:S01]  /*6a50*/  FMUL.FTZ R26, R188, R26 ;  /* 0x0000001abc1a7220 */ /* 0x000fe20000410000 */
[----:B------:R-:W-:Y:S01]  /*6a60*/  FMUL.FTZ R27, R187, R27 ;  /* 0x0000001bbb1b7220 */ /* 0x000fe20000410000 */
[----:B------:R-:W-:Y:S01]  /*6a70*/  FADD.FTZ R30, -R0, R30 ;  /* 0x0000001e001e7221 */ /* 0x000fe20000010100 */
[----:B------:R-:W-:Y:S01]  /*6a80*/  F2FP.F16.F32.PACK_AB R16, R33, R34 ;  /* 0x000000222110723e */ /* 0x000fe200000000ff */
[----:B------:R-:W-:Y:S01]  /*6a90*/  FMUL.FTZ R28, R184, R28 ;  /* 0x0000001cb81c7220 */ /* 0x000fe20000410000 */
[----:B-1----:R-:W-:Y:S01]  /*6aa0*/  F2FP.F16.F32.PACK_AB R4, R5, R6 ;  /* 0x000000060504723e */ /* 0x002fe200000000ff */
[----:B------:R-:W-:Y:S01]  /*6ab0*/  FMUL.FTZ R6, R199, R11 ;  /* 0x0000000bc7067220 */ /* 0x000fe20000410000 */
[----:B------:R-:W-:Y:S01]  /*6ac0*/  FMUL.FTZ R5, R191, R15 ;  /* 0x0000000fbf057220 */ /* 0x000fe20000410000 */
[----:B------:R-:W-:Y:S01]  /*6ad0*/  FMUL.FTZ R7, R183, R29 ;  /* 0x0000001db7077220 */ /* 0x000fe20000410000 */
[----:B------:R-:W-:Y:S01]  /*6ae0*/  FMUL.FTZ R30, R182, R30 ;  /* 0x0000001eb61e7220 */ /* 0x000fe20000410000 */
[----:B------:R1:W-:Y:S01]  /*6af0*/  STS [R228+0x1d000], R4 ;  /* 0x01d00004e4007388 */ /* 0x0003e20000000800 */
[----:B------:R-:W-:Y:S01]  /*6b00*/  F2FP.F16.F32.PACK_AB R6, R6, R10 ;  /* 0x0000000a0606723e */ /* 0x000fe200000000ff */
[----:B------:R-:W-:Y:S01]  /*6b10*/  FMUL.FTZ R0, R181, R31 ;  /* 0x0000001fb5007220 */ /* 0x000fe20000410000 */
        /* <DEDUP_REMOVED lines=149> */
.L_x_504:
        /* <DEDUP_REMOVED lines=35> */
[----:B------:R-:W3:Y:S05]  /*76a0*/  LDSM.16.MT88.4 R176, [R209+0x5800] ;  /* 0x00580000d1b0783b */ /* 0x000eea0000004200 */
[----:B------:R-:W-:Y:S01]  /*76b0*/  HMMA.16816.F32 R32, R168, R182, R32 ;  /* 0x000000b6a820723c */ /* 0x000fe20000001820 */
[----:B------:R-:W-:Y:S04]  /*76c0*/  LDSM.16.MT88.4 R180, [R209+0x2000] ;  /* 0x00200000d1b4783b */ /* 0x000fe80000004200 */
[----:B------:R-:W4:Y:S01]  /*76d0*/  LDSM.16.M88.4 R168, [R0+0x1e000] ;  /* 0x01e0000000a8783b */ /* 0x000f220000000200 */
[-C--:B------:R-:W-:Y:S06]  /*76e0*/  HMMA.16816.F32 R4, R184, R188.reuse, R4 ;  /* 0x000000bcb804723c */ /* 0x080fec0000001804 */
[C---:B------:R-:W-:Y:S06]  /*76f0*/  HMMA.16816.F32 R8, R192.reuse, R188, R8 ;  /* 0x000000bcc008723c */ /* 0x040fec0000001808 */
[-C--:B------:R-:W-:Y:S06]  /*7700*/  HMMA.16816.F32 R12, R192, R190.reuse, R12 ;  /* 0x000000bec00c723c */ /* 0x080fec000000180c */
[C---:B------:R-:W-:Y:S01]  /*7710*/  HMMA.16816.F32 R16, R184.reuse, R190, R16 ;  /* 0x000000beb810723c */ /* 0x040fe20000001810 */
[----:B------:R-:W4:Y:S05]  /*7720*/  LDSM.16.M88.4 R188, [R0+0x1f000] ;  /* 0x01f0000000bc783b */ /* 0x000f2a0000000200 */
        /* <DEDUP_REMOVED lines=12> */
[-C--:B---3--:R-:W-:Y:S06]  /*77f0*/  HMMA.16816.F32 R20, R164, R176.reuse, R20 ;  /* 0x000000b0a414723c */ /* 0x088fec0000001814 */
[C---:B------:R-:W-:Y:S06]  /*7800*/  HMMA.16816.F32 R24, R200.reuse, R176, R24 ;  /* 0x000000b0c818723c */ /* 0x040fec0000001818 */
[-C--:B------:R-:W-:Y:S01]  /*7810*/  HMMA.16816.F32 R28, R200, R178.reuse, R28 ;  /* 0x000000b2c81c723c */ /* 0x080fe2000000181c */
[----:B------:R-:W-:Y:S05]  /*7820*/  LDSM.16.MT88.4 R200, [R209+0x7000] ;  /* 0x00700000d1c8783b */ /* 0x000fea0000004200 */
[----:B------:R-:W-:Y:S01]  /*7830*/  HMMA.16816.F32 R32, R164, R178, R32 ;  /* 0x000000b2a420723c */ /* 0x000fe20000001820 */
[----:B------:R-:W-:Y:S04]  /*7840*/  LDSM.16.M88.4 R164, [R208+0x1e000] ;  /* 0x01e00000d0a4783b */ /* 0x000fe80000000200 */
[----:B------:R-:W2:Y:S01]  /*7850*/  LDSM.16.MT88.4 R176, [R209+0x3000] ;  /* 0x00300000d1b0783b */ /* 0x000ea20000004200 */
[-C--:B----4-:R-:W-:Y:S06]  /*7860*/  HMMA.16816.F32 R4, R168, R180.reuse, R4 ;  /* 0x000000b4a804723c */ /* 0x090fec0000001804 */
[C---:B------:R-:W-:Y:S06]  /*7870*/  HMMA.16816.F32 R8, R188.reuse, R180, R8 ;  /* 0x000000b4bc08723c */ /* 0x040fec0000001808 */
[-C--:B------:R-:W-:Y:S06]  /*7880*/  HMMA.16816.F32 R12, R188, R182.reuse, R12 ;  /* 0x000000b6bc0c723c */ /* 0x080fec000000180c */
[C---:B------:R-:W-:Y:S01]  /*7890*/  HMMA.16816.F32 R16, R168.reuse, R182, R16 ;  /* 0x000000b6a810723c */ /* 0x040fe20000001810 */
[----:B------:R-:W3:Y:S05]  /*78a0*/  LDSM.16.M88.4 R180, [R208+0x1f000] ;  /* 0x01f00000d0b4783b */ /* 0x000eea0000000200 */
[-C--:B------:R-:W-:Y:S06]  /*78b0*/  HMMA.16816.F32 R20, R168, R204.reuse, R20 ;  /* 0x000000cca814723c */ /* 0x080fec0000001814 */
[C---:B------:R-:W-:Y:S06]  /*78c0*/  HMMA.16816.F32 R24, R188.reuse, R204, R24 ;  /* 0x000000ccbc18723c */ /* 0x040fec0000001818 */
[-C--:B------:R-:W-:Y:S01]  /*78d0*/  HMMA.16816.F32 R28, R188, R206.reuse, R28 ;  /* 0x000000cebc1c723c */ /* 0x080fe2000000181c */
[----:B------:R-:W-:Y:S05]  /*78e0*/  LDSM.16.M88.4 R188, [R2+0x1f000] ;  /* 0x01f0000002bc783b */ /* 0x000fea0000000200 */
[----:B------:R-:W-:Y:S01]  /*78f0*/  HMMA.16816.F32 R32, R168, R206, R32 ;  /* 0x000000cea820723c */ /* 0x000fe20000001820 */
[----:B------:R-:W-:Y:S04]  /*7900*/  LDSM.16.M88.4 R168, [R2+0x1e000] ;  /* 0x01e0000002a8783b */ /* 0x000fe80000000200 */
[----:B------:R-:W-:Y:S01]  /*7910*/  LDSM.16.MT88.4 R204, [R209+0x7800] ;  /* 0x00780000d1cc783b */ /* 0x000fe20000004200 */
        /* <DEDUP_REMOVED lines=8> */
[----:B------:R-:W-:Y:S01]  /*79a0*/  HMMA.16816.F32 R32, R172, R198, R32 ;  /* 0x000000c6ac20723c */ /* 0x000fe20000001820 */
[----:B------:R-:W4:Y:S05]  /*79b0*/  LDC R173, c[0x0][0x270] ;  /* 0x00009c00ffad7b82 */ /* 0x000f2a0000000800 */
[-C--:B--2---:R-:W-:Y:S06]  /*79c0*/  HMMA.16816.F32 R4, R164, R176.reuse, R4 ;  /* 0x000000b0a404723c */ /* 0x084fec0000001804 */
[C---:B---3--:R-:W-:Y:S06]  /*79d0*/  HMMA.16816.F32 R8, R180.reuse, R176, R8 ;  /* 0x000000b0b408723c */ /* 0x048fec0000001808 */
        /* <DEDUP_REMOVED lines=10> */
[-C--:B-1----:R-:W-:Y:S05]  /*7a80*/  HMMA.16816.F32 R4, R168, R184.reuse, R4 ;  /* 0x000000b8a804723c */ /* 0x082fea0000001804 */
[----:B------:R-:W-:Y:S01]  /*7a90*/  @P1 IADD3 R166, P0, R243, UR13, RZ ;  /* 0x0000000df3a61c10 */ /* 0x000fe2000ff1e0ff */
[C---:B------:R-:W-:Y:S01]  /*7aa0*/  HMMA.16816.F32 R8, R188.reuse, R184, R8 ;  /* 0x000000b8bc08723c */ /* 0x040fe20000001808 */
        /* <DEDUP_REMOVED lines=441> */
.L_x_506:
        /* <DEDUP_REMOVED lines=23> */
.L_x_507:
        /* <DEDUP_REMOVED lines=56> */
.L_x_509:
[----:B------:R-:W-:Y:S05]  /*9b30*/  BSYNC B0 ;  /* 0x0000000000007941 */ /* 0x000fea0003800000 */
.L_x_508:
        /* <DEDUP_REMOVED lines=18> */
.L_x_511:
[----:B------:R-:W-:Y:S05]  /*9c60*/  BSYNC B0 ;  /* 0x0000000000007941 */ /* 0x000fea0003800000 */
.L_x_510:
        /* <DEDUP_REMOVED lines=20> */
.L_x_513:
[----:B------:R-:W-:Y:S05]  /*9db0*/  BSYNC B0 ;  /* 0x0000000000007941 */ /* 0x000fea0003800000 */
.L_x_512:
        /* <DEDUP_REMOVED lines=20> */
.L_x_515:
[----:B------:R-:W-:Y:S05]  /*9f00*/  BSYNC B0 ;  /* 0x0000000000007941 */ /* 0x000fea0003800000 */
.L_x_514:
[----:B------:R-:W-:Y:S01]  /*9f10*/  IMAD.U32 R3, RZ, RZ, UR10 ;  /* 0x0000000aff037e24 */ /* 0x000fe2000f8e00ff */
[----:B------:R-:W-:Y:S01]  /*9f20*/  UIMAD UR9, UR9, UR10, URZ ;  /* 0x0000000a090972a4 */ /* 0x000fe2000f8e023f */
[----:B-1----:R-:W1:Y:S01]  /*9f30*/  LDS.128 R16, [R2+0x14000] ;  /* 0x0140000002107984 */ /* 0x002e620000000c00 */
[----:B------:R-:W-:Y:S01]  /*9f40*/  USHF.R.S32.HI UR12, URZ, 0x1f, UR56 ;  /* 0x0000001f3f0c7899 */ /* 0x000fe20008011438 */
[----:B------:R-:W-:Y:S01]  /*9f50*/  IMAD.WIDE.U32 R4, R3, UR5, R10 ;  /* 0x0000000503047c25 */ /* 0x000fe2000f8e000a */
[----:B------:R-:W-:Y:S01]  /*9f60*/  UIMAD UR5, UR5, UR11, UR9 ;  /* 0x0000000b050572a4 */ /* 0x000fe2000f8e0209 */
[----:B------:R2:W1:Y:S01]  /*9f70*/  LDS.128 R12, [R2+0x18000] ;  /* 0x01800000020c7984 */ /* 0x0004620000000c00 */
[----:B------:R-:W-:Y:S01]  /*9f80*/  BSSY B0, `(.L_x_516) ;  /* 0x0000019000007945 */ /* 0x000fe20003800000 */
[----:B------:R-:W-:Y:S01]  /*9f90*/  ULDC.64 UR8, c[0x0][0x470] ;  /* 0x00011c0000087ab9 */ /* 0x000fe20000000a00 */
        /* <DEDUP_REMOVED lines=23> */
.L_x_517:
[----:B------:R-:W-:Y:S05]  /*a110*/  BSYNC B0 ;  /* 0x0000000000007941 */ /* 0x000fea0003800000 */
.L_x_516:
        /* <DEDUP_REMOVED lines=18> */
.L_x_519:
[----:B------:R-:W-:Y:S05]  /*a240*/  BSYNC B0 ;  /* 0x0000000000007941 */ /* 0x000fea0003800000 */
.L_x_518:
        /* <DEDUP_REMOVED lines=18> */
.L_x_521:
[----:B------:R-:W-:Y:S05]  /*a370*/  BSYNC B0 ;  /* 0x0000000000007941 */ /* 0x000fea0003800000 */
.L_x_520:
        /* <DEDUP_REMOVED lines=18> */
.L_x_476:
        /* <DEDUP_REMOVED lines=25> */
.L_x_523:
        /* <DEDUP_REMOVED lines=23> */
.L_x_524:
        /* <DEDUP_REMOVED lines=16> */
[----:B------:R-:W-:Y:S01]  /*a8a0*/  UIMAD UR15, UR56, UR15, UR5 ;  /* 0x0000000f380f72a4 */ /* 0x000fe2000f8e0205 */
[----:B------:R-:W-:Y:S01]  /*a8b0*/  MOV R4, UR14 ;  /* 0x0000000e00047c02 */ /* 0x000fe20008000f00 */
[----:B------:R-:W-:Y:S01]  /*a8c0*/  VIADD R10, R224, 0x40 ;  /* 0x00000040e00a7836 */ /* 0x000fe20000000000 */
        /* <DEDUP_REMOVED lines=21> */
.L_x_526:
[----:B------:R-:W-:Y:S05]  /*aa20*/  BSYNC B0 ;  /* 0x0000000000007941 */ /* 0x000fea0003800000 */
.L_x_525:
        /* <DEDUP_REMOVED lines=18> */
.L_x_528:
[----:B------:R-:W-:Y:S05]  /*ab50*/  BSYNC B0 ;  /* 0x0000000000007941 */ /* 0x000fea0003800000 */
.L_x_527:
        /* <DEDUP_REMOVED lines=18> */
.L_x_530:
[----:B------:R-:W-:Y:S05]  /*ac80*/  BSYNC B0 ;  /* 0x0000000000007941 */ /* 0x000fea0003800000 */
.L_x_529:
        /* <DEDUP_REMOVED lines=18> */
.L_x_532:
[----:B------:R-:W-:Y:S05]  /*adb0*/  BSYNC B0 ;  /* 0x0000000000007941 */ /* 0x000fea0003800000 */
.L_x_531:
        /* <DEDUP_REMOVED lines=30> */
.L_x_534:
[----:B------:R-:W-:Y:S05]  /*afa0*/  BSYNC B0 ;  /* 0x0000000000007941 */ /* 0x000fea0003800000 */
.L_x_533:
        /* <DEDUP_REMOVED lines=18> */
.L_x_536:
[----:B------:R-:W-:Y:S05]  /*b0d0*/  BSYNC B0 ;  /* 0x0000000000007941 */ /* 0x000fea0003800000 */
.L_x_535:
        /* <DEDUP_REMOVED lines=18> */
.L_x_538:
[----:B------:R-:W-:Y:S05]  /*b200*/  BSYNC B0 ;  /* 0x0000000000007941 */ /* 0x000fea0003800000 */
.L_x_537:
        /* <DEDUP_REMOVED lines=17> */
.L_x_522:
[----:B------:R-:W-:Y:S05]  /*b320*/  BSYNC B1 ;  /* 0x0000000000017941 */ /* 0x000fea0003800000 */
.L_x_471:
        /* <DEDUP_REMOVED lines=11> */
.L_x_539:
[----:B------:R-:W-:Y:S05]  /*b3e0*/  EXIT ;  /* 0x000000000000794d */ /* 0x000fea0003800000 */
.L_x_541:
        /* <DEDUP_REMOVED lines=9> */
.L_x_2061:


//--------------------- .text._ZN5flash44flash_bwd_dq_dk_dv_loop_seqk_parallel_kernelI23Flash_bwd_kernel_traitsILi128ELi64ELi128ELi8ELi2ELi4ELi2ELb0ELb0EN7cutlass6half_tE19Flash_kernel_traitsILi128ELi64ELi128ELi8ES3_EELb0ELb0ELb1ELb0ELb0ELb1ELb0EEEvNS_16Flash_bwd_paramsE --------------------------
	.section	.text._ZN5flash44flash_bwd_dq_dk_dv_loop_seqk_parallel_kernelI23Flash_bwd_kernel_traitsILi128ELi64ELi128ELi8ELi2ELi4ELi2ELb0ELb0EN7cutlass6half_tE19Flash_kernel_traitsILi128ELi64ELi128ELi8ES3_EELb0ELb0ELb1ELb0ELb0ELb1ELb0EEEvNS_16Flash_bwd_paramsE,"ax",@progbits
	.align	128
        .global         _ZN5flash44flash_bwd_dq_dk_dv_loop_seqk_parallel_kernelI23Flash_bwd_kernel_traitsILi128ELi64ELi128ELi8ELi2ELi4ELi2ELb0ELb0EN7cutlass6half_tE19Flash_kernel_traitsILi128ELi64ELi128ELi8ES3_EELb0ELb0ELb1ELb0ELb0ELb1ELb0EEEvNS_16Flash_bwd_paramsE
        .type           _ZN5flash44flash_bwd_dq_dk_dv_loop_seqk_parallel_kernelI23Flash_bwd_kernel_traitsILi128ELi64ELi128ELi8ELi2ELi4ELi2ELb0ELb0EN7cutlass6half_tE19Flash_kernel_traitsILi128ELi64ELi128ELi8ES3_EELb0ELb0ELb1ELb0ELb0ELb1ELb0EEEvNS_16Flash_bwd_paramsE,@function
        .size           _ZN5flash44flash_bwd_dq_dk_dv_loop_seqk_parallel_kernelI23Flash_bwd_kernel_traitsILi128ELi64ELi128ELi8ELi2ELi4ELi2ELb0ELb0EN7cutlass6half_tE19Flash_kernel_traitsILi128ELi64ELi128ELi8ES3_EELb0ELb0ELb1ELb0ELb0ELb1ELb0EEEvNS_16Flash_bwd_paramsE,(.L_x_2062 - _ZN5flash44flash_bwd_dq_dk_dv_loop_seqk_parallel_kernelI23Flash_bwd_kernel_traitsILi128ELi64ELi128ELi8ELi2ELi4ELi2ELb0ELb0EN7cutlass6half_tE19Flash_kernel_traitsILi128ELi64ELi128ELi8ES3_EELb0ELb0ELb1ELb0ELb0ELb1ELb0EEEvNS_16Flash_bwd_paramsE)
        .other          _ZN5flash44flash_bwd_dq_dk_dv_loop_seqk_parallel_kernelI23Flash_bwd_kernel_traitsILi128ELi64ELi128ELi8ELi2ELi4ELi2ELb0ELb0EN7cutlass6half_tE19Flash_kernel_traitsILi128ELi64ELi128ELi8ES3_EELb0ELb0ELb1ELb0ELb0ELb1ELb0EEEvNS_16Flash_bwd_paramsE,@"STO_CUDA_ENTRY STV_DEFAULT"
_ZN5flash44flash_bwd_dq_dk_dv_loop_seqk_parallel_kernelI23Flash_bwd_kernel_traitsILi128ELi64ELi128ELi8ELi2ELi4ELi2ELb0ELb0EN7cutlass6half_tE19Flash_kernel_traitsILi128ELi64ELi128ELi8ES3_EELb0ELb0ELb1ELb0ELb0ELb1ELb0EEEvNS_16Flash_bwd_paramsE:
.text._ZN5flash44flash_bwd_dq_dk_dv_loop_seqk_parallel_kernelI23Flash_bwd_kernel_traitsILi128ELi64ELi128ELi8ELi2ELi4ELi2ELb0ELb0EN7cutlass6half_tE19Flash_kernel_traitsILi128ELi64ELi128ELi8ES3_EELb0ELb0ELb1ELb0ELb0ELb1ELb0EEEvNS_16Flash_bwd_paramsE:
        /* <DEDUP_REMOVED lines=14> */
[----:B------:R-:W3:Y:S01]  /*00e0*/  S2UR UR54, SR_CTAID.Z ;  /* 0x00000000003679c3 */ /* 0x000ee20000002700 */
[----:B------:R-:W-:Y:S01]  /*00f0*/  UMOV UR5, 0x400 ;  /* 0x0000040000057882 */ /* 0x000fe20000000000 */
[----:B------:R-:W-:Y:S01]  /*0100*/  IMAD.MOV.U32 R250, RZ, RZ, 0x20 ;  /* 0x00000020fffa7424 */ /* 0x000fe200078e00ff */
[----:B------:R-:W-:Y:S01]  /*0110*/  ULDC.64 UR8, c[0x0][0x208] ;  /* 0x0000820000087ab9 */ /* 0x000fe20000000a00 */
[----:B------:R-:W-:Y:S01]  /*0120*/  IMAD.MOV.U32 R227, RZ, RZ, -0x10 ;  /* 0xfffffff0ffe37424 */ /* 0x000fe200078e00ff */
[----:B------:R-:W-:Y:S01]  /*0130*/  ULDC UR58, c[0x0][0x394] ;  /* 0x0000e500003a7ab9 */ /* 0x000fe20000000800 */
[----:B------:R-:W-:Y:S02]  /*0140*/  UMOV UR59, 0xffffc000 ;  /* 0xffffc000003b7882 */ /* 0x000fe40000000000 */
[----:B------:R-:W4:Y:S08]  /*0150*/  S2UR UR4, SR_CgaCtaId ;  /* 0x00000000000479c3 */ /* 0x000f300000008800 */
[----:B------:R-:W5:Y:S01]  /*0160*/  S2UR UR44, SR_CTAID.Y ;  /* 0x00000000002c79c3 */ /* 0x000f620000002600 */
[----:B---3--:R-:W-:Y:S01]  /*0170*/  USHF.R.S32.HI UR6, URZ, 0x1f, UR54 ;  /* 0x0000001f3f067899 */ /* 0x008fe20008011436 */
[----:B--2---:R-:W-:Y:S01]  /*0180*/  SHF.R.S32.HI R13, RZ, 0x1f, R14 ;  /* 0x0000001fff0d7819 */ /* 0x004fe2000001140e */
[----:B------:R-:W-:Y:S01]  /*0190*/  IMAD.SHL.U32 R249, R14, 0x2, RZ ;  /* 0x000000020ef97824 */ /* 0x000fe200078e00ff */
[----:B----4-:R-:W-:-:S02]  /*01a0*/  ULEA UR4, UR4, UR5, 0x18 ;  /* 0x0000000504047291 */ /* 0x010fc4000f8ec03f */
[CC--:B------:R-:W-:Y:S02]  /*01b0*/  LEA.HI R9, R13.reuse, R14.reuse, RZ, 0x4 ;  /* 0x0000000e0d097211 */ /* 0x0c0fe400078f20ff */
[CC--:B------:R-:W-:Y:S02]  /*01c0*/  LEA.HI R5, R13.reuse, R14.reuse, RZ, 0x5 ;  /* 0x0000000e0d057211 */ /* 0x0c0fe400078f28ff */
[----:B------:R-:W-:Y:S01]  /*01d0*/  LEA.HI R17, R13, R14, RZ, 0x2 ;  /* 0x0000000e0d117211 */ /* 0x000fe200078f10ff */
[----:B-----5:R-:W-:Y:S01]  /*01e0*/  USHF.L.U32 UR5, UR44, 0x7, URZ ;  /* 0x000000072c057899 */ /* 0x020fe2000800063f */
[----:B------:R-:W-:Y:S02]  /*01f0*/  SHF.R.S32.HI R7, RZ, 0x4, R9 ;  /* 0x00000004ff077819 */ /* 0x000fe40000011409 */
[--C-:B------:R-:W-:Y:S02]  /*0200*/  SHF.R.S32.HI R6, RZ, 0x5, R5.reuse ;  /* 0x00000005ff067819 */ /* 0x100fe40000011405 */
[----:B-1----:R-:W-:-:S02]  /*0210*/  SHF.R.S32.HI R0, RZ, 0x1f, R5 ;  /* 0x0000001fff007819 */ /* 0x002fc40000011405 */
[--C-:B------:R-:W-:Y:S02]  /*0220*/  SHF.R.S32.HI R8, RZ, 0x2, R17.reuse ;  /* 0x00000002ff087819 */ /* 0x100fe40000011411 */
[----:B------:R-:W-:Y:S02]  /*0230*/  SHF.R.S32.HI R2, RZ, 0x1f, R17 ;  /* 0x0000001fff027819 */ /* 0x000fe40000011411 */
[----:B------:R-:W-:Y:S02]  /*0240*/  LEA.HI R3, R9, R7, RZ, 0x1 ;  /* 0x0000000709037211 */ /* 0x000fe400078f08ff */
[-C--:B------:R-:W-:Y:S02]  /*0250*/  LEA.HI R0, R0, R6.reuse, RZ, 0x2 ;  /* 0x0000000600007211 */ /* 0x080fe400078f10ff */
[----:B------:R-:W-:Y:S02]  /*0260*/  LEA.HI R4, R5, R6, RZ, 0x1 ;  /* 0x0000000605047211 */ /* 0x000fe400078f08ff */
[----:B------:R-:W-:-:S02]  /*0270*/  LEA.HI R2, R2, R8, RZ, 0x3 ;  /* 0x0000000802027211 */ /* 0x000fc400078f18ff */
[----:B------:R-:W-:Y:S02]  /*0280*/  LOP3.LUT R3, R3, 0xfffffffe, RZ, 0xc0, !PT ;  /* 0xfffffffe03037812 */ /* 0x000fe400078ec0ff */
[----:B------:R-:W-:Y:S02]  /*0290*/  LEA.HI R214, R13, R14, RZ, 0x3 ;  /* 0x0000000e0dd67211 */ /* 0x000fe400078f18ff */
[----:B------:R-:W-:Y:S01]  /*02a0*/  LOP3.LUT R0, R0, 0xfffffffc, RZ, 0xc0, !PT ;  /* 0xfffffffc00007812 */ /* 0x000fe200078ec0ff */
[----:B------:R-:W-:Y:S01]  /*02b0*/  IMAD.IADD R10, R7, 0x1, -R3 ;  /* 0x00000001070a7824 */ /* 0x000fe200078e0a03 */
[----:B------:R-:W-:Y:S02]  /*02c0*/  LOP3.LUT R4, R4, 0xfffffffe, RZ, 0xc0, !PT ;  /* 0xfffffffe04047812 */ /* 0x000fe400078ec0ff */
[----:B------:R-:W-:Y:S01]  /*02d0*/  LOP3.LUT R2, R2, 0xfffffff8, RZ, 0xc0, !PT ;  /* 0xfffffff802027812 */ /* 0x000fe200078ec0ff */
[C---:B------:R-:W-:Y:S01]  /*02e0*/  IMAD.IADD R11, R6.reuse, 0x1, -R0 ;  /* 0x00000001060b7824 */ /* 0x040fe200078e0a00 */
[----:B------:R-:W-:Y:S01]  /*02f0*/  SHF.R.S32.HI R3, RZ, 0x3, R214 ;  /* 0x00000003ff037819 */ /* 0x000fe200000114d6 */
[----:B------:R-:W-:Y:S01]  /*0300*/  IMAD.IADD R12, R6, 0x1, -R4 ;  /* 0x00000001060c7824 */ /* 0x000fe200078e0a04 */
[----:B------:R-:W-:Y:S01]  /*0310*/  LOP3.LUT R0, R214, 0xfffffff8, RZ, 0xc0, !PT ;  /* 0xfffffff8d6007812 */ /* 0x000fe200078ec0ff */
[----:B------:R-:W-:Y:S01]  /*0320*/  IMAD.IADD R8, R8, 0x1, -R2 ;  /* 0x0000000108087824 */ /* 0x000fe200078e0a02 */
[----:B------:R-:W-:Y:S01]  /*0330*/  LOP3.LUT R2, R5, 0xffffffe0, RZ, 0xc0, !PT ;  /* 0xffffffe005027812 */ /* 0x000fe200078ec0ff */
[----:B------:R-:W-:Y:S01]  /*0340*/  IMAD.SHL.U32 R5, R3, 0x40, RZ ;  /* 0x0000004003057824 */ /* 0x000fe200078e00ff */
[----:B------:R-:W-:Y:S01]  /*0350*/  LOP3.LUT R4, R9, 0xfffffff0, RZ, 0xc0, !PT ;  /* 0xfffffff009047812 */ /* 0x000fe200078ec0ff */
[----:B------:R-:W-:-:S02]  /*0360*/  IMAD.IADD R0, R14, 0x1, -R0 ;  /* 0x000000010e007824 */ /* 0x000fc400078e0a00 */
[C---:B------:R-:W-:Y:S01]  /*0370*/  IMAD.IADD R3, R14.reuse, 0x1, -R2 ;  /* 0x000000010e037824 */ /* 0x040fe200078e0a02 */
[----:B------:R-:W-:Y:S01]  /*0380*/  LOP3.LUT R2, R5, 0x1c0, RZ, 0xc0, !PT ;  /* 0x000001c005027812 */ /* 0x000fe200078ec0ff */
[----:B------:R-:W-:Y:S01]  /*0390*/  IMAD.IADD R4, R14, 0x1, -R4 ;  /* 0x000000010e047824 */ /* 0x000fe200078e0a04 */
[C---:B------:R-:W-:Y:S01]  /*03a0*/  LOP3.LUT P4, RZ, R0.reuse, 0x2, RZ, 0xc0, !PT ;  /* 0x0000000200ff7812 */ /* 0x040fe2000788c0ff */
[C---:B------:R-:W-:Y:S01]  /*03b0*/  IMAD.SHL.U32 R5, R0.reuse, 0x8, RZ ;  /* 0x0000000800057824 */ /* 0x040fe200078e00ff */
[C---:B------:R-:W-:Y:S01]  /*03c0*/  LOP3.LUT P3, RZ, R0.reuse, 0x4, RZ, 0xc0, !PT ;  /* 0x0000000400ff7812 */ /* 0x040fe2000786c0ff */
[----:B------:R-:W-:Y:S01]  /*03d0*/  IMAD.SHL.U32 R0, R0, 0x40, RZ ;  /* 0x0000004000007824 */ /* 0x000fe200078e00ff */
[----:B------:R-:W-:Y:S02]  /*03e0*/  SHF.R.S32.HI R6, RZ, 0x1f, R4 ;  /* 0x0000001fff067819 */ /* 0x000fe40000011404 */
[----:B------:R-:W-:Y:S02]  /*03f0*/  LOP3.LUT R5, R2, 0x38, R5, 0xf8, !PT ;  /* 0x0000003802057812 */ /* 0x000fe400078ef805 */
[----:B------:R-:W-:-:S02]  /*0400*/  SHF.R.U32.HI R2, RZ, 0x3, R2 ;  /* 0x00000003ff027819 */ /* 0x000fc40000011602 */
[----:B------:R-:W-:Y:S02]  /*0410*/  LEA.HI R9, R6, R4, RZ, 0x3 ;  /* 0x0000000406097211 */ /* 0x000fe400078f18ff */
[----:B------:R-:W-:Y:S01]  /*0420*/  LOP3.LUT R245, R5, R2, RZ, 0x3c, !PT ;  /* 0x0000000205f57212 */ /* 0x000fe200078e3cff */
[----:B------:R-:W-:Y:S01]  /*0430*/  IMAD.SHL.U32 R2, R11, 0x10, RZ ;  /* 0x000000100b027824 */ /* 0x000fe200078e00ff */
[----:B------:R-:W-:Y:S02]  /*0440*/  SHF.R.S32.HI R7, RZ, 0x1f, R3 ;  /* 0x0000001fff077819 */ /* 0x000fe40000011403 */
[----:B------:R-:W-:Y:S02]  /*0450*/  LOP3.LUT R5, R9, 0xfffffff8, RZ, 0xc0, !PT ;  /* 0xfffffff809057812 */ /* 0x000fe400078ec0ff */
[----:B------:R-:W-:Y:S02]  /*0460*/  LOP3.LUT R0, R0, 0x1c0, RZ, 0xc0, !PT ;  /* 0x000001c000007812 */ /* 0x000fe400078ec0ff */
[----:B------:R-:W-:Y:S01]  /*0470*/  LEA.HI R15, R7, R3, RZ, 0x2 ;  /* 0x00000003070f7211 */ /* 0x000fe200078f10ff */
[----:B------:R-:W-:Y:S01]  /*0480*/  IMAD.IADD R16, R4, 0x1, -R5 ;  /* 0x0000000104107824 */ /* 0x000fe200078e0a05 */
[----:B------:R-:W-:Y:S01]  /*0490*/  LOP3.LUT R3, R8, 0x1, RZ, 0xc0, !PT ;  /* 0x0000000108037812 */ /* 0x000fe200078ec0ff */
[----:B------:R-:W-:Y:S01]  /*04a0*/  IMAD.SHL.U32 R5, R10, 0x200, RZ ;  /* 0x000002000a057824 */ /* 0x000fe200078e00ff */
[----:B------:R-:W-:-:S02]  /*04b0*/  LOP3.LUT R2, R0, 0x30, R2, 0xf8, !PT ;  /* 0x0000003000027812 */ /* 0x000fc400078ef802 */
[----:B------:R-:W-:Y:S02]  /*04c0*/  LEA.HI R4, R13, R14, RZ, 0x6 ;  /* 0x0000000e0d047211 */ /* 0x000fe400078f30ff */
[----:B------:R-:W-:Y:S02]  /*04d0*/  ISETP.NE.U32.AND P0, PT, R3, 0x1, PT ;  /* 0x000000010300780c */ /* 0x000fe40003f05070 */
[----:B------:R-:W-:Y:S02]  /*04e0*/  LOP3.LUT R6, R2, 0x8, R214, 0xf8, !PT ;  /* 0x0000000802067812 */ /* 0x000fe400078ef8d6 */
[----:B------:R-:W-:Y:S01]  /*04f0*/  SHF.R.S32.HI R3, RZ, 0x6, R4 ;  /* 0x00000006ff037819 */ /* 0x000fe20000011404 */
[----:B------:R-:W-:Y:S01]  /*0500*/  IMAD.SHL.U32 R4, R10, 0x20, RZ ;  /* 0x000000200a047824 */ /* 0x000fe200078e00ff */
[----:B------:R-:W-:Y:S02]  /*0510*/  LOP3.LUT R214, R0, 0x8, R214, 0xf8, !PT ;  /* 0x0000000800d67812 */ /* 0x000fe400078ef8d6 */
[----:B------:R-:W-:Y:S01]  /*0520*/  SHF.R.U32.HI R210, RZ, 0x3, R0 ;  /* 0x00000003ffd27819 */ /* 0x000fe20000011600 */
[----:B------:R-:W-:Y:S01]  /*0530*/  IMAD R2, R3, 0x800, R5 ;  /* 0x0000080003027824 */ /* 0x000fe200078e0205 */
[----:B------:R-:W-:Y:S01]  /*0540*/  LOP3.LUT R0, R17, 0x7ffffffc, RZ, 0xc0, !PT ;  /* 0x7ffffffc11007812 */ /* 0x000fe200078ec0ff */
[C---:B------:R-:W-:Y:S01]  /*0550*/  IMAD.SHL.U32 R7, R3.reuse, 0x8, RZ ;  /* 0x0000000803077824 */ /* 0x040fe200078e00ff */
[----:B------:R-:W-:Y:S01]  /*0560*/  LOP3.LUT R214, R214, R210, RZ, 0x3c, !PT ;  /* 0x000000d2d6d67212 */ /* 0x000fe200078e3cff */
[----:B------:R-:W-:Y:S01]  /*0570*/  IMAD R245, R3, 0x200, R245 ;  /* 0x0000020003f57824 */ /* 0x000fe200078e02f5 */
[----:B------:R-:W-:Y:S01]  /*0580*/  LEA.HI R13, R13, R14, RZ, 0x7 ;  /* 0x0000000e0d0d7211 */ /* 0x000fe200078f38ff */
[----:B------:R-:W-:Y:S01]  /*0590*/  IMAD.IADD R0, R14, 0x1, -R0 ;  /* 0x000000010e007824 */ /* 0x000fe200078e0a00 */
[----:B------:R-:W-:Y:S01]  /*05a0*/  LOP3.LUT R4, R4, 0x20, RZ, 0xc0, !PT ;  /* 0x0000002004047812 */ /* 0x000fe200078ec0ff */
[----:B------:R-:W-:Y:S01]  /*05b0*/  IMAD.IADD R214, R2, 0x1, R214 ;  /* 0x0000000102d67824 */ /* 0x000fe200078e02d6 */
[----:B------:R-:W-:Y:S01]  /*05c0*/  LOP3.LUT R210, R5, R6, R210, 0xf6, !PT ;  /* 0x0000000605d27212 */ /* 0x000fe200078ef6d2 */
[----:B------:R-:W-:Y:S01]  /*05d0*/  IMAD.SHL.U32 R2, R0, 0x2, RZ ;  /* 0x0000000200027824 */ /* 0x000fe200078e00ff */
[----:B------:R-:W-:Y:S01]  /*05e0*/  SHF.R.S32.HI R0, RZ, 0x7, R13 ;  /* 0x00000007ff007819 */ /* 0x000fe2000001140d */
[----:B------:R-:W-:Y:S01]  /*05f0*/  IMAD.SHL.U32 R5, R10, 0x10, RZ ;  /* 0x000000100a057824 */ /* 0x000fe200078e00ff */
[----:B------:R-:W-:Y:S01]  /*0600*/  LOP3.LUT R209, R4, 0x18, R7, 0xf8, !PT ;  /* 0x0000001804d17812 */ /* 0x000fe200078ef807 */
[--C-:B------:R-:W-:Y:S01]  /*0610*/  IMAD R11, R11, 0x400, R2.reuse ;  /* 0x000004000b0b7824 */ /* 0x100fe200078e0202 */
[----:B------:R-:W-:Y:S01]  /*0620*/  SHF.R.S32.HI R6, RZ, 0x2, R15 ;  /* 0x00000002ff067819 */ /* 0x000fe2000001140f */
[----:B------:R-:W-:Y:S01]  /*0630*/  IMAD R7, R0, 0x1000, R2 ;  /* 0x0000100000077824 */ /* 0x000fe200078e0202 */
[----:B------:R-:W-:Y:S01]  /*0640*/  R2P PR, R8, 0x6 ;  /* 0x0000000608007804 */ /* 0x000fe20000000000 */
[----:B------:R-:W-:Y:S01]  /*0650*/  IMAD.SHL.U32 R4, R0, 0x8, RZ ;  /* 0x0000000800047824 */ /* 0x000fe200078e00ff */
[----:B------:R-:W-:Y:S01]  /*0660*/  SEL R213, R250, 0xffffffe0, !P4 ;  /* 0xffffffe0fad57807 */ /* 0x000fe20006000000 */
[----:B------:R-:W-:Y:S01]  /*0670*/  IMAD.SHL.U32 R0, R8, 0x40, RZ ;  /* 0x0000004008007824 */ /* 0x000fe200078e00ff */
[----:B------:R-:W-:Y:S01]  /*0680*/  SEL R227, R227, 0x10, !P0 ;  /* 0x00000010e3e37807 */ /* 0x000fe20004000000 */
[----:B------:R-:W-:Y:S01]  /*0690*/  IMAD.SHL.U32 R2, R3, 0x20, RZ ;  /* 0x0000002003027824 */ /* 0x000fe200078e00ff */
[----:B------:R-:W-:Y:S01]  /*06a0*/  LOP3.LUT R3, R4, 0x8, RZ, 0xc0, !PT ;  /* 0x0000000804037812 */ /* 0x000fe200078ec0ff */
[----:B------:R-:W-:Y:S01]  /*06b0*/  IMAD R7, R12, 0x400, R7 ;  /* 0x000004000c077824 */ /* 0x000fe200078e0207 */
[----:B------:R-:W-:Y:S01]  /*06c0*/  LOP3.LUT R0, R0, 0x1c0, RZ, 0xc0, !PT ;  /* 0x000001c000007812 */ /* 0x000fe200078ec0ff */
[----:B------:R-:W-:Y:S01]  /*06d0*/  IMAD R241, R12, 0x10, R6 ;  /* 0x000000100cf17824 */ /* 0x000fe200078e0206 */
[----:B------:R-:W-:Y:S01]  /*06e0*/  LOP3.LUT R249, R2, 0x6, R249, 0xf8, !PT ;  /* 0x0000000602f97812 */ /* 0x000fe200078ef8f9 */
[----:B------:R-:W-:Y:S01]  /*06f0*/  IMAD.SHL.U32 R6, R9, 0x40, RZ ;  /* 0x0000004009067824 */ /* 0x000fe200078e00ff */
[----:B------:R-:W-:Y:S01]  /*0700*/  LOP3.LUT R4, R0, 0x20, R2, 0xf8, !PT ;  /* 0x0000002000047812 */ /* 0x000fe200078ef802 */
[----:B------:R-:W-:Y:S01]  /*0710*/  IMAD.SHL.U32 R214, R214, 0x2, RZ ;  /* 0x00000002d6d67824 */ /* 0x000fe200078e00ff */
[----:B------:R-:W-:-:S02]  /*0720*/  SHF.R.U32.HI R2, RZ, 0x3, R0 ;  /* 0x00000003ff027819 */ /* 0x000fc40000011600 */
[----:B------:R-:W-:Y:S01]  /*0730*/  LOP3.LUT R8, R3, 0x10, R5, 0xf8, !PT ;  /* 0x0000001003087812 */ /* 0x000fe200078ef805 */
[----:B------:R-:W-:Y:S01]  /*0740*/  IMAD.SHL.U32 R5, R10, 0x8, RZ ;  /* 0x000000080a057824 */ /* 0x000fe200078e00ff */
[----:B------:R-:W-:Y:S02]  /*0750*/  LOP3.LUT R4, R4, R2, RZ, 0x3c, !PT ;  /* 0x0000000204047212 */ /* 0x000fe400078e3cff */
[----:B------:R-:W-:Y:S01]  /*0760*/  LOP3.LUT R0, R2, R0, R3, 0x1e, !PT ;  /* 0x0000000002007212 */ /* 0x000fe200078e1e03 */
[----:B------:R-:W-:Y:S01]  /*0770*/  IMAD.SHL.U32 R2, R16, 0x40, RZ ;  /* 0x0000004010027824 */ /* 0x000fe200078e00ff */
[----:B------:R-:W-:Y:S01]  /*0780*/  SEL R250, R250, 0xffffffe0, !P1 ;  /* 0xffffffe0fafa7807 */ /* 0x000fe20004800000 */
[----:B------:R-:W-:Y:S01]  /*0790*/  IMAD.IADD R7, R4, 0x1, R7 ;  /* 0x0000000104077824 */ /* 0x000fe200078e0207 */
[----:B------:R-:W-:Y:S01]  /*07a0*/  LEA R210, R210, UR4, 0x1 ;  /* 0x00000004d2d27c11 */ /* 0x000fe2000f8e08ff */
[----:B------:R-:W-:Y:S01]  /*07b0*/  VIADD R4, R241, 0xffffffc0 ;  /* 0xffffffc0f1047836 */ /* 0x000fe20000000000 */
[----:B------:R-:W-:Y:S01]  /*07c0*/  LOP3.LUT R2, R2, 0x1c0, RZ, 0xc0, !PT ;  /* 0x000001c002027812 */ /* 0x000fe200078ec0ff */
[----:B------:R-:W-:Y:S01]  /*07d0*/  IMAD.IADD R11, R11, 0x1, R0 ;  /* 0x000000010b0b7824 */ /* 0x000fe200078e0200 */
[----:B------:R-:W-:-:S02]  /*07e0*/  LEA R228, R7, UR4, 0x1 ;  /* 0x0000000407e47c11 */ /* 0x000fc4000f8e08ff */
[----:B------:R-:W-:Y:S02]  /*07f0*/  SHF.R.S32.HI R0, RZ, 0x1f, R4 ;  /* 0x0000001fff007819 */ /* 0x000fe40000011404 */
[----:B------:R-:W-:Y:S01]  /*0800*/  SHF.R.U32.HI R3, RZ, 0x3, R2 ;  /* 0x00000003ff037819 */ /* 0x000fe20000011602 */
[----:B------:R-:W-:Y:S01]  /*0810*/  IMAD.IADD R226, R228, 0x1, R250 ;  /* 0x00000001e4e27824 */ /* 0x000fe200078e02fa */
[----:B------:R-:W-:Y:S01]  /*0820*/  SHF.L.U64.HI R248, R4, 0x2, R0 ;  /* 0x0000000204f87819 */ /* 0x000fe20000010200 */
[----:B------:R-:W-:Y:S01]  /*0830*/  IMAD.IADD R229, R228, 0x1, R227 ;  /* 0x00000001e4e57824 */ /* 0x000fe200078e02e3 */
[----:B------:R-:W-:Y:S01]  /*0840*/  LOP3.LUT R5, R2, 0x8, R5, 0xf8, !PT ;  /* 0x0000000802057812 */ /* 0x000fe200078ef805 */
[----:B------:R-:W-:Y:S01]  /*0850*/  IMAD.IADD R227, R227, 0x1, R226 ;  /* 0x00000001e3e37824 */ /* 0x000fe200078e02e2 */
[----:B------:R-:W-:Y:S02]  /*0860*/  LOP3.LUT R0, R6, 0xfffffe00, RZ, 0xc0, !PT ;  /* 0xfffffe0006007812 */ /* 0x000fe400078ec0ff */
[----:B------:R-:W-:-:S02]  /*0870*/  LOP3.LUT R4, R3, R8, R2, 0x1e, !PT ;  /* 0x0000000803047212 */ /* 0x000fc400078e1e02 */
[----:B------:R-:W-:Y:S02]  /*0880*/  LOP3.LUT R209, R3, R209, R2, 0x1e, !PT ;  /* 0x000000d103d17212 */ /* 0x000fe400078e1e02 */
[----:B------:R-:W-:Y:S01]  /*0890*/  LOP3.LUT R2, R5, R3, RZ, 0x3c, !PT ;  /* 0x0000000305027212 */ /* 0x000fe200078e3cff */
[----:B------:R-:W-:Y:S01]  /*08a0*/  IMAD R3, R12, 0x400, R0 ;  /* 0x000004000c037824 */ /* 0x000fe200078e0200 */
[-C--:B------:R-:W-:Y:S02]  /*08b0*/  LOP3.LUT R220, R4, R0.reuse, RZ, 0xfc, !PT ;  /* 0x0000000004dc7212 */ /* 0x080fe400078efcff */
[----:B------:R-:W-:Y:S01]  /*08c0*/  LOP3.LUT R209, R209, R0, RZ, 0xfc, !PT ;  /* 0x00000000d1d17212 */ /* 0x000fe200078efcff */
[----:B------:R-:W-:Y:S01]  /*08d0*/  IMAD.U32 R0, RZ, RZ, UR6 ;  /* 0x00000006ff007e24 */ /* 0x000fe2000f8e00ff */
[----:B------:R-:W-:Y:S01]  /*08e0*/  USHF.R.S32.HI UR6, URZ, 0x1f, UR44 ;  /* 0x0000001f3f067899 */ /* 0x000fe2000801142c */
[----:B------:R-:W-:Y:S02]  /*08f0*/  IMAD.IADD R218, R3, 0x1, R2 ;  /* 0x0000000103da7824 */ /* 0x000fe400078e0202 */
[----:B------:R-:W-:Y:S01]  /*0900*/  IMAD.U32 R2, RZ, RZ, UR5 ;  /* 0x00000005ff027e24 */ /* 0x000fe2000f8e00ff */
[----:B------:R-:W-:Y:S01]  /*0910*/  UIADD3 UR5, UR4, 0xc000, URZ ;  /* 0x0000c00004057890 */ /* 0x000fe2000fffe03f */
[----:B------:R-:W-:-:S02]  /*0920*/  IMAD.MOV.U32 R0, RZ, RZ, 0x40 ;  /* 0x00000040ff007424 */ /* 0x000fc400078e00ff */
[----:B------:R-:W-:Y:S01]  /*0930*/  IMAD.U32 R2, RZ, RZ, UR6 ;  /* 0x00000006ff027e24 */ /* 0x000fe2000f8e00ff */
[----:B------:R-:W-:Y:S02]  /*0940*/  USHF.R.S32.HI UR6, URZ, 0x1f, UR54 ;  /* 0x0000001f3f067899 */ /* 0x000fe40008011436 */
[----:B------:R-:W-:Y:S01]  /*0950*/  LEA R246, R11, UR5, 0x1 ;  /* 0x000000050bf67c11 */ /* 0x000fe2000f8e08ff */
[----:B------:R-:W-:Y:S01]  /*0960*/  VIADD R216, R214, UR5 ;  /* 0x00000005d6d87c36 */ /* 0x000fe20008000000 */
[C---:B------:R-:W-:Y:S02]  /*0970*/  SEL R215, R0.reuse, 0xffffffc0, !P3 ;  /* 0xffffffc000d77807 */ /* 0x040fe40005800000 */
[----:B------:R-:W-:Y:S01]  /*0980*/  IMAD.U32 R2, RZ, RZ, UR6 ;  /* 0x00000006ff027e24 */ /* 0x000fe2000f8e00ff */
[----:B------:R-:W-:Y:S01]  /*0990*/  SEL R0, R0, 0xffffffc0, !P2 ;  /* 0xffffffc000007807 */ /* 0x000fe20005000000 */
[C---:B------:R-:W-:Y:S01]  /*09a0*/  VIADD R2, R246.reuse, 0x420 ;  /* 0x00000420f6027836 */ /* 0x040fe20000000000 */
[----:B------:R-:W-:Y:S01]  /*09b0*/  LEA R209, R209, UR5, 0x1 ;  /* 0x00000005d1d17c11 */ /* 0x000fe2000f8e08ff */
[----:B------:R-:W-:-:S02]  /*09c0*/  @P1 VIADD R2, R246, 0x3e0 ;  /* 0x000003e0f6021836 */ /* 0x000fc40000000000 */
[----:B------:R-:W-:Y:S02]  /*09d0*/  IMAD.IADD R213, R216, 0x1, R213 ;  /* 0x00000001d8d57824 */ /* 0x000fe400078e02d5 */
[----:B------:R-:W-:Y:S01]  /*09e0*/  IMAD.IADD R250, R250, 0x1, R246 ;  /* 0x00000001fafa7824 */ /* 0x000fe200078e02f6 */
[----:B------:R1:W-:Y:S01]  /*09f0*/  STL [R1], R2 ;  /* 0x0000000201007387 */ /* 0x0003e20000100800 */
[--C-:B------:R-:W-:Y:S02]  /*0a00*/  IMAD.IADD R216, R216, 0x1, R215.reuse ;  /* 0x00000001d8d87824 */ /* 0x100fe400078e02d7 */
[----:B------:R-:W-:Y:S02]  /*0a10*/  IMAD.IADD R215, R213, 0x1, R215 ;  /* 0x00000001d5d77824 */ /* 0x000fe400078e02d7 */
[--C-:B------:R-:W-:Y:S02]  /*0a20*/  IMAD.IADD R247, R246, 0x1, R0.reuse ;  /* 0x00000001f6f77824 */ /* 0x100fe400078e0200 */
[----:B------:R-:W-:-:S02]  /*0a30*/  IMAD.IADD R251, R250, 0x1, R0 ;  /* 0x00000001fafb7824 */ /* 0x000fc400078e0200 */
[----:B------:R-:W-:-:S07]  /*0a40*/  IMAD.IADD R252, R0, 0x1, R2 ;  /* 0x0000000100fc7824 */ /* 0x000fce00078e0202 */
.L_x_588:
        /* <DEDUP_REMOVED lines=16> */
[----:B------:R-:W-:Y:S01]  /*0b50*/  IMAD.U32 R4, RZ, RZ, UR10 ;  /* 0x0000000aff047e24 */ /* 0x000fe2000f8e00ff */
[----:B------:R-:W-:Y:S01]  /*0b60*/  UISETP.NE.U32.AND UP1, UPT, UR12, URZ, UPT ;  /* 0x0000003f0c00728c */ /* 0x000fe2000bf25070 */
[----:B-1----:R-:W-:Y:S01]  /*0b70*/  IMAD.U32 R2, RZ, RZ, UR6 ;  /* 0x00000006ff027e24 */ /* 0x002fe2000f8e00ff */
        /* <DEDUP_REMOVED lines=9> */
[----:B------:R-:W-:Y:S01]  /*0c10*/  PLOP3.LUT P3, PT, PT, PT, UP1, 0x80, 0x0 ;  /* 0x000000000000781c */ /* 0x000fe20003f6f018 */
[----:B--2-4-:R-:W2:Y:S02]  /*0c20*/  @P1 LDG.E R7, desc[UR8][R4.64] ;  /* 0x0000000804071981 */ /* 0x014ea4000c1e1900 */
[----:B------:R-:W-:-:S02]  /*0c30*/  UISETP.EQ.OR.EX UP4, UPT, UR13, URZ, !UP2, UP4 ;  /* 0x0000003f0d00728c */ /* 0x000fc4000d782740 */
        /* <DEDUP_REMOVED lines=36> */
.L_x_542:
        /* <DEDUP_REMOVED lines=15> */
[----:B------:R-:W-:Y:S01]  /*0f70*/  UIMAD UR20, UR44, UR11, UR10 ;  /* 0x0000000b2c1472a4 */ /* 0x000fe2000f8e020a */
[----:B------:R-:W-:-:S02]  /*0f80*/  ULDC UR12, c[0x0][0x394] ;  /* 0x0000e500000c7ab9 */ /* 0x000fc40000000800 */
[----:B------:R-:W-:Y:S01]  /*0f90*/  @!UP2 ULDC.64 UR10, c[0x0][0x418] ;  /* 0x00010600000aaab9 */ /* 0x000fe20000000a00 */
[----:B------:R-:W-:Y:S01]  /*0fa0*/  ULDC UR57, c[0x0][0x2d4] ;  /* 0x0000b50000397ab9 */ /* 0x000fe20000000800 */
[----:B------:R-:W-:Y:S02]  /*0fb0*/  @!UP2 UIMAD.WIDE.U32 UR36, UR44, UR10, URZ ;  /* 0x0000000a2c24a2a5 */ /* 0x000fe4000f8e003f */
[----:B------:R-:W-:Y:S02]  /*0fc0*/  USHF.R.S32.HI UR34, URZ, 0x1f, UR57 ;  /* 0x0000001f3f227899 */ /* 0x000fe40008011439 */
[----:B------:R-:W-:Y:S01]  /*0fd0*/  @UP0 ULDC.64 UR24, c[0x0][0x248] ;  /* 0x0000920000180ab9 */ /* 0x000fe20000000a00 */
[----:B------:R-:W-:Y:S01]  /*0fe0*/  UIADD3 UR48, UR19, UR20, URZ ;  /* 0x0000001413307290 */ /* 0x000fe2000fffe03f */
[----:B------:R-:W-:Y:S01]  /*0ff0*/  ULDC.U8 UR42, c[0x0][0x3d8] ;  /* 0x0000f600002a7ab9 */ /* 0x000fe20000000000 */
[----:B-1----:R-:W-:Y:S01]  /*1000*/  IABS R5, R6 ;  /* 0x0000000600057213 */ /* 0x002fe20000000000 */
[----:B------:R-:W-:Y:S01]  /*1010*/  UISETP.NE.AND UP3, UPT, UR42, URZ, UPT ;  /* 0x0000003f2a00728c */ /* 0x000fe2000bf65270 */
[----:B------:R-:W-:Y:S01]  /*1020*/  ISETP.NE.AND P3, PT, R6, RZ, PT ;  /* 0x000000ff0600720c */ /* 0x000fe20003f65270 */
[----:B------:R-:W-:Y:S01]  /*1030*/  USHF.L.U32 UR16, UR44, 0x7, URZ ;  /* 0x000000072c107899 */ /* 0x000fe2000800063f */
[----:B------:R-:W1:Y:S01]  /*1040*/  I2F.RP R2, R5 ;  /* 0x0000000500027306 */ /* 0x000e620000209400 */
[----:B------:R-:W-:Y:S01]  /*1050*/  ULDC.64 UR40, c[0x0][0x240] ;  /* 0x0000900000287ab9 */ /* 0x000fe20000000a00 */
[----:B------:R-:W-:-:S02]  /*1060*/  USHF.L.U64.HI UR26, UR44, 0x7, UR56 ;  /* 0x000000072c1a7899 */ /* 0x000fc40008010238 */
[----:B--2---:R-:W-:Y:S02]  /*1070*/  UIMAD.WIDE.U32 UR32, UR7, UR14, URZ ;  /* 0x0000000e072072a5 */ /* 0x004fe4000f8e003f */
[----:B------:R-:W-:Y:S02]  /*1080*/  USEL UR29, UR16, URZ, UP1 ;  /* 0x0000003f101d7287 */ /* 0x000fe40008800000 */
[----:B------:R-:W-:Y:S02]  /*1090*/  UIMAD UR47, UR7, UR15, UR33 ;  /* 0x0000000f072f72a4 */ /* 0x000fe4000f8e0221 */
[----:B------:R-:W-:Y:S02]  /*10a0*/  @!UP2 UIMAD UR7, UR56, UR10, URZ ;  /* 0x0000000a3807a2a4 */ /* 0x000fe4000f8e023f */
[----:B------:R-:W-:Y:S02]  /*10b0*/  UIADD3 UR10, UR13, 0x80, UR30 ;  /* 0x000000800d0a7890 */ /* 0x000fe4000fffe01e */
[----:B------:R-:W-:Y:S01]  /*10c0*/  @!UP2 UIMAD UR27, UR44, UR11, UR7 ;  /* 0x0000000b2c1ba2a4 */ /* 0x000fe2000f8e0207 */
[----:B-1----:R-:W1:Y:S01]  /*10d0*/  MUFU.RCP R2, R2 ;  /* 0x0000000200027308 */ /* 0x002e620000001000 */
[----:B------:R-:W-:-:S02]  /*10e0*/  UIADD3 UR7, UR13, 0x3f, URZ ;  /* 0x0000003f0d077890 */ /* 0x000fc4000fffe03f */
[----:B------:R-:W-:Y:S02]  /*10f0*/  UIADD3 UR10, UR10, UR12, -UR5 ;  /* 0x0000000c0a0a7290 */ /* 0x000fe4000fffe805 */
[----:B------:R-:W-:Y:S02]  /*1100*/  USHF.R.S32.HI UR11, URZ, 0x1f, UR7 ;  /* 0x0000001f3f0b7899 */ /* 0x000fe40008011407 */
[----:B------:R-:W-:Y:S02]  /*1110*/  @UP0 UIADD3 UR12, UR23, UR31, URZ ;  /* 0x0000001f170c0290 */ /* 0x000fe4000fffe03f */
[----:B------:R-:W-:Y:S02]  /*1120*/  ULEA.HI UR28, UR11, UR7, URZ, 0x6 ;  /* 0x000000070b1c7291 */ /* 0x000fe4000f8f303f */
[----:B------:R-:W-:Y:S02]  /*1130*/  UIADD3 UR7, UR10, 0x3f, URZ ;  /* 0x0000003f0a077890 */ /* 0x000fe4000fffe03f */
[----:B------:R-:W-:-:S02]  /*1140*/  @UP0 UIMAD.WIDE.U32 UR10, UR12, UR24, URZ ;  /* 0x000000180c0a02a5 */ /* 0x000fc4000f8e003f */
[----:B------:R-:W-:Y:S01]  /*1150*/  @UP0 UIMAD UR12, UR12, UR25, URZ ;  /* 0x000000190c0c02a4 */ /* 0x000fe2000f8e023f */
[----:B-1----:R-:W-:Y:S01]  /*1160*/  VIADD R2, R2, 0xffffffe ;  /* 0x0ffffffe02027836 */ /* 0x002fe20000000000 */
[----:B------:R-:W-:Y:S02]  /*1170*/  @UP2 ULDC.64 UR14, c[0x0][0x420] ;  /* 0x00010800000e2ab9 */ /* 0x000fe40000000a00 */
[----:B------:R-:W-:Y:S01]  /*1180*/  @UP0 UIADD3 UR52, UR11, UR12, URZ ;  /* 0x0000000c0b340290 */ /* 0x000fe2000fffe03f */
[----:B------:R-:W1:Y:S01]  /*1190*/  F2I.FTZ.U32.TRUNC.NTZ R3, R2 ;  /* 0x0000000200037305 */ /* 0x000e62000021f000 */
[----:B------:R-:W-:Y:S02]  /*11a0*/  USHF.R.S32.HI UR12, URZ, 0x1f, UR7 ;  /* 0x0000001f3f0c7899 */ /* 0x000fe40008011407 */
[----:B------:R-:W-:Y:S02]  /*11b0*/  @UP2 UIMAD.WIDE.U32 UR38, UR6, UR14, URZ ;  /* 0x0000000e062622a5 */ /* 0x000fe4000f8e003f */
[----:B------:R-:W-:-:S02]  /*11c0*/  ULEA.HI UR20, UR12, UR7, URZ, 0x6 ;  /* 0x000000070c147291 */ /* 0x000fc4000f8f303f */
[----:B------:R-:W-:Y:S01]  /*11d0*/  UIMAD UR7, UR34, UR44, URZ ;  /* 0x0000002c220772a4 */ /* 0x000fe2000f8e023f */
[----:B------:R-:W-:Y:S01]  /*11e0*/  ULDC.U8 UR14, c[0x0][0x480] ;  /* 0x00012000000e7ab9 */ /* 0x000fe20000000000 */
[----:B------:R-:W-:Y:S02]  /*11f0*/  @UP2 UIMAD UR50, UR6, UR15, UR39 ;  /* 0x0000000f063222a4 */ /* 0x000fe4000f8e0227 */
[----:B------:R-:W-:Y:S02]  /*1200*/  UISETP.NE.AND UP5, UPT, UR14, URZ, UPT ;  /* 0x0000003f0e00728c */ /* 0x000fe4000bfa5270 */
[----:B------:R-:W-:Y:S01]  /*1210*/  UIMAD.WIDE.U32 UR14, UR44, UR57, URZ ;  /* 0x000000392c0e72a5 */ /* 0x000fe2000f8e003f */
[----:B-1----:R-:W-:Y:S01]  /*1220*/  IMAD.MOV R0, RZ, RZ, -R3 ;  /* 0x000000ffff007224 */ /* 0x002fe200078e0a03 */
[----:B------:R-:W-:Y:S01]  /*1230*/  UIMAD UR7, UR56, UR57, UR7 ;  /* 0x00000039380772a4 */ /* 0x000fe2000f8e0207 */
[----:B------:R-:W-:Y:S01]  /*1240*/  IMAD.MOV.U32 R2, RZ, RZ, RZ ;  /* 0x000000ffff027224 */ /* 0x000fe200078e00ff */
[----:B------:R-:W-:Y:S01]  /*1250*/  UIMAD.WIDE.U32 UR16, UR6, UR40, URZ ;  /* 0x00000028061072a5 */ /* 0x000fe2000f8e003f */
[----:B------:R-:W-:Y:S01]  /*1260*/  IMAD R0, R0, R5, RZ ;  /* 0x0000000500007224 */ /* 0x000fe200078e02ff */
[----:B------:R-:W-:-:S02]  /*1270*/  UIADD3 UR15, UR15, UR7, URZ ;  /* 0x000000070f0f7290 */ /* 0x000fc4000fffe03f */
[----:B------:R-:W-:Y:S01]  /*1280*/  USHF.R.S32.HI UR12, URZ, 0x6, UR28 ;  /* 0x000000063f0c7899 */ /* 0x000fe2000801141c */
[----:B------:R-:W-:Y:S01]  /*1290*/  IMAD.HI.U32 R0, R3, R0, R2 ;  /* 0x0000000003007227 */ /* 0x000fe200078e0002 */
[----:B------:R-:W-:Y:S01]  /*12a0*/  MOV R2, R4 ;  /* 0x0000000400027202 */ /* 0x000fe20000000f00 */
[----:B------:R-:W-:Y:S01]  /*12b0*/  USHF.R.S32.HI UR7, URZ, 0x6, UR20 ;  /* 0x000000063f077899 */ /* 0x000fe20008011414 */
[----:B------:R-:W-:Y:S01]  /*12c0*/  ULDC UR61, c[0x0][0x2dc] ;  /* 0x0000b700003d7ab9 */ /* 0x000fe20000000800 */
[----:B------:R-:W-:Y:S02]  /*12d0*/  ULDC UR60, c[0x0][0x270] ;  /* 0x00009c00003c7ab9 */ /* 0x000fe40000000800 */
[----:B------:R-:W-:Y:S01]  /*12e0*/  IMAD.HI.U32 R0, R0, R2, RZ ;  /* 0x0000000200007227 */ /* 0x000fe200078e00ff */
[----:B------:R-:W-:Y:S01]  /*12f0*/  ULDC UR45, c[0x0][0x2c4] ;  /* 0x0000b100002d7ab9 */ /* 0x000fe20000000800 */
[----:B------:R-:W-:Y:S02]  /*1300*/  USEL UR55, UR18, UR16, !UP2 ;  /* 0x0000001012377287 */ /* 0x000fe4000d000000 */
[----:B------:R-:W-:Y:S01]  /*1310*/  IMAD.MOV R3, RZ, RZ, -R0 ;  /* 0x000000ffff037224 */ /* 0x000fe200078e0a00 */
[----:B------:R-:W-:Y:S01]  /*1320*/  @UP0 UMOV UR51, UR10 ;  /* 0x0000000a00330c82 */ /* 0x000fe20008000000 */
[----:B------:R-:W-:-:S02]  /*1330*/  UIMAD UR22, UR6, UR41, URZ ;  /* 0x00000029061672a4 */ /* 0x000fc4000f8e023f */
[C---:B------:R-:W-:Y:S01]  /*1340*/  IMAD R2, R5.reuse, R3, R2 ;  /* 0x0000000305027224 */ /* 0x040fe200078e0202 */
[----:B------:R-:W-:Y:S02]  /*1350*/  UIMAD.WIDE UR10, UR61, UR60, URZ ;  /* 0x0000003c3d0a72a5 */ /* 0x000fe4000f8e023f */
[----:B------:R-:W-:Y:S02]  /*1360*/  USEL UR26, UR26, URZ, UP1 ;  /* 0x0000003f1a1a7287 */ /* 0x000fe40008800000 */
[----:B------:R-:W-:Y:S01]  /*1370*/  ISETP.GT.U32.AND P1, PT, R5, R2, PT ;  /* 0x000000020500720c */ /* 0x000fe20003f24070 */
[----:B------:R-:W-:Y:S02]  /*1380*/  @UP3 UIMAD UR18, UR44, UR45, URZ ;  /* 0x0000002d2c1232a4 */ /* 0x000fe4000f8e023f */
[----:B------:R-:W-:Y:S02]  /*1390*/  UISETP.LT.AND UP1, UPT, UR12, UR7, UPT ;  /* 0x000000070c00728c */ /* 0x000fe4000bf21270 */
[----:B------:R-:W-:-:S02]  /*13a0*/  @UP2 UIADD3 UR48, UR17, UR22, URZ ;  /* 0x0000001611302290 */ /* 0x000fc4000fffe03f */
[----:B------:R-:W-:Y:S02]  /*13b0*/  UIMAD UR19, UR11, UR14, URZ ;  /* 0x0000000e0b1372a4 */ /* 0x000fe4000f8e023f */
[----:B------:R-:W-:Y:S02]  /*13c0*/  @UP3 USEL UR18, UR18, UR6, !UP2 ;  /* 0x0000000612123287 */ /* 0x000fe4000d000000 */
[----:B------:R-:W-:Y:S02]  /*13d0*/  UIMAD.WIDE.U32 UR16, UR10, UR14, URZ ;  /* 0x0000000e0a1072a5 */ /* 0x000fe4000f8e003f */
[----:B------:R-:W-:Y:S01]  /*13e0*/  USEL UR34, UR12, UR7, UP1 ;  /* 0x000000070c227287 */ /* 0x000fe20008800000 */
[----:B------:R-:W-:Y:S01]  /*13f0*/  @!P1 IMAD.IADD R2, R2, 0x1, -R5 ;  /* 0x0000000102029824 */ /* 0x000fe200078e0a05 */
[----:B------:R-:W-:Y:S01]  /*1400*/  @UP3 ULDC UR14, c[0x0][0x2e4] ;  /* 0x0000b900000e3ab9 */ /* 0x000fe20000000800 */
[----:B------:R-:W-:Y:S01]  /*1410*/  UIMAD UR19, UR10, UR15, UR19 ;  /* 0x0000000f0a1372a4 */ /* 0x000fe2000f8e0213 */
[----:B------:R-:W-:Y:S01]  /*1420*/  @!P1 IADD3 R0, R0, 0x1, RZ ;  /* 0x0000000100009810 */ /* 0x000fe20007ffe0ff */
[----:B------:R-:W-:Y:S01]  /*1430*/  @UP3 UIMAD UR43, UR54, UR14, UR18 ;  /* 0x0000000e362b32a4 */ /* 0x000fe2000f8e0212 */
[----:B------:R-:W-:Y:S01]  /*1440*/  ISETP.GE.U32.AND P0, PT, R2, R5, PT ;  /* 0x000000050200720c */ /* 0x000fe20003f06070 */
[----:B------:R-:W-:Y:S01]  /*1450*/  ULEA UR18, UR34, 0xffffffc0, 0x6 ;  /* 0xffffffc022127891 */ /* 0x000fe2000f8e303f */
[----:B------:R-:W-:Y:S01]  /*1460*/  LOP3.LUT R2, R6, UR54, RZ, 0x3c, !PT ;  /* 0x0000003606027c12 */ /* 0x000fe2000f8e3cff */
[----:B------:R-:W-:Y:S01]  /*1470*/  UIMAD.WIDE.U32 UR14, UR10, UR6, URZ ;  /* 0x000000060a0e72a5 */ /* 0x000fe2000f8e003f */
[----:B------:R-:W-:Y:S01]  /*1480*/  PLOP3.LUT P1, PT, PT, PT, UP0, 0x80, 0x0 ;  /* 0x000000000000781c */ /* 0x000fe20003f2f008 */
[----:B------:R-:W-:Y:S01]  /*1490*/  UIADD3 UR22, UR17, UR19, URZ ;  /* 0x0000001311167290 */ /* 0x000fe2000fffe03f */
[----:B------:R-:W-:Y:S01]  /*14a0*/  ISETP.GE.AND P2, PT, R2, RZ, PT ;  /* 0x000000ff0200720c */ /* 0x000fe20003f46270 */
[----:B------:R-:W-:-:S02]  /*14b0*/  USHF.R.S32.HI UR19, URZ, 0x1f, UR18 ;  /* 0x0000001f3f137899 */ /* 0x000fc40008011412 */
[----:B------:R-:W-:Y:S02]  /*14c0*/  UIADD3 UR7, UP1, UR18, UR29, URZ ;  /* 0x0000001d12077290 */ /* 0x000fe4000ff3e03f */
[----:B------:R-:W-:Y:S02]  /*14d0*/  UIMAD UR12, UR11, UR6, URZ ;  /* 0x000000060b0c72a4 */ /* 0x000fe4000f8e023f */
[----:B------:R-:W-:Y:S01]  /*14e0*/  USEL UR53, UR16, UR14, !UP2 ;  /* 0x0000000e10357287 */ /* 0x000fe2000d000000 */
[----:B------:R-:W-:Y:S01]  /*14f0*/  @P0 VIADD R0, R0, 0x1 ;  /* 0x0000000100000836 */ /* 0x000fe20000000000 */
[----:B------:R-:W-:Y:S01]  /*1500*/  UIADD3.X UR16, UR19, UR26, URZ, UP1, !UPT ;  /* 0x0000001a13107290 */ /* 0x000fe20008ffe43f */
[----:B------:R-:W-:Y:S01]  /*1510*/  PLOP3.LUT P0, PT, PT, PT, UP3, 0x80, 0x0 ;  /* 0x000000000000781c */ /* 0x000fe20003f0f038 */
[----:B------:R-:W-:Y:S02]  /*1520*/  UIMAD UR11, UR11, UR7, URZ ;  /* 0x000000070b0b72a4 */ /* 0x000fe4000f8e023f */
[----:B------:R-:W-:Y:S01]  /*1530*/  @UP0 UIADD3 UR33, UR23, UR31, URZ ;  /* 0x0000001f17210290 */ /* 0x000fe2000fffe03f */
[----:B------:R-:W-:Y:S01]  /*1540*/  @!P2 IADD3 R0, -R0, RZ, RZ ;  /* 0x000000ff0000a210 */ /* 0x000fe20007ffe1ff */
[----:B------:R-:W-:Y:S01]  /*1550*/  @UP2 UIADD3 UR22, UR15, UR12, URZ ;  /* 0x0000000c0f162290 */ /* 0x000fe2000fffe03f */
[----:B------:R-:W-:Y:S01]  /*1560*/  @!P3 LOP3.LUT R0, RZ, R6, RZ, 0x33, !PT ;  /* 0x00000006ff00b212 */ /* 0x000fe200078e33ff */
[----:B------:R-:W-:Y:S01]  /*1570*/  UIMAD.WIDE.U32 UR28, UR10, UR7, URZ ;  /* 0x000000070a1c72a5 */ /* 0x000fe2000f8e003f */
[----:B------:R-:W-:Y:S01]  /*1580*/  @UP0 ULDC.64 UR14, c[0x0][0x250] ;  /* 0x00009400000e0ab9 */ /* 0x000fe20000000a00 */
[----:B------:R-:W-:-:S02]  /*1590*/  UIMAD UR7, UR10, UR16, UR11 ;  /* 0x000000100a0772a4 */ /* 0x000fc4000f8e020b */
[----:B------:R-:W-:Y:S02]  /*15a0*/  @UP0 UIMAD.WIDE.U32 UR10, UR33, UR14, URZ ;  /* 0x0000000e210a02a5 */ /* 0x000fe4000f8e003f */
[----:B------:R-:W-:Y:S02]  /*15b0*/  @!UP3 UIMAD UR20, UR44, UR60, UR54 ;  /* 0x0000003c2c14b2a4 */ /* 0x000fe4000f8e0236 */
[----:B------:R-:W-:Y:S02]  /*15c0*/  UIMAD UR42, UR54, UR61, URZ ;  /* 0x0000003d362a72a4 */ /* 0x000fe4000f8e023f */
[----:B------:R-:W-:Y:S02]  /*15d0*/  @UP0 UIMAD UR12, UR33, UR15, URZ ;  /* 0x0000000f210c02a4 */ /* 0x000fe4000f8e023f */
[----:B------:R-:W-:Y:S02]  /*15e0*/  @!UP3 UIMAD UR43, UR20, UR45, URZ ;  /* 0x0000002d142bb2a4 */ /* 0x000fe4000f8e023f */
[----:B------:R-:W-:-:S02]  /*15f0*/  USEL UR46, UR32, URZ, UP5 ;  /* 0x0000003f202e7287 */ /* 0x000fc4000a800000 */
[----:B------:R-:W-:Y:S02]  /*1600*/  USHF.R.S32.HI UR35, URZ, 0x1f, UR30 ;  /* 0x0000001f3f237899 */ /* 0x000fe4000801141e */
[----:B------:R-:W-:Y:S02]  /*1610*/  @!UP2 UIADD3 UR50, UR37, UR27, URZ ;  /* 0x0000001b2532a290 */ /* 0x000fe4000fffe03f */
[----:B------:R-:W-:Y:S02]  /*1620*/  USHF.R.S32.HI UR49, URZ, 0x1f, UR42 ;  /* 0x0000001f3f317899 */ /* 0x000fe4000801142a */
[----:B------:R-:W-:Y:S02]  /*1630*/  @UP0 UIADD3 UR33, UR11, UR12, URZ ;  /* 0x0000000c0b210290 */ /* 0x000fe4000fffe03f */
[----:B------:R-:W-:Y:S02]  /*1640*/  USEL UR47, UR47, URZ, UP5 ;  /* 0x0000003f2f2f7287 */ /* 0x000fe4000a800000 */
        /* <DEDUP_REMOVED lines=9> */
[----:B------:R-:W-:-:S04]  /*16e0*/  UIADD3 UR11, UR11, UR7, URZ ;  /* 0x000000070b0b7290 */ /* 0x000fc8000fffe03f */
[----:B------:R-:W-:Y:S02]  /*16f0*/  UIMAD.WIDE.U32 UR10, UR44, UR16, UR10 ;  /* 0x000000102c0a72a5 */ /* 0x000fe4000f8e000a */
[----:B------:R-:W-:-:S04]  /*1700*/  UIMAD UR16, UR56, UR16, URZ ;  /* 0x00000010381072a4 */ /* 0x000fc8000f8e023f */
[----:B------:R-:W-:Y:S01]  /*1710*/  UIMAD UR17, UR44, UR17, UR16 ;  /* 0x000000112c1172a4 */ /* 0x000fe2000f8e0210 */
[----:B------:R-:W-:-:S03]  /*1720*/  UMOV UR51, UR10 ;  /* 0x0000000a00337c82 */ /* 0x000fc60008000000 */
[----:B------:R-:W-:-:S12]  /*1730*/  UIADD3 UR52, UR11, UR17, URZ ;  /* 0x000000110b347290 */ /* 0x000fd8000fffe03f */
.L_x_544:
[----:B------:R-:W-:Y:S05]  /*1740*/  @P1 BRA `(.L_x_545) ;  /* 0x0000000000301947 */ /* 0x000fea0003800000 */
        /* <DEDUP_REMOVED lines=12> */
.L_x_545:
        /* <DEDUP_REMOVED lines=11> */
.L_x_546:
[----:B------:R-:W-:-:S04]  /*18c0*/  UIMAD UR6, UR44, UR60, UR54 ;  /* 0x0000003c2c0672a4 */ /* 0x000fc8000f8e0236 */
[----:B------:R-:W-:-:S12]  /*18d0*/  UIMAD UR6, UR6, UR57, URZ ;  /* 0x00000039060672a4 */ /* 0x000fd8000f8e023f */
.L_x_547:
[----:B------:R-:W1:Y:S01]  /*18e0*/  S2R R38, SR_TID.X ;  /* 0x0000000000267919 */ /* 0x000e620000002100 */
[----:B------:R-:W2:Y:S01]  /*18f0*/  LDC.64 R12, c[0x0][0x420] ;  /* 0x00010800ff0c7b82 */ /* 0x000ea20000000a00 */
[----:B------:R-:W-:Y:S01]  /*1900*/  UIADD3 UR20, UR18, UR6, URZ ;  /* 0x0000000612147290 */ /* 0x000fe2000fffe03f */
[----:B------:R-:W-:Y:S01]  /*1910*/  BSSY B1, `(.L_x_543) ;  /* 0x000081d000017945 */ /* 0x000fe20003800000 */
[----:B------:R-:W-:Y:S02]  /*1920*/  UIMAD UR6, UR61, UR60, URZ ;  /* 0x0000003c3d0672a4 */ /* 0x000fe4000f8e023f */
[----:B------:R-:W-:Y:S02]  /*1930*/  UIADD3 UR11, -UR5, UR13, UR30 ;  /* 0x0000000d050b7290 */ /* 0x000fe4000fffe11e */
[----:B------:R-:W-:Y:S01]  /*1940*/  USHF.L.U32 UR7, UR6, 0x6, URZ ;  /* 0x0000000606077899 */ /* 0x000fe2000800063f */
[----:B------:R-:W-:Y:S01]  /*1950*/  ULDC UR36, c[0x0][0x398] ;  /* 0x0000e60000247ab9 */ /* 0x000fe20000000800 */
[----:B------:R-:W-:-:S02]  /*1960*/  USHF.R.S32.HI UR37, URZ, 0x1f, UR54 ;  /* 0x0000001f3f257899 */ /* 0x000fc40008011436 */
[----:B------:R-:W-:Y:S02]  /*1970*/  UIADD3 UR12, UP4, UP3, UR28, UR7, UR42 ;  /* 0x000000071c0c7290 */ /* 0x000fe4000fb9e02a */
[----:B------:R-:W-:Y:S02]  /*1980*/  USHF.R.S32.HI UR7, URZ, 0x1f, UR7 ;  /* 0x0000001f3f077899 */ /* 0x000fe40008011407 */
[----:B------:R-:W-:Y:S02]  /*1990*/  UIADD3 UR12, UP2, UP1, UR46, UR12, UR53 ;  /* 0x0000000c2e0c7290 */ /* 0x000fe4000f95e035 */
[----:B------:R-:W-:Y:S01]  /*19a0*/  UIADD3.X UR7, UR45, UR7, UR49, UP4, UP3 ;  /* 0x000000072d077290 */ /* 0x000fe2000a7e6431 */
[----:B------:R-:W-:Y:S01]  /*19b0*/  ULDC.64 UR28, c[0x0][0x400] ;  /* 0x00010000001c7ab9 */ /* 0x000fe20000000a00 */
[----:B------:R-:W-:Y:S02]  /*19c0*/  ULDC.64 UR26, c[0x0][0x258] ;  /* 0x00009600001a7ab9 */ /* 0x000fe40000000a00 */
[----:B------:R-:W-:Y:S01]  /*19d0*/  UIADD3.X UR7, UR47, UR7, UR22, UP2, UP1 ;  /* 0x000000072f077290 */ /* 0x000fe200097e2416 */
[----:B------:R-:W-:Y:S01]  /*19e0*/  ULDC.64 UR16, c[0x0][0x428] ;  /* 0x00010a0000107ab9 */ /* 0x000fe20000000a00 */
[----:B-1----:R-:W-:-:S04]  /*19f0*/  SHF.R.S32.HI R39, RZ, 0x1f, R38 ;  /* 0x0000001fff277819 */ /* 0x002fc80000011426 */
[CC--:B------:R-:W-:Y:S02]  /*1a00*/  LEA.HI R3, R39.reuse, R38.reuse, RZ, 0x5 ;  /* 0x0000002627037211 */ /* 0x0c0fe400078f28ff */
[----:B------:R-:W-:Y:S02]  /*1a10*/  LEA.HI R4, R39, R38, RZ, 0x3 ;  /* 0x0000002627047211 */ /* 0x000fe400078f18ff */
[----:B------:R-:W-:Y:S02]  /*1a20*/  LOP3.LUT R2, R3, 0xffffffe0, RZ, 0xc0, !PT ;  /* 0xffffffe003027812 */ /* 0x000fe400078ec0ff */
[----:B------:R-:W-:-:S03]  /*1a30*/  SHF.R.S32.HI R3, RZ, 0x5, R3 ;  /* 0x00000005ff037819 */ /* 0x000fc60000011403 */
[----:B------:R-:W-:-:S04]  /*1a40*/  IMAD.IADD R2, R38, 0x1, -R2 ;  /* 0x0000000126027824 */ /* 0x000fc800078e0a02 */
[----:B------:R-:W-:Y:S01]  /*1a50*/  IMAD R10, R3, UR6, R2 ;  /* 0x00000006030a7c24 */ /* 0x000fe2000f8e0202 */
[----:B------:R-:W-:Y:S01]  /*1a60*/  LOP3.LUT R3, R4, 0xfffffff8, RZ, 0xc0, !PT ;  /* 0xfffffff804037812 */ /* 0x000fe200078ec0ff */
[----:B------:R-:W-:Y:S01]  /*1a70*/  UIADD3 UR6, UR11, -UR36, URZ ;  /* 0x800000240b067290 */ /* 0x000fe2000fffe03f */
[----:B------:R-:W-:Y:S01]  /*1a80*/  SHF.R.S32.HI R2, RZ, 0x3, R4 ;  /* 0x00000003ff027819 */ /* 0x000fe20000011404 */
[----:B------:R-:W-:Y:S02]  /*1a90*/  UIMAD UR11, UR37, UR16, URZ ;  /* 0x00000010250b72a4 */ /* 0x000fe4000f8e023f */
[----:B------:R-:W-:Y:S01]  /*1aa0*/  IMAD.IADD R3, R38, 0x1, -R3 ;  /* 0x0000000126037824 */ /* 0x000fe200078e0a03 */
[----:B------:R-:W-:Y:S01]  /*1ab0*/  SHF.R.S32.HI R35, RZ, 0x1f, R2 ;  /* 0x0000001fff237819 */ /* 0x000fe20000011402 */
[----:B------:R-:W-:Y:S01]  /*1ac0*/  USHF.R.S32.HI UR22, URZ, 0x1f, UR6 ;  /* 0x0000001f3f167899 */ /* 0x000fe20008011406 */
[----:B------:R-:W-:Y:S01]  /*1ad0*/  IADD3 R8, P0, R2, UR18, RZ ;  /* 0x0000001202087c10 */ /* 0x000fe2000ff1e0ff */
[----:B------:R-:W-:Y:S01]  /*1ae0*/  IMAD.SHL.U32 R4, R3, 0x8, RZ ;  /* 0x0000000803047824 */ /* 0x000fe200078e00ff */
[----:B------:R-:W-:Y:S01]  /*1af0*/  UIMAD UR11, UR54, UR17, UR11 ;  /* 0x00000011360b72a4 */ /* 0x000fe2000f8e020b */
[----:B--2---:R-:W-:Y:S01]  /*1b00*/  IMAD R3, R12, UR19, RZ ;  /* 0x000000130c037c24 */ /* 0x004fe2000f8e02ff */
[----:B------:R-:W-:Y:S01]  /*1b10*/  IADD3.X R7, R35, UR19, RZ, P0, !PT ;  /* 0x0000001323077c10 */ /* 0x000fe200087fe4ff */
[----:B------:R-:W-:Y:S01]  /*1b20*/  ULEA.HI UR22, UR22, UR6, URZ, 0x6 ;  /* 0x0000000616167291 */ /* 0x000fe2000f8f303f */
[----:B------:R-:W-:Y:S01]  /*1b30*/  SHF.R.S32.HI R5, RZ, 0x1f, R4 ;  /* 0x0000001fff057819 */ /* 0x000fe20000011404 */
[----:B------:R-:W-:Y:S01]  /*1b40*/  IMAD R11, R13, UR18, R3 ;  /* 0x000000120d0b7c24 */ /* 0x000fe2000f8e0203 */
[----:B------:R-:W-:Y:S01]  /*1b50*/  IADD3 R6, P0, R4, UR10, RZ ;  /* 0x0000000a04067c10 */ /* 0x000fe2000ff1e0ff */
[----:B------:R-:W-:Y:S01]  /*1b60*/  IMAD R9, R7, UR40, RZ ;  /* 0x0000002807097c24 */ /* 0x000fe2000f8e02ff */
[----:B------:R-:W-:-:S02]  /*1b70*/  USHF.R.S32.HI UR22, URZ, 0x6, UR22 ;  /* 0x000000063f167899 */ /* 0x000fc40008011416 */
[----:B------:R-:W-:Y:S01]  /*1b80*/  IADD3.X R7, R5, UR50, RZ, P0, !PT ;  /* 0x0000003205077c10 */ /* 0x000fe200087fe4ff */
[----:B------:R-:W-:Y:S01]  /*1b90*/  IMAD R14, R8, UR41, R9 ;  /* 0x00000029080e7c24 */ /* 0x000fe2000f8e0209 */
[----:B------:R-:W-:Y:S01]  /*1ba0*/  IADD3 R3, P0, R10, UR12, RZ ;  /* 0x0000000c0a037c10 */ /* 0x000fe2000ff1e0ff */
[----:B------:R-:W-:Y:S01]  /*1bb0*/  IMAD.WIDE.U32 R8, R8, UR40, R4 ;  /* 0x0000002808087c25 */ /* 0x000fe2000f8e0004 */
[----:B------:R-:W-:Y:S02]  /*1bc0*/  UISETP.LT.AND UP1, UPT, URZ, UR22, UPT ;  /* 0x000000163f00728c */ /* 0x000fe4000bf21270 */
[----:B------:R-:W-:Y:S01]  /*1bd0*/  LEA.HI.X.SX32 R10, R10, UR7, 0x1, P0 ;  /* 0x000000070a0a7c11 */ /* 0x000fe200080f0eff */
[----:B------:R-:W-:Y:S01]  /*1be0*/  UIMAD UR7, UR37, UR26, URZ ;  /* 0x0000001a250772a4 */ /* 0x000fe2000f8e023f */
[C---:B------:R-:W-:Y:S01]  /*1bf0*/  LEA R201, P0, R3.reuse, UR28, 0x2 ;  /* 0x0000001c03c97c11 */ /* 0x040fe2000f8010ff */
[----:B------:R-:W-:Y:S01]  /*1c00*/  IMAD.WIDE.U32 R6, R12, UR18, R6 ;  /* 0x000000120c067c25 */ /* 0x000fe2000f8e0006 */
[----:B------:R-:W-:Y:S01]  /*1c10*/  IADD3 R8, P2, R8, UR55, RZ ;  /* 0x0000003708087c10 */ /* 0x000fe2000ff5e0ff */
[----:B------:R-:W-:Y:S01]  /*1c20*/  UIMAD UR27, UR54, UR27, UR7 ;  /* 0x0000001b361b72a4 */ /* 0x000fe2000f8e0207 */
[----:B------:R-:W-:Y:S01]  /*1c30*/  LEA.HI.X R200, R3, UR29, R10, 0x2, P0 ;  /* 0x0000001d03c87c11 */ /* 0x000fe200080f140a */
[----:B------:R-:W-:Y:S01]  /*1c40*/  IMAD.U32 R10, RZ, RZ, UR26 ;  /* 0x0000001aff0a7e24 */ /* 0x000fe2000f8e00ff */
[----:B------:R-:W-:Y:S01]  /*1c50*/  IADD3.X R9, R9, UR48, R14, P2, !PT ;  /* 0x0000003009097c10 */ /* 0x000fe200097fe40e */
[----:B------:R-:W-:Y:S01]  /*1c60*/  IMAD.IADD R7, R7, 0x1, R11 ;  /* 0x0000000107077824 */ /* 0x000fe200078e020b */
[----:B------:R-:W-:Y:S01]  /*1c70*/  USEL UR22, URZ, UR22, !UP1 ;  /* 0x000000163f167287 */ /* 0x000fe2000c800000 */
[----:B------:R-:W-:Y:S01]  /*1c80*/  IMAD.U32 R3, RZ, RZ, UR16 ;  /* 0x00000010ff037e24 */ /* 0x000fe2000f8e00ff */
[----:B------:R-:W-:Y:S01]  /*1c90*/  ULDC.64 UR6, c[0x0][0x210] ;  /* 0x0000840000067ab9 */ /* 0x000fe20000000a00 */
[----:B------:R-:W-:Y:S01]  /*1ca0*/  IMAD.WIDE.U32 R8, R10, UR54, R8 ;  /* 0x000000360a087c25 */ /* 0x000fe2000f8e0008 */
[----:B------:R-:W-:-:S02]  /*1cb0*/  UISETP.GT.AND UP1, UPT, UR34, UR22, UPT ;  /* 0x000000162200728c */ /* 0x000fc4000bf24270 */
[----:B------:R-:W-:Y:S01]  /*1cc0*/  UIADD3 UR10, UR18, UR43, URZ ;  /* 0x0000002b120a7290 */ /* 0x000fe2000fffe03f */
[----:B------:R-:W-:Y:S01]  /*1cd0*/  IMAD.WIDE.U32 R6, R3, UR54, R6 ;  /* 0x0000003603067c25 */ /* 0x000fe2000f8e0006 */
[C---:B------:R-:W-:Y:S01]  /*1ce0*/  LEA R224, P0, R8.reuse, UR6, 0x1 ;  /* 0x0000000608e07c11 */ /* 0x040fe2000f8008ff */
[----:B------:R-:W-:Y:S01]  /*1cf0*/  ULDC.64 UR28, c[0x0][0x2b0] ;  /* 0x0000ac00001c7ab9 */ /* 0x000fe20000000a00 */
[----:B------:R-:W-:Y:S01]  /*1d00*/  ULDC.64 UR18, c[0x0][0x478] ;  /* 0x00011e0000127ab9 */ /* 0x000fe20000000a00 */
[----:B------:R-:W-:Y:S01]  /*1d10*/  VIADD R9, R9, UR27 ;  /* 0x0000001b09097c36 */ /* 0x000fe20008000000 */
[----:B------:R-:W-:Y:S01]  /*1d20*/  ULDC.64 UR16, c[0x0][0x3e0] ;  /* 0x0000f80000107ab9 */ /* 0x000fe20000000a00 */
[----:B------:R-:W-:Y:S01]  /*1d30*/  VIADD R7, R7, UR11 ;  /* 0x0000000b07077c36 */ /* 0x000fe20008000000 */
[----:B------:R-:W-:Y:S01]  /*1d40*/  UIMAD.WIDE UR10, UR10, 0x4, UR28 ;  /* 0x000000040a0a78a5 */ /* 0x000fe2000f8e021c */
[-C--:B------:R-:W-:Y:S01]  /*1d50*/  IMAD R3, R35, R12.reuse, RZ ;  /* 0x0000000c23037224 */ /* 0x080fe200078e02ff */
[----:B------:R-:W-:Y:S01]  /*1d60*/  LEA.HI.X R225, R8, UR7, R9, 0x1, P0 ;  /* 0x0000000708e17c11 */ /* 0x000fe200080f0c09 */
[----:B------:R-:W-:Y:S01]  /*1d70*/  IMAD.WIDE.U32 R6, R2, R12, R6 ;  /* 0x0000000c02067225 */ /* 0x000fe200078e0006 */
[----:B------:R-:W-:Y:S01]  /*1d80*/  PLOP3.LUT P0, PT, PT, PT, UP1, 0x80, 0x0 ;  /* 0x000000000000781c */ /* 0x000fe20003f0f018 */
[----:B------:R-:W-:-:S02]  /*1d90*/  UIMAD.WIDE UR26, UR20, 0x4, UR18 ;  /* 0x00000004141a78a5 */ /* 0x000fc4000f8e0212 */
[----:B------:R-:W-:Y:S01]  /*1da0*/  IMAD R3, R2, R13, R3 ;  /* 0x0000000d02037224 */ /* 0x000fe200078e0203 */
[C---:B------:R-:W-:Y:S01]  /*1db0*/  LEA R222, P2, R6.reuse, UR16, 0x1 ;  /* 0x0000001006de7c11 */ /* 0x040fe2000f8408ff */
[----:B------:R-:W-:Y:S02]  /*1dc0*/  UIADD3 UR6, UR34, -0x1, URZ ;  /* 0xffffffff22067890 */ /* 0x000fe4000fffe03f */
[----:B------:R-:W-:Y:S01]  /*1dd0*/  IMAD.IADD R3, R7, 0x1, R3 ;  /* 0x0000000107037824 */ /* 0x000fe200078e0203 */
[----:B------:R-:W-:Y:S01]  /*1de0*/  UMOV UR16, UR11 ;  /* 0x0000000b00107c82 */ /* 0x000fe20008000000 */
[----:B------:R-:W-:Y:S01]  /*1df0*/  UMOV UR19, UR26 ;  /* 0x0000001a00137c82 */ /* 0x000fe20008000000 */
[----:B------:R-:W-:Y:S02]  /*1e00*/  UMOV UR18, UR27 ;  /* 0x0000001b00127c82 */ /* 0x000fe40008000000 */
[----:B------:R-:W-:Y:S01]  /*1e10*/  LEA.HI.X R223, R6, UR17, R3, 0x1, P2 ;  /* 0x0000001106df7c11 */ /* 0x000fe200090f0c03 */
[----:B------:R-:W-:Y:S01]  /*1e20*/  UMOV UR17, UR10 ;  /* 0x0000000a00117c82 */ /* 0x000fe20008000000 */
[----:B------:R-:W-:Y:S05]  /*1e30*/  @P0 BRA `(.L_x_548) ;  /* 0x0000000c00100947 */ /* 0x000fea0003800000 */
        /* <DEDUP_REMOVED lines=19> */
.L_x_549:
        /* <DEDUP_REMOVED lines=17> */
[----:B------:R-:W-:-:S03]  /*2080*/  UIADD3 UR16, UR13, UR15, URZ ;  /* 0x0000000f0d107290 */ /* 0x000fc6000fffe03f */
[----:B------:R-:W-:-:S09]  /*2090*/  UMOV UR15, UR12 ;  /* 0x0000000c000f7c82 */ /* 0x000fd20008000000 */
.L_x_550:
        /* <DEDUP_REMOVED lines=13> */
[C---:B------:R-:W-:Y:S01]  /*2170*/  ISETP.GE.AND P3, PT, R2.reuse, UR5, PT ;  /* 0x0000000502007c0c */ /* 0x040fe2000bf66270 */
[----:B------:R-:W-:Y:S01]  /*2180*/  UIMAD UR14, UR14, UR12, URZ ;  /* 0x0000000c0e0e72a4 */ /* 0x000fe2000f8e023f */
[----:B------:R-:W-:Y:S01]  /*2190*/  IADD3.X R7, R7, UR18, R0, P0, !PT ;  /* 0x0000001207077c10 */ /* 0x000fe200087fe400 */
[----:B------:R-:W-:Y:S01]  /*21a0*/  IMAD.U32 R0, RZ, RZ, UR12 ;  /* 0x0000000cff007e24 */ /* 0x000fe2000f8e00ff */
[----:B------:R-:W-:Y:S01]  /*21b0*/  ISETP.GE.AND P1, PT, R3, UR5, PT ;  /* 0x0000000503007c0c */ /* 0x000fe2000bf26270 */
[----:B------:R-:W-:Y:S01]  /*21c0*/  UIMAD UR13, UR54, UR13, UR14 ;  /* 0x0000000d360d72a4 */ /* 0x000fe2000f8e020e */
[----:B------:R-:W-:Y:S01]  /*21d0*/  IADD3 R3, R2, 0x60, RZ ;  /* 0x0000006002037810 */ /* 0x000fe20007ffe0ff */
        /* <DEDUP_REMOVED lines=15> */
.L_x_552:
[----:B------:R-:W-:Y:S05]  /*22d0*/  BSYNC B0 ;  /* 0x0000000000007941 */ /* 0x000fea0003800000 */
.L_x_551:
[----:B------:R-:W-:Y:S04]  /*22e0*/  BSSY B0, `(.L_x_553) ;  /* 0x000000f000007945 */ /* 0x000fe80003800000 */
[----:B------:R-:W-:Y:S05]  /*22f0*/  @P2 BRA `(.L_x_554) ;  /* 0x0000000000342947 */ /* 0x000fea0003800000 */
[----:B------:R-:W-:Y:S01]  /*2300*/  IADD3 R3, P4, R2, 0x20, RZ ;  /* 0x0000002002037810 */ /* 0x000fe20007f9e0ff */
[----:B------:R-:W-:Y:S01]  /*2310*/  ULDC.64 UR12, c[0x0][0x3f0] ;  /* 0x0000fc00000c7ab9 */ /* 0x000fe20000000a00 */
[----:B------:R-:W-:-:S03]  /*2320*/  MOV R9, R0 ;  /* 0x0000000000097202 */ /* 0x000fc60000000f00 */
[----:B------:R-:W-:-:S04]  /*2330*/  IMAD.X R8, RZ, RZ, R35, P4 ;  /* 0x000000ffff087224 */ /* 0x000fc800020e0623 */
[----:B-1----:R-:W-:Y:S02]  /*2340*/  IMAD R10, R8, UR6, RZ ;  /* 0x00000006080a7c24 */ /* 0x002fe4000f8e02ff */
        /* <DEDUP_REMOVED lines=8> */
.L_x_554:
[----:B------:R-:W-:Y:S05]  /*23d0*/  BSYNC B0 ;  /* 0x0000000000007941 */ /* 0x000fea0003800000 */
.L_x_553:
[----:B------:R-:W-:Y:S04]  /*23e0*/  BSSY B0, `(.L_x_555) ;  /* 0x000000f000007945 */ /* 0x000fe80003800000 */
[----:B------:R-:W-:Y:S05]  /*23f0*/  @P1 BRA `(.L_x_556) ;  /* 0x0000000000341947 */ /* 0x000fea0003800000 */
[----:B------:R-:W-:Y:S01]  /*2400*/  IADD3 R3, P4, R2, 0x40, RZ ;  /* 0x0000004002037810 */ /* 0x000fe20007f9e0ff */
[----:B------:R-:W-:Y:S01]  /*2410*/  ULDC.64 UR12, c[0x0][0x3f0] ;  /* 0x0000fc00000c7ab9 */ /* 0x000fe20000000a00 */
[----:B------:R-:W-:-:S03]  /*2420*/  MOV R9, R0 ;  /* 0x0000000000097202 */ /* 0x000fc60000000f00 */
[----:B------:R-:W-:-:S04]  /*2430*/  IMAD.X R8, RZ, RZ, R35, P4 ;  /* 0x000000ffff087224 */ /* 0x000fc800020e0623 */
[----:B-12---:R-:W-:Y:S02]  /*2440*/  IMAD R10, R8, UR6, RZ ;  /* 0x00000006080a7c24 */ /* 0x006fe4000f8e02ff */
        /* <DEDUP_REMOVED lines=8> */
.L_x_556:
[----:B------:R-:W-:Y:S05]  /*24d0*/  BSYNC B0 ;  /* 0x0000000000007941 */ /* 0x000fea0003800000 */
.L_x_555:
[----:B------:R-:W-:Y:S04]  /*24e0*/  BSSY B0, `(.L_x_557) ;  /* 0x000000f000007945 */ /* 0x000fe80003800000 */
        /* <DEDUP_REMOVED lines=14> */
.L_x_558:
[----:B------:R-:W-:Y:S05]  /*25d0*/  BSYNC B0 ;  /* 0x0000000000007941 */ /* 0x000fea0003800000 */
.L_x_557:
[----:B------:R-:W-:Y:S01]  /*25e0*/  UIMAD UR5, UR35, UR10, URZ ;  /* 0x0000000a230572a4 */ /* 0x000fe2000f8e023f */
[----:B------:R-:W-:Y:S01]  /*25f0*/  IMAD.U32 R0, RZ, RZ, UR10 ;  /* 0x0000000aff007e24 */ /* 0x000fe2000f8e00ff */
        /* <DEDUP_REMOVED lines=14> */
[----:B----4-:R-:W-:Y:S01]  /*26e0*/  MOV R6, R4 ;  /* 0x0000000400067202 */ /* 0x010fe20000000f00 */
        /* <DEDUP_REMOVED lines=10> */
.L_x_560:
[----:B------:R-:W-:Y:S05]  /*2790*/  BSYNC B0 ;  /* 0x0000000000007941 */ /* 0x000fea0003800000 */
.L_x_559:
[----:B------:R-:W-:Y:S04]  /*27a0*/  BSSY B0, `(.L_x_561) ;  /* 0x000000f000007945 */ /* 0x000fe80003800000 */
[----:B------:R-:W-:Y:S05]  /*27b0*/  @P2 BRA `(.L_x_562) ;  /* 0x0000000000342947 */ /* 0x000fea0003800000 */
[----:B------:R-:W-:Y:S01]  /*27c0*/  IADD3 R0, P2, R2, 0x20, RZ ;  /* 0x0000002002007810 */ /* 0x000fe20007f5e0ff */
[----:B------:R-:W-:Y:S01]  /*27d0*/  ULDC.64 UR6, c[0x0][0x3f8] ;  /* 0x0000fe0000067ab9 */ /* 0x000fe20000000a00 */
[----:B----4-:R-:W-:-:S03]  /*27e0*/  MOV R7, R3 ;  /* 0x0000000300077202 */ /* 0x010fc60000000f00 */
        /* <DEDUP_REMOVED lines=10> */
.L_x_562:
[----:B------:R-:W-:Y:S05]  /*2890*/  BSYNC B0 ;  /* 0x0000000000007941 */ /* 0x000fea0003800000 */
.L_x_561:
        /* <DEDUP_REMOVED lines=15> */
.L_x_564:
[----:B------:R-:W-:Y:S05]  /*2990*/  BSYNC B0 ;  /* 0x0000000000007941 */ /* 0x000fea0003800000 */
.L_x_563:
[----:B------:R-:W-:Y:S05]  /*29a0*/  @P0 BRA `(.L_x_565) ;  /* 0x00000070004c0947 */ /* 0x000fea0003800000 */
[----:B------:R-:W-:Y:S01]  /*29b0*/  IADD3 R2, P0, R2, 0x60, RZ ;  /* 0x0000006002027810 */ /* 0x000fe20007f1e0ff */
[----:B------:R-:W-:Y:S01]  /*29c0*/  ULDC.64 UR6, c[0x0][0x3f8] ;  /* 0x0000fe0000067ab9 */ /* 0x000fe20000000a00 */
[----:B------:R-:W-:Y:S02]  /*29d0*/  MOV R5, R3 ;  /* 0x0000000300057202 */ /* 0x000fe40000000f00 */
[----:B------:R-:W-:Y:S01]  /*29e0*/  IADD3.X R0, RZ, R35, RZ, P0, !PT ;  /* 0x00000023ff007210 */ /* 0x000fe200007fe4ff */
        /* <DEDUP_REMOVED lines=9> */
.L_x_548:
[----:B------:R-:W-:Y:S01]  /*2a80*/  UIMAD UR7, UR6, -0x40, UR13 ;  /* 0xffffffc0060778a4 */ /* 0x000fe2000f8e020d */
[C---:B------:R-:W-:Y:S01]  /*2a90*/  VIADD R3, R2.reuse, 0x20 ;  /* 0x0000002002037836 */ /* 0x040fe20000000000 */
[----:B------:R-:W-:Y:S01]  /*2aa0*/  UIMAD UR10, UR21, -0x80, UR5 ;  /* 0xffffff80150a78a4 */ /* 0x000fe2000f8e0205 */
[----:B------:R-:W-:Y:S01]  /*2ab0*/  VIADD R6, R2, 0x40 ;  /* 0x0000004002067836 */ /* 0x000fe20000000000 */
[----:B------:R-:W-:Y:S01]  /*2ac0*/  UIMAD UR12, UR35, UR24, URZ ;  /* 0x00000018230c72a4 */ /* 0x000fe2000f8e023f */
[----:B------:R-:W-:Y:S01]  /*2ad0*/  IMAD.WIDE.U32 R8, R12, 0x40, RZ ;  /* 0x000000400c087825 */ /* 0x000fe200078e00ff */
[----:B------:R-:W-:Y:S01]  /*2ae0*/  ISETP.GE.AND P6, PT, R3, UR7, PT ;  /* 0x0000000703007c0c */ /* 0x000fe2000bfc6270 */
[----:B------:R-:W-:Y:S01]  /*2af0*/  UIMAD UR11, UR35, UR14, URZ ;  /* 0x0000000e230b72a4 */ /* 0x000fe2000f8e023f */
[----:B------:R-:W-:Y:S01]  /*2b00*/  ISETP.GE.AND P3, PT, R6, UR10, PT ;  /* 0x0000000a06007c0c */ /* 0x000fe2000bf66270 */
[----:B------:R-:W-:Y:S01]  /*2b10*/  IMAD.U32 R6, RZ, RZ, UR24 ;  /* 0x00000018ff067e24 */ /* 0x000fe2000f8e00ff */
[----:B------:R-:W-:Y:S01]  /*2b20*/  UIMAD UR12, UR30, UR25, UR12 ;  /* 0x000000191e0c72a4 */ /* 0x000fe2000f8e020c */
[----:B------:R-:W-:Y:S01]  /*2b30*/  IMAD.SHL.U32 R13, R13, 0x40, RZ ;  /* 0x000000400d0d7824 */ /* 0x000fe200078e00ff */
[----:B------:R-:W-:Y:S01]  /*2b40*/  ISETP.GE.AND P4, PT, R3, UR10, PT ;  /* 0x0000000a03007c0c */ /* 0x000fe2000bf86270 */
[----:B------:R-:W-:Y:S01]  /*2b50*/  IMAD.WIDE.U32 R6, R6, UR30, R4 ;  /* 0x0000001e06067c25 */ /* 0x000fe2000f8e0004 */
[----:B------:R-:W-:Y:S01]  /*2b60*/  UIMAD UR11, UR30, UR15, UR11 ;  /* 0x0000000f1e0b72a4 */ /* 0x000fe2000f8e020b */
[----:B------:R-:W-:-:S02]  /*2b70*/  ULDC.64 UR26, c[0x0][0x268] ;  /* 0x00009a00001a7ab9 */ /* 0x000fc40000000a00 */
[----:B------:R-:W-:Y:S01]  /*2b80*/  IMAD.U32 R10, RZ, RZ, UR12 ;  /* 0x0000000cff0a7e24 */ /* 0x000fe2000f8e00ff */
[----:B------:R-:W-:Y:S01]  /*2b90*/  ULDC.64 UR28, c[0x0][0x260] ;  /* 0x00009800001c7ab9 */ /* 0x000fe20000000a00 */
[----:B------:R-:W-:Y:S01]  /*2ba0*/  @!P6 IADD3 R12, P5, R222, R8, RZ ;  /* 0x00000008de0ce210 */ /* 0x000fe20007fbe0ff */
[----:B------:R-:W-:Y:S01]  /*2bb0*/  IMAD.U32 R3, RZ, RZ, UR14 ;  /* 0x0000000eff037e24 */ /* 0x000fe2000f8e00ff */
[----:B------:R-:W-:Y:S01]  /*2bc0*/  IADD3 R8, P1, R6, UR51, RZ ;  /* 0x0000003306087c10 */ /* 0x000fe2000ff3e0ff */
[----:B------:R-:W-:Y:S01]  /*2bd0*/  VIADD R11, R2, 0x60 ;  /* 0x00000060020b7836 */ /* 0x000fe20000000000 */
[----:B------:R-:W-:Y:S01]  /*2be0*/  @!P6 IADD3.X R13, R223, R9, R13, P5, !PT ;  /* 0x00000009df0de210 */ /* 0x000fe20002ffe40d */
[----:B------:R-:W-:Y:S01]  /*2bf0*/  IMAD.WIDE.U32 R4, R3, UR30, R4 ;  /* 0x0000001e03047c25 */ /* 0x000fe2000f8e0004 */
[----:B------:R-:W-:Y:S01]  /*2c00*/  IADD3.X R9, R7, UR52, R10, P1, !PT ;  /* 0x0000003407097c10 */ /* 0x000fe20008ffe40a */
[----:B------:R-:W1:Y:S01]  /*2c10*/  @!P4 LDC.64 R20, c[0x0][0x218] ;  /* 0x00008600ff14cb82 */ /* 0x000e620000000a00 */
[----:B------:R-:W-:Y:S01]  /*2c20*/  PLOP3.LUT P1, PT, PT, PT, UP5, 0x80, 0x0 ;  /* 0x000000000000781c */ /* 0x000fe20003f2f058 */
[----:B------:R-:W-:Y:S01]  /*2c30*/  IMAD.U32 R3, RZ, RZ, UR11 ;  /* 0x0000000bff037e24 */ /* 0x000fe2000f8e00ff */
[----:B------:R-:W-:Y:S01]  /*2c40*/  ULEA.HI UR11, UR6, UR6, URZ, 0x1 ;  /* 0x00000006060b7291 */ /* 0x000fe2000f8f083f */
[----:B------:R-:W-:Y:S01]  /*2c50*/  IADD3 R6, P0, R4, UR32, RZ ;  /* 0x0000002004067c10 */ /* 0x000fe2000ff1e0ff */
[----:B------:R-:W-:Y:S01]  /*2c60*/  IMAD R10, R15, UR26, RZ ;  /* 0x0000001a0f0a7c24 */ /* 0x000fe2000f8e02ff */
[----:B------:R-:W-:Y:S01]  /*2c70*/  USHF.L.U32 UR12, UR41, 0x6, URZ ;  /* 0x00000006290c7899 */ /* 0x000fe2000800063f */
[----:B------:R-:W-:Y:S01]  /*2c80*/  ISETP.GE.AND P2, PT, R11, UR10, PT ;  /* 0x0000000a0b007c0c */ /* 0x000fe2000bf46270 */
[----:B------:R-:W-:Y:S01]  /*2c90*/  ULOP3.LUT UR11, UR11, 0xfffffffe, URZ, 0xc0, !UPT ;  /* 0xfffffffe0b0b7892 */ /* 0x000fe2000f8ec03f */
[----:B------:R-:W-:Y:S01]  /*2ca0*/  IADD3.X R7, R5, UR33, R3, P0, !PT ;  /* 0x0000002105077c10 */ /* 0x000fe200087fe403 */
[----:B------:R-:W-:Y:S01]  /*2cb0*/  IMAD.WIDE.U32 R4, R0, UR28, R8 ;  /* 0x0000001c00047c25 */ /* 0x000fe2000f8e0008 */
[C---:B------:R-:W-:Y:S01]  /*2cc0*/  ISETP.GE.AND P0, PT, R2.reuse, UR7, PT ;  /* 0x0000000702007c0c */ /* 0x040fe2000bf06270 */
[----:B------:R-:W-:Y:S01]  /*2cd0*/  UIADD3 UR11, UR6, -UR11, URZ ;  /* 0x8000000b060b7290 */ /* 0x000fe2000fffe03f */
[----:B------:R-:W2:Y:S08]  /*2ce0*/  @!P3 LDC.64 R30, c[0x0][0x218] ;  /* 0x00008600ff1ebb82 */ /* 0x000eb00000000a00 */
[----:B------:R-:W-:Y:S01]  /*2cf0*/  @P1 BAR.SYNC.DEFER_BLOCKING 0x0 ;  /* 0x0000000000001b1d */ /* 0x000fe20000010000 */
[----:B------:R-:W-:Y:S01]  /*2d00*/  IMAD R3, R15, UR28, RZ ;  /* 0x0000001c0f037c24 */ /* 0x000fe2000f8e02ff */
[----:B------:R-:W-:Y:S01]  /*2d10*/  @!P4 IADD3 R8, P1, R2, 0x20, RZ ;  /* 0x000000200208c810 */ /* 0x000fe20007f3e0ff */
[----:B------:R-:W-:Y:S01]  /*2d20*/  UISETP.NE.AND UP0, UPT, UR11, 0x1, UPT ;  /* 0x000000010b00788c */ /* 0x000fe2000bf05270 */
[----:B------:R-:W-:-:S02]  /*2d30*/  IMAD R16, R0, UR27, R10 ;  /* 0x0000001b00107c24 */ /* 0x000fc4000f8e020a */
[C---:B------:R-:W-:Y:S01]  /*2d40*/  IMAD.WIDE.U32 R6, R0.reuse, UR26, R6 ;  /* 0x0000001a00067c25 */ /* 0x040fe2000f8e0006 */
[----:B------:R-:W-:Y:S01]  /*2d50*/  UIMAD.WIDE.U32 UR26, UR40, 0x40, URZ ;  /* 0x00000040281a78a5 */ /* 0x000fe2000f8e003f */
[----:B------:R-:W3:Y:S02]  /*2d60*/  @!P2 LDC.64 R32, c[0x0][0x218] ;  /* 0x00008600ff20ab82 */ /* 0x000ee40000000a00 */
[----:B------:R-:W-:Y:S01]  /*2d70*/  IMAD R15, R0, UR29, R3 ;  /* 0x0000001d000f7c24 */ /* 0x000fe2000f8e0203 */
[C---:B------:R-:W-:Y:S01]  /*2d80*/  LEA R0, R245.reuse, UR4, 0x1 ;  /* 0x00000004f5007c11 */ /* 0x040fe2000f8e08ff */
[----:B------:R-:W-:Y:S01]  /*2d90*/  VIADD R3, R245, 0x2000 ;  /* 0x00002000f5037836 */ /* 0x000fe20000000000 */
[----:B------:R-:W-:Y:S01]  /*2da0*/  @!P6 IADD3 R10, P5, R224, UR26, RZ ;  /* 0x0000001ae00aec10 */ /* 0x000fe2000ffbe0ff */
[----:B------:R-:W-:Y:S01]  /*2db0*/  @!P4 IMAD.X R9, RZ, RZ, R35, P1 ;  /* 0x000000ffff09c224 */ /* 0x000fe200008e0623 */
[----:B------:R-:W-:Y:S01]  /*2dc0*/  PLOP3.LUT P1, PT, PT, PT, UP0, 0x80, 0x0 ;  /* 0x000000000000781c */ /* 0x000fe20003f2f008 */
[----:B------:R-:W-:-:S02]  /*2dd0*/  IMAD.U32 R11, RZ, RZ, UR12 ;  /* 0x0000000cff0b7e24 */ /* 0x000fc4000f8e00ff */
[----:B------:R-:W-:Y:S01]  /*2de0*/  IMAD.MOV.U32 R239, RZ, RZ, 0x7f800000 ;  /* 0x7f800000ffef7424 */ /* 0x000fe200078e00ff */
[----:B------:R-:W-:Y:S01]  /*2df0*/  SEL R14, R3, R245, !P1 ;  /* 0x000000f5030e7207 */ /* 0x000fe20004800000 */
[----:B------:R-:W-:Y:S01]  /*2e00*/  @!P4 IMAD R9, R9, UR24, RZ ;  /* 0x000000180909cc24 */ /* 0x000fe2000f8e02ff */
[----:B------:R-:W-:Y:S01]  /*2e10*/  @!P6 IADD3.X R11, R225, UR27, R11, P5, !PT ;  /* 0x0000001be10bec10 */ /* 0x000fe2000affe40b */
[----:B------:R-:W-:Y:S01]  /*2e20*/  IMAD.IADD R5, R5, 0x1, R15 ;  /* 0x0000000105057824 */ /* 0x000fe200078e020f */
[----:B------:R-:W-:Y:S01]  /*2e30*/  LEA R221, R14, UR4, 0x1 ;  /* 0x000000040edd7c11 */ /* 0x000fe2000f8e08ff */
[----:B------:R-:W-:Y:S01]  /*2e40*/  @P0 STS.128 [R0+0x8000], RZ ;  /* 0x008000ff00000388 */ /* 0x000fe20000000c00 */
[----:B------:R-:W-:Y:S01]  /*2e50*/  ISETP.GE.AND P5, PT, R2, UR10, PT ;  /* 0x0000000a02007c0c */ /* 0x000fe2000bfa6270 */
[C---:B------:R-:W-:Y:S02]  /*2e60*/  @!P4 IMAD R3, R8.reuse, UR25, R9 ;  /* 0x000000190803cc24 */ /* 0x040fe4000f8e0209 */
[----:B------:R-:W-:Y:S01]  /*2e70*/  IMAD.MOV.U32 R240, RZ, RZ, 0x7f800000 ;  /* 0x7f800000fff07424 */ /* 0x000fe200078e00ff */
[----:B------:R-:W-:Y:S01]  /*2e80*/  @P0 STS.128 [R0+0xa000], RZ ;  /* 0x00a000ff00000388 */ /* 0x000fe20000000c00 */
[----:B------:R-:W-:-:S04]  /*2e90*/  @!P4 IMAD.WIDE.U32 R8, R8, UR24, R4 ;  /* 0x000000180808cc25 */ /* 0x000fc8000f8e0004 */
[----:B------:R-:W-:Y:S01]  /*2ea0*/  IMAD.MOV.U32 R237, RZ, RZ, 0x7f800000 ;  /* 0x7f800000ffed7424 */ /* 0x000fe200078e00ff */
[----:B------:R-:W-:Y:S01]  /*2eb0*/  @!PT LDS RZ, [RZ] ;  /* 0x00000000fffff984 */ /* 0x000fe20000000800 */
[----:B------:R-:W-:Y:S01]  /*2ec0*/  @!PT LDS RZ, [RZ] ;  /* 0x00000000fffff984 */ /* 0x000fe20000000800 */
[----:B------:R-:W-:Y:S01]  /*2ed0*/  @!PT LDS RZ, [RZ] ;  /* 0x00000000fffff984 */ /* 0x000fe20000000800 */
[----:B------:R-:W-:Y:S01]  /*2ee0*/  @!P0 LDGSTS.E.BYPASS.LTC128B.128 [R0+0x8000], desc[UR8][R222.64] ;  /* 0x08000000de008fae */ /* 0x000fe2000b901d48 */
[----:B------:R-:W-:Y:S02]  /*2ef0*/  @!P4 IMAD.IADD R3, R9, 0x1, R3 ;  /* 0x000000010903c824 */ /* 0x000fe400078e0203 */
[----:B------:R-:W-:Y:S01]  /*2f00*/  IMAD.MOV.U32 R238, RZ, RZ, 0x7f800000 ;  /* 0x7f800000ffee7424 */ /* 0x000fe200078e00ff */
[----:B------:R-:W-:Y:S01]  /*2f10*/  @!P0 LDGSTS.E.BYPASS.LTC128B.128 [R0+0xa000], desc[UR8][R222.64+0x80] ;  /* 0x0a000080de008fae */ /* 0x000fe2000b901d48 */
[----:B------:R-:W4:Y:S01]  /*2f20*/  @!P5 LDC.64 R26, c[0x0][0x218] ;  /* 0x00008600ff1adb82 */ /* 0x000f220000000a00 */
[----:B------:R-:W-:Y:S02]  /*2f30*/  @!P5 IMAD.MOV.U32 R9, RZ, RZ, R5 ;  /* 0x000000ffff09d224 */ /* 0x000fe400078e0005 */
[----:B------:R-:W-:Y:S01]  /*2f40*/  VIADD R212, R218, 0x2000 ;  /* 0x00002000dad47836 */ /* 0x000fe20000000000 */
[----:B------:R-:W-:Y:S01]  /*2f50*/  @P6 STS.128 [R0+0x9000], RZ ;  /* 0x009000ff00006388 */ /* 0x000fe20000000c00 */
[----:B------:R-:W-:-:S02]  /*2f60*/  IMAD.IADD R7, R7, 0x1, R16 ;  /* 0x0000000107077824 */ /* 0x000fc400078e0210 */
[----:B------:R-:W-:Y:S01]  /*2f70*/  VIADD R211, R220, 0x2000 ;  /* 0x00002000dcd37836 */ /* 0x000fe20000000000 */
[----:B------:R-:W-:Y:S01]  /*2f80*/  @P6 STS.128 [R0+0xb000], RZ ;  /* 0x00b000ff00006388 */ /* 0x000fe20000000c00 */
[--C-:B------:R-:W-:Y:S02]  /*2f90*/  @!P4 IMAD.MOV.U32 R14, RZ, RZ, R6.reuse ;  /* 0x000000ffff0ec224 */ /* 0x100fe400078e0006 */
[----:B------:R-:W-:Y:S01]  /*2fa0*/  IMAD.MOV.U32 R219, RZ, RZ, 0x20 ;  /* 0x00000020ffdb7424 */ /* 0x000fe200078e00ff */
[----:B------:R-:W-:Y:S01]  /*2fb0*/  @!PT LDS RZ, [RZ] ;  /* 0x00000000fffff984 */ /* 0x000fe20000000800 */
[----:B------:R-:W-:Y:S01]  /*2fc0*/  @!PT LDS RZ, [RZ] ;  /* 0x00000000fffff984 */ /* 0x000fe20000000800 */
[----:B------:R-:W-:Y:S01]  /*2fd0*/  @!PT LDS RZ, [RZ] ;  /* 0x00000000fffff984 */ /* 0x000fe20000000800 */
[----:B------:R-:W-:Y:S01]  /*2fe0*/  @!P6 LDGSTS.E.BYPASS.LTC128B.128 [R0+0x9000], desc[UR8][R12.64] ;  /* 0x090000000c00efae */ /* 0x000fe2000b901d48 */
[--C-:B------:R-:W-:Y:S02]  /*2ff0*/  @!P4 IMAD.MOV.U32 R15, RZ, RZ, R7.reuse ;  /* 0x000000ffff0fc224 */ /* 0x100fe400078e0007 */
[----:B------:R-:W-:Y:S01]  /*3000*/  IMAD.MOV.U32 R217, RZ, RZ, 0x40 ;  /* 0x00000040ffd97424 */ /* 0x000fe200078e00ff */
[----:B------:R1:W-:Y:S01]  /*3010*/  @!P6 LDGSTS.E.BYPASS.LTC128B.128 [R0+0xb000], desc[UR8][R12.64+0x80] ;  /* 0x0b0000800c00efae */ /* 0x0003e2000b901d48 */
[--C-:B------:R-:W-:Y:S01]  /*3020*/  @!P3 IMAD.MOV.U32 R22, RZ, RZ, R6.reuse ;  /* 0x000000ffff16b224 */ /* 0x100fe200078e0006 */
[----:B------:R-:W-:Y:S01]  /*3030*/  CS2R R158, SRZ ;  /* 0x00000000009e7805 */ /* 0x000fe2000001ff00 */
[--C-:B------:R-:W-:Y:S01]  /*3040*/  @!P3 IMAD.MOV.U32 R23, RZ, RZ, R7.reuse ;  /* 0x000000ffff17b224 */ /* 0x100fe200078e0007 */
[----:B------:R-:W-:Y:S01]  /*3050*/  @P0 STS [R221], RZ ;  /* 0x000000ffdd000388 */ /* 0x000fe20000000800 */
[--C-:B------:R-:W-:Y:S01]  /*3060*/  @!P2 IMAD.MOV.U32 R36, RZ, RZ, R6.reuse ;  /* 0x000000ffff24a224 */ /* 0x100fe200078e0006 */
[----:B------:R-:W-:Y:S01]  /*3070*/  CS2R R156, SRZ ;  /* 0x00000000009c7805 */ /* 0x000fe2000001ff00 */
[--C-:B------:R-:W-:Y:S01]  /*3080*/  @!P2 IMAD.MOV.U32 R37, RZ, RZ, R7.reuse ;  /* 0x000000ffff25a224 */ /* 0x100fe200078e0007 */
[----:B------:R-:W-:Y:S01]  /*3090*/  @P0 STS [R221+0x4], RZ ;  /* 0x000004ffdd000388 */ /* 0x000fe20000000800 */
[----:B------:R-:W-:Y:S01]  /*30a0*/  @!P5 IMAD.WIDE.U32 R6, R2, UR14, R6 ;  /* 0x0000000e0206dc25 */ /* 0x000fe2000f8e0006 */
[----:B------:R-:W-:-:S02]  /*30b0*/  CS2R R162, SRZ ;  /* 0x0000000000a27805 */ /* 0x000fc4000001ff00 */
[----:B------:R-:W-:Y:S01]  /*30c0*/  CS2R R160, SRZ ;  /* 0x0000000000a07805 */ /* 0x000fe2000001ff00 */
[----:B------:R-:W-:Y:S01]  /*30d0*/  @P0 STS [R221+0x8], RZ ;  /* 0x000008ffdd000388 */ /* 0x000fe20000000800 */
[----:B------:R-:W-:Y:S01]  /*30e0*/  IMAD.SHL.U32 R244, R241, 0x4, RZ ;  /* 0x00000004f1f47824 */ /* 0x000fe200078e00ff */
        /* <DEDUP_REMOVED lines=13> */
[----:B-1----:R-:W-:Y:S01]  /*31c0*/  VIADD R12, R241, 0x8 ;  /* 0x00000008f10c7836 */ /* 0x002fe20000000000 */
[----:B------:R-:W-:Y:S01]  /*31d0*/  @P0 STS [R221+0x2008], RZ ;  /* 0x002008ffdd000388 */ /* 0x000fe20000000800 */
[----:B------:R-:W-:Y:S02]  /*31e0*/  CS2R R134, SRZ ;  /* 0x0000000000867805 */ /* 0x000fe4000001ff00 */
[----:B------:R-:W-:-:S02]  /*31f0*/  CS2R R132, SRZ ;  /* 0x0000000000847805 */ /* 0x000fc4000001ff00 */
        /* <DEDUP_REMOVED lines=8> */
[----:B------:R-:W-:Y:S01]  /*3280*/  @!P0 LDGSTS.E.BYPASS.LTC128B.128 [R221], desc[UR8][R224.64] ;  /* 0x00000000e0dd8fae */ /* 0x000fe2000b901d48 */
[----:B------:R-:W-:Y:S02]  /*3290*/  CS2R R122, SRZ ;  /* 0x00000000007a7805 */ /* 0x000fe4000001ff00 */
[----:B------:R-:W-:-:S02]  /*32a0*/  CS2R R120, SRZ ;  /* 0x0000000000787805 */ /* 0x000fc4000001ff00 */
[----:B------:R-:W-:Y:S01]  /*32b0*/  CS2R R118, SRZ ;  /* 0x0000000000767805 */ /* 0x000fe2000001ff00 */
[----:B------:R-:W-:Y:S01]  /*32c0*/  @!P0 LDGSTS.E.BYPASS.LTC128B.128 [R221+0x2000], desc[UR8][R224.64+0x80] ;  /* 0x02000080e0dd8fae */ /* 0x000fe2000b901d48 */
[C---:B------:R-:W-:Y:S02]  /*32d0*/  @!P4 LEA R20, P0, R8.reuse, R20, 0x1 ;  /* 0x000000140814c211 */ /* 0x040fe400078008ff */
[----:B------:R-:W-:Y:S02]  /*32e0*/  CS2R R116, SRZ ;  /* 0x0000000000747805 */ /* 0x000fe4000001ff00 */
[----:B------:R-:W-:Y:S01]  /*32f0*/  CS2R R110, SRZ ;  /* 0x00000000006e7805 */ /* 0x000fe2000001ff00 */
[----:B------:R-:W-:Y:S01]  /*3300*/  @P6 STS [R221+0x1000], RZ ;  /* 0x001000ffdd006388 */ /* 0x000fe20000000800 */
[----:B------:R-:W-:Y:S01]  /*3310*/  @!P4 LEA.HI.X R21, R8, R21, R3, 0x1, P0 ;  /* 0x000000150815c211 */ /* 0x000fe200000f0c03 */
[----:B------:R-:W-:Y:S01]  /*3320*/  @!P5 IMAD.MOV.U32 R8, RZ, RZ, R4 ;  /* 0x000000ffff08d224 */ /* 0x000fe200078e0004 */
[C---:B------:R-:W-:Y:S01]  /*3330*/  @!P3 IADD3 R3, P0, R2.reuse, 0x40, RZ ;  /* 0x000000400203b810 */ /* 0x040fe20007f1e0ff */
[----:B------:R-:W-:Y:S01]  /*3340*/  @P6 STS [R221+0x1004], RZ ;  /* 0x001004ffdd006388 */ /* 0x000fe20000000800 */
[----:B------:R-:W-:Y:S01]  /*3350*/  CS2R R108, SRZ ;  /* 0x00000000006c7805 */ /* 0x000fe2000001ff00 */
[----:B------:R-:W-:Y:S01]  /*3360*/  @!P5 IMAD.WIDE.U32 R8, R2, UR24, R8 ;  /* 0x000000180208dc25 */ /* 0x000fe2000f8e0008 */
[----:B------:R-:W-:Y:S01]  /*3370*/  CS2R R114, SRZ ;  /* 0x0000000000727805 */ /* 0x000fe2000001ff00 */
[----:B------:R-:W-:Y:S01]  /*3380*/  @P6 STS [R221+0x1008], RZ ;  /* 0x001008ffdd006388 */ /* 0x000fe20000000800 */
[----:B------:R-:W-:Y:S01]  /*3390*/  CS2R R112, SRZ ;  /* 0x0000000000707805 */ /* 0x000fe2000001ff00 */
[----:B------:R-:W-:Y:S01]  /*33a0*/  @!P3 IMAD.X R13, RZ, RZ, R35, P0 ;  /* 0x000000ffff0db224 */ /* 0x000fe200000e0623 */
[----:B------:R-:W-:Y:S01]  /*33b0*/  CS2R R106, SRZ ;  /* 0x00000000006a7805 */ /* 0x000fe2000001ff00 */
[----:B------:R-:W-:Y:S01]  /*33c0*/  @P6 STS [R221+0x100c], RZ ;  /* 0x00100cffdd006388 */ /* 0x000fe20000000800 */
[----:B------:R-:W-:Y:S01]  /*33d0*/  CS2R R104, SRZ ;  /* 0x0000000000687805 */ /* 0x000fe2000001ff00 */
[----:B------:R-:W-:Y:S01]  /*33e0*/  @!P3 IMAD R13, R13, UR24, RZ ;  /* 0x000000180d0dbc24 */ /* 0x000fe2000f8e02ff */
[----:B------:R-:W-:Y:S01]  /*33f0*/  CS2R R102, SRZ ;  /* 0x0000000000667805 */ /* 0x000fe2000001ff00 */
[----:B------:R-:W-:Y:S01]  /*3400*/  @P6 STS [R221+0x3000], RZ ;  /* 0x003000ffdd006388 */ /* 0x000fe20000000800 */
[----:B------:R-:W-:Y:S01]  /*3410*/  CS2R R100, SRZ ;  /* 0x0000000000647805 */ /* 0x000fe2000001ff00 */
[----:B------:R-:W-:Y:S01]  /*3420*/  @!P3 IMAD R29, R3, UR25, R13 ;  /* 0x00000019031dbc24 */ /* 0x000fe2000f8e020d */
        /* <DEDUP_REMOVED lines=13> */
[----:B------:R-:W-:Y:S01]  /*3500*/  @!PT LDS RZ, [RZ] ;  /* 0x00000000fffff984 */ /* 0x000fe20000000800 */
[----:B------:R-:W-:Y:S01]  /*3510*/  @!PT LDS RZ, [RZ] ;  /* 0x00000000fffff984 */ /* 0x000fe20000000800 */
[----:B------:R-:W-:Y:S01]  /*3520*/  @!PT LDS RZ, [RZ] ;  /* 0x00000000fffff984 */ /* 0x000fe20000000800 */
[----:B------:R-:W-:Y:S01]  /*3530*/  @!P6 LDGSTS.E.BYPASS.LTC128B.128 [R221+0x1000], desc[UR8][R10.64] ;  /* 0x010000000addefae */ /* 0x000fe2000b901d48 */
[----:B------:R-:W-:Y:S02]  /*3540*/  CS2R R82, SRZ ;  /* 0x0000000000527805 */ /* 0x000fe4000001ff00 */
[----:B------:R-:W-:Y:S02]  /*3550*/  CS2R R80, SRZ ;  /* 0x0000000000507805 */ /* 0x000fe4000001ff00 */
[----:B------:R-:W-:Y:S01]  /*3560*/  CS2R R74, SRZ ;  /* 0x00000000004a7805 */ /* 0x000fe2000001ff00 */
[----:B------:R1:W-:Y:S01]  /*3570*/  @!P6 LDGSTS.E.BYPASS.LTC128B.128 [R221+0x3000], desc[UR8][R10.64+0x80] ;  /* 0x030000800addefae */ /* 0x0003e2000b901d48 */
[----:B------:R-:W-:-:S02]  /*3580*/  ISETP.GE.AND P6, PT, R12, UR7, PT ;  /* 0x000000070c007c0c */ /* 0x000fc4000bfc6270 */
[----:B------:R-:W-:Y:S02]  /*3590*/  CS2R R72, SRZ ;  /* 0x0000000000487805 */ /* 0x000fe4000001ff00 */
[C---:B------:R-:W-:Y:S01]  /*35a0*/  @!P2 IADD3 R12, P0, R2.reuse, 0x60, RZ ;  /* 0x00000060020ca810 */ /* 0x040fe20007f1e0ff */
[----:B------:R-:W-:Y:S01]  /*35b0*/  @P5 STS.128 [R0+0xc000], RZ ;  /* 0x00c000ff00005388 */ /* 0x000fe20000000c00 */
[----:B------:R-:W-:Y:S02]  /*35c0*/  CS2R R70, SRZ ;  /* 0x0000000000467805 */ /* 0x000fe4000001ff00 */
[----:B------:R-:W-:Y:S02]  /*35d0*/  CS2R R68, SRZ ;  /* 0x0000000000447805 */ /* 0x000fe4000001ff00 */
[----:B------:R-:W-:Y:S01]  /*35e0*/  CS2R R62, SRZ ;  /* 0x00000000003e7805 */ /* 0x000fe2000001ff00 */
[--C-:B------:R-:W-:Y:S01]  /*35f0*/  @!P2 IMAD.X R17, RZ, RZ, R35.reuse, P0 ;  /* 0x000000ffff11a224 */ /* 0x100fe200000e0623 */
[C---:B------:R-:W-:Y:S01]  /*3600*/  @!P4 IADD3 R18, P0, R2.reuse, 0x20, RZ ;  /* 0x000000200212c810 */ /* 0x040fe20007f1e0ff */
[----:B------:R-:W-:Y:S01]  /*3610*/  @P5 STS.128 [R0+0x10000], RZ ;  /* 0x010000ff00005388 */ /* 0x000fe20000000c00 */
[----:B------:R-:W-:Y:S01]  /*3620*/  CS2R R60, SRZ ;  /* 0x00000000003c7805 */ /* 0x000fe2000001ff00 */
[----:B------:R-:W-:Y:S01]  /*3630*/  @!P2 IMAD R13, R17, UR24, RZ ;  /* 0x00000018110dac24 */ /* 0x000fe2000f8e02ff */
[----:B------:R-:W-:Y:S01]  /*3640*/  CS2R R66, SRZ ;  /* 0x0000000000427805 */ /* 0x000fe2000001ff00 */
[----:B------:R-:W-:Y:S01]  /*3650*/  @!P4 IMAD.X R24, RZ, RZ, R35, P0 ;  /* 0x000000ffff18c224 */ /* 0x000fe200000e0623 */
[----:B------:R-:W-:Y:S01]  /*3660*/  @!P3 IADD3 R16, P0, R2, 0x40, RZ ;  /* 0x000000400210b810 */ /* 0x000fe20007f1e0ff */
[----:B------:R-:W-:Y:S01]  /*3670*/  @!P2 IMAD R28, R12, UR25, R13 ;  /* 0x000000190c1cac24 */ /* 0x000fe2000f8e020d */
[----:B------:R-:W-:-:S02]  /*3680*/  CS2R R64, SRZ ;  /* 0x0000000000407805 */ /* 0x000fc4000001ff00 */
[----:B------:R-:W-:Y:S02]  /*3690*/  CS2R R58, SRZ ;  /* 0x00000000003a7805 */ /* 0x000fe4000001ff00 */
[----:B------:R-:W-:Y:S01]  /*36a0*/  CS2R R56, SRZ ;  /* 0x0000000000387805 */ /* 0x000fe2000001ff00 */
[----:B------:R-:W-:Y:S01]  /*36b0*/  @!P3 IMAD.X R19, RZ, RZ, R35, P0 ;  /* 0x000000ffff13b224 */ /* 0x000fe200000e0623 */
[----:B------:R-:W-:Y:S02]  /*36c0*/  CS2R R54, SRZ ;  /* 0x0000000000367805 */ /* 0x000fe4000001ff00 */
[----:B------:R-:W-:Y:S02]  /*36d0*/  CS2R R52, SRZ ;  /* 0x0000000000347805 */ /* 0x000fe4000001ff00 */
[----:B------:R-:W-:Y:S02]  /*36e0*/  CS2R R46, SRZ ;  /* 0x00000000002e7805 */ /* 0x000fe4000001ff00 */
[----:B------:R-:W-:-:S02]  /*36f0*/  CS2R R44, SRZ ;  /* 0x00000000002c7805 */ /* 0x000fc4000001ff00 */
[----:B------:R-:W-:Y:S02]  /*3700*/  CS2R R50, SRZ ;  /* 0x0000000000327805 */ /* 0x000fe4000001ff00 */
[----:B------:R-:W-:Y:S01]  /*3710*/  CS2R R48, SRZ ;  /* 0x0000000000307805 */ /* 0x000fe2000001ff00 */
[--C-:B-1----:R-:W-:Y:S01]  /*3720*/  @!P2 IMAD.MOV.U32 R10, RZ, RZ, R4.reuse ;  /* 0x000000ffff0aa224 */ /* 0x102fe200078e0004 */
[----:B------:R-:W-:Y:S01]  /*3730*/  CS2R R42, SRZ ;  /* 0x00000000002a7805 */ /* 0x000fe2000001ff00 */
[--C-:B------:R-:W-:Y:S01]  /*3740*/  @!P2 IMAD.MOV.U32 R11, RZ, RZ, R5.reuse ;  /* 0x000000ffff0ba224 */ /* 0x100fe200078e0005 */
[----:B------:R-:W-:Y:S01]  /*3750*/  CS2R R40, SRZ ;  /* 0x0000000000287805 */ /* 0x000fe2000001ff00 */
[----:B------:R-:W-:Y:S01]  /*3760*/  @!P3 IMAD.WIDE.U32 R4, R3, UR24, R4 ;  /* 0x000000180304bc25 */ /* 0x000fe2000f8e0004 */
[----:B------:R-:W-:Y:S01]  /*3770*/  ULDC UR20, c[0x0][0x394] ;  /* 0x0000e50000147ab9 */ /* 0x000fe20000000800 */
[----:B------:R-:W-:Y:S02]  /*3780*/  ULDC UR26, c[0x0][0x398] ;  /* 0x0000e600001a7ab9 */ /* 0x000fe40000000800 */
[----:B------:R-:W-:-:S02]  /*3790*/  @!P5 IMAD R3, R35, UR24, RZ ;  /* 0x000000182303dc24 */ /* 0x000fc4000f8e02ff */
[----:B------:R-:W-:Y:S01]  /*37a0*/  @!P2 IMAD.WIDE.U32 R12, R12, UR24, R10 ;  /* 0x000000180c0cac25 */ /* 0x000fe2000f8e000a */
[----:B----4-:R-:W-:-:S03]  /*37b0*/  @!P5 LEA R10, P0, R8, R26, 0x1 ;  /* 0x0000001a080ad211 */ /* 0x010fc600078008ff */
[----:B------:R-:W-:Y:S01]  /*37c0*/  @!P5 IMAD R17, R2, UR25, R3 ;  /* 0x000000190211dc24 */ /* 0x000fe2000f8e0203 */
[----:B------:R-:W-:Y:S01]  /*37d0*/  SEL R212, R212, R218, !P1 ;  /* 0x000000dad4d47207 */ /* 0x000fe20004800000 */
[----:B------:R-:W-:Y:S01]  /*37e0*/  @!P4 IMAD R3, R24, UR14, RZ ;  /* 0x0000000e1803cc24 */ /* 0x000fe2000f8e02ff */
[----:B------:R-:W-:Y:S01]  /*37f0*/  SEL R211, R211, R220, !P1 ;  /* 0x000000dcd3d37207 */ /* 0x000fe20004800000 */
[----:B------:R-:W-:Y:S01]  /*3800*/  @!P5 IMAD.IADD R11, R9, 0x1, R17 ;  /* 0x00000001090bd824 */ /* 0x000fe200078e0211 */
[----:B------:R-:W1:Y:S01]  /*3810*/  @!P5 LDC.64 R24, c[0x0][0x220] ;  /* 0x00008800ff18db82 */ /* 0x000e620000000a00 */
[----:B------:R-:W-:Y:S01]  /*3820*/  @!P3 IMAD R9, R19, UR14, RZ ;  /* 0x0000000e1309bc24 */ /* 0x000fe2000f8e02ff */
[----:B------:R-:W-:Y:S01]  /*3830*/  ULDC UR25, c[0x0][0x2dc] ;  /* 0x0000b70000197ab9 */ /* 0x000fe20000000800 */
[----:B------:R-:W-:Y:S01]  /*3840*/  @!P4 IMAD R34, R18, UR15, R3 ;  /* 0x0000000f1222cc24 */ /* 0x000fe2000f8e0203 */
[----:B------:R-:W-:Y:S01]  /*3850*/  @!P5 LEA.HI.X R11, R8, R27, R11, 0x1, P0 ;  /* 0x0000001b080bd211 */ /* 0x000fe200000f0c0b */
[----:B------:R-:W-:Y:S01]  /*3860*/  @!P4 IMAD.WIDE.U32 R18, R18, UR14, R14 ;  /* 0x0000000e1212cc25 */ /* 0x000fe2000f8e000e */
[----:B--2---:R-:W-:-:S03]  /*3870*/  @!P3 LEA R14, P0, R4, R30, 0x1 ;  /* 0x0000001e040eb211 */ /* 0x004fc600078008ff */
        /* <DEDUP_REMOVED lines=9> */
[----:B---3--:R-:W-:Y:S01]  /*3910*/  @!P2 LEA R8, P0, R12, R32, 0x1 ;  /* 0x000000200c08a211 */ /* 0x008fe200078008ff */
        /* <DEDUP_REMOVED lines=53> */
[C---:B------:R-:W-:Y:S01]  /*3c70*/  VIADD R5, R241.reuse, 0x20 ;  /* 0x00000020f1057836 */ /* 0x040fe20000000000 */
        /* <DEDUP_REMOVED lines=36> */
[----:B------:R-:W-:Y:S01]  /*3ec0*/  LEA.HI R0, R39, R38, RZ, 0x4 ;  /* 0x0000002627007211 */ /* 0x000fe200078f20ff */
[----:B------:R-:W-:Y:S02]  /*3ed0*/  UIADD3 UR7, UR30, UR13, URZ ;  /* 0x0000000d1e077290 */ /* 0x000fe4000fffe03f */
[----:B------:R2:W5:Y:S01]  /*3ee0*/  @!P0 LDG.E R238, desc[UR8][R4.64] ;  /* 0x0000000804ee8981 */ /* 0x000562000c1e1900 */
[----:B------:R-:W-:-:S05]  /*3ef0*/  LOP3.LUT R0, R0, 0xfffffff0, RZ, 0xc0, !PT ;  /* 0xfffffff000007812 */ /* 0x000fca00078ec0ff */
[----:B------:R-:W-:-:S05]  /*3f00*/  IMAD.IADD R0, R38, 0x1, -R0 ;  /* 0x0000000126007824 */ /* 0x000fca00078e0a00 */
[----:B-1----:R-:W-:-:S04]  /*3f10*/  SHF.R.S32.HI R2, RZ, 0x1f, R0 ;  /* 0x0000001fff027819 */ /* 0x002fc80000011400 */
[----:B------:R-:W-:-:S04]  /*3f20*/  LEA.HI R2, R2, R0, RZ, 0x3 ;  /* 0x0000000002027211 */ /* 0x000fc800078f18ff */
[----:B------:R-:W-:-:S05]  /*3f30*/  LOP3.LUT R2, R2, 0xfffffff8, RZ, 0xc0, !PT ;  /* 0xfffffff802027812 */ /* 0x000fca00078ec0ff */
[----:B------:R-:W-:Y:S01]  /*3f40*/  IMAD.IADD R0, R0, 0x1, -R2 ;  /* 0x0000000100007824 */ /* 0x000fe200078e0a02 */
[----:B------:R-:W-:-:S04]  /*3f50*/  UIADD3 UR7, -UR5, 0x80, UR7 ;  /* 0x0000008005077890 */ /* 0x000fc8000fffe107 */
[C---:B------:R-:W-:Y:S02]  /*3f60*/  LOP3.LUT P0, RZ, R0.reuse, 0x2, RZ, 0xc0, !PT ;  /* 0x0000000200ff7812 */ /* 0x040fe4000780c0ff */
[----:B------:R-:W-:Y:S01]  /*3f70*/  LOP3.LUT P2, RZ, R0, 0x4, RZ, 0xc0, !PT ;  /* 0x0000000400ff7812 */ /* 0x000fe2000784c0ff */
[C---:B------:R-:W-:Y:S01]  /*3f80*/  VIADD R0, R241.reuse, 0xffffffc0 ;  /* 0xffffffc0f1007836 */ /* 0x040fe20000000000 */
[----:B------:R-:W-:Y:S02]  /*3f90*/  CS2R R38, SRZ ;  /* 0x0000000000267805 */ /* 0x000fe4000001ff00 */
[----:B------:R-:W-:Y:S02]  /*3fa0*/  CS2R R36, SRZ ;  /* 0x0000000000247805 */ /* 0x000fe4000001ff00 */
[----:B------:R-:W-:Y:S01]  /*3fb0*/  SHF.L.U64.HI R243, R241, 0x2, R6 ;  /* 0x00000002f1f37819 */ /* 0x000fe20000010206 */
[----:B------:R-:W-:Y:S01]  /*3fc0*/  IMAD.SHL.U32 R242, R0, 0x4, RZ ;  /* 0x0000000400f27824 */ /* 0x000fe200078e00ff */
[----:B------:R-:W-:-:S02]  /*3fd0*/  LEA R212, R212, UR4, 0x1 ;  /* 0x00000004d4d47c11 */ /* 0x000fc4000f8e08ff */
[----:B------:R-:W-:Y:S02]  /*3fe0*/  LEA R211, R211, UR4, 0x1 ;  /* 0x00000004d3d37c11 */ /* 0x000fe4000f8e08ff */
[----:B------:R-:W-:Y:S02]  /*3ff0*/  SEL R219, R219, 0xffffffe0, !P0 ;  /* 0xffffffe0dbdb7807 */ /* 0x000fe40004000000 */
[----:B------:R-:W-:Y:S01]  /*4000*/  SEL R217, R217, 0xffffffc0, !P2 ;  /* 0xffffffc0d9d97807 */ /* 0x000fe20005000000 */
[----:B------:R-:W-:Y:S01]  /*4010*/  UIADD3 UR24, UR7, -UR36, URZ ;  /* 0x8000002407187290 */ /* 0x000fe2000fffe03f */
[----:B------:R-:W-:Y:S02]  /*4020*/  UMOV UR15, UR20 ;  /* 0x00000014000f7c82 */ /* 0x000fe40008000000 */
[----:B--2---:R-:W-:-:S09]  /*4030*/  ULDC UR7, c[0x0][0x2ec] ;  /* 0x0000bb0000077ab9 */ /* 0x004fd20000000800 */
.L_x_570:
[----:B------:R-:W0:Y:S01]  /*4040*/  LDGDEPBAR ;  /* 0x00000000000079af */ /* 0x000e220000000000 */
[----:B------:R-:W-:Y:S01]  /*4050*/  IMAD.IADD R0, R212, 0x1, R219 ;  /* 0x00000001d4007824 */ /* 0x000fe200078e02db */
[----:B------:R-:W-:Y:S01]  /*4060*/  IADD3 R2, P0, R244, UR19, RZ ;  /* 0x00000013f4027c10 */ /* 0x000fe2000ff1e0ff */
[----:B------:R-:W-:Y:S01]  /*4070*/  IMAD.MOV.U32 R230, RZ, RZ, R201 ;  /* 0x000000ffffe67224 */ /* 0x000fe200078e00c9 */
[----:B------:R-:W-:Y:S01]  /*4080*/  USHF.L.U32 UR10, UR6, 0x6, URZ ;  /* 0x00000006060a7899 */ /* 0x000fe2000800063f */
[----:B------:R-:W-:Y:S01]  /*4090*/  MOV R231, R200 ;  /* 0x000000c800e77202 */ /* 0x000fe20000000f00 */
[----:B------:R-:W-:Y:S01]  /*40a0*/  UMOV UR12, UR58 ;  /* 0x0000003a000c7c82 */ /* 0x000fe20008000000 */
        /* <DEDUP_REMOVED lines=25> */
[----:B-1----:R-:W-:Y:S04]  /*4240*/  IMAD.IADD R3, R212, 0x1, R217 ;  /* 0x00000001d4037824 */ /* 0x002fe800078e02d9 */
[-C--:B------:R-:W-:Y:S01]  /*4250*/  HMMA.16816.F32 R28, R28, R166.reuse, RZ ;  /* 0x000000a61c1c723c */ /* 0x080fe200000018ff */
[----:B------:R-:W-:Y:S01]  /*4260*/  IADD3 R2, R0, R217, RZ ;  /* 0x000000d900027210 */ /* 0x000fe20007ffe0ff */
        /* <DEDUP_REMOVED lines=86> */
[----:B------:R-:W-:Y:S03]  /*47d0*/  UIADD3 UR11, UR15, UR12, -UR5 ;  /* 0x0000000c0f0b7290 */ /* 0x000fe6000fffe805 */
[----:B------:R-:W-:Y:S01]  /*47e0*/  UMOV UR12, UR15 ;  /* 0x0000000f000c7c82 */ /* 0x000fe20008000000 */
[----:B------:R-:W-:Y:S01]  /*47f0*/  UISETP.GE.AND UP0, UPT, UR20, UR11, UPT ;  /* 0x0000000b1400728c */ /* 0x000fe2000bf06270 */
[----:B------:R-:W-:Y:S05]  /*4800*/  IMAD.U32 R0, RZ, RZ, UR14 ;  /* 0x0000000eff007e24 */ /* 0x000fea000f8e00ff */
[----:B------:R-:W-:Y:S02]  /*4810*/  ISETP.LT.AND P0, PT, R0, UR5, PT ;  /* 0x0000000500007c0c */ /* 0x000fe4000bf01270 */
[----:B------:R-:W-:Y:S11]  /*4820*/  PLOP3.LUT P1, PT, PT, PT, UP0, 0x80, 0x0 ;  /* 0x000000000000781c */ /* 0x000ff60003f2f008 */
[----:B------:R-:W-:Y:S02]  /*4830*/  @!UPT UIADD3 URZ, URZ, URZ, URZ ;  /* 0x0000003f3f3ff290 */ /* 0x000fe4000fffe03f */
[----:B------:R-:W-:Y:S05]  /*4840*/  @!P1 BRA P0, `(.L_x_567) ;  /* 0x0000000800009947 */ /* 0x000fea0000000000 */
.L_x_566:
        /* <DEDUP_REMOVED lines=128> */
.L_x_567:
[C---:B------:R-:W-:Y:S01]  /*5050*/  FMUL.FTZ R164, R239.reuse, 1.4426950216293334961 ;  /* 0x3fb8aa3befa47820 */ /* 0x040fe20000410000 */
[----:B------:R-:W-:Y:S01]  /*5060*/  FSETP.NEU.FTZ.AND P0, PT, R239, -INF , PT ;  /* 0xff800000ef00780b */ /* 0x000fe20003f1d000 */
[----:B------:R-:W-:Y:S01]  /*5070*/  FMUL.FTZ R3, R240, 1.4426950216293334961 ;  /* 0x3fb8aa3bf0037820 */ /* 0x000fe20000410000 */
[----:B------:R-:W-:Y:S01]  /*5080*/  FMUL.FTZ R2, R237, 1.4426950216293334961 ;  /* 0x3fb8aa3bed027820 */ /* 0x000fe20000410000 */
[----:B------:R-:W-:Y:S01]  /*5090*/  FMUL.FTZ R0, R238, 1.4426950216293334961 ;  /* 0x3fb8aa3bee007820 */ /* 0x000fe20000410000 */
[----:B------:R-:W-:Y:S01]  /*50a0*/  FSEL R164, R164, RZ, P0 ;  /* 0x000000ffa4a47208 */ /* 0x000fe20000000000 */
[----:B------:R-:W-:Y:S01]  /*50b0*/  UISETP.GT.AND UP3, UPT, UR6, UR22, UPT ;  /* 0x000000160600728c */ /* 0x000fe2000bf64270 */
[----:B------:R-:W-:Y:S02]  /*50c0*/  FSETP.NEU.FTZ.AND P0, PT, R240, -INF , PT ;  /* 0xff800000f000780b */ /* 0x000fe40003f1d000 */
[----:B------:R-:W-:Y:S01]  /*50d0*/  MOV R217, 0x40 ;  /* 0x0000004000d97802 */ /* 0x000fe20000000f00 */
[--C-:B------:R-:W-:Y:S01]  /*50e0*/  FFMA.FTZ R4, R4, UR7, -R164.reuse ;  /* 0x0000000704047c23 */ /* 0x100fe200080108a4 */
[----:B------:R-:W-:Y:S01]  /*50f0*/  FSEL R3, R3, RZ, P0 ;  /* 0x000000ff03037208 */ /* 0x000fe20000000000 */
[--C-:B------:R-:W-:Y:S01]  /*5100*/  FFMA.FTZ R5, R5, UR7, -R164.reuse ;  /* 0x0000000705057c23 */ /* 0x100fe200080108a4 */
[----:B------:R-:W-:Y:S01]  /*5110*/  FSETP.NEU.FTZ.AND P0, PT, R237, -INF , PT ;  /* 0xff800000ed00780b */ /* 0x000fe20003f1d000 */
[--C-:B------:R-:W-:Y:S01]  /*5120*/  FFMA.FTZ R16, R16, UR7, -R164.reuse ;  /* 0x0000000710107c23 */ /* 0x100fe200080108a4 */
[----:B------:R-:W-:Y:S01]  /*5130*/  FFMA.FTZ R17, R17, UR7, -R164 ;  /* 0x0000000711117c23 */ /* 0x000fe200080108a4 */
[--C-:B------:R-:W-:Y:S01]  /*5140*/  FFMA.FTZ R18, R18, UR7, -R3.reuse ;  /* 0x0000000712127c23 */ /* 0x100fe20008010803 */
[----:B------:R-:W-:Y:S01]  /*5150*/  FSEL R2, R2, RZ, P0 ;  /* 0x000000ff02027208 */ /* 0x000fe20000000000 */
[--C-:B------:R-:W-:Y:S01]  /*5160*/  FFMA.FTZ R19, R19, UR7, -R3.reuse ;  /* 0x0000000713137c23 */ /* 0x100fe20008010803 */
[--C-:B------:R-:W-:Y:S01]  /*5170*/  FFMA.FTZ R34, R34, UR7, -R3.reuse ;  /* 0x0000000722227c23 */ /* 0x100fe20008010803 */
[--C-:B------:R-:W-:Y:S01]  /*5180*/  FFMA.FTZ R6, R6, UR7, -R3.reuse ;  /* 0x0000000706067c23 */ /* 0x100fe20008010803 */
[--C-:B------:R-:W-:Y:S01]  /*5190*/  FFMA.FTZ R7, R7, UR7, -R3.reuse ;  /* 0x0000000707077c23 */ /* 0x100fe20008010803 */
[--C-:B------:R-:W-:Y:S01]  /*51a0*/  FFMA.FTZ R22, R22, UR7, -R3.reuse ;  /* 0x0000000716167c23 */ /* 0x100fe20008010803 */
[--C-:B------:R-:W-:Y:S01]  /*51b0*/  FFMA.FTZ R23, R23, UR7, -R3.reuse ;  /* 0x0000000717177c23 */ /* 0x100fe20008010803 */
[----:B------:R-:W-:Y:S01]  /*51c0*/  FFMA.FTZ R3, R35, UR7, -R3 ;  /* 0x0000000723037c23 */ /* 0x000fe20008010803 */
        /* <DEDUP_REMOVED lines=8> */
[----:B------:R-:W-:Y:S01]  /*5250*/  MUFU.EX2 R180, R4 ;  /* 0x0000000400b47308 */ /* 0x000fe20000000800 */
[----:B------:R-:W-:Y:S01]  /*5260*/  FSETP.NEU.FTZ.AND P0, PT, R238, -INF , PT ;  /* 0xff800000ee00780b */ /* 0x000fe20003f1d000 */
[--C-:B------:R-:W-:Y:S01]  /*5270*/  FFMA.FTZ R20, R20, UR7, -R164.reuse ;  /* 0x0000000714147c23 */ /* 0x100fe200080108a4 */
[--C-:B------:R-:W-:Y:S01]  /*5280*/  FFMA.FTZ R21, R21, UR7, -R164.reuse ;  /* 0x0000000715157c23 */ /* 0x100fe200080108a4 */
[--C-:B------:R-:W-:Y:S01]  /*5290*/  FFMA.FTZ R32, R32, UR7, -R164.reuse ;  /* 0x0000000720207c23 */ /* 0x100fe200080108a4 */
[----:B------:R-:W-:Y:S01]  /*52a0*/  FSEL R0, R0, RZ, P0 ;  /* 0x000000ff00007208 */ /* 0x000fe20000000000 */
[----:B------:R-:W-:Y:S01]  /*52b0*/  FFMA.FTZ R164, R33, UR7, -R164 ;  /* 0x0000000721a47c23 */ /* 0x000fe200080108a4 */
[----:B------:R-:W-:Y:S03]  /*52c0*/  SEL R217, R217, 0xffffffc0, !P2 ;  /* 0xffffffc0d9d97807 */ /* 0x000fe60005000000 */
[----:B------:R-:W1:Y:S01]  /*52d0*/  MUFU.EX2 R179, R5 ;  /* 0x0000000500b37308 */ /* 0x000e620000000800 */
[----:B------:R-:W-:Y:S01]  /*52e0*/  PLOP3.LUT P0, PT, PT, PT, UP3, 0x80, 0x0 ;  /* 0x000000000000781c */ /* 0x000fe20003f0f038 */
[--C-:B------:R-:W-:Y:S01]  /*52f0*/  FFMA.FTZ R10, R10, UR7, -R0.reuse ;  /* 0x000000070a0a7c23 */ /* 0x100fe20008010800 */
[--C-:B------:R-:W-:Y:S01]  /*5300*/  FFMA.FTZ R11, R11, UR7, -R0.reuse ;  /* 0x000000070b0b7c23 */ /* 0x100fe20008010800 */
[--C-:B------:R-:W-:Y:S01]  /*5310*/  FFMA.FTZ R14, R14, UR7, -R0.reuse ;  /* 0x000000070e0e7c23 */ /* 0x100fe20008010800 */
[--C-:B------:R-:W-:Y:S01]  /*5320*/  FFMA.FTZ R15, R15, UR7, -R0.reuse ;  /* 0x000000070f0f7c23 */ /* 0x100fe20008010800 */
[--C-:B------:R-:W-:Y:S01]  /*5330*/  FFMA.FTZ R30, R30, UR7, -R0.reuse ;  /* 0x000000071e1e7c23 */ /* 0x100fe20008010800 */
[--C-:B------:R-:W-:Y:S03]  /*5340*/  FFMA.FTZ R26, R26, UR7, -R0.reuse ;  /* 0x000000071a1a7c23 */ /* 0x100fe60008010800 */
[----:B------:R-:W-:Y:S01]  /*5350*/  MUFU.EX2 R178, R6 ;  /* 0x0000000600b27308 */ /* 0x000fe20000000800 */
[--C-:B------:R-:W-:Y:S01]  /*5360*/  FFMA.FTZ R27, R27, UR7, -R0.reuse ;  /* 0x000000071b1b7c23 */ /* 0x100fe20008010800 */
[----:B------:R-:W-:Y:S08]  /*5370*/  FFMA.FTZ R0, R31, UR7, -R0 ;  /* 0x000000071f007c23 */ /* 0x000ff00008010800 */
[----:B------:R-:W2:Y:S10]  /*5380*/  MUFU.EX2 R177, R7 ;  /* 0x0000000700b17308 */ /* 0x000eb40000000800 */
[----:B------:R2:W-:Y:S10]  /*5390*/  MUFU.EX2 R233, R3 ;  /* 0x0000000300e97308 */ /* 0x0005f40000000800 */
        /* <DEDUP_REMOVED lines=58> */
[C---:B----4-:R-:W-:Y:S03]  /*5740*/  LEA R0, R218.reuse, UR4, 0x1 ;  /* 0x00000004da007c11 */ /* 0x050fe6000f8e08ff */
[----:B------:R1:W-:Y:S04]  /*5750*/  STS [R227+0x21400], R2 ;  /* 0x02140002e3007388 */ /* 0x0003e80000000800 */
[----:B------:R-:W-:Y:S08]  /*5760*/  LDSM.16.M88.4 R32, [R0+0x8000] ;  /* 0x008000000020783b */ /* 0x000ff00000000200 */
[----:B------:R-:W2:Y:S08]  /*5770*/  LDSM.16.M88.4 R16, [R214+UR4+0x14000] ;  /* 0x01400004d610783b */ /* 0x000eb00008000200 */
[----:B------:R-:W3:Y:S01]  /*5780*/  LDSM.16.M88.4 R28, [R0+0x9000] ;  /* 0x00900000001c783b */ /* 0x000ee20000000200 */
[----:B-1----:R-:W-:Y:S07]  /*5790*/  LEA R2, R218, UR4, 0x1 ;  /* 0x00000004da027c11 */ /* 0x002fee000f8e08ff */
[----:B------:R-:W1:Y:S01]  /*57a0*/  LDSM.16.M88.4 R164, [R214+UR4+0x14800] ;  /* 0x01480004d6a4783b */ /* 0x000e620008000200 */
[-C--:B------:R-:W-:Y:S02]  /*57b0*/  IADD3 R3, R219, R2.reuse, RZ ;  /* 0x00000002db037210 */ /* 0x080fe40007ffe0ff */
[C---:B------:R-:W-:Y:S02]  /*57c0*/  IADD3 R208, R217.reuse, R2, RZ ;  /* 0x00000002d9d07210 */ /* 0x040fe40007ffe0ff */
[----:B------:R-:W-:Y:S03]  /*57d0*/  IADD3 R2, R217, R3, RZ ;  /* 0x00000003d9027210 */ /* 0x000fe60007ffe0ff */
        /* <DEDUP_REMOVED lines=46> */
[----:B------:R-:W2:Y:S01]  /*5ac0*/  LDSM.16.M88.4 R168, [R214+UR4+0x18000] ;  /* 0x01800004d6a8783b */ /* 0x000ea20008000200 */
[----:B-1----:R-:W-:Y:S01]  /*5ad0*/  SHF.L.U32 R0, R220, 0x1, RZ ;  /* 0x00000001dc007819 */ /* 0x002fe200000006ff */
        /* <DEDUP_REMOVED lines=38> */
[-C--:B------:R-:W-:Y:S01]  /*5d40*/  HMMA.16816.F32 R12, R168, R166.reuse, R12 ;  /* 0x000000a6a80c723c */ /* 0x080fe2000000180c */
[----:B------:R-:W-:Y:S04]  /*5d50*/  MOV R164, UR4 ;  /* 0x0000000400a47c02 */ /* 0x000fe80008000f00 */
[----:B------:R-:W-:Y:S01]  /*5d60*/  IADD3 R164, R0, 0x8000, R164 ;  /* 0x0000800000a47810 */ /* 0x000fe20007ffe0a4 */
[C---:B------:R-:W-:Y:S06]  /*5d70*/  HMMA.16816.F32 R16, R172.reuse, R166, R16 ;  /* 0x000000a6ac10723c */ /* 0x040fec0000001810 */
        /* <DEDUP_REMOVED lines=9> */
[----:B------:R-:W1:Y:S01]  /*5e10*/  LDSM.16.M88.4 R4, [R215+0xc800] ;  /* 0x00c80000d704783b */ /* 0x000e620000000200 */
[C---:B------:R-:W-:Y:S01]  /*5e20*/  FADD.FTZ R9, -R197.reuse, R9 ;  /* 0x00000009c5097221 */ /* 0x040fe20000010100 */
[C---:B------:R-:W-:Y:S01]  /*5e30*/  FADD.FTZ R10, -R196.reuse, R10 ;  /* 0x0000000ac40a7221 */ /* 0x040fe20000010100 */
[C---:B------:R-:W-:Y:S01]  /*5e40*/  FADD.FTZ R11, -R196.reuse, R11 ;  /* 0x0000000bc40b7221 */ /* 0x040fe20000010100 */
        /* <DEDUP_REMOVED lines=15> */
[C---:B------:R-:W-:Y:S02]  /*5f40*/  IADD3 R176, R164.reuse, 0x40, RZ ;  /* 0x00000040a4b07810 */ /* 0x040fe40007ffe0ff */
[----:B------:R-:W-:Y:S01]  /*5f50*/  @P2 IADD3 R176, R164, -0x40, RZ ;  /* 0xffffffc0a4b02810 */ /* 0x000fe20007ffe0ff */
[----:B------:R-:W-:Y:S01]  /*5f60*/  FMUL.FTZ R18, R206, R18 ;  /* 0x00000012ce127220 */ /* 0x000fe20000410000 */
[----:B------:R-:W-:Y:S01]  /*5f70*/  F2FP.F16.F32.PACK_AB R165, R9, R165 ;  /* 0x000000a509a5723e */ /* 0x000fe200000000ff */
[----:B------:R-:W-:Y:S01]  /*5f80*/  FMUL.FTZ R14, R205, R19 ;  /* 0x00000013cd0e7220 */ /* 0x000fe20000410000 */
[----:B------:R-:W-:Y:S02]  /*5f90*/  F2FP.F16.F32.PACK_AB R164, R11, R10 ;  /* 0x0000000a0ba4723e */ /* 0x000fe400000000ff */
[----:B------:R-:W-:Y:S02]  /*5fa0*/  F2FP.F16.F32.PACK_AB R167, R179, R180 ;  /* 0x000000b4b3a7723e */ /* 0x000fe400000000ff */
[----:B------:R-:W-:Y:S02]  /*5fb0*/  F2FP.F16.F32.PACK_AB R166, R177, R178 ;  /* 0x000000b2b1a6723e */ /* 0x000fe400000000ff */
[----:B------:R-:W-:Y:S01]  /*5fc0*/  F2FP.F16.F32.PACK_AB R14, R14, R18 ;  /* 0x000000120e0e723e */ /* 0x000fe200000000ff */
[-C--:B-1----:R-:W-:Y:S06]  /*5fd0*/  HMMA.16816.F32 R20, R172, R4.reuse, R20 ;  /* 0x00000004ac14723c */ /* 0x082fec0000001814 */
[C---:B------:R-:W-:Y:S06]  /*5fe0*/  HMMA.16816.F32 R24, R168.reuse, R4, R24 ;  /* 0x00000004a818723c */ /* 0x040fec0000001818 */
[-C--:B------:R-:W-:Y:S05]  /*5ff0*/  HMMA.16816.F32 R28, R168, R6.reuse, R28 ;  /* 0x00000006a81c723c */ /* 0x080fea000000181c */
[----:B------:R-:W-:Y:S01]  /*6000*/  FMUL.FTZ R4, R186, R15 ;  /* 0x0000000fba047220 */ /* 0x000fe20000410000 */
[----:B------:R-:W-:Y:S05]  /*6010*/  HMMA.16816.F32 R32, R172, R6, R32 ;  /* 0x00000006ac20723c */ /* 0x000fea0000001820 */
[----:B------:R-:W-:Y:S01]  /*6020*/  FMUL.FTZ R5, R232, R16 ;  /* 0x00000010e8057220 */ /* 0x000fe20000410000 */
[C---:B------:R-:W-:Y:S01]  /*6030*/  FADD.FTZ R20, -R198.reuse, R20 ;  /* 0x00000014c6147221 */ /* 0x040fe20000010100 */
[----:B------:R-:W-:Y:S01]  /*6040*/  FADD.FTZ R21, -R198, R21 ;  /* 0x00000015c6157221 */ /* 0x000fe20000010100 */
[C---:B------:R-:W-:Y:S03]  /*6050*/  FADD.FTZ R22, -R199.reuse, R22 ;  /* 0x00000016c7167221 */ /* 0x040fe60000010100 */
[----:B------:R-:W-:Y:S01]  /*6060*/  FADD.FTZ R23, -R199, R23 ;  /* 0x00000017c7177221 */ /* 0x000fe20000010100 */
[C---:B------:R-:W-:Y:S01]  /*6070*/  FADD.FTZ R24, -R197.reuse, R24 ;  /* 0x00000018c5187221 */ /* 0x040fe20000010100 */
[----:B------:R-:W-:Y:S01]  /*6080*/  FADD.FTZ R25, -R197, R25 ;  /* 0x00000019c5197221 */ /* 0x000fe20000010100 */
[C---:B------:R-:W-:Y:S01]  /*6090*/  FADD.FTZ R26, -R196.reuse, R26 ;  /* 0x0000001ac41a7221 */ /* 0x040fe20000010100 */
[C---:B------:R-:W-:Y:S01]  /*60a0*/  FADD.FTZ R27, -R196.reuse, R27 ;  /* 0x0000001bc41b7221 */ /* 0x040fe20000010100 */
        /* <DEDUP_REMOVED lines=44> */
[----:B-1----:R-:W-:Y:S05]  /*6370*/  IMAD.U32 R4, R18, -0x40, RZ ;  /* 0xffffffc012047824 */ /* 0x002fea00078e00ff */
        /* <DEDUP_REMOVED lines=14> */
.L_x_568:
        /* <DEDUP_REMOVED lines=73> */
[----:B------:R-:W3:Y:S01]  /*68f0*/  LDSM.16.MT88.4 R28, [R210+0x23800] ;  /* 0x02380000d21c783b */ /* 0x000ee20000004200 */
[----:B------:R-:W-:Y:S04]  /*6900*/  BAR.SYNC.DEFER_BLOCKING 0x0 ;  /* 0x0000000000007b1d */ /* 0x000fe80000010000 */
[C---:B-----5:R-:W-:Y:S06]  /*6910*/  HMMA.16816.F32 R40, R24.reuse, R12, R40 ;  /* 0x0000000c1828723c */ /* 0x060fec0000001828 */
        /* <DEDUP_REMOVED lines=51> */
.L_x_569:
[----:B-1----:R-:W-:Y:S01]  /*6c50*/  LEA R0, R218, UR4, 0x1 ;  /* 0x00000004da007c11 */ /* 0x002fe2000f8e08ff */
[----:B------:R-:W-:Y:S01]  /*6c60*/  LDSM.16.MT88.4 R16, [R209] ;  /* 0x00000000d110783b */ /* 0x000fe20000004200 */
[----:B------:R-:W-:Y:S02]  /*6c70*/  ULOP3.LUT UR10, UR6, 0x1, URZ, 0xc0, !UPT ;  /* 0x00000001060a7892 */ /* 0x000fe4000f8ec03f */
[----:B------:R-:W-:Y:S01]  /*6c80*/  UISETP.GT.AND UP2, UPT, UR6, UR22, UPT ;  /* 0x000000160600728c */ /* 0x000fe2000bf44270 */
        /* <DEDUP_REMOVED lines=91> */
[C---:B------:R-:W-:Y:S01]  /*7240*/  IMAD.SHL.U32 R172, R173.reuse, 0x10, RZ ;  /* 0x00000010adac7824 */ /* 0x040fe200078e00ff */
        /* <DEDUP_REMOVED lines=134> */
[----:B------:R-:W-:Y:S01]  /*7ab0*/  PLOP3.LUT P0, PT, PT, PT, UP2, 0x80, 0x0 ;  /* 0x000000000000781c */ /* 0x000fe20003f0f028 */
[----:B------:R-:W-:Y:S02]  /*7ac0*/  @UP3 UIADD3 UR19, UP0, UR19, -0x100, URZ ;  /* 0xffffff0013133890 */ /* 0x000fe4000ff1e03f */
[----:B------:R-:W-:Y:S02]  /*7ad0*/  REDG.E.ADD.F32.FTZ.RN.STRONG.GPU desc[UR8][R8.64], R30 ;  /* 0x0000001e080079a6 */ /* 0x000fe4000c10f388 */
        /* <DEDUP_REMOVED lines=309> */
.L_x_571:
        /* <DEDUP_REMOVED lines=24> */
.L_x_572:
        /* <DEDUP_REMOVED lines=51> */
.L_x_574:
[----:B------:R-:W-:Y:S05]  /*92e0*/  BSYNC B0 ;  /* 0x0000000000007941 */ /* 0x000fea0003800000 */
.L_x_573:
        /* <DEDUP_REMOVED lines=15> */
.L_x_576:
[----:B------:R-:W-:Y:S05]  /*93e0*/  BSYNC B0 ;  /* 0x0000000000007941 */ /* 0x000fea0003800000 */
.L_x_575:
        /* <DEDUP_REMOVED lines=17> */
.L_x_578:
[----:B------:R-:W-:Y:S05]  /*9500*/  BSYNC B0 ;  /* 0x0000000000007941 */ /* 0x000fea0003800000 */
.L_x_577:
        /* <DEDUP_REMOVED lines=17> */
.L_x_580:
[----:B------:R-:W-:Y:S05]  /*9620*/  BSYNC B0 ;  /* 0x0000000000007941 */ /* 0x000fea0003800000 */
.L_x_579:
        /* <DEDUP_REMOVED lines=29> */
.L_x_582:
[----:B------:R-:W-:Y:S05]  /*9800*/  BSYNC B0 ;  /* 0x0000000000007941 */ /* 0x000fea0003800000 */
.L_x_581:
        /* <DEDUP_REMOVED lines=15> */
.L_x_584:
[----:B------:R-:W-:Y:S05]  /*9900*/  BSYNC B0 ;  /* 0x0000000000007941 */ /* 0x000fea0003800000 */
.L_x_583:
        /* <DEDUP_REMOVED lines=15> */
.L_x_586:
[----:B------:R-:W-:Y:S05]  /*9a00*/  BSYNC B0 ;  /* 0x0000000000007941 */ /* 0x000fea0003800000 */
.L_x_585:
        /* <DEDUP_REMOVED lines=12> */
[----:B------:R1:W-:Y:S02]  /*9ad0*/  STG.E.128 desc[UR8][R2.64+0x80], R48 ;  /* 0x0000803002007986 */ /* 0x0003e4000c101d08 */
.L_x_565:
[----:B------:R-:W-:Y:S05]  /*9ae0*/  BSYNC B1 ;  /* 0x0000000000017941 */ /* 0x000fea0003800000 */
.L_x_543:
[----:B-1----:R-:W3:Y:S01]  /*9af0*/  LDL R2, [R1+0x4] ;  /* 0x0000040001027983 */ /* 0x002ee20000100800 */
[----:B------:R-:W-:Y:S02]  /*9b00*/  ULDC UR5, c[0x0][0xc] ;  /* 0x0000030000057ab9 */ /* 0x000fe40000000800 */
[----:B------:R-:W-:Y:S01]  /*9b10*/  UIADD3 UR21, UR5, UR21, URZ ;  /* 0x0000001505157290 */ /* 0x000fe2000fffe03f */
[----:B---3--:R-:W-:-:S13]  /*9b20*/  R2UR UR6, R2 ;  /* 0x00000000020672ca */ /* 0x008fda00000e0000 */
[----:B------:R-:W-:-:S06]  /*9b30*/  UISETP.GE.AND UP0, UPT, UR21, UR6, UPT ;  /* 0x000000061500728c */ /* 0x000fcc000bf06270 */
[----:B------:R-:W-:-:S13]  /*9b40*/  PLOP3.LUT P0, PT, PT, PT, UP0, 0x80, 0x0 ;  /* 0x000000000000781c */ /* 0x000fda0003f0f008 */
[----:B------:R-:W-:Y:S05]  /*9b50*/  @P0 BRA `(.L_x_587) ;  /* 0x0000000000040947 */ /* 0x000fea0003800000 */
[----:B------:R-:W-:Y:S05]  /*9b60*/  BRA `(.L_x_588) ;  /* 0xffffff6c00b87947 */ /* 0x000fea000383ffff */
.L_x_587:
[----:B------:R-:W-:Y:S05]  /*9b70*/  EXIT ;  /* 0x000000000000794d */ /* 0x000fea0003800000 */
.L_x_589:
        /* <DEDUP_REMOVED lines=16> */
.L_x_2062:


//--------------------- .text._ZN5flash44flash_bwd_dq_dk_dv_loop_seqk_parallel_kernelI23Flash_bwd_kernel_traitsILi128ELi64ELi128ELi8ELi2ELi4ELi2ELb0ELb0EN7cutlass6half_tE19Flash_kernel_traitsILi128ELi64ELi128ELi8ES3_EELb0ELb0ELb1ELb1ELb0ELb0ELb0EEEvNS_16Flash_bwd_paramsE --------------------------
	.section	.text._ZN5flash44flash_bwd_dq_dk_dv_loop_seqk_parallel_kernelI23Flash_bwd_kernel_traitsILi128ELi64ELi128ELi8ELi2ELi4ELi2ELb0ELb0EN7cutlass6half_tE19Flash_kernel_traitsILi128ELi64ELi128ELi8ES3_EELb0ELb0ELb1ELb1ELb0ELb0ELb0EEEvNS_16Flash_bwd_paramsE,"ax",@progbits
	.align	128
        .global         _ZN5flash44flash_bwd_dq_dk_dv_loop_seqk_parallel_kernelI23Flash_bwd_kernel_traitsILi128ELi64ELi128ELi8ELi2ELi4ELi2ELb0ELb0EN7cutlass6half_tE19Flash_kernel_traitsILi128ELi64ELi128ELi8ES3_EELb0ELb0ELb1ELb1ELb0ELb0ELb0EEEvNS_16Flash_bwd_paramsE
        .type           _ZN5flash44flash_bwd_dq_dk_dv_loop_seqk_parallel_kernelI23Flash_bwd_kernel_traitsILi128ELi64ELi128ELi8ELi2ELi4ELi2ELb0ELb0EN7cutlass6half_tE19Flash_kernel_traitsILi128ELi64ELi128ELi8ES3_EELb0ELb0ELb1ELb1ELb0ELb0ELb0EEEvNS_16Flash_bwd_paramsE,@function
        .size           _ZN5flash44flash_bwd_dq_dk_dv_loop_seqk_parallel_kernelI23Flash_bwd_kernel_traitsILi128ELi64ELi128ELi8ELi2ELi4ELi2ELb0ELb0EN7cutlass6half_tE19Flash_kernel_traitsILi128ELi64ELi128ELi8ES3_EELb0ELb0ELb1ELb1ELb0ELb0ELb0EEEvNS_16Flash_bwd_paramsE,(.L_x_2063 - _ZN5flash44flash_bwd_dq_dk_dv_loop_seqk_parallel_kernelI23Flash_bwd_kernel_traitsILi128ELi64ELi128ELi8ELi2ELi4ELi2ELb0ELb0EN7cutlass6half_tE19Flash_kernel_traitsILi128ELi64ELi128ELi8ES3_EELb0ELb0ELb1ELb1ELb0ELb0ELb0EEEvNS_16Flash_bwd_paramsE)
        .other          _ZN5flash44flash_bwd_dq_dk_dv_loop_seqk_parallel_kernelI23Flash_bwd_kernel_traitsILi128ELi64ELi128ELi8ELi2ELi4ELi2ELb0ELb0EN7cutlass6half_tE19Flash_kernel_traitsILi128ELi64ELi128ELi8ES3_EELb0ELb0ELb1ELb1ELb0ELb0ELb0EEEvNS_16Flash_bwd_paramsE,@"STO_CUDA_ENTRY STV_DEFAULT"
_ZN5flash44flash_bwd_dq_dk_dv_loop_seqk_parallel_kernelI23Flash_bwd_kernel_traitsILi128ELi64ELi128ELi8ELi2ELi4ELi2ELb0ELb0EN7cutlass6half_tE19Flash_kernel_traitsILi128ELi64ELi128ELi8ES3_EELb0ELb0ELb1ELb1ELb0ELb0ELb0EEEvNS_16Flash_bwd_paramsE:
.text._ZN5flash44flash_bwd_dq_dk_dv_loop_seqk_parallel_kernelI23Flash_bwd_kernel_traitsILi128ELi64ELi128ELi8ELi2ELi4ELi2ELb0ELb0EN7cutlass6half_tE19Flash_kernel_traitsILi128ELi64ELi128ELi8ES3_EELb0ELb0ELb1ELb1ELb0ELb0ELb0EEEvNS_16Flash_bwd_paramsE:
        /* <DEDUP_REMOVED lines=16> */
[----:B------:R-:W-:Y:S01]  /*0100*/  ULDC UR59, c[0x0][0x394] ;  /* 0x0000e500003b7ab9 */ /* 0x000fe20000000800 */
[----:B------:R-:W-:-:S03]  /*0110*/  UMOV UR60, 0xffffc000 ;  /* 0xffffc000003c7882 */ /* 0x000fc60000000000 */
[----:B------:R-:W3:Y:S08]  /*0120*/  S2UR UR56, SR_CTAID.Z ;  /* 0x00000000003879c3 */ /* 0x000ef00000002700 */
[----:B------:R-:W4:Y:S01]  /*0130*/  S2UR UR47, SR_CTAID.Y ;  /* 0x00000000002f79c3 */ /* 0x000f220000002600 */
[----:B--2---:R-:W-:-:S06]  /*0140*/  ULEA UR4, UR4, UR5, 0x18 ;  /* 0x0000000504047291 */ /* 0x004fcc000f8ec03f */
[----:B------:R-:W-:Y:S01]  /*0150*/  IMAD.U32 R216, RZ, RZ, UR4 ;  /* 0x00000004ffd87e24 */ /* 0x000fe2000f8e00ff */
[----:B-1----:R-:W-:Y:S01]  /*0160*/  SHF.R.S32.HI R11, RZ, 0x1f, R15 ;  /* 0x0000001fff0b7819 */ /* 0x002fe2000001140f */
[----:B---3--:R-:W-:-:S03]  /*0170*/  USHF.R.S32.HI UR5, URZ, 0x1f, UR56 ;  /* 0x0000001f3f057899 */ /* 0x008fc60008011438 */
[CC--:B------:R-:W-:Y:S02]  /*0180*/  LEA.HI R5, R11.reuse, R15.reuse, RZ, 0x5 ;  /* 0x0000000f0b057211 */ /* 0x0c0fe400078f28ff */
[CC--:B------:R-:W-:Y:S02]  /*0190*/  LEA.HI R17, R11.reuse, R15.reuse, RZ, 0x2 ;  /* 0x0000000f0b117211 */ /* 0x0c0fe400078f10ff */
[----:B------:R-:W-:Y:S01]  /*01a0*/  LEA.HI R9, R11, R15, RZ, 0x4 ;  /* 0x0000000f0b097211 */ /* 0x000fe200078f20ff */
[----:B----4-:R-:W-:Y:S01]  /*01b0*/  USHF.L.U32 UR6, UR47, 0x7, URZ ;  /* 0x000000072f067899 */ /* 0x010fe2000800063f */
[--C-:B------:R-:W-:Y:S02]  /*01c0*/  SHF.R.S32.HI R6, RZ, 0x5, R5.reuse ;  /* 0x00000005ff067819 */ /* 0x100fe40000011405 */
[----:B------:R-:W-:Y:S02]  /*01d0*/  SHF.R.S32.HI R0, RZ, 0x1f, R5 ;  /* 0x0000001fff007819 */ /* 0x000fe40000011405 */
[----:B------:R-:W-:-:S02]  /*01e0*/  SHF.R.S32.HI R8, RZ, 0x2, R17 ;  /* 0x00000002ff087819 */ /* 0x000fc40000011411 */
[----:B------:R-:W-:Y:S02]  /*01f0*/  SHF.R.S32.HI R2, RZ, 0x1f, R17 ;  /* 0x0000001fff027819 */ /* 0x000fe40000011411 */
[----:B------:R-:W-:Y:S02]  /*0200*/  SHF.R.S32.HI R7, RZ, 0x4, R9 ;  /* 0x00000004ff077819 */ /* 0x000fe40000011409 */
[-C--:B------:R-:W-:Y:S02]  /*0210*/  LEA.HI R4, R5, R6.reuse, RZ, 0x1 ;  /* 0x0000000605047211 */ /* 0x080fe400078f08ff */
[----:B------:R-:W-:Y:S02]  /*0220*/  LEA.HI R0, R0, R6, RZ, 0x2 ;  /* 0x0000000600007211 */ /* 0x000fe400078f10ff */
[----:B------:R-:W-:Y:S02]  /*0230*/  LEA.HI R2, R2, R8, RZ, 0x3 ;  /* 0x0000000802027211 */ /* 0x000fe400078f18ff */
[----:B------:R-:W-:-:S02]  /*0240*/  LEA.HI R3, R9, R7, RZ, 0x1 ;  /* 0x0000000709037211 */ /* 0x000fc400078f08ff */
[----:B------:R-:W-:Y:S02]  /*0250*/  LOP3.LUT R4, R4, 0xfffffffe, RZ, 0xc0, !PT ;  /* 0xfffffffe04047812 */ /* 0x000fe400078ec0ff */
[----:B------:R-:W-:Y:S02]  /*0260*/  LOP3.LUT R0, R0, 0xfffffffc, RZ, 0xc0, !PT ;  /* 0xfffffffc00007812 */ /* 0x000fe400078ec0ff */
[-C--:B------:R-:W-:Y:S01]  /*0270*/  LEA.HI R16, R11, R15.reuse, RZ, 0x3 ;  /* 0x0000000f0b107211 */ /* 0x080fe200078f18ff */
[----:B------:R-:W-:Y:S01]  /*0280*/  IMAD.IADD R13, R6, 0x1, -R4 ;  /* 0x00000001060d7824 */ /* 0x000fe200078e0a04 */
[----:B------:R-:W-:Y:S01]  /*0290*/  LOP3.LUT R2, R2, 0xfffffff8, RZ, 0xc0, !PT ;  /* 0xfffffff802027812 */ /* 0x000fe200078ec0ff */
[----:B------:R-:W-:Y:S01]  /*02a0*/  IMAD.IADD R12, R6, 0x1, -R0 ;  /* 0x00000001060c7824 */ /* 0x000fe200078e0a00 */
[----:B------:R-:W-:Y:S02]  /*02b0*/  LOP3.LUT R3, R3, 0xfffffffe, RZ, 0xc0, !PT ;  /* 0xfffffffe03037812 */ /* 0x000fe400078ec0ff */
[----:B------:R-:W-:Y:S01]  /*02c0*/  LOP3.LUT R0, R16, 0xfffffff8, RZ, 0xc0, !PT ;  /* 0xfffffff810007812 */ /* 0x000fe200078ec0ff */
[----:B------:R-:W-:Y:S01]  /*02d0*/  IMAD.IADD R8, R8, 0x1, -R2 ;  /* 0x0000000108087824 */ /* 0x000fe200078e0a02 */
[----:B------:R-:W-:Y:S01]  /*02e0*/  SHF.R.S32.HI R4, RZ, 0x3, R16 ;  /* 0x00000003ff047819 */ /* 0x000fe20000011410 */
[----:B------:R-:W-:Y:S01]  /*02f0*/  IMAD.IADD R10, R7, 0x1, -R3 ;  /* 0x00000001070a7824 */ /* 0x000fe200078e0a03 */
[----:B------:R-:W-:Y:S01]  /*0300*/  LOP3.LUT R2, R9, 0xfffffff0, RZ, 0xc0, !PT ;  /* 0xfffffff009027812 */ /* 0x000fe200078ec0ff */
[----:B------:R-:W-:Y:S01]  /*0310*/  IMAD.IADD R0, R15, 0x1, -R0 ;  /* 0x000000010f007824 */ /* 0x000fe200078e0a00 */
[----:B------:R-:W-:Y:S01]  /*0320*/  LOP3.LUT R3, R5, 0xffffffe0, RZ, 0xc0, !PT ;  /* 0xffffffe005037812 */ /* 0x000fe200078ec0ff */
[----:B------:R-:W-:Y:S01]  /*0330*/  IMAD.SHL.U32 R5, R4, 0x40, RZ ;  /* 0x0000004004057824 */ /* 0x000fe200078e00ff */
[----:B------:R-:W-:Y:S01]  /*0340*/  LEA.HI R14, R11, R15, RZ, 0x7 ;  /* 0x0000000f0b0e7211 */ /* 0x000fe200078f38ff */
[C---:B------:R-:W-:Y:S01]  /*0350*/  IMAD.IADD R2, R15.reuse, 0x1, -R2 ;  /* 0x000000010f027824 */ /* 0x040fe200078e0a02 */
[C---:B------:R-:W-:Y:S01]  /*0360*/  LOP3.LUT P4, RZ, R0.reuse, 0x2, RZ, 0xc0, !PT ;  /* 0x0000000200ff7812 */ /* 0x040fe2000788c0ff */
[----:B------:R-:W-:Y:S01]  /*0370*/  IMAD.IADD R4, R15, 0x1, -R3 ;  /* 0x000000010f047824 */ /* 0x000fe200078e0a03 */
[----:B------:R-:W-:Y:S01]  /*0380*/  LOP3.LUT R3, R5, 0x1c0, RZ, 0xc0, !PT ;  /* 0x000001c005037812 */ /* 0x000fe200078ec0ff */
[----:B------:R-:W-:Y:S01]  /*0390*/  IMAD.SHL.U32 R232, R0, 0x8, RZ ;  /* 0x0000000800e87824 */ /* 0x000fe200078e00ff */
[----:B------:R-:W-:-:S02]  /*03a0*/  SHF.R.S32.HI R6, RZ, 0x1f, R2 ;  /* 0x0000001fff067819 */ /* 0x000fc40000011402 */
[C---:B------:R-:W-:Y:S01]  /*03b0*/  LOP3.LUT P3, RZ, R0.reuse, 0x4, RZ, 0xc0, !PT ;  /* 0x0000000400ff7812 */ /* 0x040fe2000786c0ff */
[----:B------:R-:W-:Y:S01]  /*03c0*/  IMAD.SHL.U32 R0, R0, 0x40, RZ ;  /* 0x0000004000007824 */ /* 0x000fe200078e00ff */
[----:B------:R-:W-:Y:S01]  /*03d0*/  LOP3.LUT R5, R3, 0x38, R232, 0xf8, !PT ;  /* 0x0000003803057812 */ /* 0x000fe200078ef8e8 */
[----:B------:R-:W-:Y:S01]  /*03e0*/  VIADD R241, R232, 0x40 ;  /* 0x00000040e8f17836 */ /* 0x000fe20000000000 */
[----:B------:R-:W-:Y:S02]  /*03f0*/  SHF.R.U32.HI R3, RZ, 0x3, R3 ;  /* 0x00000003ff037819 */ /* 0x000fe40000011603 */
[----:B------:R-:W-:Y:S01]  /*0400*/  LEA.HI R205, R6, R2, RZ, 0x3 ;  /* 0x0000000206cd7211 */ /* 0x000fe200078f18ff */
[----:B------:R-:W-:Y:S01]  /*0410*/  IMAD.SHL.U32 R6, R10, 0x20, RZ ;  /* 0x000000200a067824 */ /* 0x000fe200078e00ff */
[----:B------:R-:W-:Y:S01]  /*0420*/  LOP3.LUT R247, R5, R3, RZ, 0x3c, !PT ;  /* 0x0000000305f77212 */ /* 0x000fe200078e3cff */
[----:B------:R-:W-:Y:S01]  /*0430*/  IMAD.SHL.U32 R3, R12, 0x10, RZ ;  /* 0x000000100c037824 */ /* 0x000fe200078e00ff */
[C---:B------:R-:W-:Y:S01]  /*0440*/  LOP3.LUT R5, R205.reuse, 0xfffffff8, RZ, 0xc0, !PT ;  /* 0xfffffff8cd057812 */ /* 0x040fe200078ec0ff */
[----:B------:R-:W-:Y:S01]  /*0450*/  IMAD.SHL.U32 R205, R205, 0x40, RZ ;  /* 0x00000040cdcd7824 */ /* 0x000fe200078e00ff */
[----:B------:R-:W-:-:S02]  /*0460*/  LOP3.LUT R0, R0, 0x1c0, RZ, 0xc0, !PT ;  /* 0x000001c000007812 */ /* 0x000fc400078ec0ff */
[----:B------:R-:W-:Y:S01]  /*0470*/  SHF.R.S32.HI R7, RZ, 0x1f, R4 ;  /* 0x0000001fff077819 */ /* 0x000fe20000011404 */
[----:B------:R-:W-:Y:S01]  /*0480*/  IMAD.IADD R19, R2, 0x1, -R5 ;  /* 0x0000000102137824 */ /* 0x000fe200078e0a05 */
[----:B------:R-:W-:Y:S02]  /*0490*/  LOP3.LUT R3, R0, 0x30, R3, 0xf8, !PT ;  /* 0x0000003000037812 */ /* 0x000fe400078ef803 */
[----:B------:R-:W-:Y:S02]  /*04a0*/  LEA.HI R2, R11, R15, RZ, 0x6 ;  /* 0x0000000f0b027211 */ /* 0x000fe400078f30ff */
[----:B------:R-:W-:Y:S01]  /*04b0*/  LOP3.LUT R11, R3, 0x8, R16, 0xf8, !PT ;  /* 0x00000008030b7812 */ /* 0x000fe200078ef810 */
[----:B------:R-:W-:Y:S01]  /*04c0*/  STL [R1+0x14], R19 ;  /* 0x0000141301007387 */ /* 0x000fe20000100800 */
[----:B------:R-:W-:Y:S01]  /*04d0*/  LEA.HI R18, R7, R4, RZ, 0x2 ;  /* 0x0000000407127211 */ /* 0x000fe200078f10ff */
[----:B------:R-:W-:Y:S01]  /*04e0*/  IMAD.SHL.U32 R7, R10, 0x200, RZ ;  /* 0x000002000a077824 */ /* 0x000fe200078e00ff */
[----:B------:R-:W-:-:S02]  /*04f0*/  SHF.R.S32.HI R2, RZ, 0x6, R2 ;  /* 0x00000006ff027819 */ /* 0x000fc40000011402 */
[----:B------:R-:W-:Y:S02]  /*0500*/  LOP3.LUT R3, R0, 0x8, R16, 0xf8, !PT ;  /* 0x0000000800037812 */ /* 0x000fe400078ef810 */
[----:B------:R-:W-:Y:S01]  /*0510*/  SHF.R.U32.HI R206, RZ, 0x3, R0 ;  /* 0x00000003ffce7819 */ /* 0x000fe20000011600 */
[----:B------:R-:W-:Y:S01]  /*0520*/  IMAD R5, R2, 0x800, R7 ;  /* 0x0000080002057824 */ /* 0x000fe200078e0207 */
[----:B------:R-:W-:Y:S01]  /*0530*/  LOP3.LUT R4, R8, 0x1, RZ, 0xc0, !PT ;  /* 0x0000000108047812 */ /* 0x000fe200078ec0ff */
[C---:B------:R-:W-:Y:S01]  /*0540*/  IMAD.SHL.U32 R9, R2.reuse, 0x8, RZ ;  /* 0x0000000802097824 */ /* 0x040fe200078e00ff */
[----:B------:R-:W-:Y:S01]  /*0550*/  LOP3.LUT R0, R17, 0x7ffffffc, RZ, 0xc0, !PT ;  /* 0x7ffffffc11007812 */ /* 0x000fe200078ec0ff */
[----:B------:R-:W-:Y:S01]  /*0560*/  IMAD R247, R2, 0x200, R247 ;  /* 0x0000020002f77824 */ /* 0x000fe200078e02f7 */
[----:B------:R-:W-:Y:S02]  /*0570*/  LOP3.LUT R3, R3, R206, RZ, 0x3c, !PT ;  /* 0x000000ce03037212 */ /* 0x000fe400078e3cff */
[----:B------:R-:W-:Y:S01]  /*0580*/  ISETP.NE.U32.AND P0, PT, R4, 0x1, PT ;  /* 0x000000010400780c */ /* 0x000fe20003f05070 */
[----:B------:R-:W-:Y:S01]  /*0590*/  IMAD.IADD R4, R15, 0x1, -R0 ;  /* 0x000000010f047824 */ /* 0x000fe200078e0a00 */
[----:B------:R-:W-:Y:S01]  /*05a0*/  LOP3.LUT R6, R6, 0x20, RZ, 0xc0, !PT ;  /* 0x0000002006067812 */ /* 0x000fe200078ec0ff */
[----:B------:R-:W-:Y:S01]  /*05b0*/  IMAD.IADD R0, R5, 0x1, R3 ;  /* 0x0000000105007824 */ /* 0x000fe200078e0203 */
[----:B------:R-:W-:Y:S01]  /*05c0*/  SHF.R.S32.HI R3, RZ, 0x7, R14 ;  /* 0x00000007ff037819 */ /* 0x000fe2000001140e */
[----:B------:R-:W-:Y:S01]  /*05d0*/  IMAD.SHL.U32 R4, R4, 0x2, RZ ;  /* 0x0000000204047824 */ /* 0x000fe200078e00ff */
[----:B------:R-:W-:Y:S01]  /*05e0*/  LOP3.LUT R14, R6, 0x18, R9, 0xf8, !PT ;  /* 0x00000018060e7812 */ /* 0x000fe200078ef809 */
[----:B------:R-:W-:Y:S01]  /*05f0*/  IMAD.SHL.U32 R15, R15, 0x2, RZ ;  /* 0x000000020f0f7824 */ /* 0x000fe200078e00ff */
[----:B------:R-:W-:Y:S01]  /*0600*/  LOP3.LUT R206, R7, R11, R206, 0xf6, !PT ;  /* 0x0000000b07ce7212 */ /* 0x000fe200078ef6ce */
[--C-:B------:R-:W-:Y:S01]  /*0610*/  IMAD R12, R12, 0x400, R4.reuse ;  /* 0x000004000c0c7824 */ /* 0x100fe200078e0204 */
[----:B------:R-:W-:Y:S01]  /*0620*/  LOP3.LUT R205, R205, 0xfffffe00, RZ, 0xc0, !PT ;  /* 0xfffffe00cdcd7812 */ /* 0x000fe200078ec0ff */
[----:B------:R-:W-:Y:S01]  /*0630*/  IMAD R9, R3, 0x1000, R4 ;  /* 0x0000100003097824 */ /* 0x000fe200078e0204 */
[C---:B------:R-:W-:Y:S01]  /*0640*/  R2P PR, R8.reuse, 0x6 ;  /* 0x0000000608007804 */ /* 0x040fe20000000000 */
[----:B------:R-:W-:Y:S01]  /*0650*/  IMAD.SHL.U32 R4, R8, 0x40, RZ ;  /* 0x0000004008047824 */ /* 0x000fe200078e00ff */
[----:B------:R-:W-:Y:S01]  /*0660*/  SEL R223, R223, 0x10, !P0 ;  /* 0x00000010dfdf7807 */ /* 0x000fe20004000000 */
[----:B------:R-:W-:Y:S01]  /*0670*/  IMAD.SHL.U32 R3, R3, 0x8, RZ ;  /* 0x0000000803037824 */ /* 0x000fe200078e00ff */
[----:B------:R-:W-:Y:S01]  /*0680*/  LEA R206, R206, UR4, 0x1 ;  /* 0x00000004cece7c11 */ /* 0x000fe2000f8e08ff */
        /* <DEDUP_REMOVED lines=8> */
[----:B------:R-:W-:Y:S01]  /*0710*/  LOP3.LUT R217, R3, 0x10, R6, 0xf8, !PT ;  /* 0x0000001003d97812 */ /* 0x000fe200078ef806 */
[----:B------:R-:W-:Y:S01]  /*0720*/  STL [R1+0x4], R7 ;  /* 0x0000040701007387 */ /* 0x000fe20000100800 */
[----:B------:R-:W-:Y:S01]  /*0730*/  LOP3.LUT R6, R4, R2, R3, 0x1e, !PT ;  /* 0x0000000204067212 */ /* 0x000fe200078e1e03 */
[----:B------:R-:W-:Y:S01]  /*0740*/  IMAD.SHL.U32 R2, R19, 0x40, RZ ;  /* 0x0000004013027824 */ /* 0x000fe200078e00ff */
[----:B------:R-:W-:Y:S01]  /*0750*/  LOP3.LUT R4, R5, R4, RZ, 0x3c, !PT ;  /* 0x0000000405047212 */ /* 0x000fe200078e3cff */
[----:B------:R-:W-:Y:S02]  /*0760*/  IMAD R3, R13, 0x400, R9 ;  /* 0x000004000d037824 */ /* 0x000fe400078e0209 */
[----:B------:R-:W-:Y:S01]  /*0770*/  IMAD.IADD R12, R12, 0x1, R6 ;  /* 0x000000010c0c7824 */ /* 0x000fe200078e0206 */
[----:B------:R-:W-:Y:S01]  /*0780*/  LOP3.LUT R2, R2, 0x1c0, RZ, 0xc0, !PT ;  /* 0x000001c002027812 */ /* 0x000fe200078ec0ff */
[----:B------:R-:W-:-:S02]  /*0790*/  IMAD.IADD R224, R4, 0x1, R3 ;  /* 0x0000000104e07824 */ /* 0x000fc400078e0203 */
[----:B------:R-:W-:Y:S01]  /*07a0*/  IMAD.SHL.U32 R4, R10, 0x8, RZ ;  /* 0x000000080a047824 */ /* 0x000fe200078e00ff */
[----:B------:R-:W-:Y:S02]  /*07b0*/  SHF.R.U32.HI R3, RZ, 0x3, R2 ;  /* 0x00000003ff037819 */ /* 0x000fe40000011602 */
[----:B------:R-:W-:Y:S02]  /*07c0*/  LEA R224, R224, UR4, 0x1 ;  /* 0x00000004e0e07c11 */ /* 0x000fe4000f8e08ff */
[----:B------:R-:W-:Y:S02]  /*07d0*/  LOP3.LUT R5, R2, 0x8, R4, 0xf8, !PT ;  /* 0x0000000802057812 */ /* 0x000fe400078ef804 */
[C-C-:B------:R-:W-:Y:S01]  /*07e0*/  LOP3.LUT R217, R3.reuse, R217, R2.reuse, 0x1e, !PT ;  /* 0x000000d903d97212 */ /* 0x140fe200078e1e02 */
[----:B------:R-:W-:Y:S01]  /*07f0*/  IMAD.IADD R225, R224, 0x1, R223 ;  /* 0x00000001e0e17824 */ /* 0x000fe200078e02df */
[----:B------:R-:W-:Y:S02]  /*0800*/  LOP3.LUT R6, R3, R14, R2, 0x1e, !PT ;  /* 0x0000000e03067212 */ /* 0x000fe400078e1e02 */
[----:B------:R-:W-:Y:S01]  /*0810*/  LOP3.LUT R2, R5, R3, RZ, 0x3c, !PT ;  /* 0x0000000305027212 */ /* 0x000fe200078e3cff */
[----:B------:R-:W-:Y:S01]  /*0820*/  IMAD R3, R13, 0x400, R205 ;  /* 0x000004000d037824 */ /* 0x000fe200078e02cd */
[----:B------:R-:W-:-:S02]  /*0830*/  SHF.R.S32.HI R4, RZ, 0x2, R18 ;  /* 0x00000002ff047819 */ /* 0x000fc40000011412 */
[-C--:B------:R-:W-:Y:S01]  /*0840*/  LOP3.LUT R217, R217, R205.reuse, RZ, 0xfc, !PT ;  /* 0x000000cdd9d97212 */ /* 0x080fe200078efcff */
[----:B------:R-:W-:Y:S01]  /*0850*/  IMAD.IADD R215, R3, 0x1, R2 ;  /* 0x0000000103d77824 */ /* 0x000fe200078e0202 */
[----:B------:R-:W-:Y:S01]  /*0860*/  LOP3.LUT R205, R6, R205, RZ, 0xfc, !PT ;  /* 0x000000cd06cd7212 */ /* 0x000fe200078efcff */
[----:B------:R-:W-:Y:S01]  /*0870*/  IMAD.U32 R3, RZ, RZ, UR5 ;  /* 0x00000005ff037e24 */ /* 0x000fe2000f8e00ff */
[----:B------:R-:W-:Y:S01]  /*0880*/  USHF.R.S32.HI UR5, URZ, 0x1f, UR47 ;  /* 0x0000001f3f057899 */ /* 0x000fe2000801142f */
[----:B------:R-:W-:Y:S02]  /*0890*/  IMAD R246, R13, 0x10, R4 ;  /* 0x000000100df67824 */ /* 0x000fe400078e0204 */
[----:B------:R-:W-:Y:S01]  /*08a0*/  IMAD.U32 R4, RZ, RZ, UR6 ;  /* 0x00000006ff047e24 */ /* 0x000fe2000f8e00ff */
[----:B------:R-:W-:Y:S01]  /*08b0*/  USHF.R.S32.HI UR6, URZ, 0x1f, UR56 ;  /* 0x0000001f3f067899 */ /* 0x000fe20008011438 */
[----:B------:R-:W-:Y:S02]  /*08c0*/  IMAD.MOV.U32 R2, RZ, RZ, 0x20 ;  /* 0x00000020ff027424 */ /* 0x000fe400078e00ff */
[----:B------:R-:W-:Y:S01]  /*08d0*/  IMAD.U32 R4, RZ, RZ, UR5 ;  /* 0x00000005ff047e24 */ /* 0x000fe2000f8e00ff */
[----:B------:R-:W-:Y:S01]  /*08e0*/  UIADD3 UR5, UR4, 0xc000, URZ ;  /* 0x0000c00004057890 */ /* 0x000fe2000fffe03f */
[----:B------:R-:W-:Y:S01]  /*08f0*/  IMAD.MOV.U32 R3, RZ, RZ, 0x40 ;  /* 0x00000040ff037424 */ /* 0x000fe200078e00ff */
[C---:B------:R-:W-:Y:S01]  /*0900*/  SEL R210, R2.reuse, 0xffffffe0, !P4 ;  /* 0xffffffe002d27807 */ /* 0x040fe20006000000 */
[----:B------:R-:W-:Y:S01]  /*0910*/  IMAD.U32 R4, RZ, RZ, UR6 ;  /* 0x00000006ff047e24 */ /* 0x000fe2000f8e00ff */
[----:B------:R-:W-:Y:S01]  /*0920*/  SEL R2, R2, 0xffffffe0, !P1 ;  /* 0xffffffe002027807 */ /* 0x000fe20004800000 */
[----:B------:R-:W-:Y:S01]  /*0930*/  IMAD.SHL.U32 R209, R217, 0x2, RZ ;  /* 0x00000002d9d17824 */ /* 0x000fe200078e00ff */
[----:B------:R-:W-:Y:S01]  /*0940*/  LEA R252, R12, UR5, 0x1 ;  /* 0x000000050cfc7c11 */ /* 0x000fe2000f8e08ff */
[----:B------:R-:W-:Y:S01]  /*0950*/  VIADD R213, R211, UR5 ;  /* 0x00000005d3d57c36 */ /* 0x000fe20008000000 */
[C---:B------:R-:W-:Y:S01]  /*0960*/  SEL R0, R3.reuse, 0xffffffc0, !P2 ;  /* 0xffffffc003007807 */ /* 0x040fe20005000000 */
[----:B------:R-:W-:Y:S01]  /*0970*/  IMAD.IADD R222, R224, 0x1, R2 ;  /* 0x00000001e0de7824 */ /* 0x000fe200078e0202 */
[----:B------:R-:W-:Y:S01]  /*0980*/  SEL R212, R3, 0xffffffc0, !P3 ;  /* 0xffffffc003d47807 */ /* 0x000fe20005800000 */
[----:B------:R-:W-:Y:S01]  /*0990*/  IMAD.IADD R5, R2, 0x1, R252 ;  /* 0x0000000102057824 */ /* 0x000fe200078e02fc */
[----:B------:R-:W-:Y:S01]  /*09a0*/  LEA R205, R205, UR5, 0x1 ;  /* 0x00000005cdcd7c11 */ /* 0x000fe2000f8e08ff */
[C---:B------:R-:W-:Y:S01]  /*09b0*/  IMAD.IADD R2, R252.reuse, 0x1, R0 ;  /* 0x00000001fc027824 */ /* 0x040fe200078e0200 */
[----:B------:R-:W-:Y:S01]  /*09c0*/  IADD3 R216, R209, 0x8000, R216 ;  /* 0x00008000d1d87810 */ /* 0x000fe20007ffe0d8 */
[C---:B------:R-:W-:Y:S01]  /*09d0*/  VIADD R4, R252.reuse, 0x420 ;  /* 0x00000420fc047836 */ /* 0x040fe20000000000 */
[----:B------:R-:W-:Y:S01]  /*09e0*/  STL [R1+0x8], R5 ;  /* 0x0000080501007387 */ /* 0x000fe20000100800 */
[----:B------:R-:W-:-:S02]  /*09f0*/  @P1 VIADD R4, R252, 0x3e0 ;  /* 0x000003e0fc041836 */ /* 0x000fc40000000000 */
[C---:B------:R-:W-:Y:S01]  /*0a00*/  IMAD.IADD R210, R213.reuse, 0x1, R210 ;  /* 0x00000001d5d27824 */ /* 0x040fe200078e02d2 */
[----:B------:R1:W-:Y:S01]  /*0a10*/  STL [R1], R2 ;  /* 0x0000000201007387 */ /* 0x0003e20000100800 */
[--C-:B------:R-:W-:Y:S02]  /*0a20*/  IMAD.IADD R213, R213, 0x1, R212.reuse ;  /* 0x00000001d5d57824 */ /* 0x100fe400078e02d4 */
[----:B------:R-:W-:Y:S01]  /*0a30*/  IMAD.IADD R212, R210, 0x1, R212 ;  /* 0x00000001d2d47824 */ /* 0x000fe200078e02d4 */
[----:B------:R2:W-:Y:S01]  /*0a40*/  STL [R1+0x18], R4 ;  /* 0x0000180401007387 */ /* 0x0005e20000100800 */
[----:B------:R-:W-:Y:S02]  /*0a50*/  IMAD.IADD R223, R223, 0x1, R222 ;  /* 0x00000001dfdf7824 */ /* 0x000fe400078e02de */
[----:B-1----:R-:W-:Y:S02]  /*0a60*/  IMAD.IADD R2, R5, 0x1, R0 ;  /* 0x0000000105027824 */ /* 0x002fe400078e0200 */
[----:B------:R-:W-:-:S03]  /*0a70*/  IMAD.IADD R0, R0, 0x1, R4 ;  /* 0x0000000100007824 */ /* 0x000fc600078e0204 */
[----:B------:R2:W-:Y:S04]  /*0a80*/  STL [R1+0xc], R2 ;  /* 0x00000c0201007387 */ /* 0x0005e80000100800 */
[----:B------:R2:W-:Y:S02]  /*0a90*/  STL [R1+0x10], R0 ;  /* 0x0000100001007387 */ /* 0x0005e40000100800 */
.L_x_662:
        /* <DEDUP_REMOVED lines=67> */
.L_x_590:
        /* <DEDUP_REMOVED lines=16> */
[----:B------:R-:W-:-:S02]  /*0fd0*/  ULDC.64 UR24, c[0x0][0x240] ;  /* 0x0000900000187ab9 */ /* 0x000fc40000000a00 */
[----:B------:R-:W-:Y:S01]  /*0fe0*/  @!UP2 ULDC.64 UR6, c[0x0][0x418] ;  /* 0x000106000006aab9 */ /* 0x000fe20000000a00 */
[----:B------:R-:W-:Y:S02]  /*0ff0*/  USHF.R.S32.HI UR39, URZ, 0x1f, UR58 ;  /* 0x0000001f3f277899 */ /* 0x000fe4000801143a */
[----:B------:R-:W-:Y:S01]  /*1000*/  @!UP2 UIMAD.WIDE.U32 UR32, UR47, UR6, URZ ;  /* 0x000000062f20a2a5 */ /* 0x000fe2000f8e003f */
        /* <DEDUP_REMOVED lines=9> */
[----:B------:R-:W-:-:S02]  /*10a0*/  UIADD3 UR50, UR21, UR28, URZ ;  /* 0x0000001c15327290 */ /* 0x000fc4000fffe03f */
[----:B------:R-:W-:Y:S02]  /*10b0*/  USEL UR37, UR13, URZ, UP0 ;  /* 0x0000003f0d257287 */ /* 0x000fe40008000000 */
[----:B--2---:R-:W-:Y:S02]  /*10c0*/  UIMAD.WIDE.U32 UR30, UR11, UR8, URZ ;  /* 0x000000080b1e72a5 */ /* 0x004fe4000f8e003f */
[----:B------:R-:W-:Y:S02]  /*10d0*/  USEL UR55, UR20, UR18, !UP2 ;  /* 0x0000001214377287 */ /* 0x000fe4000d000000 */
[----:B------:R-:W-:Y:S02]  /*10e0*/  UIMAD UR41, UR11, UR9, UR31 ;  /* 0x000000090b2972a4 */ /* 0x000fe4000f8e021f */
[----:B------:R-:W-:Y:S01]  /*10f0*/  USHF.L.U32 UR11, UR47, 0x7, URZ ;  /* 0x000000072f0b7899 */ /* 0x000fe2000800063f */
[----:B------:R-:W-:Y:S01]  /*1100*/  @UP2 ULDC.64 UR8, c[0x0][0x420] ;  /* 0x0001080000082ab9 */ /* 0x000fe20000000a00 */
[----:B------:R-:W-:Y:S01]  /*1110*/  ULDC.U8 UR31, c[0x0][0x3d8] ;  /* 0x0000f600001f7ab9 */ /* 0x000fe20000000000 */
        /* <DEDUP_REMOVED lines=10> */
[----:B------:R-:W-:Y:S02]  /*11c0*/  UISETP.NE.AND UP3, UPT, UR31, URZ, UPT ;  /* 0x0000003f1f00728c */ /* 0x000fe4000bf65270 */
[----:B------:R-:W-:Y:S01]  /*11d0*/  UIADD3 UR22, UR6, UR22, -UR12 ;  /* 0x0000001606167290 */ /* 0x000fe2000fffe80c */
[----:B------:R-:W1:Y:S01]  /*11e0*/  F2I.FTZ.U32.TRUNC.NTZ R3, R2 ;  /* 0x0000000200037305 */ /* 0x000e62000021f000 */
[----:B------:R-:W-:Y:S02]  /*11f0*/  UIMAD.WIDE UR10, UR46, UR61, URZ ;  /* 0x0000003d2e0a72a5 */ /* 0x000fe4000f8e023f */
[----:B------:R-:W-:Y:S02]  /*1200*/  UIMAD.WIDE.U32 UR8, UR47, UR58, URZ ;  /* 0x0000003a2f0872a5 */ /* 0x000fe4000f8e003f */
[----:B------:R-:W-:-:S02]  /*1210*/  ULEA.HI UR31, UR17, UR7, URZ, 0x6 ;  /* 0x00000007111f7291 */ /* 0x000fc4000f8f303f */
[----:B------:R-:W-:Y:S02]  /*1220*/  UIMAD UR17, UR39, UR47, URZ ;  /* 0x0000002f271172a4 */ /* 0x000fe4000f8e023f */
[----:B------:R-:W-:Y:S02]  /*1230*/  @UP2 UIADD3 UR50, UR19, UR23, URZ ;  /* 0x0000001713322290 */ /* 0x000fe4000fffe03f */
[----:B------:R-:W-:Y:S02]  /*1240*/  UIADD3 UR13, UR22, 0x3f, URZ ;  /* 0x0000003f160d7890 */ /* 0x000fe4000fffe03f */
[----:B------:R-:W-:Y:S01]  /*1250*/  UIMAD.WIDE.U32 UR20, UR10, UR8, URZ ;  /* 0x000000080a1472a5 */ /* 0x000fe2000f8e003f */
[----:B-1----:R-:W-:Y:S01]  /*1260*/  IMAD.MOV R0, RZ, RZ, -R3 ;  /* 0x000000ffff007224 */ /* 0x002fe200078e0a03 */
[----:B------:R-:W-:Y:S01]  /*1270*/  UIMAD UR23, UR11, UR8, URZ ;  /* 0x000000080b1772a4 */ /* 0x000fe2000f8e023f */
[----:B------:R-:W-:Y:S01]  /*1280*/  IMAD.MOV.U32 R2, RZ, RZ, RZ ;  /* 0x000000ffff027224 */ /* 0x000fe200078e00ff */
[----:B------:R-:W-:Y:S01]  /*1290*/  UIMAD UR8, UR57, UR58, UR17 ;  /* 0x0000003a390872a4 */ /* 0x000fe2000f8e0211 */
[----:B------:R-:W-:Y:S01]  /*12a0*/  IMAD R0, R0, R5, RZ ;  /* 0x0000000500007224 */ /* 0x000fe200078e02ff */
[----:B------:R-:W-:-:S02]  /*12b0*/  USHF.R.S32.HI UR17, URZ, 0x1f, UR13 ;  /* 0x0000001f3f117899 */ /* 0x000fc4000801140d */
[----:B------:R-:W-:Y:S01]  /*12c0*/  UIADD3 UR8, UR9, UR8, URZ ;  /* 0x0000000809087290 */ /* 0x000fe2000fffe03f */
[----:B------:R-:W-:Y:S01]  /*12d0*/  IMAD.HI.U32 R0, R3, R0, R2 ;  /* 0x0000000003007227 */ /* 0x000fe200078e0002 */
[----:B------:R-:W-:Y:S01]  /*12e0*/  MOV R2, R4 ;  /* 0x0000000400027202 */ /* 0x000fe20000000f00 */
[----:B------:R-:W-:Y:S02]  /*12f0*/  ULEA.HI UR22, UR17, UR13, URZ, 0x6 ;  /* 0x0000000d11167291 */ /* 0x000fe4000f8f303f */
[----:B------:R-:W-:Y:S02]  /*1300*/  UIMAD UR13, UR10, UR8, UR23 ;  /* 0x000000080a0d72a4 */ /* 0x000fe4000f8e0217 */
[----:B------:R-:W-:Y:S01]  /*1310*/  IMAD.HI.U32 R0, R0, R2, RZ ;  /* 0x0000000200007227 */ /* 0x000fe200078e00ff */
[----:B------:R-:W-:Y:S02]  /*1320*/  UIMAD UR48, UR56, UR46, URZ ;  /* 0x0000002e383072a4 */ /* 0x000fe4000f8e023f */
[----:B------:R-:W-:Y:S01]  /*1330*/  UIADD3 UR46, UR21, UR13, URZ ;  /* 0x0000000d152e7290 */ /* 0x000fe2000fffe03f */
[----:B------:R-:W-:Y:S01]  /*1340*/  IMAD.MOV R3, RZ, RZ, -R0 ;  /* 0x000000ffff037224 */ /* 0x000fe200078e0a00 */
[----:B------:R-:W-:-:S02]  /*1350*/  USHF.R.S32.HI UR17, URZ, 0x6, UR31 ;  /* 0x000000063f117899 */ /* 0x000fc4000801141f */
[----:B------:R-:W-:Y:S01]  /*1360*/  USHF.R.S32.HI UR13, URZ, 0x6, UR22 ;  /* 0x000000063f0d7899 */ /* 0x000fe20008011416 */
[C---:B------:R-:W-:Y:S01]  /*1370*/  IMAD R2, R5.reuse, R3, R2 ;  /* 0x0000000305027224 */ /* 0x040fe200078e0202 */
[----:B------:R-:W-:Y:S02]  /*1380*/  UIMAD.WIDE.U32 UR18, UR10, UR5, URZ ;  /* 0x000000050a1272a5 */ /* 0x000fe4000f8e003f */
[----:B------:R-:W-:Y:S02]  /*1390*/  UISETP.LT.AND UP0, UPT, UR17, UR13, UPT ;  /* 0x0000000d1100728c */ /* 0x000fe4000bf01270 */
[----:B------:R-:W-:Y:S01]  /*13a0*/  ISETP.GT.U32.AND P1, PT, R5, R2, PT ;  /* 0x000000020500720c */ /* 0x000fe20003f24070 */
[----:B------:R-:W-:Y:S01]  /*13b0*/  ULDC.U8 UR43, c[0x0][0x480] ;  /* 0x00012000002b7ab9 */ /* 0x000fe20000000000 */
[----:B------:R-:W-:Y:S01]  /*13c0*/  ULDC UR51, c[0x0][0x2c4] ;  /* 0x0000b10000337ab9 */ /* 0x000fe20000000800 */
[----:B------:R-:W-:Y:S02]  /*13d0*/  USEL UR54, UR20, UR18, !UP2 ;  /* 0x0000001214367287 */ /* 0x000fe4000d000000 */
[----:B------:R-:W-:-:S02]  /*13e0*/  UISETP.NE.AND UP4, UPT, UR43, URZ, UPT ;  /* 0x0000003f2b00728c */ /* 0x000fc4000bf85270 */
[----:B------:R-:W-:Y:S02]  /*13f0*/  @UP3 UIMAD UR20, UR47, UR51, URZ ;  /* 0x000000332f1432a4 */ /* 0x000fe4000f8e023f */
[----:B------:R-:W-:Y:S02]  /*1400*/  USEL UR43, UR17, UR13, UP0 ;  /* 0x0000000d112b7287 */ /* 0x000fe40008000000 */
[----:B------:R-:W-:Y:S02]  /*1410*/  UISETP.NE.AND UP1, UPT, UR40, -0x1, UPT ;  /* 0xffffffff2800788c */ /* 0x000fe4000bf25270 */
[----:B------:R-:W-:Y:S01]  /*1420*/  @!P1 IMAD.IADD R2, R2, 0x1, -R5 ;  /* 0x0000000102029824 */ /* 0x000fe200078e0a05 */
[----:B------:R-:W-:Y:S01]  /*1430*/  @UP3 USEL UR20, UR20, UR5, !UP2 ;  /* 0x0000000514143287 */ /* 0x000fe2000d000000 */
[----:B------:R-:W-:Y:S01]  /*1440*/  @!P1 IADD3 R0, R0, 0x1, RZ ;  /* 0x0000000100009810 */ /* 0x000fe20007ffe0ff */
[----:B------:R-:W-:Y:S01]  /*1450*/  ULEA UR17, UR43, 0xffffffc0, 0x6 ;  /* 0xffffffc02b117891 */ /* 0x000fe2000f8e303f */
[----:B------:R-:W-:Y:S01]  /*1460*/  PLOP3.LUT P1, PT, PT, PT, UP1, 0x80, 0x0 ;  /* 0x000000000000781c */ /* 0x000fe20003f2f018 */
[----:B------:R-:W-:Y:S01]  /*1470*/  @UP3 ULDC UR13, c[0x0][0x2e4] ;  /* 0x0000b900000d3ab9 */ /* 0x000fe20000000800 */
[----:B------:R-:W-:Y:S01]  /*1480*/  ISETP.GE.U32.AND P0, PT, R2, R5, PT ;  /* 0x000000050200720c */ /* 0x000fe20003f06070 */
[----:B------:R-:W-:Y:S01]  /*1490*/  @UP3 UIMAD UR23, UR56, UR13, UR20 ;  /* 0x0000000d381732a4 */ /* 0x000fe2000f8e0214 */
[----:B------:R-:W-:Y:S01]  /*14a0*/  LOP3.LUT R2, R6, UR56, RZ, 0x3c, !PT ;  /* 0x0000003806027c12 */ /* 0x000fe2000f8e3cff */
[----:B------:R-:W-:-:S02]  /*14b0*/  USHF.R.S32.HI UR22, URZ, 0x1f, UR17 ;  /* 0x0000001f3f167899 */ /* 0x000fc40008011411 */
[----:B------:R-:W-:Y:S01]  /*14c0*/  UIADD3 UR13, UP0, UR17, UR38, URZ ;  /* 0x00000026110d7290 */ /* 0x000fe2000ff1e03f */
[----:B------:R-:W-:Y:S01]  /*14d0*/  ISETP.GE.AND P2, PT, R2, RZ, PT ;  /* 0x000000ff0200720c */ /* 0x000fe20003f46270 */
[----:B------:R-:W-:Y:S02]  /*14e0*/  UIMAD UR18, UR11, UR5, URZ ;  /* 0x000000050b1272a4 */ /* 0x000fe4000f8e023f */
[----:B------:R-:W-:Y:S02]  /*14f0*/  UIADD3.X UR20, UR22, UR37, URZ, UP0, !UPT ;  /* 0x0000002516147290 */ /* 0x000fe400087fe43f */
[----:B------:R-:W-:Y:S02]  /*1500*/  UIMAD UR11, UR11, UR13, URZ ;  /* 0x0000000d0b0b72a4 */ /* 0x000fe4000f8e023f */
[----:B------:R-:W-:Y:S01]  /*1510*/  @UP1 UIADD3 UR29, UR27, UR40, URZ ;  /* 0x000000281b1d1290 */ /* 0x000fe2000fffe03f */
[----:B------:R-:W-:Y:S01]  /*1520*/  @P0 VIADD R0, R0, 0x1 ;  /* 0x0000000100000836 */ /* 0x000fe20000000000 */
[----:B------:R-:W-:Y:S01]  /*1530*/  @!UP2 UIADD3 UR49, UR33, UR36, URZ ;  /* 0x000000242131a290 */ /* 0x000fe2000fffe03f */
[----:B------:R-:W-:Y:S01]  /*1540*/  PLOP3.LUT P0, PT, PT, PT, UP3, 0x80, 0x0 ;  /* 0x000000000000781c */ /* 0x000fe20003f0f038 */
[----:B------:R-:W-:Y:S01]  /*1550*/  @UP1 UIADD3 UR34, UR27, UR40, URZ ;  /* 0x000000281b221290 */ /* 0x000fe2000fffe03f */
[----:B------:R-:W-:Y:S01]  /*1560*/  IMAD.MOV.U32 R14, RZ, RZ, R0 ;  /* 0x000000ffff0e7224 */ /* 0x000fe200078e0000 */
[----:B------:R-:W-:Y:S01]  /*1570*/  @UP1 ULDC.64 UR8, c[0x0][0x250] ;  /* 0x0000940000081ab9 */ /* 0x000fe20000000a00 */
[----:B------:R-:W-:-:S02]  /*1580*/  UIMAD.WIDE.U32 UR36, UR10, UR13, URZ ;  /* 0x0000000d0a2472a5 */ /* 0x000fc4000f8e003f */
[----:B------:R-:W-:Y:S01]  /*1590*/  UIMAD UR13, UR10, UR20, UR11 ;  /* 0x000000140a0d72a4 */ /* 0x000fe2000f8e020b */
[----:B------:R-:W-:Y:S01]  /*15a0*/  @!P2 IADD3 R14, -R14, RZ, RZ ;  /* 0x000000ff0e0ea210 */ /* 0x000fe20007ffe1ff */
[----:B------:R-:W-:Y:S01]  /*15b0*/  @UP1 ULDC.64 UR6, c[0x0][0x248] ;  /* 0x0000920000061ab9 */ /* 0x000fe20000000a00 */
[----:B------:R-:W-:Y:S01]  /*15c0*/  @UP1 UIMAD.WIDE.U32 UR10, UR29, UR8, URZ ;  /* 0x000000081d0a12a5 */ /* 0x000fe2000f8e003f */
[----:B------:R-:W-:Y:S01]  /*15d0*/  @!P3 LOP3.LUT R14, RZ, R6, RZ, 0x33, !PT ;  /* 0x00000006ff0eb212 */ /* 0x000fe200078e33ff */
[----:B------:R-:W-:Y:S02]  /*15e0*/  @UP2 UIADD3 UR46, UR19, UR18, URZ ;  /* 0x00000012132e2290 */ /* 0x000fe4000fffe03f */
[----:B------:R-:W-:Y:S02]  /*15f0*/  @UP1 UIMAD.WIDE.U32 UR18, UR34, UR6, URZ ;  /* 0x00000006221212a5 */ /* 0x000fe4000f8e003f */
[----:B------:R-:W-:Y:S02]  /*1600*/  @!UP3 UIMAD UR21, UR47, UR61, UR56 ;  /* 0x0000003d2f15b2a4 */ /* 0x000fe4000f8e0238 */
[----:B------:R-:W-:-:S02]  /*1610*/  @UP1 UIMAD UR34, UR34, UR7, URZ ;  /* 0x00000007222212a4 */ /* 0x000fc4000f8e023f */
[----:B------:R-:W-:Y:S02]  /*1620*/  @UP1 UIMAD UR20, UR29, UR9, URZ ;  /* 0x000000091d1412a4 */ /* 0x000fe4000f8e023f */
[----:B------:R-:W-:Y:S02]  /*1630*/  @!UP3 UIMAD UR23, UR21, UR51, URZ ;  /* 0x000000331517b2a4 */ /* 0x000fe4000f8e023f */
[----:B------:R-:W-:Y:S02]  /*1640*/  USHF.R.S32.HI UR42, URZ, 0x1f, UR35 ;  /* 0x0000001f3f2a7899 */ /* 0x000fe40008011423 */
[----:B------:R-:W-:Y:S02]  /*1650*/  USHF.R.S32.HI UR51, URZ, 0x1f, UR48 ;  /* 0x0000001f3f337899 */ /* 0x000fe40008011430 */
[----:B------:R-:W-:Y:S02]  /*1660*/  USEL UR53, UR30, URZ, UP4 ;  /* 0x0000003f1e357287 */ /* 0x000fe4000a000000 */
[----:B------:R-:W-:-:S02]  /*1670*/  @UP1 UIADD3 UR39, UR11, UR20, URZ ;  /* 0x000000140b271290 */ /* 0x000fc4000fffe03f */
[----:B------:R-:W-:Y:S02]  /*1680*/  USEL UR52, UR41, URZ, UP4 ;  /* 0x0000003f29347287 */ /* 0x000fe4000a000000 */
[----:B------:R-:W-:Y:S02]  /*1690*/  UIADD3 UR31, UR37, UR13, URZ ;  /* 0x0000000d251f7290 */ /* 0x000fe4000fffe03f */
        /* <DEDUP_REMOVED lines=15> */
.L_x_592:
        /* <DEDUP_REMOVED lines=13> */
.L_x_593:
        /* <DEDUP_REMOVED lines=11> */
.L_x_594:
[----:B------:R-:W-:-:S04]  /*1910*/  UIMAD UR5, UR47, UR61, UR56 ;  /* 0x0000003d2f0572a4 */ /* 0x000fc8000f8e0238 */
[----:B------:R-:W-:-:S12]  /*1920*/  UIMAD UR5, UR5, UR58, URZ ;  /* 0x0000003a050572a4 */ /* 0x000fd8000f8e023f */
.L_x_595:
[----:B------:R-:W1:Y:S01]  /*1930*/  S2R R6, SR_TID.X ;  /* 0x0000000000067919 */ /* 0x000e620000002100 */
[----:B------:R-:W2:Y:S01]  /*1940*/  LDC.64 R4, c[0x0][0x420] ;  /* 0x00010800ff047b82 */ /* 0x000ea20000000a00 */
[----:B------:R-:W-:Y:S01]  /*1950*/  ULDC UR13, c[0x0][0x2dc] ;  /* 0x0000b700000d7ab9 */ /* 0x000fe20000000800 */
[----:B------:R-:W-:Y:S01]  /*1960*/  UIADD3 UR30, UR17, UR5, URZ ;  /* 0x00000005111e7290 */ /* 0x000fe2000fffe03f */
[----:B------:R-:W-:Y:S01]  /*1970*/  SHF.R.S32.HI R233, RZ, 0x1f, R232 ;  /* 0x0000001fffe97819 */ /* 0x000fe200000114e8 */
[----:B------:R-:W-:Y:S01]  /*1980*/  UIMAD UR5, UR13, UR61, URZ ;  /* 0x0000003d0d0572a4 */ /* 0x000fe2000f8e023f */
[----:B------:R-:W-:Y:S01]  /*1990*/  BSSY B1, `(.L_x_591) ;  /* 0x00009ed000017945 */ /* 0x000fe20003800000 */
[----:B------:R-:W-:Y:S02]  /*19a0*/  UIADD3 UR11, UR17, UR23, URZ ;  /* 0x00000017110b7290 */ /* 0x000fe4000fffe03f */
[----:B------:R-:W-:Y:S01]  /*19b0*/  UIADD3 UR23, -UR12, UR16, UR35 ;  /* 0x000000100c177290 */ /* 0x000fe2000fffe123 */
[----:B------:R-:W-:Y:S01]  /*19c0*/  ULDC UR44, c[0x0][0x398] ;  /* 0x0000e600002c7ab9 */ /* 0x000fe20000000800 */
[----:B------:R-:W-:Y:S01]  /*19d0*/  USHF.R.S32.HI UR45, URZ, 0x1f, UR56 ;  /* 0x0000001f3f2d7899 */ /* 0x000fe20008011438 */
[----:B------:R-:W-:Y:S01]  /*19e0*/  ULDC.64 UR32, c[0x0][0x2b0] ;  /* 0x0000ac0000207ab9 */ /* 0x000fe20000000a00 */
[----:B------:R-:W-:Y:S01]  /*19f0*/  ULDC.64 UR20, c[0x0][0x428] ;  /* 0x00010a0000147ab9 */ /* 0x000fe20000000a00 */
[----:B------:R-:W-:Y:S01]  /*1a00*/  UIMAD.WIDE UR32, UR11, 0x4, UR32 ;  /* 0x000000040b2078a5 */ /* 0x000fe2000f8e0220 */
[----:B------:R-:W-:Y:S01]  /*1a10*/  IMAD.U32 R11, RZ, RZ, UR20 ;  /* 0x00000014ff0b7e24 */ /* 0x000fe2000f8e00ff */
[----:B------:R-:W-:Y:S01]  /*1a20*/  UIMAD UR11, UR45, UR20, URZ ;  /* 0x000000142d0b72a4 */ /* 0x000fe2000f8e023f */
[----:B------:R-:W-:Y:S01]  /*1a30*/  ULDC.64 UR28, c[0x0][0x3e0] ;  /* 0x0000f800001c7ab9 */ /* 0x000fe20000000a00 */
[----:B------:R-:W-:-:S02]  /*1a40*/  UIADD3 UR13, UR43, -0x1, URZ ;  /* 0xffffffff2b0d7890 */ /* 0x000fc4000fffe03f */
[----:B------:R-:W-:-:S03]  /*1a50*/  UIMAD UR41, UR56, UR21, UR11 ;  /* 0x00000015382972a4 */ /* 0x000fc6000f8e020b */
[----:B------:R-:W-:Y:S01]  /*1a60*/  ULDC.64 UR20, c[0x0][0x258] ;  /* 0x0000960000147ab9 */ /* 0x000fe20000000a00 */
[----:B-1----:R-:W-:-:S04]  /*1a70*/  SHF.R.S32.HI R3, RZ, 0x1f, R6 ;  /* 0x0000001fff037819 */ /* 0x002fc80000011406 */
[CC--:B------:R-:W-:Y:S02]  /*1a80*/  LEA.HI R2, R3.reuse, R6.reuse, RZ, 0x5 ;  /* 0x0000000603027211 */ /* 0x0c0fe400078f28ff */
[----:B------:R-:W-:Y:S02]  /*1a90*/  LEA.HI R3, R3, R6, RZ, 0x3 ;  /* 0x0000000603037211 */ /* 0x000fe400078f18ff */
[----:B------:R-:W-:Y:S02]  /*1aa0*/  LOP3.LUT R0, R2, 0xffffffe0, RZ, 0xc0, !PT ;  /* 0xffffffe002007812 */ /* 0x000fe400078ec0ff */
[----:B------:R-:W-:-:S03]  /*1ab0*/  SHF.R.S32.HI R2, RZ, 0x5, R2 ;  /* 0x00000005ff027819 */ /* 0x000fc60000011402 */
[----:B------:R-:W-:Y:S01]  /*1ac0*/  IMAD.IADD R0, R6, 0x1, -R0 ;  /* 0x0000000106007824 */ /* 0x000fe200078e0a00 */
[----:B------:R-:W-:Y:S01]  /*1ad0*/  IADD3 R6, P0, R232, UR10, RZ ;  /* 0x0000000ae8067c10 */ /* 0x000fe2000ff1e0ff */
[----:B------:R-:W-:Y:S02]  /*1ae0*/  ULDC.64 UR10, c[0x0][0x210] ;  /* 0x00008400000a7ab9 */ /* 0x000fe40000000a00 */
[----:B------:R-:W-:Y:S01]  /*1af0*/  IMAD R10, R2, UR5, R0 ;  /* 0x00000005020a7c24 */ /* 0x000fe2000f8e0200 */
[----:B------:R-:W-:Y:S01]  /*1b00*/  USHF.L.U32 UR5, UR5, 0x6, URZ ;  /* 0x0000000605057899 */ /* 0x000fe2000800063f */
[----:B------:R-:W-:Y:S01]  /*1b10*/  IADD3.X R7, R233, UR49, RZ, P0, !PT ;  /* 0x00000031e9077c10 */ /* 0x000fe200087fe4ff */
[----:B--2---:R-:W-:Y:S01]  /*1b20*/  IMAD R0, R4, UR22, RZ ;  /* 0x0000001604007c24 */ /* 0x004fe2000f8e02ff */
[----:B------:R-:W-:Y:S01]  /*1b30*/  SHF.R.S32.HI R2, RZ, 0x3, R3 ;  /* 0x00000003ff027819 */ /* 0x000fe20000011403 */
[----:B------:R-:W-:Y:S02]  /*1b40*/  UIADD3 UR19, UP2, UP0, UR36, UR5, UR48 ;  /* 0x0000000524137290 */ /* 0x000fe4000f85e030 */
[----:B------:R-:W-:Y:S01]  /*1b50*/  USHF.R.S32.HI UR5, URZ, 0x1f, UR5 ;  /* 0x0000001f3f057899 */ /* 0x000fe20008011405 */
[----:B------:R-:W-:Y:S01]  /*1b60*/  IMAD R0, R5, UR17, R0 ;  /* 0x0000001105007c24 */ /* 0x000fe2000f8e0200 */
[----:B------:R-:W-:Y:S01]  /*1b70*/  IADD3 R8, P0, R2, UR17, RZ ;  /* 0x0000001102087c10 */ /* 0x000fe2000ff1e0ff */
[----:B------:R-:W-:Y:S01]  /*1b80*/  IMAD.WIDE.U32 R6, R4, UR17, R6 ;  /* 0x0000001104067c25 */ /* 0x000fe2000f8e0006 */
[----:B------:R-:W-:Y:S01]  /*1b90*/  UIADD3.X UR17, UR31, UR5, UR51, UP2, UP0 ;  /* 0x000000051f117290 */ /* 0x000fe200097e0433 */
[----:B------:R-:W-:Y:S01]  /*1ba0*/  SHF.R.S32.HI R20, RZ, 0x1f, R2 ;  /* 0x0000001fff147819 */ /* 0x000fe20000011402 */
[----:B------:R-:W-:Y:S01]  /*1bb0*/  UIADD3 UR5, UR23, -UR44, URZ ;  /* 0x8000002c17057290 */ /* 0x000fe2000fffe03f */
[----:B------:R-:W-:Y:S01]  /*1bc0*/  IMAD.IADD R7, R7, 0x1, R0 ;  /* 0x0000000107077824 */ /* 0x000fe200078e0200 */
[----:B------:R-:W-:Y:S01]  /*1bd0*/  UIADD3 UR19, UP2, UP0, UR53, UR19, UR54 ;  /* 0x0000001335137290 */ /* 0x000fe2000f85e036 */
[----:B------:R-:W-:Y:S01]  /*1be0*/  IADD3.X R0, R20, UR22, RZ, P0, !PT ;  /* 0x0000001614007c10 */ /* 0x000fe200087fe4ff */
[----:B------:R-:W-:Y:S01]  /*1bf0*/  USHF.R.S32.HI UR23, URZ, 0x1f, UR5 ;  /* 0x0000001f3f177899 */ /* 0x000fe20008011405 */
[----:B------:R-:W-:Y:S01]  /*1c00*/  IMAD.WIDE.U32 R6, R11, UR56, R6 ;  /* 0x000000380b067c25 */ /* 0x000fe2000f8e0006 */
[----:B------:R-:W-:-:S02]  /*1c10*/  UIADD3.X UR17, UR52, UR17, UR46, UP2, UP0 ;  /* 0x0000001134117290 */ /* 0x000fc400097e042e */
[----:B------:R-:W-:Y:S01]  /*1c20*/  ULEA.HI UR23, UR23, UR5, URZ, 0x6 ;  /* 0x0000000517177291 */ /* 0x000fe2000f8f303f */
[----:B------:R-:W-:Y:S01]  /*1c30*/  IMAD R0, R0, UR24, RZ ;  /* 0x0000001800007c24 */ /* 0x000fe2000f8e02ff */
[----:B------:R-:W-:Y:S01]  /*1c40*/  ULDC.64 UR36, c[0x0][0x400] ;  /* 0x0001000000247ab9 */ /* 0x000fe20000000a00 */
[----:B------:R-:W-:Y:S01]  /*1c50*/  UIMAD UR5, UR45, UR20, URZ ;  /* 0x000000142d0572a4 */ /* 0x000fe2000f8e023f */
[----:B------:R-:W-:Y:S01]  /*1c60*/  VIADD R7, R7, UR41 ;  /* 0x0000002907077c36 */ /* 0x000fe20008000000 */
[----:B------:R-:W-:Y:S01]  /*1c70*/  USHF.R.S32.HI UR23, URZ, 0x6, UR23 ;  /* 0x000000063f177899 */ /* 0x000fe20008011417 */
[----:B------:R-:W-:Y:S01]  /*1c80*/  IMAD R3, R8, UR25, R0 ;  /* 0x0000001908037c24 */ /* 0x000fe2000f8e0200 */
[----:B------:R-:W-:Y:S01]  /*1c90*/  IADD3 R0, P0, R10, UR19, RZ ;  /* 0x000000130a007c10 */ /* 0x000fe2000ff1e0ff */
[----:B------:R-:W-:Y:S01]  /*1ca0*/  IMAD.WIDE.U32 R8, R8, UR24, R232 ;  /* 0x0000001808087c25 */ /* 0x000fe2000f8e00e8 */
[----:B------:R-:W-:Y:S02]  /*1cb0*/  UISETP.LT.AND UP0, UPT, URZ, UR23, UPT ;  /* 0x000000173f00728c */ /* 0x000fe4000bf01270 */
[----:B------:R-:W-:Y:S01]  /*1cc0*/  LEA.HI.X.SX32 R10, R10, UR17, 0x1, P0 ;  /* 0x000000110a0a7c11 */ /* 0x000fe200080f0eff */
[----:B------:R-:W-:Y:S01]  /*1cd0*/  ULDC.64 UR48, c[0x0][0x478] ;  /* 0x00011e0000307ab9 */ /* 0x000fe20000000a00 */
[----:B------:R-:W-:Y:S01]  /*1ce0*/  USEL UR23, URZ, UR23, !UP0 ;  /* 0x000000173f177287 */ /* 0x000fe2000c000000 */
[----:B------:R-:W-:Y:S01]  /*1cf0*/  LEA R218, P0, R0, UR36, 0x2 ;  /* 0x0000002400da7c11 */ /* 0x000fe2000f8010ff */
[----:B------:R-:W-:Y:S01]  /*1d00*/  UIMAD UR5, UR56, UR21, UR5 ;  /* 0x00000015380572a4 */ /* 0x000fe2000f8e0205 */
[----:B------:R-:W-:Y:S01]  /*1d10*/  IADD3 R8, P2, R8, UR55, RZ ;  /* 0x0000003708087c10 */ /* 0x000fe2000ff5e0ff */
[----:B------:R-:W-:Y:S01]  /*1d20*/  UISETP.GT.AND UP0, UPT, UR43, UR23, UPT ;  /* 0x000000172b00728c */ /* 0x000fe2000bf04270 */
[----:B------:R-:W-:Y:S01]  /*1d30*/  LEA.HI.X R219, R0, UR37, R10, 0x2, P0 ;  /* 0x0000002500db7c11 */ /* 0x000fe200080f140a */
[-C--:B------:R-:W-:Y:S01]  /*1d40*/  IMAD R0, R20, R4.reuse, RZ ;  /* 0x0000000414007224 */ /* 0x080fe200078e02ff */
[----:B------:R-:W-:Y:S01]  /*1d50*/  IADD3.X R9, R9, UR50, R3, P2, !PT ;  /* 0x0000003209097c10 */ /* 0x000fe200097fe403 */
[----:B------:R-:W-:Y:S01]  /*1d60*/  IMAD.U32 R3, RZ, RZ, UR20 ;  /* 0x00000014ff037e24 */ /* 0x000fe2000f8e00ff */
[----:B------:R-:W-:Y:S01]  /*1d70*/  UIMAD.WIDE UR30, UR30, 0x4, UR48 ;  /* 0x000000041e1e78a5 */ /* 0x000fe2000f8e0230 */
[----:B------:R-:W-:Y:S01]  /*1d80*/  PLOP3.LUT P0, PT, PT, PT, UP0, 0x80, 0x0 ;  /* 0x000000000000781c */ /* 0x000fe20003f0f008 */
[C---:B------:R-:W-:Y:S01]  /*1d90*/  IMAD R0, R2.reuse, R5, R0 ;  /* 0x0000000502007224 */ /* 0x040fe200078e0200 */
[----:B------:R-:W-:Y:S01]  /*1da0*/  UMOV UR20, UR32 ;  /* 0x0000002000147c82 */ /* 0x000fe20008000000 */
[----:B------:R-:W-:Y:S01]  /*1db0*/  IMAD.WIDE.U32 R6, R2, R4, R6 ;  /* 0x0000000402067225 */ /* 0x000fe200078e0006 */
[----:B------:R-:W-:-:S02]  /*1dc0*/  UMOV UR19, UR33 ;  /* 0x0000002100137c82 */ /* 0x000fc40008000000 */
[----:B------:R-:W-:Y:S01]  /*1dd0*/  UMOV UR22, UR30 ;  /* 0x0000001e00167c82 */ /* 0x000fe20008000000 */
[----:B------:R-:W-:Y:S01]  /*1de0*/  IMAD.WIDE.U32 R8, R3, UR56, R8 ;  /* 0x0000003803087c25 */ /* 0x000fe2000f8e0008 */
[----:B------:R-:W-:Y:S01]  /*1df0*/  LEA R228, P2, R6, UR28, 0x1 ;  /* 0x0000001c06e47c11 */ /* 0x000fe2000f8408ff */
[----:B------:R-:W-:Y:S02]  /*1e00*/  UMOV UR21, UR31 ;  /* 0x0000001f00157c82 */ /* 0x000fe40008000000 */
[----:B------:R-:W-:Y:S01]  /*1e10*/  IMAD.IADD R3, R7, 0x1, R0 ;  /* 0x0000000107037824 */ /* 0x000fe200078e0200 */
[----:B------:R-:W-:Y:S01]  /*1e20*/  LEA R230, P3, R8, UR10, 0x1 ;  /* 0x0000000a08e67c11 */ /* 0x000fe2000f8608ff */
[----:B------:R-:W-:-:S03]  /*1e30*/  VIADD R12, R9, UR5 ;  /* 0x00000005090c7c36 */ /* 0x000fc60008000000 */
        /* <DEDUP_REMOVED lines=22> */
.L_x_597:
        /* <DEDUP_REMOVED lines=19> */
.L_x_598:
        /* <DEDUP_REMOVED lines=38> */
.L_x_600:
[----:B------:R-:W-:Y:S05]  /*2330*/  BSYNC B0 ;  /* 0x0000000000007941 */ /* 0x000fea0003800000 */
.L_x_599:
        /* <DEDUP_REMOVED lines=18> */
.L_x_602:
[----:B------:R-:W-:Y:S05]  /*2460*/  BSYNC B0 ;  /* 0x0000000000007941 */ /* 0x000fea0003800000 */
.L_x_601:
        /* <DEDUP_REMOVED lines=18> */
.L_x_604:
[----:B------:R-:W-:Y:S05]  /*2590*/  BSYNC B0 ;  /* 0x0000000000007941 */ /* 0x000fea0003800000 */
.L_x_603:
        /* <DEDUP_REMOVED lines=18> */
.L_x_606:
[----:B------:R-:W-:Y:S05]  /*26c0*/  BSYNC B0 ;  /* 0x0000000000007941 */ /* 0x000fea0003800000 */
.L_x_605:
        /* <DEDUP_REMOVED lines=30> */
.L_x_608:
[----:B------:R-:W-:Y:S05]  /*28b0*/  BSYNC B0 ;  /* 0x0000000000007941 */ /* 0x000fea0003800000 */
.L_x_607:
        /* <DEDUP_REMOVED lines=18> */
.L_x_610:
[----:B------:R-:W-:Y:S05]  /*29e0*/  BSYNC B0 ;  /* 0x0000000000007941 */ /* 0x000fea0003800000 */
.L_x_609:
        /* <DEDUP_REMOVED lines=18> */
.L_x_612:
[----:B------:R-:W-:Y:S05]  /*2b10*/  BSYNC B0 ;  /* 0x0000000000007941 */ /* 0x000fea0003800000 */
.L_x_611:
        /* <DEDUP_REMOVED lines=18> */
.L_x_596:
        /* <DEDUP_REMOVED lines=29> */
.L_x_615:
[----:B------:R-:W-:Y:S05]  /*2e10*/  BSYNC B0 ;  /* 0x0000000000007941 */ /* 0x000fea0003800000 */
.L_x_614:
        /* <DEDUP_REMOVED lines=27> */
.L_x_617:
[----:B------:R-:W-:Y:S05]  /*2fd0*/  BSYNC B0 ;  /* 0x0000000000007941 */ /* 0x000fea0003800000 */
.L_x_616:
        /* <DEDUP_REMOVED lines=12> */
.L_x_619:
        /* <DEDUP_REMOVED lines=20> */
.L_x_620:
[----:B------:R-:W-:Y:S05]  /*31e0*/  BSYNC B0 ;  /* 0x0000000000007941 */ /* 0x000fea0003800000 */
.L_x_618:
        /* <DEDUP_REMOVED lines=13> */
.L_x_622:
        /* <DEDUP_REMOVED lines=29> */
.L_x_623:
[----:B------:R-:W-:Y:S05]  /*3490*/  BSYNC B0 ;  /* 0x0000000000007941 */ /* 0x000fea0003800000 */
.L_x_621:
        /* <DEDUP_REMOVED lines=55> */
.L_x_625:
[----:B------:R-:W-:Y:S05]  /*3810*/  BSYNC B0 ;  /* 0x0000000000007941 */ /* 0x000fea0003800000 */
.L_x_624:
        /* <DEDUP_REMOVED lines=33> */
.L_x_627:
[----:B------:R-:W-:Y:S05]  /*3a30*/  BSYNC B0 ;  /* 0x0000000000007941 */ /* 0x000fea0003800000 */
.L_x_626:
        /* <DEDUP_REMOVED lines=34> */
.L_x_629:
[----:B------:R-:W-:Y:S05]  /*3c60*/  BSYNC B0 ;  /* 0x0000000000007941 */ /* 0x000fea0003800000 */
.L_x_628:
        /* <DEDUP_REMOVED lines=33> */
.L_x_631:
[----:B------:R-:W-:Y:S05]  /*3e80*/  BSYNC B0 ;  /* 0x0000000000007941 */ /* 0x000fea0003800000 */
.L_x_630:
        /* <DEDUP_REMOVED lines=42> */
.L_x_633:
[----:B------:R-:W-:Y:S05]  /*4130*/  BSYNC B0 ;  /* 0x0000000000007941 */ /* 0x000fea0003800000 */
.L_x_632:
        /* <DEDUP_REMOVED lines=32> */
.L_x_635:
[----:B------:R-:W-:Y:S05]  /*4340*/  BSYNC B0 ;  /* 0x0000000000007941 */ /* 0x000fea0003800000 */
.L_x_634:
        /* <DEDUP_REMOVED lines=32> */
.L_x_637:
[----:B------:R-:W-:Y:S05]  /*4550*/  BSYNC B0 ;  /* 0x0000000000007941 */ /* 0x000fea0003800000 */
.L_x_636:
        /* <DEDUP_REMOVED lines=32> */
.L_x_639:
[----:B------:R-:W-:Y:S05]  /*4760*/  BSYNC B0 ;  /* 0x0000000000007941 */ /* 0x000fea0003800000 */
.L_x_638:
[----:B------:R-:W-:Y:S01]  /*4770*/  ULDC.64 UR8, c[0x0][0x3c8] ;  /* 0x0000f20000087ab9 */ /* 0x000fe20000000a00 */
[----:B------:R-:W-:Y:S01]  /*4780*/  USHF.R.S32.HI UR6, URZ, 0x1f, UR56 ;  /* 0x0000001f3f067899 */ /* 0x000fe20008011438 */
[----:B-1----:R-:W2:Y:S01]  /*4790*/  LDL R8, [R1+0x14] ;  /* 0x0000140001087983 */ /* 0x002ea20000100800 */
[----:B------:R-:W-:Y:S01]  /*47a0*/  UISETP.NE.U32.AND UP1, UPT, UR8, URZ, UPT ;  /* 0x0000003f0800728c */ /* 0x000fe2000bf25070 */
[----:B------:R-:W-:Y:S02]  /*47b0*/  SHF.R.S32.HI R7, RZ, 0x1f, R246 ;  /* 0x0000001fff077819 */ /* 0x000fe400000114f6 */
[----:B------:R-:W-:Y:S01]  /*47c0*/  ISETP.NE.AND P3, PT, R16, RZ, PT ;  /* 0x000000ff1000720c */ /* 0x000fe20003f65270 */
[----:B------:R-:W-:Y:S01]  /*47d0*/  UISETP.NE.AND.EX UP1, UPT, UR9, URZ, UPT, UP1 ;  /* 0x0000003f0900728c */ /* 0x000fe2000bf25310 */
[----:B------:R-:W-:Y:S01]  /*47e0*/  ISETP.NE.AND P6, PT, R17, RZ, PT ;  /* 0x000000ff1100720c */ /* 0x000fe20003fc5270 */
[----:B------:R-:W0:Y:S01]  /*47f0*/  LDGDEPBAR ;  /* 0x00000000000079af */ /* 0x000e220000000000 */
[----:B------:R-:W-:-:S02]  /*4800*/  ISETP.NE.AND P5, PT, R19, RZ, PT ;  /* 0x000000ff1300720c */ /* 0x000fc40003fa5270 */
[----:B------:R-:W-:Y:S01]  /*4810*/  ISETP.NE.AND P4, PT, R18, RZ, PT ;  /* 0x000000ff1200720c */ /* 0x000fe20003f85270 */
[----:B------:R-:W-:Y:S01]  /*4820*/  IMAD.MOV.U32 R244, RZ, RZ, 0x7f800000 ;  /* 0x7f800000fff47424 */ /* 0x000fe200078e00ff */
[----:B------:R-:W-:Y:S01]  /*4830*/  PLOP3.LUT P0, PT, PT, PT, UP1, 0x80, 0x0 ;  /* 0x000000000000781c */ /* 0x000fe20003f0f018 */
[----:B------:R-:W-:Y:S01]  /*4840*/  IMAD.MOV.U32 R245, RZ, RZ, 0x7f800000 ;  /* 0x7f800000fff57424 */ /* 0x000fe200078e00ff */
[----:B------:R-:W-:Y:S01]  /*4850*/  SHF.R.S32.HI R5, RZ, 0x1f, R11 ;  /* 0x0000001fff057819 */ /* 0x000fe2000001140b */
[----:B------:R-:W-:Y:S01]  /*4860*/  IMAD.MOV.U32 R242, RZ, RZ, 0x7f800000 ;  /* 0x7f800000fff27424 */ /* 0x000fe200078e00ff */
[----:B------:R-:W-:Y:S01]  /*4870*/  @UP1 ULDC.64 UR10, c[0x0][0x3d0] ;  /* 0x0000f400000a1ab9 */ /* 0x000fe20000000a00 */
[----:B------:R-:W-:Y:S01]  /*4880*/  @UP1 UMOV UR7, UR6 ;  /* 0x0000000600071c82 */ /* 0x000fe20008000000 */
[----:B------:R-:W-:Y:S01]  /*4890*/  @UP1 UIMAD UR5, UR57, UR10, URZ ;  /* 0x0000000a390512a4 */ /* 0x000fe2000f8e023f */
[----:B------:R-:W-:Y:S01]  /*48a0*/  @UP1 UMOV UR6, UR56 ;  /* 0x0000003800061c82 */ /* 0x000fe20008000000 */
[----:B------:R-:W-:Y:S01]  /*48b0*/  IMAD.MOV.U32 R243, RZ, RZ, 0x7f800000 ;  /* 0x7f800000fff37424 */ /* 0x000fe200078e00ff */
[----:B------:R-:W-:-:S02]  /*48c0*/  @UP1 UIMAD.WIDE.U32 UR6, UR47, UR10, UR6 ;  /* 0x0000000a2f0612a5 */ /* 0x000fc4000f8e0006 */
[----:B------:R-:W-:Y:S02]  /*48d0*/  @UP1 UIMAD UR5, UR47, UR11, UR5 ;  /* 0x0000000b2f0512a4 */ /* 0x000fe4000f8e0205 */
[----:B------:R-:W-:Y:S02]  /*48e0*/  @UP1 ULEA UR8, UP0, UR6, UR8, 0x2 ;  /* 0x0000000806081291 */ /* 0x000fe4000f80103f */
[----:B------:R-:W-:Y:S01]  /*48f0*/  @UP1 UIADD3 UR5, UR7, UR5, URZ ;  /* 0x0000000507051290 */ /* 0x000fe2000fffe03f */
[----:B------:R-:W-:Y:S01]  /*4900*/  IMAD.MOV.U32 R214, RZ, RZ, 0x20 ;  /* 0x00000020ffd67424 */ /* 0x000fe200078e00ff */
[----:B------:R-:W-:Y:S01]  /*4910*/  ULDC UR25, c[0x0][0x2d0] ;  /* 0x0000b40000197ab9 */ /* 0x000fe20000000800 */
[----:B------:R-:W-:Y:S01]  /*4920*/  IMAD.MOV.U32 R200, RZ, RZ, 0x40 ;  /* 0x00000040ffc87424 */ /* 0x000fe200078e00ff */
[----:B------:R-:W-:Y:S01]  /*4930*/  @UP1 ULEA.HI.X UR9, UR6, UR9, UR5, 0x2, UP0 ;  /* 0x0000000906091291 */ /* 0x000fe200080f1405 */
[----:B------:R-:W-:Y:S01]  /*4940*/  IMAD.U32 R2, RZ, RZ, UR8 ;  /* 0x00000008ff027e24 */ /* 0x000fe2000f8e00ff */
[C---:B--234-:R-:W-:Y:S01]  /*4950*/  SHF.L.U64.HI R0, R246.reuse, 0x2, R7 ;  /* 0x00000002f6007819 */ /* 0x05cfe20000010207 */
[----:B------:R-:W-:Y:S01]  /*4960*/  @UP1 ULDC UR5, c[0x0][0x2e8] ;  /* 0x0000ba0000051ab9 */ /* 0x000fe20000000800 */
[----:B------:R-:W-:Y:S01]  /*4970*/  IMAD.MOV.U32 R226, RZ, RZ, R220 ;  /* 0x000000ffffe27224 */ /* 0x000fe200078e00dc */
[----:B------:R-:W-:Y:S01]  /*4980*/  CS2R R158, SRZ ;  /* 0x00000000009e7805 */ /* 0x000fe2000001ff00 */
[----:B------:R-:W-:Y:S01]  /*4990*/  IMAD.U32 R3, RZ, RZ, UR9 ;  /* 0x00000009ff037e24 */ /* 0x000fe2000f8e00ff */
[----:B------:R-:W-:Y:S01]  /*49a0*/  CS2R R156, SRZ ;  /* 0x00000000009c7805 */ /* 0x000fe2000001ff00 */
[----:B------:R-:W-:Y:S01]  /*49b0*/  IMAD.SHL.U32 R251, R246, 0x4, RZ ;  /* 0x00000004f6fb7824 */ /* 0x000fe200078e00ff */
[----:B------:R-:W-:-:S02]  /*49c0*/  CS2R R162, SRZ ;  /* 0x0000000000a27805 */ /* 0x000fc4000001ff00 */
[----:B------:R-:W-:Y:S01]  /*49d0*/  CS2R R160, SRZ ;  /* 0x0000000000a07805 */ /* 0x000fe2000001ff00 */
[----:B------:R1:W2:Y:S01]  /*49e0*/  @P0 LDG.E R6, desc[UR14][R2.64] ;  /* 0x0000000e02060981 */ /* 0x0002a2000c1e1900 */
        /* <DEDUP_REMOVED lines=24> */
[----:B-1----:R-:W-:Y:S01]  /*4b70*/  IMAD.SHL.U32 R2, R246, 0x4, RZ ;  /* 0x00000004f6027824 */ /* 0x002fe200078e00ff */
[----:B------:R-:W-:Y:S02]  /*4b80*/  CS2R R106, SRZ ;  /* 0x00000000006a7805 */ /* 0x000fe4000001ff00 */
[----:B------:R-:W-:Y:S02]  /*4b90*/  CS2R R104, SRZ ;  /* 0x0000000000687805 */ /* 0x000fe4000001ff00 */
[----:B------:R-:W-:Y:S02]  /*4ba0*/  CS2R R102, SRZ ;  /* 0x0000000000667805 */ /* 0x000fe4000001ff00 */
[----:B------:R-:W-:Y:S02]  /*4bb0*/  CS2R R100, SRZ ;  /* 0x0000000000647805 */ /* 0x000fe4000001ff00 */
[----:B------:R-:W-:-:S02]  /*4bc0*/  IADD3 R2, P2, R2, UR20, RZ ;  /* 0x0000001402027c10 */ /* 0x000fc4000ff5e0ff */
[----:B------:R-:W-:Y:S02]  /*4bd0*/  CS2R R94, SRZ ;  /* 0x00000000005e7805 */ /* 0x000fe4000001ff00 */
[----:B------:R-:W-:Y:S02]  /*4be0*/  CS2R R92, SRZ ;  /* 0x00000000005c7805 */ /* 0x000fe4000001ff00 */
[----:B------:R-:W-:Y:S02]  /*4bf0*/  CS2R R98, SRZ ;  /* 0x0000000000627805 */ /* 0x000fe4000001ff00 */
[----:B------:R-:W-:Y:S02]  /*4c00*/  IADD3.X R3, R0, UR19, RZ, P2, !PT ;  /* 0x0000001300037c10 */ /* 0x000fe400097fe4ff */
[----:B------:R-:W-:Y:S01]  /*4c10*/  CS2R R96, SRZ ;  /* 0x0000000000607805 */ /* 0x000fe2000001ff00 */
[----:B------:R-:W2:Y:S01]  /*4c20*/  @P0 MUFU.RCP R0, UR5 ;  /* 0x0000000500000d08 */ /* 0x000ea20008001000 */
[----:B------:R-:W-:-:S02]  /*4c30*/  @!P3 LEA R4, P2, R11, UR20, 0x2 ;  /* 0x000000140b04bc11 */ /* 0x000fc4000f8410ff */
[----:B------:R-:W-:Y:S01]  /*4c40*/  CS2R R90, SRZ ;  /* 0x00000000005a7805 */ /* 0x000fe2000001ff00 */
[----:B------:R-:W5:Y:S01]  /*4c50*/  @!P6 LDG.E R244, desc[UR14][R2.64] ;  /* 0x0000000e02f4e981 */ /* 0x000f62000c1e1900 */
[----:B------:R-:W-:Y:S02]  /*4c60*/  CS2R R88, SRZ ;  /* 0x0000000000587805 */ /* 0x000fe4000001ff00 */
[----:B------:R-:W-:Y:S02]  /*4c70*/  @!P3 LEA.HI.X R5, R11, UR19, R5, 0x2, P2 ;  /* 0x000000130b05bc11 */ /* 0x000fe400090f1405 */
[----:B------:R-:W-:Y:S01]  /*4c80*/  CS2R R86, SRZ ;  /* 0x0000000000567805 */ /* 0x000fe2000001ff00 */
[----:B------:R-:W5:Y:S01]  /*4c90*/  @!P5 LDG.E R245, desc[UR14][R2.64+0x20] ;  /* 0x0000200e02f5d981 */ /* 0x000f62000c1e1900 */
[----:B------:R-:W-:Y:S02]  /*4ca0*/  CS2R R84, SRZ ;  /* 0x0000000000547805 */ /* 0x000fe4000001ff00 */
[----:B------:R-:W-:-:S02]  /*4cb0*/  CS2R R78, SRZ ;  /* 0x00000000004e7805 */ /* 0x000fc4000001ff00 */
[----:B------:R-:W-:Y:S01]  /*4cc0*/  CS2R R76, SRZ ;  /* 0x00000000004c7805 */ /* 0x000fe2000001ff00 */
[----:B------:R1:W5:Y:S01]  /*4cd0*/  @!P4 LDG.E R242, desc[UR14][R2.64+0x80] ;  /* 0x0000800e02f2c981 */ /* 0x000362000c1e1900 */
[----:B------:R-:W-:Y:S01]  /*4ce0*/  UIADD3 UR5, UR35, UR16, URZ ;  /* 0x0000001023057290 */ /* 0x000fe2000fffe03f */
[----:B------:R-:W-:Y:S02]  /*4cf0*/  CS2R R82, SRZ ;  /* 0x0000000000527805 */ /* 0x000fe4000001ff00 */
[----:B------:R-:W-:Y:S01]  /*4d00*/  CS2R R80, SRZ ;  /* 0x0000000000507805 */ /* 0x000fe2000001ff00 */
[----:B------:R3:W5:Y:S01]  /*4d10*/  @!P3 LDG.E R243, desc[UR14][R4.64] ;  /* 0x0000000e04f3b981 */ /* 0x000762000c1e1900 */
[----:B------:R-:W-:Y:S01]  /*4d20*/  UIADD3 UR24, -UR12, 0x80, UR5 ;  /* 0x000000800c187890 */ /* 0x000fe2000fffe105 */
        /* <DEDUP_REMOVED lines=18> */
[----:B------:R-:W-:Y:S01]  /*4e50*/  CS2R R38, SRZ ;  /* 0x0000000000267805 */ /* 0x000fe2000001ff00 */
[----:B-1----:R-:W-:Y:S01]  /*4e60*/  VIADD R2, R217, 0x2000 ;  /* 0x00002000d9027836 */ /* 0x002fe20000000000 */
[----:B------:R-:W-:Y:S01]  /*4e70*/  CS2R R36, SRZ ;  /* 0x0000000000247805 */ /* 0x000fe2000001ff00 */
[----:B------:R-:W-:Y:S01]  /*4e80*/  VIADD R3, R215, 0x2000 ;  /* 0x00002000d7037836 */ /* 0x000fe20000000000 */
[----:B------:R-:W-:Y:S01]  /*4e90*/  ULDC UR17, c[0x0][0x394] ;  /* 0x0000e50000117ab9 */ /* 0x000fe20000000800 */
[----:B------:R-:W-:Y:S01]  /*4ea0*/  ULDC UR30, c[0x0][0x398] ;  /* 0x0000e600001e7ab9 */ /* 0x000fe20000000800 */
[----:B------:R-:W-:Y:S01]  /*4eb0*/  SEL R207, R2, R217, !P1 ;  /* 0x000000d902cf7207 */ /* 0x000fe20004800000 */
[----:B------:R-:W-:Y:S01]  /*4ec0*/  ULDC UR29, c[0x0][0x2dc] ;  /* 0x0000b700001d7ab9 */ /* 0x000fe20000000800 */
[----:B------:R-:W-:Y:S01]  /*4ed0*/  SEL R3, R3, R215, !P1 ;  /* 0x000000d703037207 */ /* 0x000fe20004800000 */
[----:B------:R-:W-:Y:S01]  /*4ee0*/  ULDC UR28, c[0x0][0x270] ;  /* 0x00009c00001c7ab9 */ /* 0x000fe20000000800 */
[----:B------:R-:W-:-:S02]  /*4ef0*/  SHF.L.U64.HI R250, R246, 0x2, R7 ;  /* 0x00000002f6fa7819 */ /* 0x000fc40000010207 */
[----:B------:R-:W-:Y:S02]  /*4f00*/  LEA R207, R207, UR4, 0x1 ;  /* 0x00000004cfcf7c11 */ /* 0x000fe4000f8e08ff */
[----:B------:R-:W-:Y:S01]  /*4f10*/  LEA R208, R3, UR4, 0x1 ;  /* 0x0000000403d07c11 */ /* 0x000fe2000f8e08ff */
[----:B------:R-:W-:Y:S01]  /*4f20*/  UMOV UR5, URZ ;  /* 0x0000003f00057c82 */ /* 0x000fe20008000000 */
[----:B------:R-:W-:Y:S01]  /*4f30*/  UMOV UR18, UR17 ;  /* 0x0000001100127c82 */ /* 0x000fe20008000000 */
[----:B------:R-:W-:Y:S01]  /*4f40*/  UIADD3 UR24, UR24, -UR44, URZ ;  /* 0x8000002c18187290 */ /* 0x000fe2000fffe03f */
[----:B------:R-:W-:Y:S01]  /*4f50*/  ULDC UR17, c[0x0][0x2ec] ;  /* 0x0000bb0000117ab9 */ /* 0x000fe20000000800 */
[C---:B------:R-:W-:Y:S02]  /*4f60*/  LOP3.LUT P3, RZ, R8.reuse, 0x4, RZ, 0xc0, !PT ;  /* 0x0000000408ff7812 */ /* 0x040fe4000786c0ff */
[----:B------:R-:W-:Y:S02]  /*4f70*/  LOP3.LUT P2, RZ, R8, 0x4, RZ, 0xc0, !PT ;  /* 0x0000000408ff7812 */ /* 0x000fe4000784c0ff */
[----:B------:R-:W-:Y:S01]  /*4f80*/  SEL R200, R200, 0xffffffc0, !P3 ;  /* 0xffffffc0c8c87807 */ /* 0x000fe20005800000 */
[----:B--2---:R-:W-:-:S05]  /*4f90*/  @P0 FMUL.FTZ R0, R6, R0 ;  /* 0x0000000006000220 */ /* 0x004fca0000410000 */
[----:B------:R-:W-:Y:S01]  /*4fa0*/  @P0 R2UR UR6, R0 ;  /* 0x00000000000602ca */ /* 0x000fe200000e0000 */
[----:B------:R-:W-:Y:S01]  /*4fb0*/  VIADD R0, R246, 0xffffffc0 ;  /* 0xffffffc0f6007836 */ /* 0x000fe20000000000 */
[----:B------:R-:W-:-:S04]  /*4fc0*/  LOP3.LUT P0, RZ, R8, 0x2, RZ, 0xc0, !PT ;  /* 0x0000000208ff7812 */ /* 0x000fc8000780c0ff */
[----:B------:R-:W-:Y:S01]  /*4fd0*/  SHF.R.S32.HI R2, RZ, 0x1f, R0 ;  /* 0x0000001fff027819 */ /* 0x000fe20000011400 */
[----:B------:R-:W-:Y:S01]  /*4fe0*/  IMAD.SHL.U32 R248, R0, 0x4, RZ ;  /* 0x0000000400f87824 */ /* 0x000fe200078e00ff */
[----:B------:R-:W-:Y:S02]  /*4ff0*/  SEL R214, R214, 0xffffffe0, !P0 ;  /* 0xffffffe0d6d67807 */ /* 0x000fe40004000000 */
[----:B------:R-:W-:-:S03]  /*5000*/  SHF.L.U64.HI R249, R0, 0x2, R2 ;  /* 0x0000000200f97819 */ /* 0x000fc60000010202 */
[----:B---3--:R-:W-:-:S05]  /*5010*/  @UP1 UMOV UR5, UR6 ;  /* 0x0000000600051c82 */ /* 0x008fca0008000000 */
.L_x_644:
[----:B------:R-:W0:Y:S01]  /*5020*/  LDGDEPBAR ;  /* 0x00000000000079af */ /* 0x000e220000000000 */
[----:B------:R-:W-:Y:S01]  /*5030*/  IMAD.IADD R0, R208, 0x1, R214 ;  /* 0x00000001d0007824 */ /* 0x000fe200078e02d6 */
[----:B------:R-:W-:Y:S01]  /*5040*/  IADD3 R2, P0, R251, UR22, RZ ;  /* 0x00000016fb027c10 */ /* 0x000fe2000ff1e0ff */
[----:B------:R-:W-:Y:S03]  /*5050*/  USHF.L.U32 UR6, UR13, 0x6, URZ ;  /* 0x000000060d067899 */ /* 0x000fe6000800063f */
[----:B------:R-:W2:Y:S01]  /*5060*/  LDL R204, [R1+0x4] ;  /* 0x0000040001cc7983 */ /* 0x000ea20000100800 */
[----:B------:R-:W-:Y:S01]  /*5070*/  UMOV UR8, UR59 ;  /* 0x0000003b00087c82 */ /* 0x000fe20008000000 */
[----:B------:R-:W-:Y:S01]  /*5080*/  IADD3.X R3, R250, UR21, RZ, P0, !PT ;  /* 0x00000015fa037c10 */ /* 0x000fe200087fe4ff */
[----:B------:R-:W-:Y:S01]  /*5090*/  UISETP.GE.AND UP0, UPT, UR6, UR24, UPT ;  /* 0x000000180600728c */ /* 0x000fe2000bf06270 */
[----:B------:R-:W-:Y:S04]  /*50a0*/  DEPBAR.LE SB0, 0x0 ;  /* 0x000080000000791a */ /* 0x000fe80000000000 */
[----:B------:R-:W-:Y:S06]  /*50b0*/  BAR.SYNC.DEFER_BLOCKING 0x0 ;  /* 0x0000000000007b1d */ /* 0x000fec0000010000 */
[----:B------:R-:W-:Y:S06]  /*50c0*/  LDSM.16.M88.4 R32, [R208] ;  /* 0x00000000d020783b */ /* 0x000fec0000000200 */
[----:B------:R-:W1:Y:S06]  /*50d0*/  LDSM.16.M88.4 R16, [R211+UR4+0xc000] ;  /* 0x00c00004d310783b */ /* 0x000e6c0008000200 */
[----:B------:R-:W3:Y:S06]  /*50e0*/  LDSM.16.M88.4 R28, [R208+0x1000] ;  /* 0x00100000d01c783b */ /* 0x000eec0000000200 */
[----:B------:R-:W4:Y:S06]  /*50f0*/  LDSM.16.M88.4 R164, [R211+UR4+0xc800] ;  /* 0x00c80004d3a4783b */ /* 0x000f2c0008000200 */
[----:B------:R-:W-:Y:S06]  /*5100*/  LDSM.16.M88.4 R168, [R0] ;  /* 0x0000000000a8783b */ /* 0x000fec0000000200 */
[----:B------:R-:W4:Y:S06]  /*5110*/  LDSM.16.M88.4 R172, [R210] ;  /* 0x00000000d2ac783b */ /* 0x000f2c0000000200 */
[----:B------:R-:W4:Y:S06]  /*5120*/  LDSM.16.M88.4 R176, [R0+0x1000] ;  /* 0x0010000000b0783b */ /* 0x000f2c0000000200 */
[----:B------:R-:W4:Y:S01]  /*5130*/  LDSM.16.M88.4 R180, [R210+0x800] ;  /* 0x00080000d2b4783b */ /* 0x000f220000000200 */
[-C--:B-1----:R-:W-:Y:S05]  /*5140*/  HMMA.16816.F32 R4, R32, R16.reuse, RZ ;  /* 0x000000102004723c */ /* 0x082fea00000018ff */
[----:B------:R-:W-:Y:S01]  /*5150*/  LDSM.16.M88.4 R188, [R213] ;  /* 0x00000000d5bc783b */ /* 0x000fe20000000200 */
[C---:B---3--:R-:W-:Y:S05]  /*5160*/  HMMA.16816.F32 R8, R28.reuse, R16, RZ ;  /* 0x000000101c08723c */ /* 0x048fea00000018ff */
[----:B-----5:R-:W5:Y:S01]  /*5170*/  LDG.E R203, desc[UR14][R2.64] ;  /* 0x0000000e02cb7981 */ /* 0x020f62000c1e1900 */
[-C--:B------:R-:W-:Y:S05]  /*5180*/  HMMA.16816.F32 R12, R28, R18.reuse, RZ ;  /* 0x000000121c0c723c */ /* 0x080fea00000018ff */
[----:B------:R-:W5:Y:S06]  /*5190*/  LDG.E R221, desc[UR14][R2.64+0x20] ;  /* 0x0000200e02dd7981 */ /* 0x000f6c000c1e1900 */
[----:B------:R-:W5:Y:S01]  /*51a0*/  LDG.E R202, desc[UR14][R2.64+0x80] ;  /* 0x0000800e02ca7981 */ /* 0x000f62000c1e1900 */
[C---:B------:R-:W-:Y:S05]  /*51b0*/  HMMA.16816.F32 R16, R32.reuse, R18, RZ ;  /* 0x000000122010723c */ /* 0x040fea00000018ff */
[----:B------:R1:W5:Y:S01]  /*51c0*/  LDG.E R201, desc[UR14][R2.64+0xa0] ;  /* 0x0000a00e02c97981 */ /* 0x000362000c1e1900 */
[-C--:B----4-:R-:W-:Y:S06]  /*51d0*/  HMMA.16816.F32 R20, R32, R164.reuse, RZ ;  /* 0x000000a42014723c */ /* 0x090fec00000018ff */
[C---:B------:R-:W-:Y:S06]  /*51e0*/  HMMA.16816.F32 R24, R28.reuse, R164, RZ ;  /* 0x000000a41c18723c */ /* 0x040fec00000018ff */
[-C--:B------:R-:W-:Y:S06]  /*51f0*/  HMMA.16816.F32 R28, R28, R166.reuse, RZ ;  /* 0x000000a61c1c723c */ /* 0x080fec00000018ff */
[----:B------:R-:W-:Y:S01]  /*5200*/  HMMA.16816.F32 R32, R32, R166, RZ ;  /* 0x000000a62020723c */ /* 0x000fe200000018ff */
[----:B------:R-:W-:Y:S01]  /*5210*/  LDSM.16.M88.4 R164, [R213+0x800] ;  /* 0x00080000d5a4783b */ /* 0x000fe20000000200 */
[--C-:B-1----:R-:W-:Y:S04]  /*5220*/  IMAD.IADD R3, R208, 0x1, R200.reuse ;  /* 0x00000001d0037824 */ /* 0x102fe800078e02c8 */
[-C--:B------:R-:W-:Y:S01]  /*5230*/  HMMA.16816.F32 R4, R168, R172.reuse, R4 ;  /* 0x000000aca804723c */ /* 0x080fe20000001804 */
[----:B------:R-:W1:Y:S04]  /*5240*/  LDSM.16.M88.4 R184, [R3] ;  /* 0x0000000003b8783b */ /* 0x000e680000000200 */
[----:B------:R-:W-:Y:S01]  /*5250*/  IMAD.IADD R2, R0, 0x1, R200 ;  /* 0x0000000100027824 */ /* 0x000fe200078e02c8 */
[C---:B------:R-:W-:Y:S01]  /*5260*/  HMMA.16816.F32 R8, R176.reuse, R172, R8 ;  /* 0x000000acb008723c */ /* 0x040fe20000001808 */
[----:B------:R-:W3:Y:S05]  /*5270*/  LDSM.16.M88.4 R192, [R3+0x1000] ;  /* 0x0010000003c0783b */ /* 0x000eea0000000200 */
[-C--:B------:R-:W-:Y:S01]  /*5280*/  HMMA.16816.F32 R12, R176, R174.reuse, R12 ;  /* 0x000000aeb00c723c */ /* 0x080fe2000000180c */
[----:B------:R-:W-:Y:S05]  /*5290*/  LDSM.16.M88.4 R196, [R2+0x1000] ;  /* 0x0010000002c4783b */ /* 0x000fea0000000200 */
        /* <DEDUP_REMOVED lines=9> */
[----:B------:R-:W-:Y:S05]  /*5330*/  LDSM.16.M88.4 R180, [R208+0x2000] ;  /* 0x00200000d0b4783b */ /* 0x000fea0000000200 */
[C---:B---3--:R-:W-:Y:S06]  /*5340*/  HMMA.16816.F32 R8, R192.reuse, R188, R8 ;  /* 0x000000bcc008723c */ /* 0x048fec0000001808 */
[-C--:B------:R-:W-:Y:S06]  /*5350*/  HMMA.16816.F32 R12, R192, R190.reuse, R12 ;  /* 0x000000bec00c723c */ /* 0x080fec000000180c */
[C---:B------:R-:W-:Y:S01]  /*5360*/  HMMA.16816.F32 R16, R184.reuse, R190, R16 ;  /* 0x000000beb810723c */ /* 0x040fe20000001810 */
[----:B------:R-:W1:Y:S05]  /*5370*/  LDSM.16.M88.4 R188, [R211+UR4+0x10000] ;  /* 0x01000004d3bc783b */ /* 0x000e6a0008000200 */
[-C--:B------:R-:W-:Y:S06]  /*5380*/  HMMA.16816.F32 R20, R184, R164.reuse, R20 ;  /* 0x000000a4b814723c */ /* 0x080fec0000001814 */
[C---:B------:R-:W-:Y:S06]  /*5390*/  HMMA.16816.F32 R24, R192.reuse, R164, R24 ;  /* 0x000000a4c018723c */ /* 0x040fec0000001818 */
[-C--:B------:R-:W-:Y:S01]  /*53a0*/  HMMA.16816.F32 R28, R192, R166.reuse, R28 ;  /* 0x000000a6c01c723c */ /* 0x080fe2000000181c */
[----:B------:R-:W3:Y:S05]  /*53b0*/  LDSM.16.M88.4 R192, [R208+0x3000] ;  /* 0x00300000d0c0783b */ /* 0x000eea0000000200 */
[----:B------:R-:W-:Y:S01]  /*53c0*/  HMMA.16816.F32 R32, R184, R166, R32 ;  /* 0x000000a6b820723c */ /* 0x000fe20000001820 */
[----:B------:R-:W3:Y:S05]  /*53d0*/  LDSM.16.M88.4 R164, [R211+UR4+0x10800] ;  /* 0x01080004d3a4783b */ /* 0x000eea0008000200 */
[-C--:B----4-:R-:W-:Y:S01]  /*53e0*/  HMMA.16816.F32 R4, R172, R176.reuse, R4 ;  /* 0x000000b0ac04723c */ /* 0x090fe20000001804 */
[----:B------:R-:W-:Y:S05]  /*53f0*/  LDSM.16.M88.4 R184, [R210+0x4000] ;  /* 0x00400000d2b8783b */ /* 0x000fea0000000200 */
[C---:B------:R-:W-:Y:S06]  /*5400*/  HMMA.16816.F32 R8, R196.reuse, R176, R8 ;  /* 0x000000b0c408723c */ /* 0x040fec0000001808 */
[-C--:B------:R-:W-:Y:S06]  /*5410*/  HMMA.16816.F32 R12, R196, R178.reuse, R12 ;  /* 0x000000b2c40c723c */ /* 0x080fec000000180c */
[C---:B------:R-:W-:Y:S01]  /*5420*/  HMMA.16816.F32 R16, R172.reuse, R178, R16 ;  /* 0x000000b2ac10723c */ /* 0x040fe20000001810 */
[----:B------:R-:W4:Y:S05]  /*5430*/  LDSM.16.M88.4 R176, [R0+0x2000] ;  /* 0x0020000000b0783b */ /* 0x000f2a0000000200 */
[-C--:B------:R-:W-:Y:S06]  /*5440*/  HMMA.16816.F32 R20, R172, R168.reuse, R20 ;  /* 0x000000a8ac14723c */ /* 0x080fec0000001814 */
[C---:B------:R-:W-:Y:S06]  /*5450*/  HMMA.16816.F32 R24, R196.reuse, R168, R24 ;  /* 0x000000a8c418723c */ /* 0x040fec0000001818 */
[-C--:B------:R-:W-:Y:S01]  /*5460*/  HMMA.16816.F32 R28, R196, R170.reuse, R28 ;  /* 0x000000aac41c723c */ /* 0x080fe2000000181c */
[----:B------:R-:W4:Y:S05]  /*5470*/  LDSM.16.M88.4 R196, [R0+0x3000] ;  /* 0x0030000000c4783b */ /* 0x000f2a0000000200 */
[----:B------:R-:W-:Y:S01]  /*5480*/  HMMA.16816.F32 R32, R172, R170, R32 ;  /* 0x000000aaac20723c */ /* 0x000fe20000001820 */
[----:B------:R-:W2:Y:S05]  /*5490*/  LDSM.16.M88.4 R168, [R210+0x4800] ;  /* 0x00480000d2a8783b */ /* 0x000eaa0000000200 */
[-C--:B-1----:R-:W-:Y:S01]  /*54a0*/  HMMA.16816.F32 R4, R180, R188.reuse, R4 ;  /* 0x000000bcb404723c */ /* 0x082fe20000001804 */
[----:B------:R-:W-:Y:S05]  /*54b0*/  LDSM.16.M88.4 R172, [R3+0x2000] ;  /* 0x0020000003ac783b */ /* 0x000fea0000000200 */
[C---:B---3--:R-:W-:Y:S06]  /*54c0*/  HMMA.16816.F32 R8, R192.reuse, R188, R8 ;  /* 0x000000bcc008723c */ /* 0x048fec0000001808 */
[-C--:B------:R-:W-:Y:S06]  /*54d0*/  HMMA.16816.F32 R12, R192, R190.reuse, R12 ;  /* 0x000000bec00c723c */ /* 0x080fec000000180c */
[C---:B------:R-:W-:Y:S01]  /*54e0*/  HMMA.16816.F32 R16, R180.reuse, R190, R16 ;  /* 0x000000beb410723c */ /* 0x040fe20000001810 */
[----:B------:R-:W1:Y:S05]  /*54f0*/  LDSM.16.M88.4 R188, [R213+0x4000] ;  /* 0x00400000d5bc783b */ /* 0x000e6a0000000200 */
[-C--:B------:R-:W-:Y:S06]  /*5500*/  HMMA.16816.F32 R20, R180, R164.reuse, R20 ;  /* 0x000000a4b414723c */ /* 0x080fec0000001814 */
[C---:B------:R-:W-:Y:S06]  /*5510*/  HMMA.16816.F32 R24, R192.reuse, R164, R24 ;  /* 0x000000a4c018723c */ /* 0x040fec0000001818 */
[-C--:B------:R-:W-:Y:S01]  /*5520*/  HMMA.16816.F32 R28, R192, R166.reuse, R28 ;  /* 0x000000a6c01c723c */ /* 0x080fe2000000181c */
[----:B------:R3:W1:Y:S05]  /*5530*/  LDSM.16.M88.4 R192, [R3+0x3000] ;  /* 0x0030000003c0783b */ /* 0x00066a0000000200 */
[----:B------:R-:W-:Y:S01]  /*5540*/  HMMA.16816.F32 R32, R180, R166, R32 ;  /* 0x000000a6b420723c */ /* 0x000fe20000001820 */
[----:B------:R-:W1:Y:S05]  /*5550*/  LDSM.16.M88.4 R164, [R213+0x4800] ;  /* 0x00480000d5a4783b */ /* 0x000e6a0000000200 */
[-C--:B----4-:R-:W-:Y:S06]  /*5560*/  HMMA.16816.F32 R4, R176, R184.reuse, R4 ;  /* 0x000000b8b004723c */ /* 0x090fec0000001804 */
[C---:B------:R-:W-:Y:S06]  /*5570*/  HMMA.16816.F32 R8, R196.reuse, R184, R8 ;  /* 0x000000b8c408723c */ /* 0x040fec0000001808 */
[-C--:B------:R-:W-:Y:S01]  /*5580*/  HMMA.16816.F32 R12, R196, R186.reuse, R12 ;  /* 0x000000bac40c723c */ /* 0x080fe2000000180c */
[----:B---3--:R-:W-:Y:S04]  /*5590*/  IMAD.U32 R3, RZ, RZ, UR26 ;  /* 0x0000001aff037e24 */ /* 0x008fe8000f8e00ff */
[----:B--2---:R-:W-:Y:S01]  /*55a0*/  IMAD R3, R3, 0x80, R204 ;  /* 0x0000008003037824 */ /* 0x004fe200078e02cc */
[C---:B------:R-:W-:Y:S05]  /*55b0*/  HMMA.16816.F32 R16, R176.reuse, R186, R16 ;  /* 0x000000bab010723c */ /* 0x040fea0000001810 */
[----:B------:R-:W-:Y:S01]  /*55c0*/  IADD3 R0, R246, -UR16, -R3 ;  /* 0x80000010f6007c10 */ /* 0x000fe2000fffe803 */
[-C--:B------:R-:W-:Y:S05]  /*55d0*/  HMMA.16816.F32 R20, R176, R168.reuse, R20 ;  /* 0x000000a8b014723c */ /* 0x080fea0000001814 */
[----:B------:R-:W-:Y:S01]  /*55e0*/  VIADD R0, R0, UR12 ;  /* 0x0000000c00007c36 */ /* 0x000fe20008000000 */
[C---:B------:R-:W-:Y:S05]  /*55f0*/  HMMA.16816.F32 R24, R196.reuse, R168, R24 ;  /* 0x000000a8c418723c */ /* 0x040fea0000001818 */
[----:B------:R-:W-:Y:S01]  /*5600*/  VIADD R0, R0, UR6 ;  /* 0x0000000600007c36 */ /* 0x000fe20008000000 */
[-C--:B------:R-:W-:Y:S05]  /*5610*/  HMMA.16816.F32 R28, R196, R170.reuse, R28 ;  /* 0x000000aac41c723c */ /* 0x080fea000000181c */
[C---:B------:R-:W-:Y:S01]  /*5620*/  VIADD R183, R0.reuse, 0x27 ;  /* 0x0000002700b77836 */ /* 0x040fe20000000000 */
[----:B------:R-:W-:Y:S01]  /*5630*/  HMMA.16816.F32 R32, R176, R170, R32 ;  /* 0x000000aab020723c */ /* 0x000fe20000001820 */
[----:B------:R-:W-:Y:S03]  /*5640*/  LDSM.16.M88.4 R168, [R212+0x4000] ;  /* 0x00400000d4a8783b */ /* 0x000fe60000000200 */
[----:B------:R-:W-:Y:S01]  /*5650*/  ISETP.GE.AND P0, PT, R183, RZ, PT ;  /* 0x000000ffb700720c */ /* 0x000fe20003f06270 */
[----:B------:R-:W-:Y:S01]  /*5660*/  VIADD R182, R0, 0xffffffff ;  /* 0xffffffff00b67836 */ /* 0x000fe20000000000 */
[-C--:B-1----:R-:W-:Y:S01]  /*5670*/  HMMA.16816.F32 R4, R172, R188.reuse, R4 ;  /* 0x000000bcac04723c */ /* 0x082fe20000001804 */
[----:B------:R-:W-:Y:S04]  /*5680*/  LDSM.16.M88.4 R176, [R212+0x4800] ;  /* 0x00480000d4b0783b */ /* 0x000fe80000000200 */
[----:B------:R-:W-:Y:S01]  /*5690*/  ISETP.GE.AND P5, PT, R182, RZ, PT ;  /* 0x000000ffb600720c */ /* 0x000fe20003fa6270 */
[C---:B------:R-:W-:Y:S05]  /*56a0*/  HMMA.16816.F32 R8, R192.reuse, R188, R8 ;  /* 0x000000bcc008723c */ /* 0x040fea0000001808 */
[C---:B------:R-:W-:Y:S01]  /*56b0*/  @!P0 IADD3 R183, -R0.reuse, -0x27, RZ ;  /* 0xffffffd900b78810 */ /* 0x040fe20007ffe1ff */
[-C--:B------:R-:W-:Y:S05]  /*56c0*/  HMMA.16816.F32 R12, R192, R190.reuse, R12 ;  /* 0x000000bec00c723c */ /* 0x080fea000000180c */
[----:B------:R-:W-:Y:S01]  /*56d0*/  I2FP.F32.S32 R183, R183 ;  /* 0x000000b700b77245 */ /* 0x000fe20000201400 */
[C---:B------:R-:W-:Y:S05]  /*56e0*/  HMMA.16816.F32 R16, R172.reuse, R190, R16 ;  /* 0x000000beac10723c */ /* 0x040fea0000001810 */
[C---:B------:R-:W-:Y:S01]  /*56f0*/  @!P5 IADD3 R182, -R0.reuse, 0x1, RZ ;  /* 0x0000000100b6d810 */ /* 0x040fe20007ffe1ff */
[-C--:B------:R-:W-:Y:S05]  /*5700*/  HMMA.16816.F32 R20, R172, R164.reuse, R20 ;  /* 0x000000a4ac14723c */ /* 0x080fea0000001814 */
[----:B------:R-:W-:Y:S01]  /*5710*/  I2FP.F32.S32 R182, R182 ;  /* 0x000000b600b67245 */ /* 0x000fe20000201400 */
[C---:B------:R-:W-:Y:S05]  /*5720*/  HMMA.16816.F32 R24, R192.reuse, R164, R24 ;  /* 0x000000a4c018723c */ /* 0x040fea0000001818 */
[C---:B------:R-:W-:Y:S01]  /*5730*/  VIADD R181, R0.reuse, 0x8 ;  /* 0x0000000800b57836 */ /* 0x040fe20000000000 */
[-C--:B------:R-:W-:Y:S04]  /*5740*/  HMMA.16816.F32 R28, R192, R166.reuse, R28 ;  /* 0x000000a6c01c723c */ /* 0x080fe8000000181c */
[----:B------:R-:W-:Y:S01]  /*5750*/  ISETP.GE.AND P4, PT, R181, RZ, PT ;  /* 0x000000ffb500720c */ /* 0x000fe20003f86270 */
[----:B------:R-:W-:Y:S01]  /*5760*/  VIADD R180, R0, 0x7 ;  /* 0x0000000700b47836 */ /* 0x000fe20000000000 */
[----:B------:R-:W-:Y:S01]  /*5770*/  HMMA.16816.F32 R32, R172, R166, R32 ;  /* 0x000000a6ac20723c */ /* 0x000fe20000001820 */
[----:B------:R-:W1:Y:S03]  /*5780*/  LDSM.16.M88.4 R164, [R2+0x2000] ;  /* 0x0020000002a4783b */ /* 0x000e660000000200 */
[----:B------:R-:W-:Y:S01]  /*5790*/  ISETP.GE.AND P3, PT, R180, RZ, PT ;  /* 0x000000ffb400720c */ /* 0x000fe20003f66270 */
[C---:B------:R-:W-:Y:S02]  /*57a0*/  VIADD R189, R0.reuse, 0xfffffff7 ;  /* 0xfffffff700bd7836 */ /* 0x040fe40000000000 */
[----:B------:R2:W3:Y:S01]  /*57b0*/  LDSM.16.M88.4 R172, [R2+0x3000] ;  /* 0x0030000002ac783b */ /* 0x0004e20000000200 */
[C---:B------:R-:W-:Y:S02]  /*57c0*/  VIADD R185, R0.reuse, 0x20 ;  /* 0x0000002000b97836 */ /* 0x040fe40000000000 */
[----:B------:R-:W-:Y:S01]  /*57d0*/  ISETP.GE.AND P0, PT, R189, RZ, PT ;  /* 0x000000ffbd00720c */ /* 0x000fe20003f06270 */
[C---:B------:R-:W-:Y:S01]  /*57e0*/  VIADD R184, R0.reuse, 0x1f ;  /* 0x0000001f00b87836 */ /* 0x040fe20000000000 */
[C---:B------:R-:W-:Y:S01]  /*57f0*/  @!P4 IADD3 R181, -R0.reuse, -0x8, RZ ;  /* 0xfffffff800b5c810 */ /* 0x040fe20007ffe1ff */
[C---:B------:R-:W-:Y:S01]  /*5800*/  VIADD R187, R0.reuse, 0x18 ;  /* 0x0000001800bb7836 */ /* 0x040fe20000000000 */
[----:B------:R-:W-:Y:S01]  /*5810*/  ISETP.GE.AND P6, PT, R185, RZ, PT ;  /* 0x000000ffb900720c */ /* 0x000fe20003fc6270 */
[----:B------:R-:W-:Y:S01]  /*5820*/  VIADD R186, R0, 0x17 ;  /* 0x0000001700ba7836 */ /* 0x000fe20000000000 */
        /* <DEDUP_REMOVED lines=8> */
[C---:B------:R-:W-:Y:S01]  /*58b0*/  @!P0 IADD3 R189, -R0.reuse, 0x9, RZ ;  /* 0x0000000900bd8810 */ /* 0x040fe20007ffe1ff */
[----:B------:R-:W-:Y:S01]  /*58c0*/  VIADD R192, R0, 0x10 ;  /* 0x0000001000c07836 */ /* 0x000fe20000000000 */
[----:B------:R-:W-:Y:S01]  /*58d0*/  ISETP.GE.AND P0, PT, R194, RZ, PT ;  /* 0x000000ffc200720c */ /* 0x000fe20003f06270 */
[C---:B------:R-:W-:Y:S01]  /*58e0*/  VIADD R193, R0.reuse, 0xf ;  /* 0x0000000f00c17836 */ /* 0x040fe20000000000 */
[C---:B------:R-:W-:Y:S01]  /*58f0*/  @!P6 IADD3 R185, -R0.reuse, -0x20, RZ ;  /* 0xffffffe000b9e810 */ /* 0x040fe20007ffe1ff */
[C---:B------:R-:W-:Y:S01]  /*5900*/  VIADD R195, R0.reuse, 0xffffffe8 ;  /* 0xffffffe800c37836 */ /* 0x040fe20000000000 */
[C---:B------:R-:W-:Y:S01]  /*5910*/  @!P5 IADD3 R184, -R0.reuse, -0x1f, RZ ;  /* 0xffffffe100b8d810 */ /* 0x040fe20007ffe1ff */
[C---:B--2---:R-:W-:Y:S01]  /*5920*/  VIADD R2, R0.reuse, 0x28 ;  /* 0x0000002800027836 */ /* 0x044fe20000000000 */
[----:B------:R-:W-:Y:S02]  /*5930*/  ISETP.GE.AND P6, PT, R191, RZ, PT ;  /* 0x000000ffbf00720c */ /* 0x000fe40003fc6270 */
[----:B------:R-:W-:Y:S02]  /*5940*/  @!P4 IADD3 R187, -R0, -0x18, RZ ;  /* 0xffffffe800bbc810 */ /* 0x000fe40007ffe1ff */
[----:B------:R-:W-:Y:S02]  /*5950*/  ISETP.GE.AND P1, PT, R2, RZ, PT ;  /* 0x000000ff0200720c */ /* 0x000fe40003f26270 */
[----:B------:R-:W-:Y:S02]  /*5960*/  @!P3 IADD3 R186, -R0, -0x17, RZ ;  /* 0xffffffe900bab810 */ /* 0x000fe40007ffe1ff */
[----:B------:R-:W-:Y:S01]  /*5970*/  ISETP.GE.AND P5, PT, R190, RZ, PT ;  /* 0x000000ffbe00720c */ /* 0x000fe20003fa6270 */
[-C--:B-1----:R-:W-:Y:S05]  /*5980*/  HMMA.16816.F32 R4, R164, R168.reuse, R4 ;  /* 0x000000a8a404723c */ /* 0x082fea0000001804 */
[----:B------:R-:W-:Y:S01]  /*5990*/  ISETP.GE.AND P4, PT, R192, RZ, PT ;  /* 0x000000ffc000720c */ /* 0x000fe20003f86270 */
[C---:B---3--:R-:W-:Y:S04]  /*59a0*/  HMMA.16816.F32 R8, R172.reuse, R168, R8 ;  /* 0x000000a8ac08723c */ /* 0x048fe80000001808 */
[----:B------:R-:W-:Y:S02]  /*59b0*/  ISETP.GE.AND P3, PT, R193, RZ, PT ;  /* 0x000000ffc100720c */ /* 0x000fe40003f66270 */
[----:B------:R-:W-:Y:S01]  /*59c0*/  @!P1 IADD3 R2, -R0, -0x28, RZ ;  /* 0xffffffd800029810 */ /* 0x000fe20007ffe1ff */
[-C--:B------:R-:W-:Y:S03]  /*59d0*/  HMMA.16816.F32 R12, R172, R170.reuse, R12 ;  /* 0x000000aaac0c723c */ /* 0x080fe6000000180c */
[----:B------:R-:W-:Y:S02]  /*59e0*/  ISETP.GE.AND P1, PT, R188, RZ, PT ;  /* 0x000000ffbc00720c */ /* 0x000fe40003f26270 */
[----:B------:R-:W-:Y:S01]  /*59f0*/  I2FP.F32.S32 R2, R2 ;  /* 0x0000000200027245 */ /* 0x000fe20000201400 */
[C---:B------:R-:W-:Y:S05]  /*5a00*/  HMMA.16816.F32 R16, R164.reuse, R170, R16 ;  /* 0x000000aaa410723c */ /* 0x040fea0000001810 */
[C---:B------:R-:W-:Y:S01]  /*5a10*/  @!P0 IADD3 R194, -R0.reuse, 0x19, RZ ;  /* 0x0000001900c28810 */ /* 0x040fe20007ffe1ff */
[-C--:B------:R-:W-:Y:S01]  /*5a20*/  HMMA.16816.F32 R20, R164, R176.reuse, R20 ;  /* 0x000000b0a414723c */ /* 0x080fe20000001814 */
[----:B------:R-:W-:Y:S04]  /*5a30*/  PLOP3.LUT P0, PT, PT, PT, UP0, 0x80, 0x0 ;  /* 0x000000000000781c */ /* 0x000fe80003f0f008 */
[----:B------:R-:W-:Y:S01]  /*5a40*/  @!P1 IADD3 R188, -R0, 0x8, RZ ;  /* 0x0000000800bc9810 */ /* 0x000fe20007ffe1ff */
[C---:B------:R-:W-:Y:S04]  /*5a50*/  HMMA.16816.F32 R24, R172.reuse, R176, R24 ;  /* 0x000000b0ac18723c */ /* 0x040fe80000001818 */
[----:B------:R-:W-:Y:S01]  /*5a60*/  ISETP.GE.AND P1, PT, R195, RZ, PT ;  /* 0x000000ffc300720c */ /* 0x000fe20003f26270 */
[----:B------:R-:W-:Y:S01]  /*5a70*/  FFMA.FTZ R10, R2, -UR5, R10 ;  /* 0x80000005020a7c23 */ /* 0x000fe2000801000a */
[----:B------:R-:W-:Y:S01]  /*5a80*/  IABS R168, R0 ;  /* 0x0000000000a87213 */ /* 0x000fe20000000000 */
[-C--:B------:R-:W-:Y:S04]  /*5a90*/  HMMA.16816.F32 R28, R172, R178.reuse, R28 ;  /* 0x000000b2ac1c723c */ /* 0x080fe8000000181c */
[----:B------:R-:W-:Y:S01]  /*5aa0*/  @!P6 IADD3 R191, -R0, 0x10, RZ ;  /* 0x0000001000bfe810 */ /* 0x000fe20007ffe1ff */
[----:B------:R-:W-:Y:S01]  /*5ab0*/  FFMA.FTZ R5, R182, -UR5, R5 ;  /* 0x80000005b6057c23 */ /* 0x000fe20008010005 */
[C---:B------:R-:W-:Y:S01]  /*5ac0*/  @!P5 IADD3 R190, -R0.reuse, 0x11, RZ ;  /* 0x0000001100bed810 */ /* 0x040fe20007ffe1ff */
[----:B------:R-:W-:Y:S04]  /*5ad0*/  HMMA.16816.F32 R32, R164, R178, R32 ;  /* 0x000000b2a420723c */ /* 0x000fe80000001820 */
[C---:B------:R-:W-:Y:S01]  /*5ae0*/  @!P4 IADD3 R192, -R0.reuse, -0x10, RZ ;  /* 0xfffffff000c0c810 */ /* 0x040fe20007ffe1ff */
[----:B------:R-:W-:Y:S01]  /*5af0*/  FFMA.FTZ R11, R183, -UR5, R11 ;  /* 0x80000005b70b7c23 */ /* 0x000fe2000801000b */
[----:B------:R-:W-:Y:S01]  /*5b00*/  @!P3 IADD3 R193, -R0, -0xf, RZ ;  /* 0xfffffff100c1b810 */ /* 0x000fe20007ffe1ff */
[----:B------:R-:W-:Y:S01]  /*5b10*/  FFMA.FTZ R19, R182, -UR5, R19 ;  /* 0x80000005b6137c23 */ /* 0x000fe20008010013 */
[----:B------:R-:W-:Y:S03]  /*5b20*/  @!P1 IADD3 R195, -R0, 0x18, RZ ;  /* 0x0000001800c39810 */ /* 0x000fe60007ffe1ff */
[----:B------:R-:W-:Y:S02]  /*5b30*/  I2FP.F32.S32 R0, R188 ;  /* 0x000000bc00007245 */ /* 0x000fe40000201400 */
[----:B------:R-:W-:Y:S02]  /*5b40*/  I2FP.F32.S32 R2, R189 ;  /* 0x000000bd00027245 */ /* 0x000fe40000201400 */
[----:B------:R-:W-:Y:S01]  /*5b50*/  I2FP.F32.S32 R181, R181 ;  /* 0x000000b500b57245 */ /* 0x000fe20000201400 */
[C---:B------:R-:W-:Y:S01]  /*5b60*/  FFMA.FTZ R16, R0.reuse, -UR5, R16 ;  /* 0x8000000500107c23 */ /* 0x040fe20008010010 */
[----:B------:R-:W-:Y:S01]  /*5b70*/  FFMA.FTZ R22, R0, -UR5, R22 ;  /* 0x8000000500167c23 */ /* 0x000fe20008010016 */
[C---:B------:R-:W-:Y:S01]  /*5b80*/  FFMA.FTZ R17, R2.reuse, -UR5, R17 ;  /* 0x8000000502117c23 */ /* 0x040fe20008010011 */
[----:B------:R-:W-:Y:S01]  /*5b90*/  FFMA.FTZ R23, R2, -UR5, R23 ;  /* 0x8000000502177c23 */ /* 0x000fe20008010017 */
[----:B------:R-:W-:Y:S01]  /*5ba0*/  I2FP.F32.S32 R180, R180 ;  /* 0x000000b400b47245 */ /* 0x000fe20000201400 */
[C---:B------:R-:W-:Y:S01]  /*5bb0*/  FFMA.FTZ R6, R181.reuse, -UR5, R6 ;  /* 0x80000005b5067c23 */ /* 0x040fe20008010006 */
[----:B------:R-:W-:Y:S01]  /*5bc0*/  I2FP.F32.S32 R168, R168 ;  /* 0x000000a800a87245 */ /* 0x000fe20000201400 */
[----:B------:R-:W-:Y:S01]  /*5bd0*/  FFMA.FTZ R28, R181, -UR5, R28 ;  /* 0x80000005b51c7c23 */ /* 0x000fe2000801001c */
[----:B------:R-:W-:Y:S01]  /*5be0*/  I2FP.F32.S32 R185, R185 ;  /* 0x000000b900b97245 */ /* 0x000fe20000201400 */
[----:B------:R-:W-:Y:S01]  /*5bf0*/  FFMA.FTZ R7, R180, -UR5, R7 ;  /* 0x80000005b4077c23 */ /* 0x000fe20008010007 */
[----:B------:R-:W-:Y:S01]  /*5c00*/  I2FP.F32.S32 R184, R184 ;  /* 0x000000b800b87245 */ /* 0x000fe20000201400 */
[----:B------:R-:W-:Y:S01]  /*5c10*/  FFMA.FTZ R4, R168, -UR5, R4 ;  /* 0x80000005a8047c23 */ /* 0x000fe20008010004 */
[----:B------:R-:W-:Y:S01]  /*5c20*/  I2FP.F32.S32 R187, R187 ;  /* 0x000000bb00bb7245 */ /* 0x000fe20000201400 */
[C---:B------:R-:W-:Y:S01]  /*5c30*/  FFMA.FTZ R8, R185.reuse, -UR5, R8 ;  /* 0x80000005b9087c23 */ /* 0x040fe20008010008 */
        /* <DEDUP_REMOVED lines=26> */
[----:B------:R-:W-:Y:S06]  /*5de0*/  @!P0 BRA `(.L_x_640) ;  /* 0x0000000000308947 */ /* 0x000fec0003800000 */
        /* <DEDUP_REMOVED lines=12> */
.L_x_640:
[----:B------:R-:W-:Y:S01]  /*5eb0*/  UIADD3 UR9, UR12, 0x1, -UR16 ;  /* 0x000000010c097890 */ /* 0x000fe2000fffe810 */
[----:B------:R-:W-:Y:S01]  /*5ec0*/  VIADD R164, R246, UR6 ;  /* 0x00000006f6a47c36 */ /* 0x000fe20008000000 */
[----:B------:R-:W-:Y:S01]  /*5ed0*/  UIADD3 UR7, -UR8, UR12, -UR16 ;  /* 0x0000000c08077290 */ /* 0x000fe2000fffe910 */
[C---:B------:R-:W-:Y:S01]  /*5ee0*/  VIADD R172, R3.reuse, 0x1 ;  /* 0x0000000103ac7836 */ /* 0x040fe20000000000 */
[----:B------:R-:W-:Y:S01]  /*5ef0*/  UIADD3 UR6, UR9, UR30, URZ ;  /* 0x0000001e09067290 */ /* 0x000fe2000fffe03f */
[C---:B------:R-:W-:Y:S01]  /*5f00*/  VIADD R171, R3.reuse, 0x8 ;  /* 0x0000000803ab7836 */ /* 0x040fe20000000000 */
[----:B------:R-:W-:Y:S01]  /*5f10*/  UMOV UR18, UR8 ;  /* 0x0000000800127c82 */ /* 0x000fe20008000000 */
[C---:B------:R-:W-:Y:S01]  /*5f20*/  VIADD R170, R3.reuse, 0x9 ;  /* 0x0000000903aa7836 */ /* 0x040fe20000000000 */
[----:B------:R-:W-:Y:S01]  /*5f30*/  VIADDMNMX R2, R164, UR7, RZ, !PT ;  /* 0x00000007a4027c46 */ /* 0x000fe2000f8001ff */
[C---:B------:R-:W-:Y:S02]  /*5f40*/  VIADD R169, R3.reuse, 0x10 ;  /* 0x0000001003a97836 */ /* 0x040fe40000000000 */
[----:B------:R-:W-:Y:S01]  /*5f50*/  IMAD.U32 R0, RZ, RZ, UR6 ;  /* 0x00000006ff007e24 */ /* 0x000fe2000f8e00ff */
[CC--:B------:R-:W-:Y:S01]  /*5f60*/  ISETP.GE.AND P1, PT, R3.reuse, R2.reuse, PT ;  /* 0x000000020300720c */ /* 0x0c0fe20003f26270 */
[C---:B------:R-:W-:Y:S01]  /*5f70*/  VIADD R168, R3.reuse, 0x11 ;  /* 0x0000001103a87836 */ /* 0x040fe20000000000 */
[----:B------:R-:W-:Y:S01]  /*5f80*/  ISETP.GE.AND P0, PT, R172, R2, PT ;  /* 0x00000002ac00720c */ /* 0x000fe20003f06270 */
[C---:B------:R-:W-:Y:S01]  /*5f90*/  VIADD R167, R3.reuse, 0x18 ;  /* 0x0000001803a77836 */ /* 0x040fe20000000000 */
[C---:B------:R-:W-:Y:S01]  /*5fa0*/  VIADDMNMX R0, R164.reuse, R0, UR12, PT ;  /* 0x0000000ca4007e46 */ /* 0x040fe2000b800100 */
[----:B------:R-:W-:Y:S01]  /*5fb0*/  VIADD R166, R3, 0x19 ;  /* 0x0000001903a67836 */ /* 0x000fe20000000000 */
[----:B------:R-:W-:Y:S01]  /*5fc0*/  ISETP.GE.AND P6, PT, R171, R2, PT ;  /* 0x00000002ab00720c */ /* 0x000fe20003fc6270 */
[----:B------:R-:W-:Y:S01]  /*5fd0*/  IMAD.U32 R174, RZ, RZ, UR6 ;  /* 0x00000006ffae7e24 */ /* 0x000fe2000f8e00ff */
[-C--:B------:R-:W-:Y:S01]  /*5fe0*/  ISETP.GE.OR P1, PT, R3, R0.reuse, !P1 ;  /* 0x000000000300720c */ /* 0x080fe20004f26670 */
[----:B------:R-:W-:Y:S01]  /*5ff0*/  VIADD R165, R164, 0x20 ;  /* 0x00000020a4a57836 */ /* 0x000fe20000000000 */
[----:B------:R-:W-:Y:S01]  /*6000*/  ISETP.GE.OR P0, PT, R172, R0, !P0 ;  /* 0x00000000ac00720c */ /* 0x000fe20004706670 */
[----:B------:R-:W-:Y:S01]  /*6010*/  IMAD.U32 R173, RZ, RZ, UR6 ;  /* 0x00000006ffad7e24 */ /* 0x000fe2000f8e00ff */
[----:B------:R-:W-:Y:S02]  /*6020*/  FSEL R4, R4, -INF , !P1 ;  /* 0xff80000004047808 */ /* 0x000fe40004800000 */
[----:B------:R-:W-:Y:S02]  /*6030*/  FSEL R5, R5, -INF , !P0 ;  /* 0xff80000005057808 */ /* 0x000fe40004000000 */
        /* <DEDUP_REMOVED lines=56> */
[----:B------:R-:W-:Y:S02]  /*63c0*/  ISETP.GE.OR P0, PT, R170, R164, !P0 ;  /* 0x000000a4aa00720c */ /* 0x000fe40004706670 */
        /* <DEDUP_REMOVED lines=12> */
[----:B------:R-:W-:Y:S02]  /*6490*/  ISETP.GE.AND P0, PT, R172, R2, PT ;  /* 0x00000002ac00720c */ /* 0x000fe40003f06270 */
[----:B------:R-:W-:Y:S02]  /*64a0*/  VIMNMX R0, R173, UR12, PT ;  /* 0x0000000cad007c48 */ /* 0x000fe4000bfe0100 */
[-C--:B------:R-:W-:Y:S02]  /*64b0*/  ISETP.GE.OR P6, PT, R169, R164.reuse, !P6 ;  /* 0x000000a4a900720c */ /* 0x080fe400077c6670 */
[-C--:B------:R-:W-:Y:S02]  /*64c0*/  ISETP.GE.OR P5, PT, R168, R164.reuse, !P5 ;  /* 0x000000a4a800720c */ /* 0x080fe40006fa6670 */
[-C--:B------:R-:W-:Y:S02]  /*64d0*/  ISETP.GE.OR P4, PT, R167, R164.reuse, !P4 ;  /* 0x000000a4a700720c */ /* 0x080fe40006786670 */
[----:B------:R-:W-:Y:S02]  /*64e0*/  ISETP.GE.OR P3, PT, R166, R164, !P3 ;  /* 0x000000a4a600720c */ /* 0x000fe40005f66670 */
        /* <DEDUP_REMOVED lines=26> */
.L_x_641:
        /* <DEDUP_REMOVED lines=38> */
[----:B------:R-:W-:Y:S03]  /*68f0*/  PLOP3.LUT P1, PT, PT, PT, UP3, 0x80, 0x0 ;  /* 0x000000000000781c */ /* 0x000fe60003f2f038 */
[----:B------:R-:W1:Y:S01]  /*6900*/  MUFU.EX2 R177, R5 ;  /* 0x0000000500b17308 */ /* 0x000e620000000800 */
[--C-:B------:R-:W-:Y:S01]  /*6910*/  FFMA.FTZ R10, R10, UR17, -R0.reuse ;  /* 0x000000110a0a7c23 */ /* 0x100fe20008010800 */
[--C-:B------:R-:W-:Y:S01]  /*6920*/  FFMA.FTZ R11, R11, UR17, -R0.reuse ;  /* 0x000000110b0b7c23 */ /* 0x100fe20008010800 */
[--C-:B------:R-:W-:Y:S01]  /*6930*/  FFMA.FTZ R14, R14, UR17, -R0.reuse ;  /* 0x000000110e0e7c23 */ /* 0x100fe20008010800 */
[--C-:B------:R-:W-:Y:S01]  /*6940*/  FFMA.FTZ R15, R15, UR17, -R0.reuse ;  /* 0x000000110f0f7c23 */ /* 0x100fe20008010800 */
[--C-:B------:R-:W-:Y:S01]  /*6950*/  FFMA.FTZ R30, R30, UR17, -R0.reuse ;  /* 0x000000111e1e7c23 */ /* 0x100fe20008010800 */
[--C-:B------:R-:W-:Y:S04]  /*6960*/  FFMA.FTZ R26, R26, UR17, -R0.reuse ;  /* 0x000000111a1a7c23 */ /* 0x100fe80008010800 */
        /* <DEDUP_REMOVED lines=65> */
[-C--:B------:R-:W-:Y:S03]  /*6d80*/  IADD3 R204, R200, R0.reuse, RZ ;  /* 0x00000000c8cc7210 */ /* 0x080fe60007ffe0ff */
[----:B------:R-:W-:Y:S08]  /*6d90*/  LDSM.16.M88.4 R32, [R0+0x8000] ;  /* 0x008000000020783b */ /* 0x000ff00000000200 */
[----:B------:R-:W2:Y:S08]  /*6da0*/  LDSM.16.M88.4 R16, [R211+UR4+0x14000] ;  /* 0x01400004d310783b */ /* 0x000eb00008000200 */
[----:B------:R-:W3:Y:S01]  /*6db0*/  LDSM.16.M88.4 R28, [R0+0x9000] ;  /* 0x00900000001c783b */ /* 0x000ee20000000200 */
[----:B-1----:R-:W-:Y:S07]  /*6dc0*/  IADD3 R2, R214, R0, RZ ;  /* 0x00000000d6027210 */ /* 0x002fee0007ffe0ff */
[----:B------:R-:W1:Y:S01]  /*6dd0*/  LDSM.16.M88.4 R164, [R211+UR4+0x14800] ;  /* 0x01480004d3a4783b */ /* 0x000e620008000200 */
[----:B------:R-:W-:Y:S07]  /*6de0*/  IADD3 R3, R200, R2, RZ ;  /* 0x00000002c8037210 */ /* 0x000fee0007ffe0ff */
        /* <DEDUP_REMOVED lines=112> */
[C---:B------:R-:W-:Y:S01]  /*74f0*/  FADD.FTZ R8, -R202.reuse, R8 ;  /* 0x00000008ca087221 */ /* 0x040fe20000010100 */
[----:B------:R-:W-:Y:S01]  /*7500*/  FADD.FTZ R9, -R202, R9 ;  /* 0x00000009ca097221 */ /* 0x000fe20000010100 */
[----:B------:R-:W-:Y:S01]  /*7510*/  FADD.FTZ R19, -R221, R19 ;  /* 0x00000013dd137221 */ /* 0x000fe20000010100 */
[----:B------:R-:W-:Y:S01]  /*7520*/  F2FP.F16.F32.PACK_AB R179, R5, R4 ;  /* 0x0000000405b3723e */ /* 0x000fe200000000ff */
[----:B------:R-:W-:Y:S01]  /*7530*/  FMUL.FTZ R6, R236, R16 ;  /* 0x00000010ec067220 */ /* 0x000fe20000410000 */
[----:B------:R-:W-:Y:S01]  /*7540*/  F2FP.F16.F32.PACK_AB R176, R11, R10 ;  /* 0x0000000a0bb0723e */ /* 0x000fe200000000ff */
[----:B------:R-:W-:Y:S01]  /*7550*/  FMUL.FTZ R5, R235, R17 ;  /* 0x00000011eb057220 */ /* 0x000fe20000410000 */
[----:B------:R-:W-:Y:S01]  /*7560*/  FMUL.FTZ R4, R234, R18 ;  /* 0x00000012ea047220 */ /* 0x000fe20000410000 */
[----:B------:R-:W-:Y:S01]  /*7570*/  FMUL.FTZ R8, R182, R8 ;  /* 0x00000008b6087220 */ /* 0x000fe20000410000 */
[-C--:B-1----:R-:W-:Y:S03]  /*7580*/  HMMA.16816.F32 R20, R164, R168.reuse, R20 ;  /* 0x000000a8a414723c */ /* 0x082fe60000001814 */
[----:B------:R-:W-:Y:S01]  /*7590*/  FMUL.FTZ R9, R181, R9 ;  /* 0x00000009b5097220 */ /* 0x000fe20000410000 */
[----:B------:R-:W-:Y:S01]  /*75a0*/  FMUL.FTZ R18, R227, R19 ;  /* 0x00000013e3127220 */ /* 0x000fe20000410000 */
[----:B------:R-:W-:Y:S01]  /*75b0*/  F2FP.F16.F32.PACK_AB R19, R5, R6 ;  /* 0x000000060513723e */ /* 0x000fe200000000ff */
[C---:B------:R-:W-:Y:S05]  /*75c0*/  HMMA.16816.F32 R24, R172.reuse, R168, R24 ;  /* 0x000000a8ac18723c */ /* 0x040fea0000001818 */
[----:B------:R-:W-:Y:S01]  /*75d0*/  F2FP.F16.F32.PACK_AB R177, R9, R8 ;  /* 0x0000000809b1723e */ /* 0x000fe200000000ff */
        /* <DEDUP_REMOVED lines=17> */
[----:B------:R-:W-:Y:S01]  /*76f0*/  FADD.FTZ R31, -R201, R31 ;  /* 0x0000001fc91f7221 */ /* 0x000fe20000010100 */
[----:B------:R-:W-:Y:S01]  /*7700*/  FMUL.FTZ R22, R197, R22 ;  /* 0x00000016c5167220 */ /* 0x000fe20000410000 */
        /* <DEDUP_REMOVED lines=28> */
[----:B------:R-:W-:Y:S01]  /*78d0*/  ISETP.GE.AND P4, PT, R232, UR25, PT ;  /* 0x00000019e8007c0c */ /* 0x000fe2000bf86270 */
[----:B------:R-:W-:Y:S01]  /*78e0*/  ULOP3.LUT UR6, UR13, 0x1, URZ, 0xc0, !UPT ;  /* 0x000000010d067892 */ /* 0x000fe2000f8ec03f */
[----:B------:R-:W-:Y:S03]  /*78f0*/  ISETP.GE.AND P3, PT, R241, UR25, PT ;  /* 0x00000019f1007c0c */ /* 0x000fe6000bf66270 */
[----:B------:R-:W-:Y:S02]  /*7900*/  UISETP.NE.U32.AND UP0, UPT, UR6, 0x1, UPT ;  /* 0x000000010600788c */ /* 0x000fe4000bf05070 */
[----:B------:R-:W2:Y:S02]  /*7910*/  LDC R20, c[0x0][0x244] ;  /* 0x00009100ff147b82 */ /* 0x000ea40000000800 */
[----:B------:R-:W-:Y:S06]  /*7920*/  USEL UR6, UR60, 0x4000, !UP0 ;  /* 0x000040003c067887 */ /* 0x000fec000c000000 */
[----:B------:R-:W-:Y:S02]  /*7930*/  VIADD R220, R220, UR6 ;  /* 0x00000006dcdc7c36 */ /* 0x000fe40008000000 */
[----:B------:R-:W-:Y:S02]  /*7940*/  VIADD R226, R226, UR6 ;  /* 0x00000006e2e27c36 */ /* 0x000fe40008000000 */
[----:B------:R-:W-:Y:S01]  /*7950*/  VIADD R208, R208, UR6 ;  /* 0x00000006d0d07c36 */ /* 0x000fe20008000000 */
[----:B------:R3:W-:Y:S04]  /*7960*/  @P4 STS [R220], RZ ;  /* 0x000000ffdc004388 */ /* 0x0007e80000000800 */
[----:B------:R3:W-:Y:S04]  /*7970*/  @P4 STS [R220+0x4], RZ ;  /* 0x000004ffdc004388 */ /* 0x0007e80000000800 */
[----:B------:R3:W-:Y:S04]  /*7980*/  @P4 STS [R220+0x8], RZ ;  /* 0x000008ffdc004388 */ /* 0x0007e80000000800 */
[----:B------:R3:W-:Y:S01]  /*7990*/  @P4 STS [R220+0xc], RZ ;  /* 0x00000cffdc004388 */ /* 0x0007e20000000800 */
[----:B-1----:R-:W-:Y:S05]  /*79a0*/  IMAD.U32 R5, R9, -0x40, RZ ;  /* 0xffffffc009057824 */ /* 0x002fea00078e00ff */
        /* <DEDUP_REMOVED lines=40> */
.L_x_642:
[----:B------:R-:W-:Y:S01]  /*7c30*/  STS [R224+0x1c000], R179 ;  /* 0x01c000b3e0007388 */ /* 0x000fe20000000800 */
[----:B------:R-:W-:Y:S03]  /*7c40*/  UIMAD UR7, UR29, UR28, URZ ;  /* 0x0000001c1d0772a4 */ /* 0x000fe6000f8e023f */
[----:B------:R-:W-:Y:S01]  /*7c50*/  STS [R224+0x1c400], R178 ;  /* 0x01c400b2e0007388 */ /* 0x000fe20000000800 */
[----:B------:R-:W-:Y:S03]  /*7c60*/  ULEA UR6, -UR7, URZ, 0x6 ;  /* 0x0000003f07067291 */ /* 0x000fe6000f8e313f */
[----:B------:R-:W-:Y:S04]  /*7c70*/  STS [R225+0x1c000], R19 ;  /* 0x01c00013e1007388 */ /* 0x000fe80000000800 */
[----:B------:R-:W-:Y:S04]  /*7c80*/  STS [R225+0x1c400], R18 ;  /* 0x01c40012e1007388 */ /* 0x000fe80000000800 */
[----:B------:R-:W-:Y:S04]  /*7c90*/  STS [R224+0x1d000], R177 ;  /* 0x01d000b1e0007388 */ /* 0x000fe80000000800 */
[----:B------:R1:W-:Y:S04]  /*7ca0*/  STS [R224+0x1d400], R176 ;  /* 0x01d400b0e0007388 */ /* 0x0003e80000000800 */
[----:B------:R-:W-:Y:S04]  /*7cb0*/  STS [R225+0x1d000], R169 ;  /* 0x01d000a9e1007388 */ /* 0x000fe80000000800 */
[----:B------:R-:W-:Y:S04]  /*7cc0*/  STS [R225+0x1d400], R168 ;  /* 0x01d400a8e1007388 */ /* 0x000fe80000000800 */
[----:B------:R-:W-:Y:S04]  /*7cd0*/  STS [R222+0x1c000], R17 ;  /* 0x01c00011de007388 */ /* 0x000fe80000000800 */
[----:B------:R-:W-:Y:S04]  /*7ce0*/  STS [R222+0x1c400], R16 ;  /* 0x01c40010de007388 */ /* 0x000fe80000000800 */
[----:B------:R-:W-:Y:S04]  /*7cf0*/  STS [R223+0x1c000], R11 ;  /* 0x01c0000bdf007388 */ /* 0x000fe80000000800 */
[----:B------:R-:W-:Y:S01]  /*7d00*/  STS [R223+0x1c400], R10 ;  /* 0x01c4000adf007388 */ /* 0x000fe20000000800 */
[----:B-1----:R-:W-:Y:S03]  /*7d10*/  IMAD.IADD R176, R216, 0x1, R200 ;  /* 0x00000001d8b07824 */ /* 0x002fe600078e02c8 */
        /* <DEDUP_REMOVED lines=78> */
[-C--:B--2---:R-:W-:Y:S01]  /*8200*/  HMMA.16816.F32 R36, R16, R20.reuse, R36 ;  /* 0x000000141024723c */ /* 0x084fe20000001824 */
[----:B------:R-:W-:Y:S01]  /*8210*/  IMAD.U32 R4, RZ, RZ, UR6 ;  /* 0x00000006ff047e24 */ /* 0x000fe2000f8e00ff */
[----:B------:R-:W-:Y:S04]  /*8220*/  MOV R5, UR6 ;  /* 0x0000000600057c02 */ /* 0x000fe80008000f00 */
[C---:B---3--:R-:W-:Y:S05]  /*8230*/  HMMA.16816.F32 R40, R28.reuse, R20, R40 ;  /* 0x000000141c28723c */ /* 0x048fea0000001828 */
        /* <DEDUP_REMOVED lines=19> */
[----:B------:R-:W-:Y:S01]  /*8370*/  ISETP.GE.AND P3, PT, R241, UR25, PT ;  /* 0x00000019f1007c0c */ /* 0x000fe2000bf66270 */
[----:B------:R-:W1:Y:S01]  /*8380*/  LDC R12, c[0x0][0x420] ;  /* 0x00010800ff0c7b82 */ /* 0x000e620000000800 */
[----:B------:R-:W-:Y:S11]  /*8390*/  ISETP.GE.AND P4, PT, R232, UR25, PT ;  /* 0x00000019e8007c0c */ /* 0x000ff6000bf86270 */
[----:B------:R-:W2:Y:S08]  /*83a0*/  @!P3 LDC R9, c[0x0][0x424] ;  /* 0x00010900ff09bb82 */ /* 0x000eb00000000800 */
[----:B------:R-:W3:Y:S01]  /*83b0*/  @!P4 LDC R11, c[0x0][0x424] ;  /* 0x00010900ff0bcb82 */ /* 0x000ee20000000800 */
[C---:B-1----:R-:W-:Y:S05]  /*83c0*/  IMAD.U32 R5, R12.reuse, -0x40, RZ ;  /* 0xffffffc00c057824 */ /* 0x042fea00078e00ff */
[----:B------:R-:W-:Y:S02]  /*83d0*/  SHF.R.S32.HI R6, RZ, 0x1f, R5 ;  /* 0x0000001fff067819 */ /* 0x000fe40000011405 */
[C---:B------:R-:W-:Y:S02]  /*83e0*/  @!P3 LEA R7, P5, R12.reuse, R5, 0x5 ;  /* 0x000000050c07b211 */ /* 0x040fe400078a28ff */
[----:B------:R-:W-:Y:S02]  /*83f0*/  LEA R4, P0, R5, R228, 0x1 ;  /* 0x000000e405047211 */ /* 0x000fe400078008ff */
[C---:B--2---:R-:W-:Y:S02]  /*8400*/  @!P3 LEA.HI.X R9, R12.reuse, R6, R9, 0x5, P5 ;  /* 0x000000060c09b211 */ /* 0x044fe400028f2c09 */
[----:B------:R-:W-:Y:S02]  /*8410*/  LEA R6, R247, UR4, 0x1 ;  /* 0x00000004f7067c11 */ /* 0x000fe4000f8e08ff */
[----:B------:R-:W-:Y:S02]  /*8420*/  LEA.HI.X.SX32 R5, R5, R229, 0x1, P0 ;  /* 0x000000e505057211 */ /* 0x000fe400000f0eff */
[C---:B------:R-:W-:Y:S01]  /*8430*/  @!P4 LEA R10, P5, R12.reuse, R4, 0x6 ;  /* 0x000000040c0ac211 */ /* 0x040fe200078a30ff */
[----:B------:R1:W-:Y:S01]  /*8440*/  @P4 STS.128 [R6+0x8000], RZ ;  /* 0x008000ff06004388 */ /* 0x0003e20000000c00 */
[C---:B------:R-:W-:Y:S01]  /*8450*/  @!P3 LEA R8, P0, R7.reuse, R228, 0x1 ;  /* 0x000000e40708b211 */ /* 0x040fe200078008ff */
[----:B------:R-:W-:Y:S01]  /*8460*/  IMAD.MOV.U32 R228, RZ, RZ, R4 ;  /* 0x000000ffffe47224 */ /* 0x000fe200078e0004 */
[----:B---3--:R-:W-:Y:S01]  /*8470*/  @!P4 LEA.HI.X R11, R12, R5, R11, 0x6, P5 ;  /* 0x000000050c0bc211 */ /* 0x008fe200028f340b */
[----:B------:R-:W-:Y:S01]  /*8480*/  @!PT LDS RZ, [RZ] ;  /* 0x00000000fffff984 */ /* 0x000fe20000000800 */
[----:B------:R-:W-:Y:S01]  /*8490*/  @!PT LDS RZ, [RZ] ;  /* 0x00000000fffff984 */ /* 0x000fe20000000800 */
[----:B------:R-:W-:Y:S01]  /*84a0*/  @!PT LDS RZ, [RZ] ;  /* 0x00000000fffff984 */ /* 0x000fe20000000800 */
[----:B------:R1:W-:Y:S01]  /*84b0*/  @!P4 LDGSTS.E.BYPASS.LTC128B.128 [R6+0x8000], desc[UR14][R4.64] ;  /* 0x080000000406cfae */ /* 0x0003e2000b901d4e */
[----:B------:R-:W-:Y:S01]  /*84c0*/  @!P3 LEA.HI.X R9, R7, R229, R9, 0x1, P0 ;  /* 0x000000e50709b211 */ /* 0x000fe200000f0c09 */
[----:B------:R-:W-:Y:S02]  /*84d0*/  IMAD.MOV.U32 R229, RZ, RZ, R5 ;  /* 0x000000ffffe57224 */ /* 0x000fe400078e0005 */
        /* <DEDUP_REMOVED lines=16> */
.L_x_643:
[----:B------:R-:W-:Y:S01]  /*85e0*/  LDSM.16.M88.4 R32, [R0+0x1c000] ;  /* 0x01c000000020783b */ /* 0x000fe20000000200 */
[----:B------:R-:W-:Y:S01]  /*85f0*/  USHF.L.U32 UR6, UR7, 0x3, URZ ;  /* 0x0000000307067899 */ /* 0x000fe2000800063f */
[----:B------:R-:W-:Y:S01]  /*8600*/  IMAD.MOV.U32 R221, RZ, RZ, 0x40 ;  /* 0x00000040ffdd7424 */ /* 0x000fe200078e00ff */
[----:B------:R-:W-:Y:S01]  /*8610*/  USHF.L.U32 UR11, UR7, 0x4, URZ ;  /* 0x00000004070b7899 */ /* 0x000fe2000800063f */
[----:B------:R-:W1:Y:S01]  /*8620*/  LDSM.16.MT88.4 R16, [R205] ;  /* 0x00000000cd10783b */ /* 0x000e620000004200 */
[----:B------:R-:W-:Y:S02]  /*8630*/  UIMAD UR8, UR7, 0x18, URZ ;  /* 0x00000018070878a4 */ /* 0x000fe4000f8e023f */
[----:B------:R-:W-:Y:S01]  /*8640*/  USHF.L.U32 UR10, UR7, 0x5, URZ ;  /* 0x00000005070a7899 */ /* 0x000fe2000800063f */
[----:B------:R-:W2:Y:S01]  /*8650*/  LDSM.16.M88.4 R28, [R0+0x1d000] ;  /* 0x01d00000001c783b */ /* 0x000ea20000000200 */
[----:B------:R-:W-:Y:S02]  /*8660*/  UIMAD UR9, UR7, 0x28, URZ ;  /* 0x00000028070978a4 */ /* 0x000fe4000f8e023f */
[----:B------:R-:W-:Y:S01]  /*8670*/  UISETP.GT.AND UP2, UPT, UR13, UR23, UPT ;  /* 0x000000170d00728c */ /* 0x000fe2000bf44270 */
        /* <DEDUP_REMOVED lines=11> */
[C---:B--2---:R-:W-:Y:S06]  /*8730*/  HMMA.16816.F32 R8, R28.reuse, R16, RZ ;  /* 0x000000101c08723c */ /* 0x044fec00000018ff */
        /* <DEDUP_REMOVED lines=24> */
[-C--:B-1----:R-:W-:Y:S06]  /*88c0*/  HMMA.16816.F32 R20, R184, R196.reuse, R20 ;  /* 0x000000c4b814723c */ /* 0x082fec0000001814 */
[C---:B------:R-:W-:Y:S06]  /*88d0*/  HMMA.16816.F32 R24, R192.reuse, R196, R24 ;  /* 0x000000c4c018723c */ /* 0x040fec0000001818 */
[-C--:B------:R-:W-:Y:S01]  /*88e0*/  HMMA.16816.F32 R28, R192, R198.reuse, R28 ;  /* 0x000000c6c01c723c */ /* 0x080fe2000000181c */
[----:B------:R-:W1:Y:S05]  /*88f0*/  LDSM.16.MT88.4 R192, [R205+0x6000] ;  /* 0x00600000cdc0783b */ /* 0x000e6a0000004200 */
[----:B------:R-:W-:Y:S01]  /*8900*/  HMMA.16816.F32 R32, R184, R198, R32 ;  /* 0x000000c6b820723c */ /* 0x000fe20000001820 */
[----:B------:R-:W-:Y:S01]  /*8910*/  LDSM.16.MT88.4 R184, [R205+0x2800] ;  /* 0x00280000cdb8783b */ /* 0x000fe20000004200 */
[----:B--2---:R-:W-:Y:S03]  /*8920*/  IMAD.U32 R0, RZ, RZ, UR6 ;  /* 0x00000006ff007e24 */ /* 0x004fe6000f8e00ff */
[----:B------:R-:W-:Y:S01]  /*8930*/  LDSM.16.M88.4 R196, [R2+0x1f000] ;  /* 0x01f0000002c4783b */ /* 0x000fe20000000200 */
[-C--:B------:R-:W-:Y:S06]  /*8940*/  HMMA.16816.F32 R4, R164, R172.reuse, R4 ;  /* 0x000000aca404723c */ /* 0x080fec0000001804 */
[C---:B------:R-:W-:Y:S06]  /*8950*/  HMMA.16816.F32 R8, R200.reuse, R172, R8 ;  /* 0x000000acc808723c */ /* 0x040fec0000001808 */
[-C--:B------:R-:W-:Y:S06]  /*8960*/  HMMA.16816.F32 R12, R200, R174.reuse, R12 ;  /* 0x000000aec80c723c */ /* 0x080fec000000180c */
[C---:B------:R-:W-:Y:S01]  /*8970*/  HMMA.16816.F32 R16, R164.reuse, R174, R16 ;  /* 0x000000aea410723c */ /* 0x040fe20000001810 */
[----:B------:R2:W1:Y:S05]  /*8980*/  LDSM.16.M88.4 R172, [R2+0x1e000] ;  /* 0x01e0000002ac783b */ /* 0x00046a0000000200 */
[-C--:B---3--:R-:W-:Y:S06]  /*8990*/  HMMA.16816.F32 R20, R164, R176.reuse, R20 ;  /* 0x000000b0a414723c */ /* 0x088fec0000001814 */
[C---:B------:R-:W-:Y:S06]  /*89a0*/  HMMA.16816.F32 R24, R200.reuse, R176, R24 ;  /* 0x000000b0c818723c */ /* 0x040fec0000001818 */
[-C--:B------:R-:W-:Y:S01]  /*89b0*/  HMMA.16816.F32 R28, R200, R178.reuse, R28 ;  /* 0x000000b2c81c723c */ /* 0x080fe2000000181c */
[----:B------:R-:W3:Y:S05]  /*89c0*/  LDSM.16.MT88.4 R200, [R205+0x6800] ;  /* 0x00680000cdc8783b */ /* 0x000eea0000004200 */
[----:B------:R-:W-:Y:S01]  /*89d0*/  HMMA.16816.F32 R32, R164, R178, R32 ;  /* 0x000000b2a420723c */ /* 0x000fe20000001820 */
[----:B------:R-:W-:Y:S04]  /*89e0*/  LDSM.16.M88.4 R164, [R204+0x1e000] ;  /* 0x01e00000cca4783b */ /* 0x000fe80000000200 */
[----:B------:R-:W3:Y:S01]  /*89f0*/  LDSM.16.MT88.4 R176, [R205+0x3000] ;  /* 0x00300000cdb0783b */ /* 0x000ee20000004200 */
[-C--:B----4-:R-:W-:Y:S05]  /*8a00*/  HMMA.16816.F32 R4, R168, R180.reuse, R4 ;  /* 0x000000b4a804723c */ /* 0x090fea0000001804 */
[----:B--2---:R-:W-:Y:S01]  /*8a10*/  @P1 IADD3 R2, P0, R248, UR20, RZ ;  /* 0x00000014f8021c10 */ /* 0x004fe2000ff1e0ff */
[C---:B------:R-:W-:Y:S01]  /*8a20*/  HMMA.16816.F32 R8, R188.reuse, R180, R8 ;  /* 0x000000b4bc08723c */ /* 0x040fe20000001808 */
[----:B------:R-:W-:Y:S05]  /*8a30*/  @UP3 UIADD3 UR20, UP1, UR20, -0x100, URZ ;  /* 0xffffff0014143890 */ /* 0x000fea000ff3e03f */
[-C--:B------:R-:W-:Y:S06]  /*8a40*/  HMMA.16816.F32 R12, R188, R182.reuse, R12 ;  /* 0x000000b6bc0c723c */ /* 0x080fec000000180c */
[C---:B------:R-:W-:Y:S01]  /*8a50*/  HMMA.16816.F32 R16, R168.reuse, R182, R16 ;  /* 0x000000b6a810723c */ /* 0x040fe20000001810 */
[----:B------:R-:W2:Y:S05]  /*8a60*/  LDSM.16.M88.4 R180, [R204+0x1f000] ;  /* 0x01f00000ccb4783b */ /* 0x000eaa0000000200 */
[-C--:B-1----:R-:W-:Y:S06]  /*8a70*/  HMMA.16816.F32 R20, R168, R192.reuse, R20 ;  /* 0x000000c0a814723c */ /* 0x082fec0000001814 */
[C---:B------:R-:W-:Y:S06]  /*8a80*/  HMMA.16816.F32 R24, R188.reuse, R192, R24 ;  /* 0x000000c0bc18723c */ /* 0x040fec0000001818 */
[-C--:B------:R-:W-:Y:S01]  /*8a90*/  HMMA.16816.F32 R28, R188, R194.reuse, R28 ;  /* 0x000000c2bc1c723c */ /* 0x080fe2000000181c */
[----:B------:R-:W1:Y:S05]  /*8aa0*/  LDSM.16.MT88.4 R188, [R205+0x7000] ;  /* 0x00700000cdbc783b */ /* 0x000e6a0000004200 */
[----:B------:R-:W-:Y:S01]  /*8ab0*/  HMMA.16816.F32 R32, R168, R194, R32 ;  /* 0x000000c2a820723c */ /* 0x000fe20000001820 */
[----:B------:R-:W-:Y:S04]  /*8ac0*/  LDSM.16.M88.4 R168, [R3+0x1e000] ;  /* 0x01e0000003a8783b */ /* 0x000fe80000000200 */
[----:B------:R4:W-:Y:S01]  /*8ad0*/  LDSM.16.M88.4 R192, [R3+0x1f000] ;  /* 0x01f0000003c0783b */ /* 0x0009e20000000200 */
[-C--:B------:R-:W-:Y:S06]  /*8ae0*/  HMMA.16816.F32 R4, R172, R184.reuse, R4 ;  /* 0x000000b8ac04723c */ /* 0x080fec0000001804 */
[C---:B------:R-:W-:Y:S06]  /*8af0*/  HMMA.16816.F32 R8, R196.reuse, R184, R8 ;  /* 0x000000b8c408723c */ /* 0x040fec0000001808 */
[-C--:B------:R-:W-:Y:S06]  /*8b00*/  HMMA.16816.F32 R12, R196, R186.reuse, R12 ;  /* 0x000000bac40c723c */ /* 0x080fec000000180c */
[C---:B------:R-:W-:Y:S01]  /*8b10*/  HMMA.16816.F32 R16, R172.reuse, R186, R16 ;  /* 0x000000baac10723c */ /* 0x040fe20000001810 */
[----:B------:R-:W1:Y:S04]  /*8b20*/  LDSM.16.MT88.4 R184, [R205+0x3800] ;  /* 0x00380000cdb8783b */ /* 0x000e680000004200 */
[----:B----4-:R-:W-:Y:S01]  /*8b30*/  @P1 IADD3.X R3, R249, UR19, RZ, P0, !PT ;  /* 0x00000013f9031c10 */ /* 0x010fe200087fe4ff */
[-C--:B---3--:R-:W-:Y:S01]  /*8b40*/  HMMA.16816.F32 R20, R172, R200.reuse, R20 ;  /* 0x000000c8ac14723c */ /* 0x088fe20000001814 */
[----:B------:R-:W-:Y:S03]  /*8b50*/  @UP3 UIADD3.X UR19, UR19, -0x1, URZ, UP1, !UPT ;  /* 0xffffffff13133890 */ /* 0x000fe60008ffe43f */
[----:B------:R-:W5:Y:S02]  /*8b60*/  @P1 LDG.E R244, desc[UR14][R2.64] ;  /* 0x0000000e02f41981 */ /* 0x000f64000c1e1900 */
[C---:B------:R-:W-:Y:S02]  /*8b70*/  HMMA.16816.F32 R24, R196.reuse, R200, R24 ;  /* 0x000000c8c418723c */ /* 0x040fe40000001818 */
[----:B------:R-:W5:Y:S04]  /*8b80*/  @P1 LDG.E R245, desc[UR14][R2.64+0x20] ;  /* 0x0000200e02f51981 */ /* 0x000f68000c1e1900 */
[-C--:B------:R-:W-:Y:S01]  /*8b90*/  HMMA.16816.F32 R28, R196, R202.reuse, R28 ;  /* 0x000000cac41c723c */ /* 0x080fe2000000181c */
[----:B------:R-:W3:Y:S04]  /*8ba0*/  LDSM.16.MT88.4 R196, [R205+0x7800] ;  /* 0x00780000cdc4783b */ /* 0x000ee80000004200 */
[----:B------:R-:W5:Y:S01]  /*8bb0*/  @P1 LDG.E R242, desc[UR14][R2.64+0x80] ;  /* 0x0000800e02f21981 */ /* 0x000f62000c1e1900 */
[----:B------:R-:W-:Y:S03]  /*8bc0*/  HMMA.16816.F32 R32, R172, R202, R32 ;  /* 0x000000caac20723c */ /* 0x000fe60000001820 */
[----:B------:R-:W-:Y:S02]  /*8bd0*/  LDSM.16.MT88.4 R172, [R207+0x3800] ;  /* 0x00380000cfac783b */ /* 0x000fe40000004200 */
[----:B------:R-:W-:Y:S01]  /*8be0*/  SEL R200, R221, 0xffffffc0, !P2 ;  /* 0xffffffc0ddc87807 */ /* 0x000fe20005000000 */
[-C--:B------:R-:W-:Y:S01]  /*8bf0*/  HMMA.16816.F32 R4, R164, R176.reuse, R4 ;  /* 0x000000b0a404723c */ /* 0x080fe20000001804 */
[----:B------:R4:W5:Y:S05]  /*8c00*/  @P1 LDG.E R243, desc[UR14][R2.64+0xa0] ;  /* 0x0000a00e02f31981 */ /* 0x00096a000c1e1900 */
[C---:B--2---:R-:W-:Y:S06]  /*8c10*/  HMMA.16816.F32 R8, R180.reuse, R176, R8 ;  /* 0x000000b0b408723c */ /* 0x044fec0000001808 */
[-C--:B------:R-:W-:Y:S05]  /*8c20*/  HMMA.16816.F32 R12, R180, R178.reuse, R12 ;  /* 0x000000b2b40c723c */ /* 0x080fea000000180c */
[----:B------:R-:W-:Y:S01]  /*8c30*/  IMAD.IADD R176, R200, 0x1, R207 ;  /* 0x00000001c8b07824 */ /* 0x000fe200078e02cf */
[C---:B------:R-:W-:Y:S06]  /*8c40*/  HMMA.16816.F32 R16, R164.reuse, R178, R16 ;  /* 0x000000b2a410723c */ /* 0x040fec0000001810 */
[-C--:B-1----:R-:W-:Y:S01]  /*8c50*/  HMMA.16816.F32 R20, R164, R188.reuse, R20 ;  /* 0x000000bca414723c */ /* 0x082fe20000001814 */
[----:B----4-:R-:W-:Y:S05]  /*8c60*/  IMAD.U32 R2, RZ, RZ, UR6 ;  /* 0x00000006ff027e24 */ /* 0x010fea000f8e00ff */
[C---:B------:R-:W-:Y:S05]  /*8c70*/  HMMA.16816.F32 R24, R180.reuse, R188, R24 ;  /* 0x000000bcb418723c */ /* 0x040fea0000001818 */
[-C--:B------:R-:W-:Y:S01]  /*8c80*/  LEA R2, P0, R2, R218.reuse, 0x2 ;  /* 0x000000da02027211 */ /* 0x080fe200078010ff */
[-C--:B------:R-:W-:Y:S05]  /*8c90*/  HMMA.16816.F32 R28, R180, R190.reuse, R28 ;  /* 0x000000beb41c723c */ /* 0x080fea000000181c */
[-C--:B------:R-:W-:Y:S01]  /*8ca0*/  LEA.HI.X.SX32 R3, R0, R219.reuse, 0x2, P0 ;  /* 0x000000db00037211 */ /* 0x080fe200000f16ff */
[----:B------:R-:W-:Y:S01]  /*8cb0*/  HMMA.16816.F32 R32, R164, R190, R32 ;  /* 0x000000bea420723c */ /* 0x000fe20000001820 */
[----:B------:R-:W-:Y:S05]  /*8cc0*/  IMAD.U32 R0, RZ, RZ, UR8 ;  /* 0x00000008ff007e24 */ /* 0x000fea000f8e00ff */
[-C--:B------:R-:W-:Y:S01]  /*8cd0*/  HMMA.16816.F32 R4, R168, R184.reuse, R4 ;  /* 0x000000b8a804723c */ /* 0x080fe20000001804 */
        /* <DEDUP_REMOVED lines=13> */
[-C--:B------:R-:W-:Y:S06]  /*8db0*/  HMMA.16816.F32 R28, R192, R198.reuse, R28 ;  /* 0x000000c6c01c723c */ /* 0x080fec000000181c */
[----:B------:R-:W-:Y:S01]  /*8dc0*/  HMMA.16816.F32 R32, R168, R198, R32 ;  /* 0x000000c6a820723c */ /* 0x000fe20000001820 */
[----:B------:R-:W-:Y:S01]  /*8dd0*/  LDSM.16.MT88.4 R168, [R176+0x3000] ;  /* 0x00300000b0a8783b */ /* 0x000fe20000004200 */
[----:B-1----:R-:W-:Y:S01]  /*8de0*/  IMAD.U32 R4, RZ, RZ, UR8 ;  /* 0x00000008ff047e24 */ /* 0x002fe2000f8e00ff */
[----:B------:R-:W-:Y:S02]  /*8df0*/  UIMAD UR8, UR7, 0x30, URZ ;  /* 0x00000030070878a4 */ /* 0x000fe4000f8e023f */
[----:B------:R-:W-:Y:S02]  /*8e00*/  UIMAD UR7, UR7, 0x38, URZ ;  /* 0x00000038070778a4 */ /* 0x000fe4000f8e023f */
        /* <DEDUP_REMOVED lines=63> */
[----:B------:R-:W-:Y:S01]  /*9200*/  IMAD.U32 R0, RZ, RZ, UR7 ;  /* 0x00000007ff007e24 */ /* 0x000fe2000f8e00ff */
[----:B------:R-:W-:Y:S03]  /*9210*/  UIADD3 UR8, UR6, UR9, URZ ;  /* 0x0000000906087290 */ /* 0x000fe6000fffe03f */
[----:B------:R2:W-:Y:S03]  /*9220*/  REDG.E.ADD.F32.FTZ.RN.STRONG.GPU desc[UR14][R4.64], R15 ;  /* 0x0000000f040079a6 */ /* 0x0005e6000c10f38e */
[----:B------:R-:W-:Y:S01]  /*9230*/  IMAD.U32 R10, RZ, RZ, UR8 ;  /* 0x00000008ff0a7e24 */ /* 0x000fe2000f8e00ff */
        /* <DEDUP_REMOVED lines=9> */
[----:B------:R-:W-:Y:S01]  /*92d0*/  IMAD.U32 R0, RZ, RZ, UR9 ;  /* 0x00000009ff007e24 */ /* 0x000fe2000f8e00ff */
[-C--:B------:R-:W-:Y:S02]  /*92e0*/  LEA R4, P0, R4, R218.reuse, 0x2 ;  /* 0x000000da04047211 */ /* 0x080fe400078010ff */
[-C--:B------:R-:W-:Y:S01]  /*92f0*/  LEA R8, P1, R8, R218.reuse, 0x2 ;  /* 0x000000da08087211 */ /* 0x080fe200078210ff */
[----:B------:R1:W-:Y:S01]  /*9300*/  REDG.E.ADD.F32.FTZ.RN.STRONG.GPU desc[UR14][R6.64], R22 ;  /* 0x00000016060079a6 */ /* 0x0003e2000c10f38e */
[-C--:B------:R-:W-:Y:S01]  /*9310*/  LEA.HI.X.SX32 R5, R0, R219.reuse, 0x2, P0 ;  /* 0x000000db00057211 */ /* 0x080fe200000f16ff */
[----:B------:R-:W-:Y:S01]  /*9320*/  IMAD.U32 R0, RZ, RZ, UR8 ;  /* 0x00000008ff007e24 */ /* 0x000fe2000f8e00ff */
[----:B------:R-:W-:Y:S01]  /*9330*/  UIADD3 UR8, UR6, UR7, URZ ;  /* 0x0000000706087290 */ /* 0x000fe2000fffe03f */
[-C--:B------:R-:W-:Y:S02]  /*9340*/  LEA R10, P0, R10, R218.reuse, 0x2 ;  /* 0x000000da0a0a7211 */ /* 0x080fe400078010ff */
[----:B------:R2:W-:Y:S01]  /*9350*/  REDG.E.ADD.F32.FTZ.RN.STRONG.GPU desc[UR14][R4.64], R23 ;  /* 0x00000017040079a6 */ /* 0x0005e2000c10f38e */
[----:B------:R-:W-:Y:S01]  /*9360*/  UIADD3 UR9, UR6, UR8, URZ ;  /* 0x0000000806097290 */ /* 0x000fe2000fffe03f */
[-C--:B------:R-:W-:Y:S01]  /*9370*/  LEA.HI.X.SX32 R11, R0, R219.reuse, 0x2, P0 ;  /* 0x000000db000b7211 */ /* 0x080fe200000f16ff */
[----:B------:R-:W-:Y:S01]  /*9380*/  IMAD.U32 R0, RZ, RZ, UR8 ;  /* 0x00000008ff007e24 */ /* 0x000fe2000f8e00ff */
[----:B------:R-:W-:Y:S01]  /*9390*/  UIADD3 UR8, UR11, 0x60, URZ ;  /* 0x000000600b087890 */ /* 0x000fe2000fffe03f */
[----:B------:R-:W-:Y:S04]  /*93a0*/  LDSM.16.MT88.4 R20, [R207+0x2000] ;  /* 0x00200000cf14783b */ /* 0x000fe80000004200 */
[----:B------:R-:W-:Y:S01]  /*93b0*/  REDG.E.ADD.F32.FTZ.RN.STRONG.GPU desc[UR14][R10.64], R24 ;  /* 0x000000180a0079a6 */ /* 0x000fe2000c10f38e */
[CC--:B-1----:R-:W-:Y:S04]  /*93c0*/  LEA R6, P0, R0.reuse, R218.reuse, 0x2 ;  /* 0x000000da00067211 */ /* 0x0c2fe800078010ff */
[-C--:B------:R-:W-:Y:S01]  /*93d0*/  LEA.HI.X.SX32 R7, R0, R219.reuse, 0x2, P0 ;  /* 0x000000db00077211 */ /* 0x080fe200000f16ff */
[----:B------:R-:W-:Y:S02]  /*93e0*/  IMAD.U32 R0, RZ, RZ, UR8 ;  /* 0x00000008ff007e24 */ /* 0x000fe4000f8e00ff */
[----:B--2---:R-:W-:Y:S01]  /*93f0*/  IMAD.U32 R4, RZ, RZ, UR7 ;  /* 0x00000007ff047e24 */ /* 0x004fe2000f8e00ff */
[----:B------:R-:W-:Y:S01]  /*9400*/  UIADD3 UR7, UR6, UR8, URZ ;  /* 0x0000000806077290 */ /* 0x000fe2000fffe03f */
[----:B------:R-:W-:Y:S03]  /*9410*/  IMAD.U32 R5, RZ, RZ, UR9 ;  /* 0x00000009ff057e24 */ /* 0x000fe6000f8e00ff */
[-C--:B------:R-:W-:Y:S01]  /*9420*/  LEA.HI.X.SX32 R9, R4, R219.reuse, 0x2, P1 ;  /* 0x000000db04097211 */ /* 0x080fe200008f16ff */
[----:B------:R-:W-:Y:S01]  /*9430*/  UIADD3 UR9, UR6, UR7, URZ ;  /* 0x0000000706097290 */ /* 0x000fe2000fffe03f */
[CC--:B------:R-:W-:Y:S03]  /*9440*/  LEA R4, P0, R5.reuse, R218.reuse, 0x2 ;  /* 0x000000da05047211 */ /* 0x0c0fe600078010ff */
[----:B------:R-:W-:Y:S01]  /*9450*/  REDG.E.ADD.F32.FTZ.RN.STRONG.GPU desc[UR14][R8.64], R25 ;  /* 0x00000019080079a6 */ /* 0x000fe2000c10f38e */
[-C--:B------:R-:W-:Y:S01]  /*9460*/  LEA.HI.X.SX32 R5, R5, R219.reuse, 0x2, P0 ;  /* 0x000000db05057211 */ /* 0x080fe200000f16ff */
[----:B------:R-:W-:Y:S02]  /*9470*/  UIADD3 UR8, UR6, UR9, URZ ;  /* 0x0000000906087290 */ /* 0x000fe4000fffe03f */
[----:B------:R1:W-:Y:S04]  /*9480*/  REDG.E.ADD.F32.FTZ.RN.STRONG.GPU desc[UR14][R6.64], R26 ;  /* 0x0000001a060079a6 */ /* 0x0003e8000c10f38e */
[----:B------:R2:W-:Y:S04]  /*9490*/  REDG.E.ADD.F32.FTZ.RN.STRONG.GPU desc[UR14][R4.64], R27 ;  /* 0x0000001b040079a6 */ /* 0x0005e8000c10f38e */
[----:B------:R-:W-:Y:S04]  /*94a0*/  REDG.E.ADD.F32.FTZ.RN.STRONG.GPU desc[UR14][R218.64+0x180], R32 ;  /* 0x00018020da0079a6 */ /* 0x000fe8000c10f38e */
[----:B------:R3:W-:Y:S04]  /*94b0*/  REDG.E.ADD.F32.FTZ.RN.STRONG.GPU desc[UR14][R2.64+0x180], R33 ;  /* 0x00018021020079a6 */ /* 0x0007e8000c10f38e */
[----:B------:R-:W-:Y:S01]  /*94c0*/  LDSM.16.MT88.4 R24, [R176+0x2000] ;  /* 0x00200000b018783b */ /* 0x000fe20000004200 */
[----:B-1----:R-:W-:Y:S01]  /*94d0*/  IMAD.U32 R6, RZ, RZ, UR7 ;  /* 0x00000007ff067e24 */ /* 0x002fe2000f8e00ff */
[----:B------:R-:W-:Y:S01]  /*94e0*/  UIADD3 UR7, UR6, UR8, URZ ;  /* 0x0000000806077290 */ /* 0x000fe2000fffe03f */
[----:B------:R-:W-:Y:S01]  /*94f0*/  IMAD.U32 R7, RZ, RZ, UR8 ;  /* 0x00000008ff077e24 */ /* 0x000fe2000f8e00ff */
[CC--:B--2---:R-:W-:Y:S02]  /*9500*/  LEA R4, P0, R0.reuse, R218.reuse, 0x2 ;  /* 0x000000da00047211 */ /* 0x0c4fe400078010ff */
[----:B------:R-:W-:Y:S02]  /*9510*/  UIADD3 UR6, UR6, UR7, URZ ;  /* 0x0000000706067290 */ /* 0x000fe4000fffe03f */
[-C--:B------:R-:W-:Y:S01]  /*9520*/  LEA.HI.X.SX32 R5, R0, R219.reuse, 0x2, P0 ;  /* 0x000000db00057211 */ /* 0x080fe200000f16ff */
[----:B------:R-:W-:Y:S01]  /*9530*/  IMAD.U32 R0, RZ, RZ, UR9 ;  /* 0x00000009ff007e24 */ /* 0x000fe2000f8e00ff */
[CC--:B------:R-:W-:Y:S02]  /*9540*/  LEA R10, P0, R6.reuse, R218.reuse, 0x2 ;  /* 0x000000da060a7211 */ /* 0x0c0fe400078010ff */
[----:B---3--:R-:W-:Y:S01]  /*9550*/  IMAD.U32 R3, RZ, RZ, UR6 ;  /* 0x00000006ff037e24 */ /* 0x008fe2000f8e00ff */
[----:B------:R1:W-:Y:S01]  /*9560*/  REDG.E.ADD.F32.FTZ.RN.STRONG.GPU desc[UR14][R4.64], R34 ;  /* 0x00000022040079a6 */ /* 0x0003e2000c10f38e */
[-C--:B------:R-:W-:Y:S01]  /*9570*/  LEA.HI.X.SX32 R11, R6, R219.reuse, 0x2, P0 ;  /* 0x000000db060b7211 */ /* 0x080fe200000f16ff */
[----:B------:R-:W-:Y:S01]  /*9580*/  ULOP3.LUT UR6, UR13, 0x1, URZ, 0xc0, !UPT ;  /* 0x000000010d067892 */ /* 0x000fe2000f8ec03f */
[CC--:B------:R-:W-:Y:S02]  /*9590*/  LEA R8, P0, R0.reuse, R218.reuse, 0x2 ;  /* 0x000000da00087211 */ /* 0x0c0fe400078010ff */
[-C--:B------:R-:W-:Y:S01]  /*95a0*/  LEA R6, P3, R7, R218.reuse, 0x2 ;  /* 0x000000da07067211 */ /* 0x080fe200078610ff */
[----:B------:R-:W-:Y:S01]  /*95b0*/  REDG.E.ADD.F32.FTZ.RN.STRONG.GPU desc[UR14][R10.64], R35 ;  /* 0x000000230a0079a6 */ /* 0x000fe2000c10f38e */
[-C--:B------:R-:W-:Y:S01]  /*95c0*/  LEA.HI.X.SX32 R9, R0, R219.reuse, 0x2, P0 ;  /* 0x000000db00097211 */ /* 0x080fe200000f16ff */
[----:B------:R-:W-:Y:S01]  /*95d0*/  VIADD R0, R207, 0xffffc000 ;  /* 0xffffc000cf007836 */ /* 0x000fe20000000000 */
        /* <DEDUP_REMOVED lines=106> */
[----:B------:R-:W4:Y:S04]  /*9c80*/  LDL R181, [R1] ;  /* 0x0000000001b57983 */ /* 0x000f280000100800 */
        /* <DEDUP_REMOVED lines=43> */
[----:B------:R-:W-:-:S03]  /*9f40*/  F2FP.F16.F32.PACK_AB R23, R23, R118 ;  /* 0x000000761717723e */ /* 0x000fc600000000ff */
[----:B------:R-:W-:Y:S01]  /*9f50*/  STS [R252+0x400], R31 ;  /* 0x0004001ffc007388 */ /* 0x000fe20000000800 */
        /* <DEDUP_REMOVED lines=85> */
[----:B------:R-:W-:Y:S01]  /*a4b0*/  F2FP.F16.F32.PACK_AB R90, R91, R90 ;  /* 0x0000005a5b5a723e */ /* 0x000fe200000000ff */
[----:B------:R-:W-:Y:S01]  /*a4c0*/  UISETP.NE.AND UP0, UPT, UR40, -0x1, UPT ;  /* 0xffffffff2800788c */ /* 0x000fe2000bf05270 */
[----:B------:R-:W-:-:S02]  /*a4d0*/  F2FP.F16.F32.PACK_AB R92, R93, R92 ;  /* 0x0000005c5d5c723e */ /* 0x000fc400000000ff */
        /* <DEDUP_REMOVED lines=14> */
[----:B----4-:R-:W-:Y:S04]  /*a5c0*/  STS [R181], R24 ;  /* 0x00000018b5007388 */ /* 0x010fe80000000800 */
        /* <DEDUP_REMOVED lines=70> */
.L_x_645:
        /* <DEDUP_REMOVED lines=23> */
.L_x_646:
        /* <DEDUP_REMOVED lines=13> */
[----:B------:R-:W-:Y:S01]  /*ac70*/  ULDC.64 UR16, c[0x0][0x468] ;  /* 0x00011a0000107ab9 */ /* 0x000fe20000000a00 */
[----:B------:R-:W-:Y:S01]  /*ac80*/  ISETP.GE.AND P5, PT, R0, UR12, PT ;  /* 0x0000000c00007c0c */ /* 0x000fe2000bfa6270 */
[----:B------:R-:W-:Y:S01]  /*ac90*/  IMAD.U32 R3, RZ, RZ, UR11 ;  /* 0x0000000bff037e24 */ /* 0x000fe2000f8e00ff */
[----:B------:R-:W-:Y:S01]  /*aca0*/  IADD3 R4, P0, R4, UR20, RZ ;  /* 0x0000001404047c10 */ /* 0x000fe2000ff1e0ff */
[----:B------:R-:W-:Y:S01]  /*acb0*/  UIMAD UR11, UR13, UR16, URZ ;  /* 0x000000100d0b72a4 */ /* 0x000fe2000f8e023f */
[C---:B------:R-:W-:Y:S01]  /*acc0*/  VIADD R6, R0.reuse, 0x20 ;  /* 0x0000002000067836 */ /* 0x040fe20000000000 */
[----:B------:R-:W-:Y:S01]  /*acd0*/  SHF.R.S32.HI R22, RZ, 0x1f, R0 ;  /* 0x0000001fff167819 */ /* 0x000fe20000011400 */
[----:B------:R-:W-:Y:S01]  /*ace0*/  VIADD R7, R0, 0x40 ;  /* 0x0000004000077836 */ /* 0x000fe20000000000 */
[----:B------:R-:W-:Y:S01]  /*acf0*/  IADD3.X R5, R5, UR21, R3, P0, !PT ;  /* 0x0000001505057c10 */ /* 0x000fe200087fe403 */
[----:B------:R-:W-:Y:S01]  /*ad00*/  IMAD.U32 R3, RZ, RZ, UR16 ;  /* 0x00000010ff037e24 */ /* 0x000fe2000f8e00ff */
[----:B------:R-:W-:Y:S01]  /*ad10*/  UIMAD UR17, UR56, UR17, UR11 ;  /* 0x00000011381172a4 */ /* 0x000fe2000f8e020b */
[----:B------:R1:W2:Y:S01]  /*ad20*/  LDS.128 R28, [R2+0xd000] ;  /* 0x00d00000021c7984 */ /* 0x0002a20000000c00 */
[----:B------:R-:W-:Y:S01]  /*ad30*/  ISETP.GE.AND P4, PT, R6, UR12, PT ;  /* 0x0000000c06007c0c */ /* 0x000fe2000bf86270 */
[----:B------:R-:W-:Y:S01]  /*ad40*/  IMAD.WIDE.U32 R4, R3, UR56, R4 ;  /* 0x0000003803047c25 */ /* 0x000fe2000f8e0004 */
[----:B------:R-:W-:Y:S01]  /*ad50*/  ISETP.GE.AND P3, PT, R7, UR12, PT ;  /* 0x0000000c07007c0c */ /* 0x000fe2000bf66270 */
[----:B------:R1:W3:Y:S02]  /*ad60*/  LDS.128 R24, [R2+0x11000] ;  /* 0x0110000002187984 */ /* 0x0002e40000000c00 */
[----:B------:R-:W-:-:S02]  /*ad70*/  VIADD R6, R0, 0x60 ;  /* 0x0000006000067836 */ /* 0x000fc40000000000 */
[----:B------:R1:W4:Y:S01]  /*ad80*/  LDS.128 R36, [R2+0x15000] ;  /* 0x0150000002247984 */ /* 0x0003220000000c00 */
[----:B------:R-:W-:Y:S02]  /*ad90*/  VIADD R20, R5, UR17 ;  /* 0x0000001105147c36 */ /* 0x000fe40008000000 */
[----:B------:R-:W-:Y:S01]  /*ada0*/  ISETP.GE.AND P2, PT, R6, UR12, PT ;  /* 0x0000000c06007c0c */ /* 0x000fe2000bf46270 */
        /* <DEDUP_REMOVED lines=22> */
.L_x_648:
[----:B------:R-:W-:Y:S05]  /*af10*/  BSYNC B0 ;  /* 0x0000000000007941 */ /* 0x000fea0003800000 */
.L_x_647:
        /* <DEDUP_REMOVED lines=18> */
.L_x_650:
[----:B------:R-:W-:Y:S05]  /*b040*/  BSYNC B0 ;  /* 0x0000000000007941 */ /* 0x000fea0003800000 */
.L_x_649:
        /* <DEDUP_REMOVED lines=20> */
.L_x_652:
[----:B------:R-:W-:Y:S05]  /*b190*/  BSYNC B0 ;  /* 0x0000000000007941 */ /* 0x000fea0003800000 */
.L_x_651:
        /* <DEDUP_REMOVED lines=20> */
.L_x_654:
[----:B------:R-:W-:Y:S05]  /*b2e0*/  BSYNC B0 ;  /* 0x0000000000007941 */ /* 0x000fea0003800000 */
.L_x_653:
        /* <DEDUP_REMOVED lines=23> */
[C---:B------:R-:W-:Y:S01]  /*b460*/  IMAD.WIDE.U32 R6, R0.reuse, UR8, R4 ;  /* 0x0000000800067c25 */ /* 0x040fe2000f8e0004 */
        /* <DEDUP_REMOVED lines=8> */
.L_x_656:
[----:B------:R-:W-:Y:S05]  /*b4f0*/  BSYNC B0 ;  /* 0x0000000000007941 */ /* 0x000fea0003800000 */
.L_x_655:
        /* <DEDUP_REMOVED lines=18> */
.L_x_658:
[----:B------:R-:W-:Y:S05]  /*b620*/  BSYNC B0 ;  /* 0x0000000000007941 */ /* 0x000fea0003800000 */
.L_x_657:
        /* <DEDUP_REMOVED lines=18> */
.L_x_660:
[----:B------:R-:W-:Y:S05]  /*b750*/  BSYNC B0 ;  /* 0x0000000000007941 */ /* 0x000fea0003800000 */
.L_x_659:
        /* <DEDUP_REMOVED lines=16> */
.L_x_613:
[----:B------:R-:W-:Y:S05]  /*b860*/  BSYNC B1 ;  /* 0x0000000000017941 */ /* 0x000fea0003800000 */
.L_x_591:
        /* <DEDUP_REMOVED lines=11> */
.L_x_661:
[----:B------:R-:W-:Y:S05]  /*b920*/  EXIT ;  /* 0x000000000000794d */ /* 0x000fea0003800000 */
.L_x_663:
        /* <DEDUP_REMOVED lines=13> */
.L_x_2063:


//--------------------- .text._ZN5flash27flash_bwd_convert_dq_kernelI23Flash_bwd_kernel_traitsILi128ELi64ELi64ELi8ELi4ELi2ELi2ELb1ELb0EN7cutlass6half_tE19Flash_kernel_traitsILi128ELi64ELi64ELi8ES3_EEEEvNS_16Flash_bwd_paramsEi --------------------------
	.section	.text._ZN5flash27flash_bwd_convert_dq_kernelI23Flash_bwd_kernel_traitsILi128ELi64ELi64ELi8ELi4ELi2ELi2ELb1ELb0EN7cutlass6half_tE19Flash_kernel_traitsILi128ELi64ELi64ELi8ES3_EEEEvNS_16Flash_bwd_paramsEi,"ax",@progbits
	.align	128
        .global         _ZN5flash27flash_bwd_convert_dq_kernelI23Flash_bwd_kernel_traitsILi128ELi64ELi64ELi8ELi4ELi2ELi2ELb1ELb0EN7cutlass6half_tE19Flash_kernel_traitsILi128ELi64ELi64ELi8ES3_EEEEvNS_16Flash_bwd_paramsEi
        .type           _ZN5flash27flash_bwd_convert_dq_kernelI23Flash_bwd_kernel_traitsILi128ELi64ELi64ELi8ELi4ELi2ELi2ELb1ELb0EN7cutlass6half_tE19Flash_kernel_traitsILi128ELi64ELi64ELi8ES3_EEEEvNS_16Flash_bwd_paramsEi,@function
        .size           _ZN5flash27flash_bwd_convert_dq_kernelI23Flash_bwd_kernel_traitsILi128ELi64ELi64ELi8ELi4ELi2ELi2ELb1ELb0EN7cutlass6half_tE19Flash_kernel_traitsILi128ELi64ELi64ELi8ES3_EEEEvNS_16Flash_bwd_paramsEi,(.L_x_2064 - _ZN5flash27flash_bwd_convert_dq_kernelI23Flash_bwd_kernel_traitsILi128ELi64ELi64ELi8ELi4ELi2ELi2ELb1ELb0EN7cutlass6half_tE19Flash_kernel_traitsILi128ELi64ELi64ELi8ES3_EEEEvNS_16Flash_bwd_paramsEi)
        .other          _ZN5flash27flash_bwd_convert_dq_kernelI23Flash_bwd_kernel_traitsILi128ELi64ELi64ELi8ELi4ELi2ELi2ELb1ELb0EN7cutlass6half_tE19Flash_kernel_traitsILi128ELi64ELi64ELi8ES3_EEEEvNS_16Flash_bwd_paramsEi,@"STO_CUDA_ENTRY STV_DEFAULT"
_ZN5flash27flash_bwd_convert_dq_kernelI23Flash_bwd_kernel_traitsILi128ELi64ELi64ELi8ELi4ELi2ELi2ELb1ELb0EN7cutlass6half_tE19Flash_kernel_traitsILi128ELi64ELi64ELi8ES3_EEEEvNS_16Flash_bwd_paramsEi:
.text._ZN5flash27flash_bwd_convert_dq_kernelI23Flash_bwd_kernel_traitsILi128ELi64ELi64ELi8ELi4ELi2ELi2ELb1ELb0EN7cutlass6half_tE19Flash_kernel_traitsILi128ELi64ELi64ELi8ES3_EEEEvNS_16Flash_bwd_paramsEi:
[----:B------:R-:W-:Y:S01]  /*0000*/  LDC R1, c[0x0][0x28] ;  /* 0x00000a00ff017b82 */ /* 0x000fe20000000800 */
[----:B------:R-:W0:Y:S07]  /*0010*/  S2R R32, SR_CTAID.Y ;  /* 0x0000000000207919 */ /* 0x000e2e0000002600 */
[----:B------:R-:W0:Y:S01]  /*0020*/  LDC.64 R4, c[0x0][0x2f0] ;  /* 0x0000bc00ff047b82 */ /* 0x000e220000000a00 */
[----:B------:R-:W-:Y:S01]  /*0030*/  ULDC.64 UR4, c[0x0][0x2f0] ;  /* 0x0000bc0000047ab9 */ /* 0x000fe20000000a00 */
[----:B------:R-:W-:Y:S01]  /*0040*/  MOV R35, 0xffffffff ;  /* 0xffffffff00237802 */ /* 0x000fe20000000f00 */
[----:B------:R-:W-:Y:S01]  /*0050*/  ULDC.64 UR6, c[0x0][0x208] ;  /* 0x0000820000067ab9 */ /* 0x000fe20000000a00 */
[----:B------:R-:W-:-:S04]  /*0060*/  ISETP.NE.U32.AND P0, PT, RZ, UR4, PT ;  /* 0x00000004ff007c0c */ /* 0x000fc8000bf05070 */
[----:B------:R-:W-:Y:S01]  /*0070*/  ISETP.NE.AND.EX P0, PT, RZ, UR5, PT, P0 ;  /* 0x00000005ff007c0c */ /* 0x000fe2000bf05300 */
[----:B0-----:R-:W-:-:S12]  /*0080*/  IMAD.WIDE R4, R32, 0x4, R4 ;  /* 0x0000000420047825 */ /* 0x001fd800078e0204 */
[----:B------:R-:W2:Y:S04]  /*0090*/  @P0 LDG.E R35, desc[UR6][R4.64] ;  /* 0x0000000604230981 */ /* 0x000ea8000c1e1900 */
[----:B------:R-:W2:Y:S01]  /*00a0*/  @P0 LDG.E R0, desc[UR6][R4.64+0x4] ;  /* 0x0000040604000981 */ /* 0x000ea2000c1e1900 */
[----:B------:R-:W0:Y:S02]  /*00b0*/  S2R R3, SR_CTAID.X ;  /* 0x0000000000037919 */ /* 0x000e240000002500 */
[----:B0-----:R-:W-:Y:S01]  /*00c0*/  SHF.L.U32 R3, R3, 0x6, RZ ;  /* 0x0000000603037819 */ /* 0x001fe200000006ff */
[----:B--2---:R-:W-:-:S06]  /*00d0*/  @P0 IMAD.IADD R0, R0, 0x1, -R35 ;  /* 0x0000000100000824 */ /* 0x004fcc00078e0a23 */
[----:B------:R-:W0:Y:S02]  /*00e0*/  @!P0 LDC R0, c[0x0][0x2c4] ;  /* 0x0000b100ff008b82 */ /* 0x000e240000000800 */
[----:B0-----:R-:W-:-:S13]  /*00f0*/  ISETP.GT.AND P1, PT, R0, R3, PT ;  /* 0x000000030000720c */ /* 0x001fda0003f24270 */
[----:B------:R-:W-:Y:S05]  /*0100*/  @!P1 EXIT ;  /* 0x000000000000994d */ /* 0x000fea0003800000 */
[----:B------:R-:W-:Y:S01]  /*0110*/  ISETP.NE.AND P2, PT, R35, -0x1, PT ;  /* 0xffffffff2300780c */ /* 0x000fe20003f45270 */
[----:B------:R-:W0:Y:S01]  /*0120*/  S2R R37, SR_TID.X ;  /* 0x0000000000257919 */ /* 0x000e220000002100 */
[----:B------:R-:W1:Y:S01]  /*0130*/  LDC R2, c[0x0][0x490] ;  /* 0x00012400ff027b82 */ /* 0x000e620000000800 */
[----:B------:R-:W-:Y:S01]  /*0140*/  IMAD.MOV.U32 R29, RZ, RZ, RZ ;  /* 0x000000ffff1d7224 */ /* 0x000fe200078e00ff */
[----:B------:R-:W-:Y:S01]  /*0150*/  SHF.R.S32.HI R41, RZ, 0x1f, R3 ;  /* 0x0000001fff297819 */ /* 0x000fe20000011403 */
[----:B------:R-:W2:Y:S01]  /*0160*/  S2R R4, SR_CTAID.Z ;  /* 0x0000000000047919 */ /* 0x000ea20000002700 */
[----:B------:R-:W-:Y:S02]  /*0170*/  CS2R R12, SRZ ;  /* 0x00000000000c7805 */ /* 0x000fe4000001ff00 */
[----:B------:R-:W-:Y:S02]  /*0180*/  CS2R R58, SRZ ;  /* 0x00000000003a7805 */ /* 0x000fe4000001ff00 */
[----:B------:R-:W-:-:S02]  /*0190*/  CS2R R54, SRZ ;  /* 0x0000000000367805 */ /* 0x000fc4000001ff00 */
[----:B------:R-:W-:Y:S02]  /*01a0*/  CS2R R14, SRZ ;  /* 0x00000000000e7805 */ /* 0x000fe4000001ff00 */
[----:B------:R-:W-:Y:S02]  /*01b0*/  CS2R R18, SRZ ;  /* 0x0000000000127805 */ /* 0x000fe4000001ff00 */
[----:B------:R-:W-:Y:S02]  /*01c0*/  CS2R R20, SRZ ;  /* 0x0000000000147805 */ /* 0x000fe4000001ff00 */
[----:B------:R-:W-:Y:S01]  /*01d0*/  CS2R R22, SRZ ;  /* 0x0000000000167805 */ /* 0x000fe2000001ff00 */
[----:B------:R-:W3:Y:S01]  /*01e0*/  @P2 LDC.64 R60, c[0x0][0x448] ;  /* 0x00011200ff3c2b82 */ /* 0x000ee20000000a00 */
[----:B------:R-:W-:Y:S02]  /*01f0*/  CS2R R24, SRZ ;  /* 0x0000000000187805 */ /* 0x000fe4000001ff00 */
[----:B------:R-:W-:Y:S01]  /*0200*/  CS2R R50, SRZ ;  /* 0x0000000000327805 */ /* 0x000fe2000001ff00 */
[----:B------:R-:W-:Y:S01]  /*0210*/  IMAD.MOV.U32 R5, RZ, RZ, RZ ;  /* 0x000000ffff057224 */ /* 0x000fe200078e00ff */
[----:B------:R-:W-:-:S02]  /*0220*/  CS2R R6, SRZ ;  /* 0x0000000000067805 */ /* 0x000fc4000001ff00 */
[----:B------:R-:W-:Y:S02]  /*0230*/  CS2R R8, SRZ ;  /* 0x0000000000087805 */ /* 0x000fe4000001ff00 */
[----:B------:R-:W-:Y:S02]  /*0240*/  CS2R R10, SRZ ;  /* 0x00000000000a7805 */ /* 0x000fe4000001ff00 */
[----:B------:R-:W-:Y:S02]  /*0250*/  CS2R R56, SRZ ;  /* 0x0000000000387805 */ /* 0x000fe4000001ff00 */
[----:B------:R-:W-:Y:S02]  /*0260*/  CS2R R16, SRZ ;  /* 0x0000000000107805 */ /* 0x000fe4000001ff00 */
[----:B------:R-:W-:Y:S02]  /*0270*/  CS2R R52, SRZ ;  /* 0x0000000000347805 */ /* 0x000fe4000001ff00 */
[----:B-1----:R-:W-:-:S02]  /*0280*/  ISETP.GE.AND P1, PT, R2, 0x1, PT ;  /* 0x000000010200780c */ /* 0x002fc40003f26270 */
[----:B0-----:R-:W-:Y:S01]  /*0290*/  SHF.R.S32.HI R28, RZ, 0x1f, R37 ;  /* 0x0000001fff1c7819 */ /* 0x001fe20000011425 */
[----:B---3--:R-:W-:-:S03]  /*02a0*/  @P2 IMAD.WIDE.U32 R62, R35, R60, RZ ;  /* 0x0000003c233e2225 */ /* 0x008fc600078e00ff */
[----:B------:R-:W-:Y:S01]  /*02b0*/  LEA.HI R28, R28, R37, RZ, 0x5 ;  /* 0x000000251c1c7211 */ /* 0x000fe200078f28ff */
[----:B------:R-:W-:Y:S01]  /*02c0*/  HFMA2.MMA R60, -RZ, RZ, 0, 0 ;  /* 0x00000000ff3c7435 */ /* 0x000fe200000001ff */
[----:B------:R-:W-:Y:S02]  /*02d0*/  @P2 IMAD R61, R35, R61, R63 ;  /* 0x0000003d233d2224 */ /* 0x000fe400078e023f */
[----:B------:R-:W-:Y:S01]  /*02e0*/  SHF.R.S32.HI R36, RZ, 0x5, R28 ;  /* 0x00000005ff247819 */ /* 0x000fe2000001141c */
[----:B--2---:R-:W-:Y:S07]  /*02f0*/  @P2 BRA `(.L_x_664) ;  /* 0x00000000001c2947 */ /* 0x004fee0003800000 */
[----:B------:R-:W0:Y:S01]  /*0300*/  LDC.64 R26, c[0x0][0x430] ;  /* 0x00010c00ff1a7b82 */ /* 0x000e220000000a00 */
[----:B------:R-:W-:Y:S02]  /*0310*/  SHF.R.S32.HI R31, RZ, 0x1f, R32 ;  /* 0x0000001fff1f7819 */ /* 0x000fe40000011420 */
[----:B------:R-:W-:-:S03]  /*0320*/  MOV R35, 0xffffffff ;  /* 0xffffffff00237802 */ /* 0x000fc60000000f00 */
[-C--:B0-----:R-:W-:Y:S02]  /*0330*/  IMAD R31, R31, R26.reuse, RZ ;  /* 0x0000001a1f1f7224 */ /* 0x081fe400078e02ff */
[----:B------:R-:W-:-:S04]  /*0340*/  IMAD.WIDE.U32 R62, R32, R26, RZ ;  /* 0x0000001a203e7225 */ /* 0x000fc800078e00ff */
[----:B------:R-:W-:-:S04]  /*0350*/  IMAD R27, R32, R27, R31 ;  /* 0x0000001b201b7224 */ /* 0x000fc800078e021f */
[----:B------:R-:W-:-:S07]  /*0360*/  IMAD.IADD R61, R63, 0x1, R27 ;  /* 0x000000013f3d7824 */ /* 0x000fce00078e021b */
.L_x_664:
[----:B------:R-:W-:Y:S05]  /*0370*/  @!P1 BRA `(.L_x_665) ;  /* 0x0000000800b49947 */ /* 0x000fea0003800000 */
[----:B------:R-:W0:Y:S01]  /*0380*/  LDC R33, c[0x0][0x2d4] ;  /* 0x0000b500ff217b82 */ /* 0x000e220000000800 */
[----:B------:R-:W-:Y:S01]  /*0390*/  IMAD.WIDE R26, R32, 0x80, RZ ;  /* 0x00000080201a7825 */ /* 0x000fe200078e02ff */
[----:B------:R-:W-:Y:S01]  /*03a0*/  LOP3.LUT R38, R28, 0xffffffe0, RZ, 0xc0, !PT ;  /* 0xffffffe01c267812 */ /* 0x000fe200078ec0ff */
[----:B------:R-:W-:Y:S01]  /*03b0*/  ULDC.64 UR10, c[0x0][0x488] ;  /* 0x00012200000a7ab9 */ /* 0x000fe20000000a00 */
[----:B------:R-:W-:Y:S01]  /*03c0*/  UMOV UR4, URZ ;  /* 0x0000003f00047c82 */ /* 0x000fe20008000000 */
[----:B------:R-:W-:Y:S01]  /*03d0*/  USHF.L.U64.HI UR5, UR10, 0x2, UR11 ;  /* 0x000000020a057899 */ /* 0x000fe2000801020b */
[----:B------:R-:W-:Y:S01]  /*03e0*/  SEL R26, R26, RZ, P0 ;  /* 0x000000ff1a1a7207 */ /* 0x000fe20000000000 */
[----:B------:R-:W-:Y:S01]  /*03f0*/  IMAD.IADD R37, R37, 0x1, -R38 ;  /* 0x0000000125257824 */ /* 0x000fe200078e0a26 */
[----:B------:R-:W1:Y:S01]  /*0400*/  LDC R12, c[0x0][0x270] ;  /* 0x00009c00ff0c7b82 */ /* 0x000e620000000800 */
[----:B------:R-:W-:Y:S01]  /*0410*/  SEL R34, R27, RZ, P0 ;  /* 0x000000ff1b227207 */ /* 0x000fe20000000000 */
[----:B------:R-:W-:Y:S01]  /*0420*/  ULDC.64 UR8, c[0x0][0x400] ;  /* 0x0001000000087ab9 */ /* 0x000fe20000000a00 */
[----:B------:R-:W-:-:S04]  /*0430*/  IADD3 R39, P0, R3, R26, RZ ;  /* 0x0000001a03277210 */ /* 0x000fc80007f1e0ff */
[----:B------:R-:W-:Y:S01]  /*0440*/  IADD3.X R41, R41, R34, RZ, P0, !PT ;  /* 0x0000002229297210 */ /* 0x000fe200007fe4ff */
[----:B------:R-:W2:Y:S01]  /*0450*/  LDC R43, c[0x0][0x2dc] ;  /* 0x0000b700ff2b7b82 */ /* 0x000ea20000000800 */
[----:B0-----:R-:W-:Y:S01]  /*0460*/  IMAD.WIDE R32, R32, R33, RZ ;  /* 0x0000002120207225 */ /* 0x001fe200078e02ff */
[----:B-1----:R-:W-:-:S03]  /*0470*/  SHF.R.S32.HI R26, RZ, 0x1f, R12 ;  /* 0x0000001fff1a7819 */ /* 0x002fc6000001140c */
[-C--:B------:R-:W-:Y:S02]  /*0480*/  IMAD R33, R33, R12.reuse, RZ ;  /* 0x0000000c21217224 */ /* 0x080fe400078e02ff */
[----:B------:R-:W-:Y:S02]  /*0490*/  IMAD R34, R41, R12, RZ ;  /* 0x0000000c29227224 */ /* 0x000fe400078e02ff */
[C---:B------:R-:W-:Y:S02]  /*04a0*/  IMAD R47, R32.reuse, R26, R33 ;  /* 0x0000001a202f7224 */ /* 0x040fe400078e0221 */
[----:B------:R-:W-:-:S04]  /*04b0*/  IMAD.WIDE.U32 R32, R32, R12, RZ ;  /* 0x0000000c20207225 */ /* 0x000fc800078e00ff */
[----:B--2---:R-:W-:-:S04]  /*04c0*/  IMAD.WIDE R30, R12, R43, RZ ;  /* 0x0000002b0c1e7225 */ /* 0x004fc800078e02ff */
[----:B------:R-:W-:Y:S02]  /*04d0*/  IMAD R27, R31, R35, RZ ;  /* 0x000000231f1b7224 */ /* 0x000fe400078e02ff */
[----:B------:R-:W-:Y:S02]  /*04e0*/  IMAD R49, R26, R39, R34 ;  /* 0x000000271a317224 */ /* 0x000fe400078e0222 */
[----:B------:R-:W-:Y:S02]  /*04f0*/  IMAD R45, R30, R29, R27 ;  /* 0x0000001d1e2d7224 */ /* 0x000fe400078e021b */
[----:B------:R-:W-:Y:S01]  /*0500*/  IMAD.IADD R40, R33, 0x1, R47 ;  /* 0x0000000121287824 */ /* 0x000fe200078e022f */
[----:B------:R-:W-:Y:S01]  /*0510*/  SHF.R.S32.HI R47, RZ, 0x1f, R43 ;  /* 0x0000001fff2f7819 */ /* 0x000fe2000001142b */
[----:B------:R-:W-:-:S04]  /*0520*/  IMAD.WIDE.U32 R26, R39, R12, RZ ;  /* 0x0000000c271a7225 */ /* 0x000fc800078e00ff */
[----:B------:R-:W-:Y:S01]  /*0530*/  IMAD R33, R40, R43, RZ ;  /* 0x0000002b28217224 */ /* 0x000fe200078e02ff */
[----:B------:R-:W-:Y:S01]  /*0540*/  IADD3 R40, R27, R49, RZ ;  /* 0x000000311b287210 */ /* 0x000fe20007ffe0ff */
[----:B------:R-:W-:-:S04]  /*0550*/  IMAD.WIDE.U32 R34, R30, R35, RZ ;  /* 0x000000231e227225 */ /* 0x000fc800078e00ff */
[----:B------:R-:W-:Y:S01]  /*0560*/  IMAD.WIDE.U32 R28, R32, R43, RZ ;  /* 0x0000002b201c7225 */ /* 0x000fe200078e00ff */
[----:B------:R-:W-:-:S03]  /*0570*/  IADD3 R38, R35, R45, RZ ;  /* 0x0000002d23267210 */ /* 0x000fc60007ffe0ff */
[-C--:B------:R-:W-:Y:S01]  /*0580*/  IMAD R40, R40, R43.reuse, RZ ;  /* 0x0000002b28287224 */ /* 0x080fe200078e02ff */
[----:B------:R-:W-:Y:S01]  /*0590*/  SEL R35, R28, R34, !P2 ;  /* 0x000000221c237207 */ /* 0x000fe20005000000 */
[----:B------:R-:W-:Y:S02]  /*05a0*/  IMAD R27, R47, R32, R33 ;  /* 0x000000202f1b7224 */ /* 0x000fe400078e0221 */
[-C--:B------:R-:W-:Y:S02]  /*05b0*/  IMAD R45, R4, R43.reuse, RZ ;  /* 0x0000002b042d7224 */ /* 0x080fe400078e02ff */
[-C--:B------:R-:W-:Y:S02]  /*05c0*/  IMAD R63, R12, R43.reuse, RZ ;  /* 0x0000002b0c3f7224 */ /* 0x080fe400078e02ff */
[----:B------:R-:W-:-:S03]  /*05d0*/  IMAD.WIDE.U32 R32, R26, R43, RZ ;  /* 0x0000002b1a207225 */ /* 0x000fc600078e00ff */
[----:B------:R-:W-:Y:S01]  /*05e0*/  SHF.L.U32 R43, R63, 0x3, RZ ;  /* 0x000000033f2b7819 */ /* 0x000fe200000006ff */
[----:B------:R-:W-:Y:S01]  /*05f0*/  IMAD R47, R47, R26, R40 ;  /* 0x0000001a2f2f7224 */ /* 0x000fe200078e0228 */
[----:B------:R-:W-:Y:S01]  /*0600*/  IADD3 R26, P0, R45, R35, RZ ;  /* 0x000000232d1a7210 */ /* 0x000fe20007f1e0ff */
[----:B------:R-:W-:Y:S01]  /*0610*/  @!P2 IMAD.IADD R38, R29, 0x1, R27 ;  /* 0x000000011d26a824 */ /* 0x000fe200078e021b */
[----:B------:R-:W-:Y:S01]  /*0620*/  IADD3 R12, R43, 0x20, R43 ;  /* 0x000000202b0c7810 */ /* 0x000fe20007ffe02b */
[----:B------:R-:W-:Y:S01]  /*0630*/  IMAD.IADD R29, R33, 0x1, R47 ;  /* 0x00000001211d7824 */ /* 0x000fe200078e022f */
[----:B------:R-:W-:Y:S01]  /*0640*/  SHF.L.U32 R28, R32, 0x2, RZ ;  /* 0x00000002201c7819 */ /* 0x000fe200000006ff */
[----:B------:R-:W-:Y:S01]  /*0650*/  IMAD R41, R41, R30, RZ ;  /* 0x0000001e29297224 */ /* 0x000fe200078e02ff */
[----:B------:R-:W-:Y:S01]  /*0660*/  LEA.HI.X.SX32 R27, R45, R38, 0x1, P0 ;  /* 0x000000262d1b7211 */ /* 0x000fe200000f0eff */
[----:B------:R-:W-:Y:S01]  /*0670*/  IMAD R37, R36, R63, R37 ;  /* 0x0000003f24257224 */ /* 0x000fe200078e0225 */
[----:B------:R-:W-:Y:S01]  /*0680*/  SHF.L.U64.HI R29, R32, 0x2, R29 ;  /* 0x00000002201d7819 */ /* 0x000fe2000001021d */
[-C--:B------:R-:W-:Y:S01]  /*0690*/  IMAD R32, R31, R39.reuse, R41 ;  /* 0x000000271f207224 */ /* 0x080fe200078e0229 */
[----:B------:R-:W-:Y:S01]  /*06a0*/  SHF.L.U64.HI R67, R35, 0x2, R38 ;  /* 0x0000000223437819 */ /* 0x000fe20000010226 */
[----:B------:R-:W-:Y:S01]  /*06b0*/  IMAD.WIDE.U32 R26, R30, R39, R26 ;  /* 0x000000271e1a7225 */ /* 0x000fe200078e001a */
[----:B------:R-:W-:-:S02]  /*06c0*/  SHF.R.S32.HI R31, RZ, 0x1f, R37 ;  /* 0x0000001fff1f7819 */ /* 0x000fc40000011425 */
[----:B------:R-:W-:Y:S01]  /*06d0*/  SHF.L.U32 R35, R35, 0x2, RZ ;  /* 0x0000000223237819 */ /* 0x000fe200000006ff */
[----:B------:R-:W-:Y:S01]  /*06e0*/  IMAD.IADD R36, R43, 0x1, R12 ;  /* 0x000000012b247824 */ /* 0x000fe200078e020c */
[----:B------:R-:W-:Y:S01]  /*06f0*/  IADD3 R30, P0, R37, R26, RZ ;  /* 0x0000001a251e7210 */ /* 0x000fe20007f1e0ff */
[----:B------:R-:W-:-:S03]  /*0700*/  IMAD.WIDE R40, R43, 0x4, R28 ;  /* 0x000000042b287825 */ /* 0x000fc600078e021c */
[----:B------:R-:W-:Y:S01]  /*0710*/  IADD3 R34, R43, R36, RZ ;  /* 0x000000242b227210 */ /* 0x000fe20007ffe0ff */
[----:B------:R-:W-:Y:S01]  /*0720*/  IMAD.WIDE R28, R45, 0x4, R28 ;  /* 0x000000042d1c7825 */ /* 0x000fe200078e021c */
[----:B------:R-:W-:Y:S02]  /*0730*/  IADD3.X R39, R31, R27, R32, P0, !PT ;  /* 0x0000001b1f277210 */ /* 0x000fe400007fe420 */
[C---:B------:R-:W-:Y:S01]  /*0740*/  SHF.L.U32 R38, R30.reuse, 0x2, RZ ;  /* 0x000000021e267819 */ /* 0x040fe200000006ff */
[----:B------:R-:W-:Y:S01]  /*0750*/  IMAD.WIDE R40, R45, 0x4, R40 ;  /* 0x000000042d287825 */ /* 0x000fe200078e0228 */
[----:B------:R-:W-:-:S03]  /*0760*/  SHF.L.U64.HI R39, R30, 0x2, R39 ;  /* 0x000000021e277819 */ /* 0x000fc60000010227 */
[----:B------:R-:W-:-:S04]  /*0770*/  IMAD.WIDE R26, R37, 0x4, R28 ;  /* 0x00000004251a7825 */ /* 0x000fc800078e021c */
[----:B------:R-:W-:Y:S01]  /*0780*/  IMAD.IADD R32, R43, 0x1, R34 ;  /* 0x000000012b207824 */ /* 0x000fe200078e0222 */
[----:B------:R-:W-:Y:S01]  /*0790*/  IADD3 R64, P0, R26, R35, RZ ;  /* 0x000000231a407210 */ /* 0x000fe20007f1e0ff */
[----:B------:R-:W-:-:S03]  /*07a0*/  IMAD.WIDE R40, R37, 0x4, R40 ;  /* 0x0000000425287825 */ /* 0x000fc600078e0228 */
[----:B------:R-:W-:Y:S01]  /*07b0*/  IADD3.X R65, R27, R67, RZ, P0, !PT ;  /* 0x000000431b417210 */ /* 0x000fe200007fe4ff */
[----:B------:R-:W-:Y:S01]  /*07c0*/  IMAD.IADD R31, R43, 0x1, R32 ;  /* 0x000000012b1f7824 */ /* 0x000fe200078e0220 */
[----:B------:R-:W-:Y:S01]  /*07d0*/  IADD3 R66, P0, R40, R35, RZ ;  /* 0x0000002328427210 */ /* 0x000fe20007f1e0ff */
[----:B------:R-:W-:-:S04]  /*07e0*/  IMAD.WIDE R26, R63, 0x20, R38 ;  /* 0x000000203f1a7825 */ /* 0x000fc800078e0226 */
[----:B------:R-:W-:Y:S02]  /*07f0*/  IMAD.IADD R29, R43, 0x1, R31 ;  /* 0x000000012b1d7824 */ /* 0x000fe400078e021f */
[----:B------:R-:W-:-:S04]  /*0800*/  IMAD.WIDE R30, R31, 0x4, R38 ;  /* 0x000000041f1e7825 */ /* 0x000fc800078e0226 */
[----:B------:R-:W-:-:S04]  /*0810*/  IMAD.WIDE R28, R29, 0x4, R38 ;  /* 0x000000041d1c7825 */ /* 0x000fc800078e0226 */
[----:B------:R-:W-:-:S04]  /*0820*/  IMAD.WIDE R32, R32, 0x4, R38 ;  /* 0x0000000420207825 */ /* 0x000fc800078e0226 */
[----:B------:R-:W-:-:S04]  /*0830*/  IMAD.WIDE R34, R34, 0x4, R38 ;  /* 0x0000000422227825 */ /* 0x000fc800078e0226 */
[----:B------:R-:W-:-:S04]  /*0840*/  IMAD.WIDE R36, R36, 0x4, R38 ;  /* 0x0000000424247825 */ /* 0x000fc800078e0226 */
[----:B------:R-:W-:Y:S01]  /*0850*/  IMAD.WIDE R38, R12, 0x4, R38 ;  /* 0x000000040c267825 */ /* 0x000fe200078e0226 */
[----:B------:R-:W-:-:S03]  /*0860*/  MOV R12, RZ ;  /* 0x000000ff000c7202 */ /* 0x000fc60000000f00 */
[----:B------:R-:W-:Y:S02]  /*0870*/  IMAD.X R67, R41, 0x1, R67, P0 ;  /* 0x0000000129437824 */ /* 0x000fe400000e0643 */
[----:B------:R-:W-:-:S07]  /*0880*/  IMAD.WIDE R26, R43, 0x4, R26 ;  /* 0x000000042b1a7825 */ /* 0x000fce00078e021a */
.L_x_666:
[----:B------:R-:W-:-:S04]  /*0890*/  IADD3 R46, P0, R26, UR8, RZ ;  /* 0x000000081a2e7c10 */ /* 0x000fc8000ff1e0ff */
[----:B------:R-:W-:-:S05]  /*08a0*/  IADD3.X R47, R27, UR9, RZ, P0, !PT ;  /* 0x000000091b2f7c10 */ /* 0x000fca00087fe4ff */
[----:B------:R0:W2:Y:S02]  /*08b0*/  LDG.E R69, desc[UR6][R46.64] ;  /* 0x000000062e457981 */ /* 0x0000a4000c1e1900 */
[----:B0-----:R-:W-:-:S04]  /*08c0*/  IMAD.WIDE R46, R63, 0x20, R46 ;  /* 0x000000203f2e7825 */ /* 0x001fc800078e022e */
[C---:B------:R-:W-:Y:S01]  /*08d0*/  IMAD.WIDE R42, R63.reuse, 0x20, R46 ;  /* 0x000000203f2a7825 */ /* 0x040fe200078e022e */
[----:B------:R-:W-:Y:S01]  /*08e0*/  IADD3 R68, P0, R64, UR8, RZ ;  /* 0x0000000840447c10 */ /* 0x000fe2000ff1e0ff */
[----:B------:R-:W3:Y:S02]  /*08f0*/  LDG.E R46, desc[UR6][R46.64] ;  /* 0x000000062e2e7981 */ /* 0x000ee4000c1e1900 */
[C---:B------:R-:W-:Y:S02]  /*0900*/  IMAD.WIDE R40, R63.reuse, 0x20, R42 ;  /* 0x000000203f287825 */ /* 0x040fe400078e022a */
[----:B------:R-:W4:Y:S02]  /*0910*/  LDG.E R42, desc[UR6][R42.64] ;  /* 0x000000062a2a7981 */ /* 0x000f24000c1e1900 */
[C---:B------:R-:W-:Y:S02]  /*0920*/  IMAD.WIDE R44, R63.reuse, 0x20, R40 ;  /* 0x000000203f2c7825 */ /* 0x040fe400078e0228 */
[----:B------:R-:W5:Y:S02]  /*0930*/  LDG.E R40, desc[UR6][R40.64] ;  /* 0x0000000628287981 */ /* 0x000f64000c1e1900 */
[----:B------:R-:W-:-:S02]  /*0940*/  IMAD.WIDE R48, R63, 0x20, R44 ;  /* 0x000000203f307825 */ /* 0x000fc400078e022c */
[----:B------:R-:W5:Y:S04]  /*0950*/  LDG.E R44, desc[UR6][R44.64] ;  /* 0x000000062c2c7981 */ /* 0x000f68000c1e1900 */
[----:B------:R-:W5:Y:S01]  /*0960*/  LDG.E R49, desc[UR6][R48.64] ;  /* 0x0000000630317981 */ /* 0x000f62000c1e1900 */
[----:B--2---:R-:W-:Y:S01]  /*0970*/  FADD.FTZ R56, R69, R56 ;  /* 0x0000003845387221 */ /* 0x004fe20000010000 */
[----:B------:R-:W-:-:S05]  /*0980*/  IADD3.X R69, R65, UR9, RZ, P0, !PT ;  /* 0x0000000941457c10 */ /* 0x000fca00087fe4ff */
[----:B------:R-:W2:Y:S04]  /*0990*/  LDG.E R48, desc[UR6][R68.64] ;  /* 0x0000000644307981 */ /* 0x000ea8000c1e1900 */
[----:B------:R-:W2:Y:S04]  /*09a0*/  LDG.E R43, desc[UR6][R68.64+0x100] ;  /* 0x00010006442b7981 */ /* 0x000ea8000c1e1900 */
[----:B------:R-:W2:Y:S01]  /*09b0*/  LDG.E R47, desc[UR6][R68.64+0x80] ;  /* 0x00008006442f7981 */ /* 0x000ea2000c1e1900 */
[----:B---3--:R-:W-:Y:S01]  /*09c0*/  FADD.FTZ R17, R46, R17 ;  /* 0x000000112e117221 */ /* 0x008fe20000010000 */
[----:B----4-:R-:W-:-:S02]  /*09d0*/  FADD.FTZ R55, R42, R55 ;  /* 0x000000372a377221 */ /* 0x010fc40000010000 */
[----:B------:R-:W3:Y:S01]  /*09e0*/  LDG.E R42, desc[UR6][R68.64+0x180] ;  /* 0x00018006442a7981 */ /* 0x000ee2000c1e1900 */
[----:B-----5:R-:W-:Y:S01]  /*09f0*/  FADD.FTZ R11, R40, R11 ;  /* 0x0000000b280b7221 */ /* 0x020fe20000010000 */
[----:B------:R-:W-:-:S04]  /*0a00*/  IADD3 R40, P0, R66, UR8, RZ ;  /* 0x0000000842287c10 */ /* 0x000fc8000ff1e0ff */
[----:B------:R-:W-:Y:S01]  /*0a10*/  IADD3.X R41, R67, UR9, RZ, P0, !PT ;  /* 0x0000000943297c10 */ /* 0x000fe200087fe4ff */
[----:B------:R-:W-:-:S04]  /*0a20*/  FADD.FTZ R53, R44, R53 ;  /* 0x000000352c357221 */ /* 0x000fc80000010000 */
[----:B------:R-:W4:Y:S04]  /*0a30*/  LDG.E R44, desc[UR6][R40.64] ;  /* 0x00000006282c7981 */ /* 0x000f28000c1e1900 */
[----:B------:R-:W5:Y:S04]  /*0a40*/  LDG.E R46, desc[UR6][R40.64+0x80] ;  /* 0x00008006282e7981 */ /* 0x000f68000c1e1900 */
[----:B------:R-:W5:Y:S01]  /*0a50*/  LDG.E R45, desc[UR6][R40.64+0x180] ;  /* 0x00018006282d7981 */ /* 0x000f62000c1e1900 */
[----:B--2---:R-:W-:-:S03]  /*0a60*/  FADD.FTZ R51, R48, R51 ;  /* 0x0000003330337221 */ /* 0x004fc60000010000 */
[----:B------:R0:W2:Y:S01]  /*0a70*/  LDG.E R48, desc[UR6][R40.64+0x100] ;  /* 0x0001000628307981 */ /* 0x0000a2000c1e1900 */
[----:B------:R-:W-:Y:S01]  /*0a80*/  FADD.FTZ R50, R43, R50 ;  /* 0x000000322b327221 */ /* 0x000fe20000010000 */
[----:B------:R-:W-:Y:S01]  /*0a90*/  FADD.FTZ R52, R49, R52 ;  /* 0x0000003431347221 */ /* 0x000fe20000010000 */
[----:B---3--:R-:W-:Y:S01]  /*0aa0*/  FADD.FTZ R18, R42, R18 ;  /* 0x000000122a127221 */ /* 0x008fe20000010000 */
[----:B------:R-:W-:-:S04]  /*0ab0*/  IADD3 R42, P0, R38, UR8, RZ ;  /* 0x00000008262a7c10 */ /* 0x000fc8000ff1e0ff */
[----:B------:R-:W-:Y:S02]  /*0ac0*/  IADD3.X R43, R39, UR9, RZ, P0, !PT ;  /* 0x00000009272b7c10 */ /* 0x000fe400087fe4ff */
[----:B0-----:R-:W-:Y:S01]  /*0ad0*/  IADD3 R40, P0, R36, UR8, RZ ;  /* 0x0000000824287c10 */ /* 0x001fe2000ff1e0ff */
[----:B------:R-:W-:Y:S02]  /*0ae0*/  FADD.FTZ R16, R47, R16 ;  /* 0x000000102f107221 */ /* 0x000fe40000010000 */
[----:B------:R-:W3:Y:S01]  /*0af0*/  LDG.E R47, desc[UR6][R42.64] ;  /* 0x000000062a2f7981 */ /* 0x000ee2000c1e1900 */
[----:B------:R-:W-:-:S03]  /*0b00*/  IADD3.X R41, R37, UR9, RZ, P0, !PT ;  /* 0x0000000925297c10 */ /* 0x000fc600087fe4ff */
[----:B------:R-:W3:Y:S04]  /*0b10*/  LDG.E R49, desc[UR6][R42.64+0x80] ;  /* 0x000080062a317981 */ /* 0x000ee8000c1e1900 */
[----:B------:R0:W3:Y:S01]  /*0b20*/  LDG.E R69, desc[UR6][R42.64+0x100] ;  /* 0x000100062a457981 */ /* 0x0000e2000c1e1900 */
[----:B--2---:R-:W-:-:S03]  /*0b30*/  FADD.FTZ R25, R48, R25 ;  /* 0x0000001930197221 */ /* 0x004fc60000010000 */
[----:B------:R-:W2:Y:S01]  /*0b40*/  LDG.E R48, desc[UR6][R40.64] ;  /* 0x0000000628307981 */ /* 0x000ea2000c1e1900 */
[----:B0-----:R-:W-:Y:S01]  /*0b50*/  IADD3 R42, P0, R34, UR8, RZ ;  /* 0x00000008222a7c10 */ /* 0x001fe2000ff1e0ff */
[----:B----4-:R-:W-:Y:S01]  /*0b60*/  FADD.FTZ R15, R44, R15 ;  /* 0x0000000f2c0f7221 */ /* 0x010fe20000010000 */
[----:B-----5:R-:W-:Y:S01]  /*0b70*/  FADD.FTZ R57, R46, R57 ;  /* 0x000000392e397221 */ /* 0x020fe20000010000 */
[----:B------:R-:W4:Y:S01]  /*0b80*/  LDG.E R44, desc[UR6][R40.64+0x100] ;  /* 0x00010006282c7981 */ /* 0x000f22000c1e1900 */
[----:B------:R-:W-:-:S03]  /*0b90*/  IADD3.X R43, R35, UR9, RZ, P0, !PT ;  /* 0x00000009232b7c10 */ /* 0x000fc600087fe4ff */
[----:B------:R0:W5:Y:S01]  /*0ba0*/  LDG.E R46, desc[UR6][R40.64+0x80] ;  /* 0x00008006282e7981 */ /* 0x000162000c1e1900 */
[----:B------:R-:W-:-:S03]  /*0bb0*/  FADD.FTZ R14, R45, R14 ;  /* 0x0000000e2d0e7221 */ /* 0x000fc60000010000 */
[----:B------:R-:W4:Y:S01]  /*0bc0*/  LDG.E R45, desc[UR6][R42.64+0x100] ;  /* 0x000100062a2d7981 */ /* 0x000f22000c1e1900 */
[----:B0-----:R-:W-:-:S04]  /*0bd0*/  IADD3 R40, P0, R32, UR8, RZ ;  /* 0x0000000820287c10 */ /* 0x001fc8000ff1e0ff */
[----:B------:R-:W-:Y:S01]  /*0be0*/  IADD3.X R41, R33, UR9, RZ, P0, !PT ;  /* 0x0000000921297c10 */ /* 0x000fe200087fe4ff */
[----:B---3--:R-:W-:-:S04]  /*0bf0*/  FADD.FTZ R10, R47, R10 ;  /* 0x0000000a2f0a7221 */ /* 0x008fc80000010000 */
[----:B------:R-:W3:Y:S01]  /*0c00*/  LDG.E R68, desc[UR6][R40.64] ;  /* 0x0000000628447981 */ /* 0x000ee2000c1e1900 */
[----:B------:R-:W-:-:S03]  /*0c10*/  FADD.FTZ R24, R49, R24 ;  /* 0x0000001831187221 */ /* 0x000fc60000010000 */
[----:B------:R-:W3:Y:S04]  /*0c20*/  LDG.E R47, desc[UR6][R42.64+0x80] ;  /* 0x000080062a2f7981 */ /* 0x000ee8000c1e1900 */
[----:B------:R0:W3:Y:S01]  /*0c30*/  LDG.E R49, desc[UR6][R42.64] ;  /* 0x000000062a317981 */ /* 0x0000e2000c1e1900 */
[----:B--2---:R-:W-:-:S03]  /*0c40*/  FADD.FTZ R9, R48, R9 ;  /* 0x0000000930097221 */ /* 0x004fc60000010000 */
[----:B------:R-:W2:Y:S01]  /*0c50*/  LDG.E R48, desc[UR6][R40.64+0x80] ;  /* 0x0000800628307981 */ /* 0x000ea2000c1e1900 */
[----:B0-----:R-:W-:-:S04]  /*0c60*/  IADD3 R42, P0, R30, UR8, RZ ;  /* 0x000000081e2a7c10 */ /* 0x001fc8000ff1e0ff */
[----:B------:R-:W-:Y:S01]  /*0c70*/  IADD3.X R43, R31, UR9, RZ, P0, !PT ;  /* 0x000000091f2b7c10 */ /* 0x000fe200087fe4ff */
[----:B-----5:R-:W-:Y:S02]  /*0c80*/  FADD.FTZ R23, R46, R23 ;  /* 0x000000172e177221 */ /* 0x020fe40000010000 */
[----:B------:R0:W5:Y:S01]  /*0c90*/  LDG.E R46, desc[UR6][R40.64+0x100] ;  /* 0x00010006282e7981 */ /* 0x000162000c1e1900 */
[----:B------:R-:W-:Y:S01]  /*0ca0*/  FADD.FTZ R60, R69, R60 ;  /* 0x0000003c453c7221 */ /* 0x000fe20000010000 */
[----:B----4-:R-:W-:Y:S01]  /*0cb0*/  FADD.FTZ R54, R44, R54 ;  /* 0x000000362c367221 */ /* 0x010fe20000010000 */
[----:B------:R-:W-:Y:S01]  /*0cc0*/  FADD.FTZ R58, R45, R58 ;  /* 0x0000003a2d3a7221 */ /* 0x000fe20000010000 */
[----:B------:R-:W4:Y:S01]  /*0cd0*/  LDG.E R69, desc[UR6][R42.64+0x100] ;  /* 0x000100062a457981 */ /* 0x000f22000c1e1900 */
[----:B0-----:R-:W-:-:S04]  /*0ce0*/  IADD3 R40, P0, R28, UR8, RZ ;  /* 0x000000081c287c10 */ /* 0x001fc8000ff1e0ff */
[----:B------:R-:W-:-:S05]  /*0cf0*/  IADD3.X R41, R29, UR9, RZ, P0, !PT ;  /* 0x000000091d297c10 */ /* 0x000fca00087fe4ff */
[----:B------:R-:W4:Y:S01]  /*0d00*/  LDG.E R44, desc[UR6][R40.64] ;  /* 0x00000006282c7981 */ /* 0x000f22000c1e1900 */
[----:B---3--:R-:W-:-:S03]  /*0d10*/  FADD.FTZ R22, R47, R22 ;  /* 0x000000162f167221 */ /* 0x008fc60000010000 */
[----:B------:R-:W3:Y:S01]  /*0d20*/  LDG.E R47, desc[UR6][R42.64+0x80] ;  /* 0x000080062a2f7981 */ /* 0x000ee2000c1e1900 */
[----:B------:R-:W-:-:S03]  /*0d30*/  FADD.FTZ R8, R49, R8 ;  /* 0x0000000831087221 */ /* 0x000fc60000010000 */
[----:B------:R-:W3:Y:S04]  /*0d40*/  LDG.E R49, desc[UR6][R42.64] ;  /* 0x000000062a317981 */ /* 0x000ee8000c1e1900 */
[----:B------:R-:W3:Y:S01]  /*0d50*/  LDG.E R45, desc[UR6][R40.64+0x100] ;  /* 0x00010006282d7981 */ /* 0x000ee2000c1e1900 */
[----:B--2---:R-:W-:-:S03]  /*0d60*/  FADD.FTZ R21, R48, R21 ;  /* 0x0000001530157221 */ /* 0x004fc60000010000 */
[----:B------:R-:W2:Y:S01]  /*0d70*/  LDG.E R48, desc[UR6][R40.64+0x80] ;  /* 0x0000800628307981 */ /* 0x000ea2000c1e1900 */
[----:B------:R-:W-:-:S06]  /*0d80*/  UIADD3 UR4, UR4, 0x1, URZ ;  /* 0x0000000104047890 */ /* 0x000fcc000fffe03f */
[----:B------:R-:W-:Y:S01]  /*0d90*/  ISETP.LE.AND P0, PT, R2, UR4, PT ;  /* 0x0000000402007c0c */ /* 0x000fe2000bf03270 */
[----:B------:R-:W-:Y:S01]  /*0da0*/  ULEA UR8, UP0, UR10, UR8, 0x2 ;  /* 0x000000080a087291 */ /* 0x000fe2000f80103f */
[----:B------:R-:W-:-:S03]  /*0db0*/  FADD.FTZ R7, R68, R7 ;  /* 0x0000000744077221 */ /* 0x000fc60000010000 */
[----:B------:R-:W-:Y:S01]  /*0dc0*/  UIADD3.X UR9, UR9, UR5, URZ, UP0, !UPT ;  /* 0x0000000509097290 */ /* 0x000fe200087fe43f */
[----:B-----5:R-:W-:Y:S01]  /*0dd0*/  FADD.FTZ R59, R46, R59 ;  /* 0x0000003b2e3b7221 */ /* 0x020fe20000010000 */
[----:B----4-:R-:W-:Y:S01]  /*0de0*/  FADD.FTZ R13, R69, R13 ;  /* 0x0000000d450d7221 */ /* 0x010fe20000010000 */
[----:B------:R-:W-:Y:S01]  /*0df0*/  FADD.FTZ R5, R44, R5 ;  /* 0x000000052c057221 */ /* 0x000fe20000010000 */
[----:B---3--:R-:W-:Y:S01]  /*0e00*/  FADD.FTZ R20, R47, R20 ;  /* 0x000000142f147221 */ /* 0x008fe20000010000 */
[----:B------:R-:W-:Y:S01]  /*0e10*/  FADD.FTZ R6, R49, R6 ;  /* 0x0000000631067221 */ /* 0x000fe20000010000 */
[----:B------:R-:W-:Y:S01]  /*0e20*/  FADD.FTZ R12, R45, R12 ;  /* 0x0000000c2d0c7221 */ /* 0x000fe20000010000 */
[----:B--2---:R-:W-:Y:S01]  /*0e30*/  FADD.FTZ R19, R48, R19 ;  /* 0x0000001330137221 */ /* 0x004fe20000010000 */
[----:B------:R-:W-:Y:S06]  /*0e40*/  @!P0 BRA `(.L_x_666) ;  /* 0xfffffff800908947 */ /* 0x000fec000383ffff */
.L_x_665:
[----:B------:R-:W0:Y:S01]  /*0e50*/  S2R R35, SR_TID.X ;  /* 0x0000000000237919 */ /* 0x000e220000002100 */
[----:B------:R-:W1:Y:S01]  /*0e60*/  S2UR UR5, SR_CgaCtaId ;  /* 0x00000000000579c3 */ /* 0x000e620000008800 */
[----:B------:R-:W-:Y:S01]  /*0e70*/  ULDC UR8, c[0x0][0x390] ;  /* 0x0000e40000087ab9 */ /* 0x000fe20000000800 */
[----:B------:R-:W-:Y:S01]  /*0e80*/  UMOV UR4, 0x400 ;  /* 0x0000040000047882 */ /* 0x000fe20000000000 */
        /* <DEDUP_REMOVED lines=21> */
[----:B-1----:R-:W-:Y:S01]  /*0fe0*/  ULEA UR4, UR5, UR4, 0x18 ;  /* 0x0000000405047291 */ /* 0x002fe2000f8ec03f */
[----:B------:R-:W-:Y:S01]  /*0ff0*/  FMUL.FTZ R18, R18, UR8 ;  /* 0x0000000812127c20 */ /* 0x000fe20008410000 */
[----:B------:R-:W-:Y:S01]  /*1000*/  FMUL.FTZ R60, R60, UR8 ;  /* 0x000000083c3c7c20 */ /* 0x000fe20008410000 */
[----:B------:R-:W-:Y:S01]  /*1010*/  FMUL.FTZ R7, R54, UR8 ;  /* 0x0000000836077c20 */ /* 0x000fe20008410000 */
[----:B------:R-:W-:Y:S01]  /*1020*/  F2FP.F16.F32.PACK_AB R16, R57, R16 ;  /* 0x000000103910723e */ /* 0x000fe200000000ff */
[----:B------:R-:W-:Y:S01]  /*1030*/  FMUL.FTZ R22, R22, UR8 ;  /* 0x0000000816167c20 */ /* 0x000fe20008410000 */
[----:B------:R-:W-:Y:S01]  /*1040*/  F2FP.F16.F32.PACK_AB R9, R9, R10 ;  /* 0x0000000a0909723e */ /* 0x000fe200000000ff */
[----:B------:R-:W-:Y:S01]  /*1050*/  FMUL.FTZ R21, R21, UR8 ;  /* 0x0000000815157c20 */ /* 0x000fe20008410000 */
[----:B0-----:R-:W-:Y:S01]  /*1060*/  SHF.R.S32.HI R28, RZ, 0x1f, R35 ;  /* 0x0000001fff1c7819 */ /* 0x001fe20000011423 */
[----:B------:R-:W-:Y:S01]  /*1070*/  FMUL.FTZ R20, R20, UR8 ;  /* 0x0000000814147c20 */ /* 0x000fe20008410000 */
[----:B------:R-:W-:Y:S01]  /*1080*/  FMUL.FTZ R19, R19, UR8 ;  /* 0x0000000813137c20 */ /* 0x000fe20008410000 */
[----:B------:R-:W-:Y:S01]  /*1090*/  FMUL.FTZ R58, R58, UR8 ;  /* 0x000000083a3a7c20 */ /* 0x000fe20008410000 */
[CC--:B------:R-:W-:Y:S01]  /*10a0*/  LEA.HI R2, R28.reuse, R35.reuse, RZ, 0x2 ;  /* 0x000000231c027211 */ /* 0x0c0fe200078f10ff */
[----:B------:R-:W-:Y:S01]  /*10b0*/  FMUL.FTZ R59, R59, UR8 ;  /* 0x000000083b3b7c20 */ /* 0x000fe20008410000 */
[CC--:B------:R-:W-:Y:S01]  /*10c0*/  LEA.HI R29, R28.reuse, R35.reuse, RZ, 0x5 ;  /* 0x000000231c1d7211 */ /* 0x0c0fe200078f28ff */
[----:B------:R-:W-:Y:S01]  /*10d0*/  FMUL.FTZ R13, R13, UR8 ;  /* 0x000000080d0d7c20 */ /* 0x000fe20008410000 */
[----:B------:R-:W-:Y:S01]  /*10e0*/  LEA.HI R30, R28, R35, RZ, 0x3 ;  /* 0x000000231c1e7211 */ /* 0x000fe200078f18ff */
[----:B------:R-:W-:Y:S01]  /*10f0*/  FMUL.FTZ R12, R12, UR8 ;  /* 0x000000080c0c7c20 */ /* 0x000fe20008410000 */
[--C-:B------:R-:W-:Y:S01]  /*1100*/  SHF.R.S32.HI R26, RZ, 0x2, R2.reuse ;  /* 0x00000002ff1a7819 */ /* 0x100fe20000011402 */
[----:B------:R-:W-:Y:S01]  /*1110*/  ULDC.64 UR10, c[0x0][0x448] ;  /* 0x00011200000a7ab9 */ /* 0x000fe20000000a00 */
[----:B------:R-:W-:Y:S01]  /*1120*/  SHF.R.S32.HI R27, RZ, 0x1f, R2 ;  /* 0x0000001fff1b7819 */ /* 0x000fe20000011402 */
[----:B------:R-:W-:Y:S01]  /*1130*/  BSSY B0, `(.L_x_667) ;  /* 0x0000066000007945 */ /* 0x000fe20003800000 */
[----:B------:R-:W-:-:S02]  /*1140*/  SHF.R.S32.HI R34, RZ, 0x5, R29 ;  /* 0x00000005ff227819 */ /* 0x000fc4000001141d */
[----:B------:R-:W-:Y:S02]  /*1150*/  LOP3.LUT R29, R30, 0x1ffffff8, RZ, 0xc0, !PT ;  /* 0x1ffffff81e1d7812 */ /* 0x000fe400078ec0ff */
[----:B------:R-:W-:Y:S02]  /*1160*/  LEA.HI R27, R27, R26, RZ, 0x3 ;  /* 0x0000001a1b1b7211 */ /* 0x000fe400078f18ff */
[----:B------:R-:W-:Y:S02]  /*1170*/  LEA.HI R31, R34, R34, RZ, 0x1 ;  /* 0x00000022221f7211 */ /* 0x000fe400078f08ff */
[----:B------:R-:W-:Y:S02]  /*1180*/  LOP3.LUT R32, R2, 0x3ffffffc, RZ, 0xc0, !PT ;  /* 0x3ffffffc02207812 */ /* 0x000fe400078ec0ff */
[----:B------:R-:W-:Y:S01]  /*1190*/  SHF.R.S32.HI R2, RZ, 0x3, R30 ;  /* 0x00000003ff027819 */ /* 0x000fe2000001141e */
[----:B------:R-:W-:Y:S01]  /*11a0*/  IMAD.IADD R30, R35, 0x1, -R29 ;  /* 0x00000001231e7824 */ /* 0x000fe200078e0a1d */
[----:B------:R-:W-:-:S02]  /*11b0*/  LOP3.LUT R27, R27, 0xfffffff8, RZ, 0xc0, !PT ;  /* 0xfffffff81b1b7812 */ /* 0x000fc400078ec0ff */
[----:B------:R-:W-:Y:S01]  /*11c0*/  LOP3.LUT R29, R31, 0x1ffffe, RZ, 0xc0, !PT ;  /* 0x001ffffe1f1d7812 */ /* 0x000fe200078ec0ff */
[----:B------:R-:W-:Y:S01]  /*11d0*/  IMAD.SHL.U32 R31, R2, 0x40, RZ ;  /* 0x00000040021f7824 */ /* 0x000fe200078e00ff */
[----:B------:R-:W-:Y:S02]  /*11e0*/  LEA.HI R28, R28, R35, RZ, 0x6 ;  /* 0x000000231c1c7211 */ /* 0x000fe400078f30ff */
[----:B------:R-:W-:Y:S02]  /*11f0*/  IADD3 R27, R26, -R27, RZ ;  /* 0x8000001b1a1b7210 */ /* 0x000fe40007ffe0ff */
[----:B------:R-:W-:Y:S01]  /*1200*/  IADD3 R35, -R32, R35, RZ ;  /* 0x0000002320237210 */ /* 0x000fe20007ffe1ff */
[----:B------:R-:W-:Y:S01]  /*1210*/  IMAD.IADD R32, R34, 0x1, -R29 ;  /* 0x0000000122207824 */ /* 0x000fe200078e0a1d */
[----:B------:R-:W-:Y:S01]  /*1220*/  SHF.R.S32.HI R29, RZ, 0x6, R28 ;  /* 0x00000006ff1d7819 */ /* 0x000fe2000001141c */
[----:B------:R-:W-:Y:S01]  /*1230*/  IMAD.SHL.U32 R28, R27, 0x40, RZ ;  /* 0x000000401b1c7824 */ /* 0x000fe200078e00ff */
[----:B------:R-:W-:Y:S01]  /*1240*/  LOP3.LUT R31, R31, 0x1c0, RZ, 0xc0, !PT ;  /* 0x000001c01f1f7812 */ /* 0x000fe200078ec0ff */
[----:B------:R-:W-:Y:S01]  /*1250*/  IMAD R32, R32, 0x200, R35 ;  /* 0x0000020020207824 */ /* 0x000fe200078e0223 */
[----:B------:R-:W-:-:S02]  /*1260*/  SHF.L.U32 R33, R29, 0x3, RZ ;  /* 0x000000031d217819 */ /* 0x000fc400000006ff */
[----:B------:R-:W-:Y:S02]  /*1270*/  LOP3.LUT R28, R28, 0x1c0, RZ, 0xc0, !PT ;  /* 0x000001c01c1c7812 */ /* 0x000fe400078ec0ff */
[----:B------:R-:W-:Y:S02]  /*1280*/  SHF.L.U32 R26, R30, 0x3, RZ ;  /* 0x000000031e1a7819 */ /* 0x000fe400000006ff */
[----:B------:R-:W-:Y:S02]  /*1290*/  LOP3.LUT R33, R28, 0x18, R33, 0xf8, !PT ;  /* 0x000000181c217812 */ /* 0x000fe400078ef821 */
[----:B------:R-:W-:Y:S02]  /*12a0*/  SHF.R.U32.HI R28, RZ, 0x3, R28 ;  /* 0x00000003ff1c7819 */ /* 0x000fe4000001161c */
[----:B------:R-:W-:Y:S02]  /*12b0*/  SHF.R.U32.HI R30, RZ, 0x3, R31 ;  /* 0x00000003ff1e7819 */ /* 0x000fe4000001161f */
[----:B------:R-:W-:Y:S01]  /*12c0*/  LOP3.LUT R33, R33, R28, RZ, 0x3c, !PT ;  /* 0x0000001c21217212 */ /* 0x000fe200078e3cff */
[----:B------:R-:W-:Y:S01]  /*12d0*/  FMUL.FTZ R28, R15, UR8 ;  /* 0x000000080f1c7c20 */ /* 0x000fe20008410000 */
[----:B------:R-:W-:-:S02]  /*12e0*/  LOP3.LUT R31, R31, 0x38, R26, 0xf8, !PT ;  /* 0x000000381f1f7812 */ /* 0x000fc400078ef81a */
[----:B------:R-:W-:Y:S01]  /*12f0*/  LOP3.LUT P0, RZ, R27, 0x4, RZ, 0xc0, !PT ;  /* 0x000000041bff7812 */ /* 0x000fe2000780c0ff */
[----:B------:R-:W-:Y:S01]  /*1300*/  IMAD.U32 R15, R32, 0x2, R33 ;  /* 0x00000002200f7824 */ /* 0x000fe200078e0021 */
[----:B------:R-:W-:Y:S02]  /*1310*/  LOP3.LUT R30, R31, R30, RZ, 0x3c, !PT ;  /* 0x0000001e1f1e7212 */ /* 0x000fe400078e3cff */
[----:B------:R-:W-:Y:S02]  /*1320*/  F2FP.F16.F32.PACK_AB R25, R25, R50 ;  /* 0x000000321919723e */ /* 0x000fe400000000ff */
[----:B------:R-:W-:Y:S01]  /*1330*/  LEA R27, R29, R30, 0x9 ;  /* 0x0000001e1d1b7211 */ /* 0x000fe200078e48ff */
[----:B------:R-:W-:Y:S01]  /*1340*/  FMUL.FTZ R30, R11, UR8 ;  /* 0x000000080b1e7c20 */ /* 0x000fe20008410000 */
[----:B------:R-:W-:Y:S01]  /*1350*/  LEA R14, R15, UR4, 0x1 ;  /* 0x000000040f0e7c11 */ /* 0x000fe2000f8e08ff */
[----:B------:R-:W-:Y:S01]  /*1360*/  FMUL.FTZ R29, R53, UR8 ;  /* 0x00000008351d7c20 */ /* 0x000fe20008410000 */
[----:B------:R-:W-:-:S02]  /*1370*/  F2FP.F16.F32.PACK_AB R11, R28, R51 ;  /* 0x000000331c0b723e */ /* 0x000fc400000000ff */
[C---:B------:R-:W-:Y:S01]  /*1380*/  IADD3 R15, R14.reuse, 0x40, RZ ;  /* 0x000000400e0f7810 */ /* 0x040fe20007ffe0ff */
[----:B------:R-:W-:Y:S01]  /*1390*/  @P0 VIADD R15, R14, 0xffffffc0 ;  /* 0xffffffc00e0f0836 */ /* 0x000fe20000000000 */
[----:B------:R-:W-:Y:S01]  /*13a0*/  F2FP.F16.F32.PACK_AB R28, R30, R55 ;  /* 0x000000371e1c723e */ /* 0x000fe200000000ff */
[----:B------:R-:W-:Y:S01]  /*13b0*/  STS [R14], R11 ;  /* 0x0000000b0e007388 */ /* 0x000fe20000000800 */
[----:B------:R-:W-:Y:S02]  /*13c0*/  F2FP.F16.F32.PACK_AB R29, R52, R29 ;  /* 0x0000001d341d723e */ /* 0x000fe400000000ff */
[----:B------:R-:W-:Y:S01]  /*13d0*/  F2FP.F16.F32.PACK_AB R23, R23, R24 ;  /* 0x000000181717723e */ /* 0x000fe200000000ff */
[----:B------:R-:W-:Y:S01]  /*13e0*/  STS [R14+0x400], R17 ;  /* 0x000400110e007388 */ /* 0x000fe20000000800 */
[----:B------:R-:W-:Y:S02]  /*13f0*/  F2FP.F16.F32.PACK_AB R5, R5, R18 ;  /* 0x000000120505723e */ /* 0x000fe400000000ff */
[----:B------:R-:W-:Y:S01]  /*1400*/  F2FP.F16.F32.PACK_AB R7, R7, R60 ;  /* 0x0000003c0707723e */ /* 0x000fe200000000ff */
[----:B------:R0:W-:Y:S01]  /*1410*/  STS [R15], R16 ;  /* 0x000000100f007388 */ /* 0x0001e20000000800 */
[----:B------:R-:W-:-:S02]  /*1420*/  F2FP.F16.F32.PACK_AB R21, R21, R22 ;  /* 0x000000161515723e */ /* 0x000fc400000000ff */
[----:B------:R-:W-:Y:S01]  /*1430*/  F2FP.F16.F32.PACK_AB R19, R19, R20 ;  /* 0x000000141313723e */ /* 0x000fe200000000ff */
[----:B------:R-:W-:Y:S01]  /*1440*/  STS [R15+0x400], R9 ;  /* 0x000400090f007388 */ /* 0x000fe20000000800 */
[----:B------:R-:W-:Y:S02]  /*1450*/  F2FP.F16.F32.PACK_AB R58, R59, R58 ;  /* 0x0000003a3b3a723e */ /* 0x000fe400000000ff */
[----:B------:R-:W-:Y:S01]  /*1460*/  F2FP.F16.F32.PACK_AB R12, R12, R13 ;  /* 0x0000000d0c0c723e */ /* 0x000fe200000000ff */
[----:B------:R-:W-:Y:S01]  /*1470*/  STS [R14+0x1000], R28 ;  /* 0x0010001c0e007388 */ /* 0x000fe20000000800 */
[----:B------:R-:W-:Y:S01]  /*1480*/  LEA R22, R27, UR4, 0x1 ;  /* 0x000000041b167c11 */ /* 0x000fe2000f8e08ff */
[----:B------:R-:W-:Y:S01]  /*1490*/  ULDC.64 UR4, c[0x0][0x460] ;  /* 0x0001180000047ab9 */ /* 0x000fe20000000a00 */
[----:B0-----:R-:W-:Y:S01]  /*14a0*/  SHF.R.S32.HI R16, RZ, 0x1f, R3 ;  /* 0x0000001fff107819 */ /* 0x001fe20000011403 */
[----:B------:R-:W-:Y:S01]  /*14b0*/  STS [R14+0x1400], R29 ;  /* 0x0014001d0e007388 */ /* 0x000fe20000000800 */
[----:B------:R-:W-:-:S03]  /*14c0*/  SHF.R.S32.HI R27, RZ, 0x1f, R26 ;  /* 0x0000001fff1b7819 */ /* 0x000fc6000001141a */
[----:B------:R-:W-:Y:S01]  /*14d0*/  STS [R15+0x1000], R8 ;  /* 0x001000080f007388 */ /* 0x000fe20000000800 */
[----:B------:R-:W-:-:S03]  /*14e0*/  IMAD R16, R16, UR10, RZ ;  /* 0x0000000a10107c24 */ /* 0x000fc6000f8e02ff */
[----:B------:R-:W-:Y:S01]  /*14f0*/  STS [R15+0x1400], R6 ;  /* 0x001400060f007388 */ /* 0x000fe20000000800 */
[----:B------:R-:W-:-:S03]  /*1500*/  IMAD R16, R3, UR11, R16 ;  /* 0x0000000b03107c24 */ /* 0x000fc6000f8e0210 */
[----:B------:R-:W-:Y:S04]  /*1510*/  STS [R14+0x2000], R25 ;  /* 0x002000190e007388 */ /* 0x000fe80000000800 */
[----:B------:R0:W-:Y:S04]  /*1520*/  STS [R14+0x2400], R23 ;  /* 0x002400170e007388 */ /* 0x0001e80000000800 */
[----:B------:R1:W-:Y:S04]  /*1530*/  STS [R15+0x2000], R5 ;  /* 0x002000050f007388 */ /* 0x0003e80000000800 */
[----:B------:R2:W-:Y:S01]  /*1540*/  STS [R15+0x2400], R7 ;  /* 0x002400070f007388 */ /* 0x0005e20000000800 */
[----:B0-----:R-:W-:-:S03]  /*1550*/  IADD3 R23, R26, 0x40, RZ ;  /* 0x000000401a177810 */ /* 0x001fc60007ffe0ff */
[----:B------:R-:W-:Y:S01]  /*1560*/  STS [R14+0x3000], R21 ;  /* 0x003000150e007388 */ /* 0x000fe20000000800 */
[----:B-1----:R-:W-:-:S03]  /*1570*/  SHF.R.S32.HI R5, RZ, 0x1f, R4 ;  /* 0x0000001fff057819 */ /* 0x002fc60000011404 */
[----:B------:R0:W-:Y:S01]  /*1580*/  STS [R14+0x3400], R19 ;  /* 0x003400130e007388 */ /* 0x0001e20000000800 */
[C---:B--2---:R-:W-:Y:S01]  /*1590*/  IMAD.WIDE.U32 R6, R3.reuse, UR10, R26 ;  /* 0x0000000a03067c25 */ /* 0x044fe2000f8e001a */
[----:B------:R-:W-:Y:S02]  /*15a0*/  IADD3 R3, -R3, R0, RZ ;  /* 0x0000000003037210 */ /* 0x000fe40007ffe1ff */
[----:B------:R1:W-:Y:S01]  /*15b0*/  STS [R15+0x3000], R58 ;  /* 0x0030003a0f007388 */ /* 0x0003e20000000800 */
[----:B------:R-:W-:Y:S01]  /*15c0*/  IMAD R5, R5, UR4, RZ ;  /* 0x0000000405057c24 */ /* 0x000fe2000f8e02ff */
[----:B------:R-:W-:Y:S02]  /*15d0*/  ISETP.GE.AND P1, PT, R2, R3, PT ;  /* 0x000000030200720c */ /* 0x000fe40003f26270 */
[----:B------:R1:W-:Y:S01]  /*15e0*/  STS [R15+0x3400], R12 ;  /* 0x0034000c0f007388 */ /* 0x0003e20000000800 */
[----:B------:R-:W-:Y:S01]  /*15f0*/  BAR.SYNC.DEFER_BLOCKING 0x0 ;  /* 0x0000000000007b1d */ /* 0x000fe20000010000 */
[----:B------:R-:W-:Y:S01]  /*1600*/  IADD3 R62, P0, R62, R6, RZ ;  /* 0x000000063e3e7210 */ /* 0x000fe20007f1e0ff */
[----:B------:R-:W-:-:S02]  /*1610*/  VIADD R0, R2, 0x20 ;  /* 0x0000002002007836 */ /* 0x000fc40000000000 */
[----:B------:R-:W-:Y:S01]  /*1620*/  IMAD R5, R4, UR5, R5 ;  /* 0x0000000504057c24 */ /* 0x000fe2000f8e0205 */
[----:B------:R-:W-:Y:S02]  /*1630*/  IADD3.X R63, R61, R7, R16, P0, !PT ;  /* 0x000000073d3f7210 */ /* 0x000fe400007fe410 */
[----:B------:R-:W-:Y:S02]  /*1640*/  ISETP.GE.AND P0, PT, R0, R3, PT ;  /* 0x000000030000720c */ /* 0x000fe40003f06270 */
[----:B------:R-:W-:Y:S01]  /*1650*/  SHF.R.S32.HI R0, RZ, 0x1f, R2 ;  /* 0x0000001fff007819 */ /* 0x000fe20000011402 */
[----:B------:R-:W-:-:S04]  /*1660*/  IMAD.WIDE.U32 R62, R4, UR4, R62 ;  /* 0x00000004043e7c25 */ /* 0x000fc8000f8e003e */
[----:B0-----:R-:W-:Y:S01]  /*1670*/  IMAD.IADD R19, R63, 0x1, R5 ;  /* 0x000000013f137824 */ /* 0x001fe200078e0205 */
[----:B------:R1:W0:Y:S01]  /*1680*/  LDS.128 R8, [R22+0x1000] ;  /* 0x0010000016087984 */ /* 0x0002220000000c00 */
[----:B------:R-:W-:Y:S05]  /*1690*/  @P1 BRA `(.L_x_668) ;  /* 0x00000000003c1947 */ /* 0x000fea0003800000 */
[----:B------:R-:W-:Y:S01]  /*16a0*/  ULDC UR4, c[0x0][0x2d0] ;  /* 0x0000b40000047ab9 */ /* 0x000fe20000000800 */
[----:B------:R-:W2:Y:S01]  /*16b0*/  LDS.128 R4, [R22+0x2000] ;  /* 0x0020000016047984 */ /* 0x000ea20000000c00 */
[----:B------:R-:W-:Y:S01]  /*16c0*/  ISETP.GE.AND P1, PT, R26, UR4, PT ;  /* 0x000000041a007c0c */ /* 0x000fe2000bf26270 */
[----:B------:R-:W-:Y:S01]  /*16d0*/  IMAD R3, R0, UR10, RZ ;  /* 0x0000000a00037c24 */ /* 0x000fe2000f8e02ff */
[----:B------:R-:W-:Y:S01]  /*16e0*/  MOV R18, R62 ;  /* 0x0000003e00127202 */ /* 0x000fe20000000f00 */
[----:B------:R-:W-:Y:S01]  /*16f0*/  ULDC.64 UR8, c[0x0][0x3e8] ;  /* 0x0000fa0000087ab9 */ /* 0x000fe20000000a00 */
[----:B------:R-:W-:Y:S01]  /*1700*/  ISETP.GE.AND P2, PT, R23, UR4, PT ;  /* 0x0000000417007c0c */ /* 0x000fe2000bf46270 */
[C---:B------:R-:W-:Y:S02]  /*1710*/  IMAD R3, R2.reuse, UR11, R3 ;  /* 0x0000000b02037c24 */ /* 0x040fe4000f8e0203 */
[----:B------:R-:W-:-:S04]  /*1720*/  IMAD.WIDE.U32 R16, R2, UR10, R18 ;  /* 0x0000000a02107c25 */ /* 0x000fc8000f8e0012 */
[----:B------:R-:W-:Y:S01]  /*1730*/  IMAD.IADD R3, R17, 0x1, R3 ;  /* 0x0000000111037824 */ /* 0x000fe200078e0203 */
[C---:B------:R-:W-:Y:S01]  /*1740*/  LEA R20, P3, R16.reuse, UR8, 0x1 ;  /* 0x0000000810147c11 */ /* 0x040fe2000f8608ff */
[----:B-1----:R-:W1:Y:S03]  /*1750*/  @!P1 LDS.128 R12, [R22] ;  /* 0x00000000160c9984 */ /* 0x002e660000000c00 */
[----:B------:R-:W-:-:S05]  /*1760*/  LEA.HI.X R21, R16, UR9, R3, 0x1, P3 ;  /* 0x0000000910157c11 */ /* 0x000fca00098f0c03 */
[----:B--2---:R2:W-:Y:S04]  /*1770*/  @!P2 STG.E.128 desc[UR6][R20.64+0x80], R4 ;  /* 0x000080041400a986 */ /* 0x0045e8000c101d06 */
[----:B-1----:R2:W-:Y:S02]  /*1780*/  @!P1 STG.E.128 desc[UR6][R20.64], R12 ;  /* 0x0000000c14009986 */ /* 0x0025e4000c101d06 */
.L_x_668:
[----:B------:R-:W-:Y:S05]  /*1790*/  BSYNC B0 ;  /* 0x0000000000007941 */ /* 0x000fea0003800000 */
.L_x_667:
[----:B--2---:R2:W3:Y:S01]  /*17a0*/  LDS.128 R4, [R22+0x3000] ;  /* 0x0030000016047984 */ /* 0x0044e20000000c00 */
[----:B------:R-:W-:Y:S05]  /*17b0*/  @P0 EXIT ;  /* 0x000000000000094d */ /* 0x000fea0003800000 */
[----:B------:R-:W-:Y:S01]  /*17c0*/  IADD3 R13, P0, R2, 0x20, RZ ;  /* 0x00000020020d7810 */ /* 0x000fe20007f1e0ff */
[----:B------:R-:W-:Y:S01]  /*17d0*/  IMAD.MOV.U32 R2, RZ, RZ, R62 ;  /* 0x000000ffff027224 */ /* 0x000fe200078e003e */
[----:B------:R-:W-:Y:S01]  /*17e0*/  MOV R3, R19 ;  /* 0x0000001300037202 */ /* 0x000fe20000000f00 */
[----:B------:R-:W-:Y:S01]  /*17f0*/  ULDC.64 UR8, c[0x0][0x3e8] ;  /* 0x0000fa0000087ab9 */ /* 0x000fe20000000a00 */
[----:B------:R-:W-:Y:S01]  /*1800*/  IADD3.X R0, RZ, R0, RZ, P0, !PT ;  /* 0x00000000ff007210 */ /* 0x000fe200007fe4ff */
[----:B------:R-:W-:Y:S01]  /*1810*/  ULDC UR4, c[0x0][0x2d0] ;  /* 0x0000b40000047ab9 */ /* 0x000fe20000000800 */
[----:B------:R-:W-:Y:S01]  /*1820*/  IMAD.WIDE.U32 R2, R13, UR10, R2 ;  /* 0x0000000a0d027c25 */ /* 0x000fe2000f8e0002 */
[----:B------:R-:W-:-:S03]  /*1830*/  ISETP.GE.AND P1, PT, R26, UR4, PT ;  /* 0x000000041a007c0c */ /* 0x000fc6000bf26270 */
[----:B------:R-:W-:Y:S01]  /*1840*/  IMAD R0, R0, UR10, RZ ;  /* 0x0000000a00007c24 */ /* 0x000fe2000f8e02ff */
[----:B-1----:R-:W-:-:S03]  /*1850*/  LEA R12, P0, R2, UR8, 0x1 ;  /* 0x00000008020c7c11 */ /* 0x002fc6000f8008ff */
[----:B------:R-:W-:-:S05]  /*1860*/  IMAD R13, R13, UR11, R0 ;  /* 0x0000000b0d0d7c24 */ /* 0x000fca000f8e0200 */
[----:B------:R-:W-:-:S04]  /*1870*/  IADD3 R3, R3, R13, RZ ;  /* 0x0000000d03037210 */ /* 0x000fc80007ffe0ff */
[----:B------:R-:W-:Y:S02]  /*1880*/  LEA.HI.X R13, R2, UR9, R3, 0x1, P0 ;  /* 0x00000009020d7c11 */ /* 0x000fe400080f0c03 */
[----:B------:R-:W-:-:S03]  /*1890*/  ISETP.GE.AND P0, PT, R23, UR4, PT ;  /* 0x0000000417007c0c */ /* 0x000fc6000bf06270 */
[----:B0-----:R0:W-:Y:S10]  /*18a0*/  @!P1 STG.E.128 desc[UR6][R12.64], R8 ;  /* 0x000000080c009986 */ /* 0x0011f4000c101d06 */
[----:B------:R-:W-:Y:S05]  /*18b0*/  @P0 EXIT ;  /* 0x000000000000094d */ /* 0x000fea0003800000 */
[----:B---3--:R-:W-:Y:S01]  /*18c0*/  STG.E.128 desc[UR6][R12.64+0x80], R4 ;  /* 0x000080040c007986 */ /* 0x008fe2000c101d06 */
[----:B------:R-:W-:Y:S05]  /*18d0*/  EXIT ;  /* 0x000000000000794d */ /* 0x000fea0003800000 */
.L_x_669:
        /* <DEDUP_REMOVED lines=10> */
.L_x_2064:


//--------------------- .text._ZN5flash44flash_bwd_dq_dk_dv_loop_seqk_parallel_kernelI23Flash_bwd_kernel_traitsILi128ELi64ELi64ELi8ELi4ELi2ELi2ELb1ELb0EN7cutlass6half_tE19Flash_kernel_traitsILi128ELi64ELi64ELi8ES3_EELb1ELb0ELb0ELb0ELb0ELb1ELb0EEEvNS_16Flash_bwd_paramsE --------------------------
	.section	.text._ZN5flash44flash_bwd_dq_dk_dv_loop_seqk_parallel_kernelI23Flash_bwd_kernel_traitsILi128ELi64ELi64ELi8ELi4ELi2ELi2ELb1ELb0EN7cutlass6half_tE19Flash_kernel_traitsILi128ELi64ELi64ELi8ES3_EELb1ELb0ELb0ELb0ELb0ELb1ELb0EEEvNS_16Flash_bwd_paramsE,"ax",@progbits
	.align	128
        .global         _ZN5flash44flash_bwd_dq_dk_dv_loop_seqk_parallel_kernelI23Flash_bwd_kernel_traitsILi128ELi64ELi64ELi8ELi4ELi2ELi2ELb1ELb0EN7cutlass6half_tE19Flash_kernel_traitsILi128ELi64ELi64ELi8ES3_EELb1ELb0ELb0ELb0ELb0ELb1ELb0EEEvNS_16Flash_bwd_paramsE
        .type           _ZN5flash44flash_bwd_dq_dk_dv_loop_seqk_parallel_kernelI23Flash_bwd_kernel_traitsILi128ELi64ELi64ELi8ELi4ELi2ELi2ELb1ELb0EN7cutlass6half_tE19Flash_kernel_traitsILi128ELi64ELi64ELi8ES3_EELb1ELb0ELb0ELb0ELb0ELb1ELb0EEEvNS_16Flash_bwd_paramsE,@function
        .size           _ZN5flash44flash_bwd_dq_dk_dv_loop_seqk_parallel_kernelI23Flash_bwd_kernel_traitsILi128ELi64ELi64ELi8ELi4ELi2ELi2ELb1ELb0EN7cutlass6half_tE19Flash_kernel_traitsILi128ELi64ELi64ELi8ES3_EELb1ELb0ELb0ELb0ELb0ELb1ELb0EEEvNS_16Flash_bwd_paramsE,(.L_x_2065 - _ZN5flash44flash_bwd_dq_dk_dv_loop_seqk_parallel_kernelI23Flash_bwd_kernel_traitsILi128ELi64ELi64ELi8ELi4ELi2ELi2ELb1ELb0EN7cutlass6half_tE19Flash_kernel_traitsILi128ELi64ELi64ELi8ES3_EELb1ELb0ELb0ELb0ELb0ELb1ELb0EEEvNS_16Flash_bwd_paramsE)
        .other          _ZN5flash44flash_bwd_dq_dk_dv_loop_seqk_parallel_kernelI23Flash_bwd_kernel_traitsILi128ELi64ELi64ELi8ELi4ELi2ELi2ELb1ELb0EN7cutlass6half_tE19Flash_kernel_traitsILi128ELi64ELi64ELi8ES3_EELb1ELb0ELb0ELb0ELb0ELb1ELb0EEEvNS_16Flash_bwd_paramsE,@"STO_CUDA_ENTRY STV_DEFAULT"
_ZN5flash44flash_bwd_dq_dk_dv_loop_seqk_parallel_kernelI23Flash_bwd_kernel_traitsILi128ELi64ELi64ELi8ELi4ELi2ELi2ELb1ELb0EN7cutlass6half_tE19Flash_kernel_traitsILi128ELi64ELi64ELi8ES3_EELb1ELb0ELb0ELb0ELb0ELb1ELb0EEEvNS_16Flash_bwd_paramsE:
.text._ZN5flash44flash_bwd_dq_dk_dv_loop_seqk_parallel_kernelI23Flash_bwd_kernel_traitsILi128ELi64ELi64ELi8ELi4ELi2ELi2ELb1ELb0EN7cutlass6half_tE19Flash_kernel_traitsILi128ELi64ELi64ELi8ES3_EELb1ELb0ELb0ELb0ELb0ELb1ELb0EEEvNS_16Flash_bwd_paramsE:
        /* <DEDUP_REMOVED lines=13> */
[----:B------:R-:W-:-:S07]  /*00d0*/  UMOV UR5, 0x400 ;  /* 0x0000040000057882 */ /* 0x000fce0000000000 */
[----:B------:R-:W3:Y:S08]  /*00e0*/  S2UR UR61, SR_CTAID.Z ;  /* 0x00000000003d79c3 */ /* 0x000ef00000002700 */
[----:B------:R-:W4:Y:S01]  /*00f0*/  S2UR UR60, SR_CTAID.Y ;  /* 0x00000000003c79c3 */ /* 0x000f220000002600 */
[----:B--2---:R-:W-:Y:S01]  /*0100*/  ULEA UR4, UR4, UR5, 0x18 ;  /* 0x0000000504047291 */ /* 0x004fe2000f8ec03f */
[----:B-1----:R-:W-:Y:S01]  /*0110*/  SHF.R.S32.HI R0, RZ, 0x1f, R5 ;  /* 0x0000001fff007819 */ /* 0x002fe20000011405 */
[----:B---3--:R-:W-:-:S02]  /*0120*/  USHF.R.S32.HI UR5, URZ, 0x1f, UR61 ;  /* 0x0000001f3f057899 */ /* 0x008fc4000801143d */
[----:B------:R-:W-:Y:S01]  /*0130*/  USHF.R.S32.HI UR6, URZ, 0x1f, UR61 ;  /* 0x0000001f3f067899 */ /* 0x000fe2000801143d */
[CC--:B------:R-:W-:Y:S02]  /*0140*/  LEA.HI R4, R0.reuse, R5.reuse, RZ, 0x4 ;  /* 0x0000000500047211 */ /* 0x0c0fe400078f20ff */
[-C--:B------:R-:W-:Y:S01]  /*0150*/  LEA.HI R15, R0, R5.reuse, RZ, 0x3 ;  /* 0x00000005000f7211 */ /* 0x080fe200078f18ff */
[----:B------:R-:W-:Y:S01]  /*0160*/  IMAD.U32 R218, RZ, RZ, UR5 ;  /* 0x00000005ffda7e24 */ /* 0x000fe2000f8e00ff */
[----:B------:R-:W-:Y:S01]  /*0170*/  LOP3.LUT R2, R4, 0xfffffff0, RZ, 0xc0, !PT ;  /* 0xfffffff004027812 */ /* 0x000fe200078ec0ff */
[----:B----4-:R-:W-:Y:S01]  /*0180*/  USHF.L.U32 UR5, UR60, 0x7, URZ ;  /* 0x000000073c057899 */ /* 0x010fe2000800063f */
[CC--:B------:R-:W-:Y:S01]  /*0190*/  LEA.HI R3, R0.reuse, R5.reuse, RZ, 0x5 ;  /* 0x0000000500037211 */ /* 0x0c0fe200078f28ff */
[----:B------:R-:W-:Y:S01]  /*01a0*/  IMAD.U32 R225, RZ, RZ, UR6 ;  /* 0x00000006ffe17e24 */ /* 0x000fe2000f8e00ff */
[----:B------:R-:W-:Y:S01]  /*01b0*/  SHF.R.S32.HI R217, RZ, 0x3, R15 ;  /* 0x00000003ffd97819 */ /* 0x000fe2000001140f */
[----:B------:R-:W-:Y:S01]  /*01c0*/  IMAD.IADD R13, R5, 0x1, -R2 ;  /* 0x00000001050d7824 */ /* 0x000fe200078e0a02 */
[CC--:B------:R-:W-:Y:S01]  /*01d0*/  LEA.HI R7, R0.reuse, R5.reuse, RZ, 0x2 ;  /* 0x0000000500077211 */ /* 0x0c0fe200078f10ff */
[----:B------:R-:W-:Y:S01]  /*01e0*/  IMAD.U32 R227, RZ, RZ, UR5 ;  /* 0x00000005ffe37e24 */ /* 0x000fe2000f8e00ff */
[----:B------:R-:W-:Y:S01]  /*01f0*/  LOP3.LUT R6, R15, 0xfffffff8, RZ, 0xc0, !PT ;  /* 0xfffffff80f067812 */ /* 0x000fe200078ec0ff */
[----:B------:R-:W-:Y:S01]  /*0200*/  IMAD.SHL.U32 R9, R217, 0x40, RZ ;  /* 0x00000040d9097824 */ /* 0x000fe200078e00ff */
[--C-:B------:R-:W-:Y:S01]  /*0210*/  SHF.R.S32.HI R2, RZ, 0x5, R3.reuse ;  /* 0x00000005ff027819 */ /* 0x100fe20000011403 */
[----:B------:R-:W-:Y:S01]  /*0220*/  USHF.R.S32.HI UR5, URZ, 0x1f, UR60 ;  /* 0x0000001f3f057899 */ /* 0x000fe2000801143c */
[CC--:B------:R-:W-:Y:S01]  /*0230*/  LEA.HI R214, R0.reuse, R5.reuse, RZ, 0x7 ;  /* 0x0000000500d67211 */ /* 0x0c0fe200078f38ff */
[----:B------:R-:W-:Y:S01]  /*0240*/  IMAD.IADD R6, R5, 0x1, -R6 ;  /* 0x0000000105067824 */ /* 0x000fe200078e0a06 */
[----:B------:R-:W-:Y:S01]  /*0250*/  LEA.HI R8, R0, R5, RZ, 0x6 ;  /* 0x0000000500087211 */ /* 0x000fe200078f30ff */
[----:B------:R-:W-:Y:S01]  /*0260*/  IMAD.U32 R223, RZ, RZ, UR6 ;  /* 0x00000006ffdf7e24 */ /* 0x000fe2000f8e00ff */
[----:B------:R-:W-:Y:S01]  /*0270*/  LOP3.LUT R10, R3, 0xffffffe0, RZ, 0xc0, !PT ;  /* 0xffffffe0030a7812 */ /* 0x000fe200078ec0ff */
[----:B------:R-:W-:Y:S01]  /*0280*/  IMAD.SHL.U32 R220, R6, 0x8, RZ ;  /* 0x0000000806dc7824 */ /* 0x000fe200078e00ff */
[----:B------:R-:W-:Y:S01]  /*0290*/  LOP3.LUT R0, R7, 0x7ffffffc, RZ, 0xc0, !PT ;  /* 0x7ffffffc07007812 */ /* 0x000fe200078ec0ff */
[----:B------:R-:W-:Y:S01]  /*02a0*/  UIADD3 UR6, UR4, 0xc000, URZ ;  /* 0x0000c00004067890 */ /* 0x000fe2000fffe03f */
[----:B------:R-:W-:Y:S01]  /*02b0*/  SHF.R.S32.HI R215, RZ, 0x1f, R3 ;  /* 0x0000001fffd77819 */ /* 0x000fe20000011403 */
[----:B------:R-:W-:Y:S01]  /*02c0*/  IMAD.IADD R11, R5, 0x1, -R10 ;  /* 0x00000001050b7824 */ /* 0x000fe200078e0a0a */
[----:B------:R-:W-:Y:S01]  /*02d0*/  LEA.HI R3, R3, R2, RZ, 0x1 ;  /* 0x0000000203037211 */ /* 0x000fe200078f08ff */
[----:B------:R-:W-:Y:S01]  /*02e0*/  IMAD.IADD R5, R5, 0x1, -R0 ;  /* 0x0000000105057824 */ /* 0x000fe200078e0a00 */
[----:B------:R-:W-:Y:S01]  /*02f0*/  LOP3.LUT R9, R9, 0x1c0, RZ, 0xc0, !PT ;  /* 0x000001c009097812 */ /* 0x000fe200078ec0ff */
[----:B------:R-:W-:Y:S01]  /*0300*/  IMAD.U32 R226, RZ, RZ, UR5 ;  /* 0x00000005ffe27e24 */ /* 0x000fe2000f8e00ff */
[----:B------:R-:W-:Y:S01]  /*0310*/  SHF.R.S32.HI R0, RZ, 0x2, R7 ;  /* 0x00000002ff007819 */ /* 0x000fe20000011407 */
[----:B------:R-:W-:Y:S01]  /*0320*/  IMAD.U32 R224, RZ, RZ, UR5 ;  /* 0x00000005ffe07e24 */ /* 0x000fe2000f8e00ff */
[----:B------:R-:W-:Y:S01]  /*0330*/  SHF.R.S32.HI R17, RZ, 0x4, R4 ;  /* 0x00000004ff117819 */ /* 0x000fe20000011404 */
[----:B------:R-:W-:Y:S01]  /*0340*/  UIADD3 UR5, UR4, 0x10000, URZ ;  /* 0x0001000004057890 */ /* 0x000fe2000fffe03f */
[----:B------:R-:W-:-:S02]  /*0350*/  LOP3.LUT R3, R3, 0xfffffffe, RZ, 0xc0, !PT ;  /* 0xfffffffe03037812 */ /* 0x000fc400078ec0ff */
[----:B------:R-:W-:Y:S02]  /*0360*/  SHF.R.S32.HI R7, RZ, 0x1f, R7 ;  /* 0x0000001fff077819 */ /* 0x000fe40000011407 */
[----:B------:R-:W-:Y:S01]  /*0370*/  LEA.HI R215, R215, R2, RZ, 0x2 ;  /* 0x00000002d7d77211 */ /* 0x000fe200078f10ff */
[----:B------:R-:W-:Y:S01]  /*0380*/  IMAD.IADD R3, R2, 0x1, -R3 ;  /* 0x0000000102037824 */ /* 0x000fe200078e0a03 */
[----:B------:R-:W-:Y:S02]  /*0390*/  SHF.R.U32.HI R216, RZ, 0x3, R9 ;  /* 0x00000003ffd87819 */ /* 0x000fe40000011609 */
[----:B------:R-:W-:Y:S02]  /*03a0*/  LEA.HI R4, R4, R17, RZ, 0x1 ;  /* 0x0000001104047211 */ /* 0x000fe400078f08ff */
[----:B------:R-:W-:Y:S02]  /*03b0*/  LOP3.LUT P4, RZ, R6, 0x2, RZ, 0xc0, !PT ;  /* 0x0000000206ff7812 */ /* 0x000fe4000788c0ff */
[----:B------:R-:W-:-:S02]  /*03c0*/  LOP3.LUT R9, R9, 0x38, R220, 0xf8, !PT ;  /* 0x0000003809097812 */ /* 0x000fc400078ef8dc */
[C---:B------:R-:W-:Y:S01]  /*03d0*/  LOP3.LUT P3, RZ, R6.reuse, 0x4, RZ, 0xc0, !PT ;  /* 0x0000000406ff7812 */ /* 0x040fe2000786c0ff */
[----:B------:R-:W-:Y:S01]  /*03e0*/  IMAD.SHL.U32 R6, R6, 0x40, RZ ;  /* 0x0000004006067824 */ /* 0x000fe200078e00ff */
[----:B------:R-:W-:Y:S02]  /*03f0*/  LEA.HI R7, R7, R0, RZ, 0x3 ;  /* 0x0000000007077211 */ /* 0x000fe400078f18ff */
[----:B------:R-:W-:Y:S02]  /*0400*/  LOP3.LUT R215, R215, 0xfffffffc, RZ, 0xc0, !PT ;  /* 0xfffffffcd7d77812 */ /* 0x000fe400078ec0ff */
[----:B------:R-:W-:Y:S02]  /*0410*/  LOP3.LUT R4, R4, 0xfffffffe, RZ, 0xc0, !PT ;  /* 0xfffffffe04047812 */ /* 0x000fe400078ec0ff */
[----:B------:R-:W-:Y:S01]  /*0420*/  LOP3.LUT R216, R9, R216, RZ, 0x3c, !PT ;  /* 0x000000d809d87212 */ /* 0x000fe200078e3cff */
[----:B------:R-:W-:Y:S01]  /*0430*/  IMAD.SHL.U32 R9, R3, 0x10, RZ ;  /* 0x0000001003097824 */ /* 0x000fe200078e00ff */
[----:B------:R-:W-:Y:S01]  /*0440*/  LOP3.LUT R7, R7, 0xfffffff8, RZ, 0xc0, !PT ;  /* 0xfffffff807077812 */ /* 0x000fe200078ec0ff */
[----:B------:R-:W-:Y:S01]  /*0450*/  IMAD.IADD R215, R2, 0x1, -R215 ;  /* 0x0000000102d77824 */ /* 0x000fe200078e0ad7 */
[----:B------:R-:W-:Y:S01]  /*0460*/  LOP3.LUT R6, R6, 0x1c0, RZ, 0xc0, !PT ;  /* 0x000001c006067812 */ /* 0x000fe200078ec0ff */
[----:B------:R-:W-:Y:S01]  /*0470*/  IMAD.IADD R4, R17, 0x1, -R4 ;  /* 0x0000000111047824 */ /* 0x000fe200078e0a04 */
[----:B------:R-:W-:Y:S01]  /*0480*/  SHF.R.S32.HI R2, RZ, 0x1f, R11 ;  /* 0x0000001fff027819 */ /* 0x000fe2000001140b */
[----:B------:R-:W-:Y:S01]  /*0490*/  IMAD.IADD R7, R0, 0x1, -R7 ;  /* 0x0000000100077824 */ /* 0x000fe200078e0a07 */
[----:B------:R-:W-:Y:S01]  /*04a0*/  LOP3.LUT R210, R6, 0x10, R9, 0xf8, !PT ;  /* 0x0000001006d27812 */ /* 0x000fe200078ef809 */
[----:B------:R-:W-:Y:S01]  /*04b0*/  IMAD.SHL.U32 R14, R4, 0x20, RZ ;  /* 0x00000020040e7824 */ /* 0x000fe200078e00ff */
[----:B------:R-:W-:Y:S01]  /*04c0*/  LEA.HI R2, R2, R11, RZ, 0x2 ;  /* 0x0000000b02027211 */ /* 0x000fe200078f10ff */
[----:B------:R-:W-:Y:S01]  /*04d0*/  IMAD.SHL.U32 R11, R4, 0x200, RZ ;  /* 0x00000200040b7824 */ /* 0x000fe200078e00ff */
[----:B------:R-:W-:-:S02]  /*04e0*/  SHF.R.S32.HI R0, RZ, 0x1f, R13 ;  /* 0x0000001fff007819 */ /* 0x000fc4000001140d */
[--C-:B------:R-:W-:Y:S02]  /*04f0*/  LOP3.LUT R12, R6, 0x8, R15.reuse, 0xf8, !PT ;  /* 0x00000008060c7812 */ /* 0x100fe400078ef80f */
[----:B------:R-:W-:Y:S02]  /*0500*/  SHF.R.U32.HI R9, RZ, 0x3, R6 ;  /* 0x00000003ff097819 */ /* 0x000fe40000011606 */
[----:B------:R-:W-:Y:S02]  /*0510*/  LOP3.LUT R210, R210, 0x8, R15, 0xf8, !PT ;  /* 0x00000008d2d27812 */ /* 0x000fe400078ef80f */
[----:B------:R-:W-:Y:S02]  /*0520*/  LOP3.LUT R10, R7, 0x1, RZ, 0xc0, !PT ;  /* 0x00000001070a7812 */ /* 0x000fe400078ec0ff */
[----:B------:R-:W-:Y:S02]  /*0530*/  LEA.HI R0, R0, R13, RZ, 0x3 ;  /* 0x0000000d00007211 */ /* 0x000fe400078f18ff */
[----:B------:R-:W-:-:S02]  /*0540*/  LOP3.LUT R201, R12, R9, RZ, 0x3c, !PT ;  /* 0x000000090cc97212 */ /* 0x000fc400078e3cff */
[----:B------:R-:W-:Y:S02]  /*0550*/  LOP3.LUT R210, R11, R210, R9, 0xf6, !PT ;  /* 0x000000d20bd27212 */ /* 0x000fe400078ef609 */
[----:B------:R-:W-:Y:S01]  /*0560*/  ISETP.NE.U32.AND P0, PT, R10, 0x1, PT ;  /* 0x000000010a00780c */ /* 0x000fe20003f05070 */
[----:B------:R-:W-:Y:S01]  /*0570*/  IMAD.SHL.U32 R10, R5, 0x2, RZ ;  /* 0x00000002050a7824 */ /* 0x000fe200078e00ff */
[----:B------:R-:W-:Y:S01]  /*0580*/  SHF.R.S32.HI R9, RZ, 0x6, R8 ;  /* 0x00000006ff097819 */ /* 0x000fe20000011408 */
[C---:B------:R-:W-:Y:S01]  /*0590*/  IMAD.SHL.U32 R8, R7.reuse, 0x40, RZ ;  /* 0x0000004007087824 */ /* 0x040fe200078e00ff */
[C---:B------:R-:W-:Y:S01]  /*05a0*/  LOP3.LUT R6, R0.reuse, 0xfffffff8, RZ, 0xc0, !PT ;  /* 0xfffffff800067812 */ /* 0x040fe200078ec0ff */
[----:B------:R-:W-:Y:S01]  /*05b0*/  IMAD.SHL.U32 R0, R0, 0x40, RZ ;  /* 0x0000004000007824 */ /* 0x000fe200078e00ff */
[----:B------:R-:W-:Y:S01]  /*05c0*/  R2P PR, R7, 0x6 ;  /* 0x0000000607007804 */ /* 0x000fe20000000000 */
[----:B------:R-:W-:Y:S01]  /*05d0*/  IMAD.SHL.U32 R7, R9, 0x8, RZ ;  /* 0x0000000809077824 */ /* 0x000fe200078e00ff */
[----:B------:R-:W-:Y:S01]  /*05e0*/  LOP3.LUT R8, R8, 0x1c0, RZ, 0xc0, !PT ;  /* 0x000001c008087812 */ /* 0x000fe200078ec0ff */
[----:B------:R-:W-:Y:S01]  /*05f0*/  IMAD.IADD R6, R13, 0x1, -R6 ;  /* 0x000000010d067824 */ /* 0x000fe200078e0a06 */
[----:B------:R-:W-:Y:S01]  /*0600*/  SHF.R.S32.HI R214, RZ, 0x7, R214 ;  /* 0x00000007ffd67819 */ /* 0x000fe200000114d6 */
[----:B------:R-:W-:Y:S01]  /*0610*/  IMAD R216, R9, 0x200, R216 ;  /* 0x0000020009d87824 */ /* 0x000fe200078e02d8 */
[----:B------:R-:W-:Y:S01]  /*0620*/  LOP3.LUT R7, R7, 0x18, RZ, 0xc0, !PT ;  /* 0x0000001807077812 */ /* 0x000fe200078ec0ff */
[----:B------:R-:W-:Y:S01]  /*0630*/  IMAD.SHL.U32 R6, R6, 0x40, RZ ;  /* 0x0000004006067824 */ /* 0x000fe200078e00ff */
[----:B------:R-:W-:Y:S01]  /*0640*/  SHF.R.U32.HI R5, RZ, 0x3, R8 ;  /* 0x00000003ff057819 */ /* 0x000fe20000011608 */
[C---:B------:R-:W-:Y:S01]  /*0650*/  IMAD R12, R214.reuse, 0x800, R11 ;  /* 0x00000800d60c7824 */ /* 0x040fe200078e020b */
[----:B------:R-:W-:Y:S01]  /*0660*/  LOP3.LUT R211, R7, 0x20, R14, 0xf8, !PT ;  /* 0x0000002007d37812 */ /* 0x000fe200078ef80e */
[----:B------:R-:W-:Y:S01]  /*0670*/  IMAD.SHL.U32 R9, R214, 0x20, RZ ;  /* 0x00000020d6097824 */ /* 0x000fe200078e00ff */
[----:B------:R-:W-:Y:S01]  /*0680*/  LOP3.LUT R230, R5, R8, R7, 0x1e, !PT ;  /* 0x0000000805e67212 */ /* 0x000fe200078e1e07 */
[----:B------:R-:W-:Y:S01]  /*0690*/  IMAD.SHL.U32 R7, R4, 0x8, RZ ;  /* 0x0000000804077824 */ /* 0x000fe200078e00ff */
[----:B------:R-:W-:Y:S01]  /*06a0*/  LOP3.LUT R6, R6, 0x1c0, RZ, 0xc0, !PT ;  /* 0x000001c006067812 */ /* 0x000fe200078ec0ff */
[----:B------:R-:W-:Y:S01]  /*06b0*/  IMAD.IADD R201, R12, 0x1, R201 ;  /* 0x000000010cc97824 */ /* 0x000fe200078e02c9 */
[----:B------:R-:W-:Y:S01]  /*06c0*/  LOP3.LUT R12, R8, 0x20, R9, 0xf8, !PT ;  /* 0x00000020080c7812 */ /* 0x000fe200078ef809 */
[----:B------:R-:W-:Y:S01]  /*06d0*/  IMAD R229, R215, 0x400, R10 ;  /* 0x00000400d7e57824 */ /* 0x000fe200078e020a */
[----:B------:R-:W-:-:S02]  /*06e0*/  SHF.R.U32.HI R209, RZ, 0x3, R6 ;  /* 0x00000003ffd17819 */ /* 0x000fc40000011606 */
[----:B------:R-:W-:Y:S02]  /*06f0*/  LOP3.LUT R4, R6, 0x8, R7, 0xf8, !PT ;  /* 0x0000000806047812 */ /* 0x000fe400078ef807 */
[----:B------:R-:W-:Y:S02]  /*0700*/  LOP3.LUT R0, R0, 0xfffffe00, RZ, 0xc0, !PT ;  /* 0xfffffe0000007812 */ /* 0x000fe400078ec0ff */
[----:B------:R-:W-:Y:S01]  /*0710*/  LOP3.LUT R12, R12, R5, RZ, 0x3c, !PT ;  /* 0x000000050c0c7212 */ /* 0x000fe200078e3cff */
[----:B------:R-:W-:Y:S01]  /*0720*/  IMAD R5, R3, 0x400, R10 ;  /* 0x0000040003057824 */ /* 0x000fe200078e020a */
[----:B------:R-:W-:Y:S01]  /*0730*/  LOP3.LUT R211, R209, R211, R6, 0x1e, !PT ;  /* 0x000000d3d1d37212 */ /* 0x000fe200078e1e06 */
[----:B------:R-:W-:Y:S01]  /*0740*/  IMAD R212, R215, 0x400, R0 ;  /* 0x00000400d7d47824 */ /* 0x000fe200078e0200 */
[----:B------:R-:W-:Y:S01]  /*0750*/  LOP3.LUT R209, R4, R209, RZ, 0x3c, !PT ;  /* 0x000000d104d17212 */ /* 0x000fe200078e3cff */
[----:B------:R-:W-:Y:S01]  /*0760*/  IMAD.IADD R229, R229, 0x1, R12 ;  /* 0x00000001e5e57824 */ /* 0x000fe200078e020c */
[----:B------:R-:W-:Y:S01]  /*0770*/  LOP3.LUT R211, R211, R0, RZ, 0xfc, !PT ;  /* 0x00000000d3d37212 */ /* 0x000fe200078efcff */
[----:B------:R-:W-:Y:S01]  /*0780*/  IMAD R4, R3, 0x400, R0 ;  /* 0x0000040003047824 */ /* 0x000fe200078e0200 */
[----:B------:R-:W-:Y:S01]  /*0790*/  SHF.R.S32.HI R222, RZ, 0x2, R2 ;  /* 0x00000002ffde7819 */ /* 0x000fe20000011402 */
[----:B------:R-:W-:Y:S01]  /*07a0*/  IMAD.IADD R212, R212, 0x1, R209 ;  /* 0x00000001d4d47824 */ /* 0x000fe200078e02d1 */
[----:B------:R-:W-:Y:S01]  /*07b0*/  LEA R229, R229, UR4, 0x1 ;  /* 0x00000004e5e57c11 */ /* 0x000fe2000f8e08ff */
[----:B------:R-:W-:Y:S01]  /*07c0*/  IMAD.MOV.U32 R3, RZ, RZ, 0x20 ;  /* 0x00000020ff037424 */ /* 0x000fe200078e00ff */
[----:B------:R-:W-:Y:S01]  /*07d0*/  LEA R201, R201, UR4, 0x1 ;  /* 0x00000004c9c97c11 */ /* 0x000fe2000f8e08ff */
[----:B------:R-:W-:Y:S01]  /*07e0*/  IMAD.IADD R230, R5, 0x1, R230 ;  /* 0x0000000105e67824 */ /* 0x000fe200078e02e6 */
[----:B------:R-:W-:Y:S01]  /*07f0*/  LEA R210, R210, UR4, 0x1 ;  /* 0x00000004d2d27c11 */ /* 0x000fe2000f8e08ff */
[----:B------:R-:W-:Y:S01]  /*0800*/  IMAD.IADD R209, R209, 0x1, R4 ;  /* 0x00000001d1d17824 */ /* 0x000fe200078e0204 */
[----:B------:R-:W-:Y:S01]  /*0810*/  SEL R2, R3, 0xffffffe0, !P4 ;  /* 0xffffffe003027807 */ /* 0x000fe20006000000 */
[----:B------:R-:W-:Y:S01]  /*0820*/  IMAD.MOV.U32 R0, RZ, RZ, 0x40 ;  /* 0x00000040ff007424 */ /* 0x000fe200078e00ff */
[----:B------:R-:W-:Y:S01]  /*0830*/  LEA R230, R230, UR6, 0x1 ;  /* 0x00000006e6e67c11 */ /* 0x000fe2000f8e08ff */
[----:B------:R-:W-:Y:S01]  /*0840*/  IMAD.MOV.U32 R4, RZ, RZ, -0x10 ;  /* 0xfffffff0ff047424 */ /* 0x000fe200078e00ff */
[----:B------:R-:W-:Y:S01]  /*0850*/  LEA R228, R216, UR4, 0x1 ;  /* 0x00000004d8e47c11 */ /* 0x000fe2000f8e08ff */
[C---:B------:R-:W-:Y:S01]  /*0860*/  VIADD R231, R229.reuse, 0x20 ;  /* 0x00000020e5e77836 */ /* 0x040fe20000000000 */
[----:B------:R-:W-:Y:S01]  /*0870*/  SEL R0, R0, 0xffffffc0, !P3 ;  /* 0xffffffc000007807 */ /* 0x000fe20005800000 */
[----:B------:R-:W-:Y:S01]  /*0880*/  @P1 VIADD R231, R229, 0xffffffe0 ;  /* 0xffffffe0e5e71836 */ /* 0x000fe20000000000 */
[----:B------:R-:W-:Y:S01]  /*0890*/  SEL R4, R4, 0x10, !P0 ;  /* 0x0000001004047807 */ /* 0x000fe20004000000 */
[--C-:B------:R-:W-:Y:S01]  /*08a0*/  IMAD.IADD R200, R2, 0x1, R201.reuse ;  /* 0x0000000102c87824 */ /* 0x100fe200078e02c9 */
[C---:B------:R-:W-:Y:S01]  /*08b0*/  IADD3 R2, R0.reuse, R201, R2 ;  /* 0x000000c900027210 */ /* 0x040fe20007ffe002 */
[----:B------:R-:W-:Y:S01]  /*08c0*/  IMAD.IADD R3, R0, 0x1, R201 ;  /* 0x0000000100037824 */ /* 0x000fe200078e02c9 */
[----:B------:R-:W-:Y:S01]  /*08d0*/  LEA R209, R209, UR5, 0x1 ;  /* 0x00000005d1d17c11 */ /* 0x000fe2000f8e08ff */
[----:B------:R-:W-:Y:S01]  /*08e0*/  VIADD R232, R230, 0x40 ;  /* 0x00000040e6e87836 */ /* 0x000fe20000000000 */
[----:B------:R-:W-:Y:S01]  /*08f0*/  ULDC.64 UR6, c[0x0][0x208] ;  /* 0x0000820000067ab9 */ /* 0x000fe20000000a00 */
[----:B------:R-:W-:-:S02]  /*0900*/  IMAD R222, R215, 0x10, R222 ;  /* 0x00000010d7de7824 */ /* 0x000fc400078e02de */
[----:B------:R-:W-:Y:S02]  /*0910*/  IMAD.IADD R0, R0, 0x1, R210 ;  /* 0x0000000100007824 */ /* 0x000fe400078e02d2 */
[----:B------:R-:W-:Y:S02]  /*0920*/  IMAD.IADD R233, R229, 0x1, R4 ;  /* 0x00000001e5e97824 */ /* 0x000fe400078e0204 */
[----:B------:R-:W-:Y:S02]  /*0930*/  @P2 VIADD R232, R230, 0xffffffc0 ;  /* 0xffffffc0e6e82836 */ /* 0x000fe40000000000 */
[----:B------:R-:W-:-:S07]  /*0940*/  IMAD.IADD R237, R4, 0x1, R231 ;  /* 0x0000000104ed7824 */ /* 0x000fce00078e02e7 */
.L_x_698:
        /* <DEDUP_REMOVED lines=16> */
[----:B-12---:R-:W-:Y:S01]  /*0a50*/  IMAD.U32 R14, RZ, RZ, UR8 ;  /* 0x00000008ff0e7e24 */ /* 0x006fe2000f8e00ff */
[----:B------:R-:W-:-:S02]  /*0a60*/  @UP4 UIADD3 UR10, UP1, UR16, UR10, URZ ;  /* 0x0000000a100a4290 */ /* 0x000fc4000ff3e03f */
[----:B------:R-:W-:Y:S01]  /*0a70*/  UIADD3.X UR14, UR5, UR13, URZ, UP2, !UPT ;  /* 0x0000000d050e7290 */ /* 0x000fe200097fe43f */
[----:B------:R-:W-:Y:S01]  /*0a80*/  IMAD.U32 R15, RZ, RZ, UR9 ;  /* 0x00000009ff0f7e24 */ /* 0x000fe2000f8e00ff */
[----:B------:R-:W-:Y:S01]  /*0a90*/  UISETP.NE.AND.EX UP2, UPT, UR13, URZ, UPT, UP0 ;  /* 0x0000003f0d00728c */ /* 0x000fe2000bf45300 */
[----:B------:R-:W-:Y:S02]  /*0aa0*/  ULDC.U8 UR17, c[0x0][0x3c2] ;  /* 0x0000f08000117ab9 */ /* 0x000fe40000000000 */
[----:B------:R-:W-:Y:S01]  /*0ab0*/  ULDC.64 UR12, c[0x0][0x2f8] ;  /* 0x0000be00000c7ab9 */ /* 0x000fe20000000a00 */
[----:B------:R-:W-:Y:S01]  /*0ac0*/  @UP4 UIADD3.X UR11, UR5, UR11, URZ, UP1, !UPT ;  /* 0x0000000b050b4290 */ /* 0x000fe20008ffe43f */
[----:B---3--:R-:W-:Y:S01]  /*0ad0*/  IMAD.U32 R6, RZ, RZ, UR10 ;  /* 0x0000000aff067e24 */ /* 0x008fe2000f8e00ff */
[----:B------:R-:W-:Y:S01]  /*0ae0*/  UISETP.NE.AND UP1, UPT, UR17, URZ, UPT ;  /* 0x0000003f1100728c */ /* 0x000fe2000bf25270 */
[----:B------:R-:W2:Y:S01]  /*0af0*/  @P0 LDG.E R4, desc[UR6][R14.64] ;  /* 0x000000060e040981 */ /* 0x000ea2000c1e1900 */
[----:B------:R-:W-:Y:S01]  /*0b00*/  UISETP.EQ.U32.AND UP4, UPT, UR12, URZ, UPT ;  /* 0x0000003f0c00728c */ /* 0x000fe2000bf82070 */
[----:B------:R-:W-:Y:S01]  /*0b10*/  PLOP3.LUT P3, PT, PT, PT, UP2, 0x80, 0x0 ;  /* 0x000000000000781c */ /* 0x000fe20003f6f028 */
[----:B------:R-:W-:-:S02]  /*0b20*/  IMAD.U32 R7, RZ, RZ, UR11 ;  /* 0x0000000bff077e24 */ /* 0x000fc4000f8e00ff */
[----:B------:R-:W-:Y:S02]  /*0b30*/  UISETP.EQ.OR.EX UP4, UPT, UR13, URZ, !UP1, UP4 ;  /* 0x0000003f0d00728c */ /* 0x000fe4000cf82740 */
[----:B------:R-:W-:Y:S01]  /*0b40*/  UIADD3 UR8, UP0, UR16, UR12, URZ ;  /* 0x0000000c10087290 */ /* 0x000fe2000ff1e03f */
[----:B------:R-:W3:Y:S03]  /*0b50*/  @P1 LDG.E R6, desc[UR6][R6.64] ;  /* 0x0000000606061981 */ /* 0x000ee6000c1e1900 */
[----:B------:R-:W-:Y:S01]  /*0b60*/  PLOP3.LUT P2, PT, PT, PT, UP4, 0x80, 0x0 ;  /* 0x000000000000781c */ /* 0x000fe20003f4f048 */
[----:B------:R-:W-:Y:S01]  /*0b70*/  UIADD3.X UR5, UR5, UR13, URZ, UP0, !UPT ;  /* 0x0000000d05057290 */ /* 0x000fe200087fe43f */
[----:B------:R-:W-:Y:S02]  /*0b80*/  IMAD.U32 R12, RZ, RZ, UR15 ;  /* 0x0000000fff0c7e24 */ /* 0x000fe4000f8e00ff */
[----:B------:R-:W-:-:S02]  /*0b90*/  IMAD.U32 R13, RZ, RZ, UR14 ;  /* 0x0000000eff0d7e24 */ /* 0x000fc4000f8e00ff */
[----:B------:R-:W-:Y:S01]  /*0ba0*/  IMAD.U32 R10, RZ, RZ, UR8 ;  /* 0x00000008ff0a7e24 */ /* 0x000fe2000f8e00ff */
[----:B------:R-:W-:Y:S01]  /*0bb0*/  UMOV UR57, URZ ;  /* 0x0000003f00397c82 */ /* 0x000fe20008000000 */
[----:B------:R-:W-:Y:S01]  /*0bc0*/  IMAD.U32 R11, RZ, RZ, UR5 ;  /* 0x00000005ff0b7e24 */ /* 0x000fe2000f8e00ff */
[----:B----4-:R-:W4:Y:S01]  /*0bd0*/  @P3 LDG.E R8, desc[UR6][R12.64] ;  /* 0x000000060c083981 */ /* 0x010f22000c1e1900 */
[----:B------:R-:W-:Y:S01]  /*0be0*/  @!UP3 ULDC.64 UR8, c[0x0][0x318] ;  /* 0x0000c6000008bab9 */ /* 0x000fe20000000a00 */
[----:B------:R-:W-:Y:S02]  /*0bf0*/  @!UP3 ULDC UR5, c[0x0][0x2cc] ;  /* 0x0000b3000005bab9 */ /* 0x000fe40000000800 */
[----:B-----5:R-:W5:Y:S04]  /*0c00*/  @P3 LDG.E R5, desc[UR6][R12.64+0x4] ;  /* 0x000004060c053981 */ /* 0x020f68000c1e1900 */
[----:B------:R-:W5:Y:S01]  /*0c10*/  @!P2 LDG.E R7, desc[UR6][R10.64] ;  /* 0x000000060a07a981 */ /* 0x000f62000c1e1900 */
[----:B------:R-:W-:-:S04]  /*0c20*/  @!UP3 UISETP.NE.U32.AND UP0, UPT, UR8, URZ, UPT ;  /* 0x0000003f0800b28c */ /* 0x000fc8000bf05070 */
        /* <DEDUP_REMOVED lines=21> */
.L_x_670:
[----:B------:R-:W-:Y:S02]  /*0d80*/  @!UP3 UIADD3 UR5, UR9, UR8, -UR57 ;  /* 0x000000080905b290 */ /* 0x000fe4000fffe839 */
[----:B------:R-:W-:Y:S02]  /*0d90*/  @UP2 UIADD3 UR29, UR11, -UR16, URZ ;  /* 0x800000100b1d2290 */ /* 0x000fe4000fffe03f */
[----:B------:R-:W-:-:S05]  /*0da0*/  UISETP.GT.AND UP0, UPT, UR5, UR28, UPT ;  /* 0x0000001c0500728c */ /* 0x000fca000bf04270 */
[----:B------:R-:W-:Y:S01]  /*0db0*/  @!UP2 ULDC UR29, c[0x0][0x2c4] ;  /* 0x0000b100001daab9 */ /* 0x000fe20000000800 */
[----:B------:R-:W-:-:S13]  /*0dc0*/  PLOP3.LUT P0, PT, PT, PT, UP0, 0x80, 0x0 ;  /* 0x000000000000781c */ /* 0x000fda0003f0f008 */
[----:B------:R-:W-:Y:S05]  /*0dd0*/  @!P0 BRA `(.L_x_671) ;  /* 0x0000006800488947 */ /* 0x000fea0003800000 */
[----:B------:R-:W1:Y:S01]  /*0de0*/  LDC R4, c[0x0][0x278] ;  /* 0x00009e00ff047b82 */ /* 0x000e620000000800 */
[----:B------:R-:W-:Y:S01]  /*0df0*/  ULDC.64 UR10, c[0x0][0x488] ;  /* 0x00012200000a7ab9 */ /* 0x000fe20000000a00 */
[----:B------:R-:W-:Y:S02]  /*0e00*/  UISETP.NE.AND UP0, UPT, UR58, -0x1, UPT ;  /* 0xffffffff3a00788c */ /* 0x000fe4000bf05270 */
[----:B------:R-:W-:Y:S02]  /*0e10*/  UISETP.NE.AND UP1, UPT, UR16, -0x1, UPT ;  /* 0xffffffff1000788c */ /* 0x000fe4000bf25270 */
[----:B------:R-:W-:Y:S02]  /*0e20*/  UIADD3 UR14, UR29, 0x3f, URZ ;  /* 0x0000003f1d0e7890 */ /* 0x000fe4000fffe03f */
[----:B------:R-:W2:Y:S01]  /*0e30*/  S2UR UR12, SR_CTAID.X ;  /* 0x00000000000c79c3 */ /* 0x000ea20000002500 */
[----:B------:R-:W-:Y:S01]  /*0e40*/  ULDC.64 UR8, c[0x0][0x228] ;  /* 0x00008a0000087ab9 */ /* 0x000fe20000000a00 */
[----:B------:R-:W-:-:S02]  /*0e50*/  USHF.R.S32.HI UR20, URZ, 0x1f, UR14 ;  /* 0x0000001f3f147899 */ /* 0x000fc4000801140e */
[----:B------:R-:W-:Y:S02]  /*0e60*/  UIMAD.WIDE.U32 UR18, UR60, UR8, URZ ;  /* 0x000000083c1272a5 */ /* 0x000fe4000f8e003f */
[----:B------:R-:W-:Y:S01]  /*0e70*/  UIMAD UR8, UR50, UR8, URZ ;  /* 0x00000008320872a4 */ /* 0x000fe2000f8e023f */
[----:B------:R-:W-:Y:S01]  /*0e80*/  ULDC.64 UR32, c[0x0][0x240] ;  /* 0x0000900000207ab9 */ /* 0x000fe20000000a00 */
[----:B------:R-:W-:Y:S01]  /*0e90*/  ULDC.U8 UR39, c[0x0][0x480] ;  /* 0x0001200000277ab9 */ /* 0x000fe20000000000 */
[----:B------:R-:W-:Y:S01]  /*0ea0*/  ULDC UR51, c[0x0][0x2d4] ;  /* 0x0000b50000337ab9 */ /* 0x000fe20000000800 */
[----:B------:R-:W-:Y:S01]  /*0eb0*/  USHF.L.U64.HI UR15, UR60, 0x7, UR50 ;  /* 0x000000073c0f7899 */ /* 0x000fe20008010232 */
[----:B------:R-:W-:Y:S01]  /*0ec0*/  ULDC.U8 UR21, c[0x0][0x3d8] ;  /* 0x0000f60000157ab9 */ /* 0x000fe20000000000 */
[----:B------:R-:W-:Y:S01]  /*0ed0*/  @UP0 UIADD3 UR17, UR57, UR58, URZ ;  /* 0x0000003a39110290 */ /* 0x000fe2000fffe03f */
[----:B-1----:R-:W-:Y:S01]  /*0ee0*/  IABS R7, R4 ;  /* 0x0000000400077213 */ /* 0x002fe20000000000 */
[----:B------:R-:W-:Y:S01]  /*0ef0*/  UISETP.NE.AND UP4, UPT, UR39, URZ, UPT ;  /* 0x0000003f2700728c */ /* 0x000fe2000bf85270 */
[----:B------:R-:W-:Y:S01]  /*0f00*/  ISETP.NE.AND P3, PT, R4, RZ, PT ;  /* 0x000000ff0400720c */ /* 0x000fe20003f65270 */
[----:B------:R-:W-:Y:S01]  /*0f10*/  UIMAD UR23, UR60, UR9, UR8 ;  /* 0x000000093c1772a4 */ /* 0x000fe2000f8e0208 */
[----:B------:R-:W1:Y:S01]  /*0f20*/  I2F.RP R8, R7 ;  /* 0x0000000700087306 */ /* 0x000e620000209400 */
[----:B------:R-:W-:-:S02]  /*0f30*/  USHF.R.S32.HI UR31, URZ, 0x1f, UR51 ;  /* 0x0000001f3f1f7899 */ /* 0x000fc40008011433 */
[----:B------:R-:W-:Y:S02]  /*0f40*/  UISETP.NE.AND UP3, UPT, UR21, URZ, UPT ;  /* 0x0000003f1500728c */ /* 0x000fe4000bf65270 */
[----:B--2---:R-:W-:Y:S02]  /*0f50*/  UIMAD.WIDE.U32 UR24, UR12, UR10, URZ ;  /* 0x0000000a0c1872a5 */ /* 0x004fe4000f8e003f */
[----:B------:R-:W-:Y:S02]  /*0f60*/  ULEA.HI UR39, UR20, UR14, URZ, 0x6 ;  /* 0x0000000e14277291 */ /* 0x000fe4000f8f303f */
[----:B------:R-:W-:Y:S02]  /*0f70*/  UIMAD UR44, UR12, UR11, UR25 ;  /* 0x0000000b0c2c72a4 */ /* 0x000fe4000f8e0219 */
[----:B------:R-:W-:Y:S01]  /*0f80*/  USHF.L.U32 UR12, UR60, 0x7, URZ ;  /* 0x000000073c0c7899 */ /* 0x000fe2000800063f */
[----:B------:R-:W-:Y:S01]  /*0f90*/  @UP1 ULDC.64 UR10, c[0x0][0x420] ;  /* 0x00010800000a1ab9 */ /* 0x000fe20000000a00 */
[----:B------:R-:W-:Y:S01]  /*0fa0*/  @!UP1 ULDC.64 UR8, c[0x0][0x418] ;  /* 0x0001060000089ab9 */ /* 0x000fe20000000a00 */
[----:B-1----:R-:W1:Y:S01]  /*0fb0*/  MUFU.RCP R8, R8 ;  /* 0x0000000800087308 */ /* 0x002e620000001000 */
[----:B------:R-:W-:-:S02]  /*0fc0*/  USEL UR27, UR12, URZ, UP2 ;  /* 0x0000003f0c1b7287 */ /* 0x000fc40009000000 */
[----:B------:R-:W-:Y:S01]  /*0fd0*/  UIMAD.WIDE.U32 UR12, UR16, UR32, URZ ;  /* 0x00000020100c72a5 */ /* 0x000fe2000f8e003f */
[----:B------:R-:W-:Y:S01]  /*0fe0*/  @UP0 ULDC.64 UR20, c[0x0][0x248] ;  /* 0x0000920000140ab9 */ /* 0x000fe20000000a00 */
[----:B------:R-:W-:Y:S02]  /*0ff0*/  @UP1 UIMAD.WIDE.U32 UR36, UR16, UR10, URZ ;  /* 0x0000000a102412a5 */ /* 0x000fe4000f8e003f */
[----:B------:R-:W-:Y:S02]  /*1000*/  USEL UR30, UR15, URZ, UP2 ;  /* 0x0000003f0f1e7287 */ /* 0x000fe40009000000 */
[----:B------:R-:W-:Y:S02]  /*1010*/  USEL UR49, UR18, UR12, !UP1 ;  /* 0x0000000c12317287 */ /* 0x000fe4000c800000 */
[----:B------:R-:W-:Y:S02]  /*1020*/  @!UP1 UIMAD UR10, UR50, UR8, URZ ;  /* 0x00000008320a92a4 */ /* 0x000fe4000f8e023f */
[----:B------:R-:W-:-:S02]  /*1030*/  @UP0 UIMAD.WIDE.U32 UR14, UR17, UR20, URZ ;  /* 0x00000014110e02a5 */ /* 0x000fc4000f8e003f */
[----:B------:R-:W-:Y:S01]  /*1040*/  @UP0 UIMAD UR18, UR17, UR21, URZ ;  /* 0x00000015111202a4 */ /* 0x000fe2000f8e023f */
[----:B-1----:R-:W-:Y:S01]  /*1050*/  VIADD R8, R8, 0xffffffe ;  /* 0x0ffffffe08087836 */ /* 0x002fe20000000000 */
[----:B------:R-:W-:Y:S01]  /*1060*/  UIMAD UR17, UR31, UR60, URZ ;  /* 0x0000003c1f1172a4 */ /* 0x000fe2000f8e023f */
[----:B------:R-:W-:Y:S02]  /*1070*/  ULDC UR53, c[0x0][0x2dc] ;  /* 0x0000b70000357ab9 */ /* 0x000fe40000000800 */
[----:B------:R-:W1:Y:S01]  /*1080*/  F2I.FTZ.U32.TRUNC.NTZ R9, R8 ;  /* 0x0000000800097305 */ /* 0x000e62000021f000 */
[----:B------:R-:W-:Y:S01]  /*1090*/  ULDC UR52, c[0x0][0x270] ;  /* 0x00009c0000347ab9 */ /* 0x000fe20000000800 */
[----:B------:R-:W-:Y:S02]  /*10a0*/  @UP1 UIMAD UR41, UR16, UR11, UR37 ;  /* 0x0000000b102912a4 */ /* 0x000fe4000f8e0225 */
[----:B------:R-:W-:Y:S02]  /*10b0*/  @!UP1 UIMAD.WIDE.U32 UR34, UR60, UR8, URZ ;  /* 0x000000083c2292a5 */ /* 0x000fe4000f8e003f */
[----:B------:R-:W-:-:S02]  /*10c0*/  @!UP1 UIMAD UR26, UR60, UR9, UR10 ;  /* 0x000000093c1a92a4 */ /* 0x000fc4000f8e020a */
[----:B------:R-:W-:Y:S02]  /*10d0*/  UIMAD UR22, UR16, UR33, URZ ;  /* 0x00000021101672a4 */ /* 0x000fe4000f8e023f */
[----:B------:R-:W-:Y:S02]  /*10e0*/  UIMAD.WIDE UR8, UR53, UR52, URZ ;  /* 0x00000034350872a5 */ /* 0x000fe4000f8e023f */
[----:B------:R-:W-:Y:S02]  /*10f0*/  UIMAD.WIDE.U32 UR10, UR60, UR51, URZ ;  /* 0x000000333c0a72a5 */ /* 0x000fe4000f8e003f */
[----:B------:R-:W-:Y:S01]  /*1100*/  UIMAD UR17, UR50, UR51, UR17 ;  /* 0x00000033321172a4 */ /* 0x000fe2000f8e0211 */
[----:B-1----:R-:W-:Y:S01]  /*1110*/  IMAD.MOV R5, RZ, RZ, -R9 ;  /* 0x000000ffff057224 */ /* 0x002fe200078e0a09 */
[----:B------:R-:W-:Y:S01]  /*1120*/  UIADD3 UR23, UR19, UR23, URZ ;  /* 0x0000001713177290 */ /* 0x000fe2000fffe03f */
[----:B------:R-:W-:Y:S01]  /*1130*/  IMAD.MOV.U32 R8, RZ, RZ, RZ ;  /* 0x000000ffff087224 */ /* 0x000fe200078e00ff */
[----:B------:R-:W-:Y:S01]  /*1140*/  @UP1 UIADD3 UR23, UR13, UR22, URZ ;  /* 0x000000160d171290 */ /* 0x000fe2000fffe03f */
[----:B------:R-:W-:Y:S01]  /*1150*/  IMAD R6, R5, R7, RZ ;  /* 0x0000000705067224 */ /* 0x000fe200078e02ff */
[----:B------:R-:W-:Y:S01]  /*1160*/  IABS R5, UR61 ;  /* 0x0000003d00057c13 */ /* 0x000fe20008000000 */
[----:B------:R-:W-:-:S02]  /*1170*/  @UP0 UIADD3 UR43, UR15, UR18, URZ ;  /* 0x000000120f2b0290 */ /* 0x000fc4000fffe03f */
[----:B------:R-:W-:Y:S01]  /*1180*/  IMAD.HI.U32 R6, R9, R6, R8 ;  /* 0x0000000609067227 */ /* 0x000fe200078e0008 */
[----:B------:R-:W-:Y:S01]  /*1190*/  @UP0 UMOV UR42, UR14 ;  /* 0x0000000e002a0c82 */ /* 0x000fe20008000000 */
[----:B------:R-:W-:Y:S02]  /*11a0*/  UIMAD.WIDE.U32 UR12, UR8, UR10, URZ ;  /* 0x0000000a080c72a5 */ /* 0x000fe4000f8e003f */
[----:B------:R-:W-:Y:S02]  /*11b0*/  UIMAD UR15, UR9, UR10, URZ ;  /* 0x0000000a090f72a4 */ /* 0x000fe4000f8e023f */
[----:B------:R-:W-:Y:S01]  /*11c0*/  IMAD.HI.U32 R22, R6, R5, RZ ;  /* 0x0000000506167227 */ /* 0x000fe200078e00ff */
[----:B------:R-:W-:Y:S02]  /*11d0*/  UIADD3 UR14, UR11, UR17, URZ ;  /* 0x000000110b0e7290 */ /* 0x000fe4000fffe03f */
[----:B------:R-:W-:Y:S01]  /*11e0*/  UIMAD.WIDE.U32 UR10, UR8, UR16, URZ ;  /* 0x00000010080a72a5 */ /* 0x000fe2000f8e003f */
[----:B------:R-:W-:Y:S01]  /*11f0*/  IMAD.MOV R6, RZ, RZ, -R22 ;  /* 0x000000ffff067224 */ /* 0x000fe200078e0a16 */
[----:B------:R-:W-:Y:S01]  /*1200*/  ULDC UR38, c[0x0][0x2c4] ;  /* 0x0000b10000267ab9 */ /* 0x000fe20000000800 */
[----:B------:R-:W-:-:S02]  /*1210*/  UIMAD UR14, UR8, UR14, UR15 ;  /* 0x0000000e080e72a4 */ /* 0x000fc4000f8e020f */
[C---:B------:R-:W-:Y:S01]  /*1220*/  IMAD R6, R7.reuse, R6, R5 ;  /* 0x0000000607067224 */ /* 0x040fe200078e0205 */
[----:B------:R-:W-:Y:S01]  /*1230*/  @UP3 UIMAD UR15, UR60, UR38, URZ ;  /* 0x000000263c0f32a4 */ /* 0x000fe2000f8e023f */
[----:B------:R-:W-:Y:S01]  /*1240*/  LOP3.LUT R5, R4, UR61, RZ, 0x3c, !PT ;  /* 0x0000003d04057c12 */ /* 0x000fe2000f8e3cff */
[----:B------:R-:W-:Y:S02]  /*1250*/  USEL UR48, UR12, UR10, !UP1 ;  /* 0x0000000a0c307287 */ /* 0x000fe4000c800000 */
[----:B------:R-:W-:Y:S01]  /*1260*/  ISETP.GT.U32.AND P1, PT, R7, R6, PT ;  /* 0x000000060700720c */ /* 0x000fe20003f24070 */
[----:B------:R-:W-:Y:S01]  /*1270*/  ULOP3.LUT UR12, UR39, 0xffffffc0, URZ, 0xc0, !UPT ;  /* 0xffffffc0270c7892 */ /* 0x000fe2000f8ec03f */
[----:B------:R-:W-:Y:S01]  /*1280*/  ISETP.GE.AND P2, PT, R5, RZ, PT ;  /* 0x000000ff0500720c */ /* 0x000fe20003f46270 */
[----:B------:R-:W-:Y:S02]  /*1290*/  UIADD3 UR40, UR13, UR14, URZ ;  /* 0x0000000e0d287290 */ /* 0x000fe4000fffe03f */
[----:B------:R-:W-:-:S02]  /*12a0*/  @UP3 USEL UR10, UR15, UR16, !UP1 ;  /* 0x000000100f0a3287 */ /* 0x000fc4000c800000 */
[----:B------:R-:W-:Y:S01]  /*12b0*/  UIADD3 UR13, UR12, -0x40, URZ ;  /* 0xffffffc00c0d7890 */ /* 0x000fe2000fffe03f */
[----:B------:R-:W-:Y:S01]  /*12c0*/  @UP3 ULDC UR17, c[0x0][0x2e4] ;  /* 0x0000b90000113ab9 */ /* 0x000fe20000000800 */
[----:B------:R-:W-:Y:S02]  /*12d0*/  @!UP1 UIADD3 UR41, UR35, UR26, URZ ;  /* 0x0000001a23299290 */ /* 0x000fe4000fffe03f */
[----:B------:R-:W-:Y:S02]  /*12e0*/  @!UP3 UIMAD UR14, UR60, UR52, UR61 ;  /* 0x000000343c0eb2a4 */ /* 0x000fe4000f8e023d */
[-C--:B------:R-:W-:Y:S01]  /*12f0*/  @!P1 IADD3 R6, R6, -R7.reuse, RZ ;  /* 0x8000000706069210 */ /* 0x080fe20007ffe0ff */
[----:B------:R-:W-:Y:S01]  /*1300*/  @UP3 UIMAD UR26, UR61, UR17, UR10 ;  /* 0x000000113d1a32a4 */ /* 0x000fe2000f8e020a */
[----:B------:R-:W-:Y:S01]  /*1310*/  @!P1 VIADD R22, R22, 0x1 ;  /* 0x0000000116169836 */ /* 0x000fe20000000000 */
[----:B------:R-:W-:Y:S01]  /*1320*/  USHF.R.S32.HI UR15, URZ, 0x1f, UR13 ;  /* 0x0000001f3f0f7899 */ /* 0x000fe2000801140d */
[----:B------:R-:W-:Y:S01]  /*1330*/  ISETP.GE.U32.AND P0, PT, R6, R7, PT ;  /* 0x000000070600720c */ /* 0x000fe20003f06070 */
[----:B------:R-:W-:Y:S01]  /*1340*/  UIADD3 UR10, UP2, UR13, UR27, URZ ;  /* 0x0000001b0d0a7290 */ /* 0x000fe2000ff5e03f */
[----:B------:R-:W-:Y:S01]  /*1350*/  PLOP3.LUT P1, PT, PT, PT, UP0, 0x80, 0x0 ;  /* 0x000000000000781c */ /* 0x000fe20003f2f008 */
[----:B------:R-:W-:-:S02]  /*1360*/  @!UP3 UIMAD UR26, UR14, UR38, URZ ;  /* 0x000000260e1ab2a4 */ /* 0x000fc4000f8e023f */
[----:B------:R-:W-:Y:S02]  /*1370*/  UIMAD UR12, UR9, UR16, URZ ;  /* 0x00000010090c72a4 */ /* 0x000fe4000f8e023f */
[----:B------:R-:W-:Y:S02]  /*1380*/  UIADD3.X UR14, UR15, UR30, URZ, UP2, !UPT ;  /* 0x0000001e0f0e7290 */ /* 0x000fe400097fe43f */
[----:B------:R-:W-:Y:S02]  /*1390*/  UIMAD UR9, UR9, UR10, URZ ;  /* 0x0000000a090972a4 */ /* 0x000fe4000f8e023f */
[----:B------:R-:W-:Y:S01]  /*13a0*/  @UP0 UIADD3 UR25, UR57, UR58, URZ ;  /* 0x0000003a39190290 */ /* 0x000fe2000fffe03f */
[----:B------:R-:W-:Y:S01]  /*13b0*/  @UP0 ULDC.64 UR18, c[0x0][0x250] ;  /* 0x0000940000120ab9 */ /* 0x000fe20000000a00 */
[----:B------:R-:W-:Y:S01]  /*13c0*/  UIMAD.WIDE.U32 UR30, UR8, UR10, URZ ;  /* 0x0000000a081e72a5 */ /* 0x000fe2000f8e003f */
[----:B------:R-:W-:Y:S01]  /*13d0*/  @P0 VIADD R22, R22, 0x1 ;  /* 0x0000000116160836 */ /* 0x000fe20000000000 */
[----:B------:R-:W-:Y:S01]  /*13e0*/  UIMAD UR10, UR8, UR14, UR9 ;  /* 0x0000000e080a72a4 */ /* 0x000fe2000f8e0209 */
[----:B------:R-:W-:Y:S01]  /*13f0*/  PLOP3.LUT P0, PT, PT, PT, UP3, 0x80, 0x0 ;  /* 0x000000000000781c */ /* 0x000fe20003f0f038 */
[----:B------:R-:W-:-:S02]  /*1400*/  @UP0 UIMAD.WIDE.U32 UR8, UR25, UR18, URZ ;  /* 0x00000012190802a5 */ /* 0x000fc4000f8e003f */
[----:B------:R-:W-:Y:S01]  /*1410*/  @UP1 UIADD3 UR40, UR11, UR12, URZ ;  /* 0x0000000c0b281290 */ /* 0x000fe2000fffe03f */
[----:B------:R-:W-:Y:S01]  /*1420*/  @!P2 IADD3 R22, -R22, RZ, RZ ;  /* 0x000000ff1616a210 */ /* 0x000fe20007ffe1ff */
[----:B------:R-:W-:Y:S01]  /*1430*/  UIMAD UR45, UR61, UR53, URZ ;  /* 0x000000353d2d72a4 */ /* 0x000fe2000f8e023f */
[----:B------:R-:W-:Y:S01]  /*1440*/  @!P3 LOP3.LUT R22, RZ, R4, RZ, 0x33, !PT ;  /* 0x00000004ff16b212 */ /* 0x000fe200078e33ff */
[----:B------:R-:W-:Y:S02]  /*1450*/  @UP0 UIMAD UR11, UR25, UR19, URZ ;  /* 0x00000013190b02a4 */ /* 0x000fe4000f8e023f */
[----:B------:R-:W-:Y:S02]  /*1460*/  USHF.R.S32.HI UR47, URZ, 0x1f, UR28 ;  /* 0x0000001f3f2f7899 */ /* 0x000fe4000801141c */
[----:B------:R-:W-:Y:S02]  /*1470*/  USHF.R.S32.HI UR46, URZ, 0x1f, UR45 ;  /* 0x0000001f3f2e7899 */ /* 0x000fe4000801142d */
[----:B------:R-:W-:-:S02]  /*1480*/  USEL UR27, UR24, URZ, UP4 ;  /* 0x0000003f181b7287 */ /* 0x000fc4000a000000 */
[----:B------:R-:W-:Y:S02]  /*1490*/  @UP0 UIADD3 UR38, UR9, UR11, URZ ;  /* 0x0000000b09260290 */ /* 0x000fe4000fffe03f */
[----:B------:R-:W-:Y:S02]  /*14a0*/  USEL UR44, UR44, URZ, UP4 ;  /* 0x0000003f2c2c7287 */ /* 0x000fe4000a000000 */
[----:B------:R-:W-:Y:S01]  /*14b0*/  UIADD3 UR17, UR31, UR10, URZ ;  /* 0x0000000a1f117290 */ /* 0x000fe2000fffe03f */
[----:B------:R-:W-:Y:S01]  /*14c0*/  @UP0 UMOV UR25, UR8 ;  /* 0x0000000800190c82 */ /* 0x000fe20008000000 */
[----:B------:R-:W-:Y:S10]  /*14d0*/  @P1 BRA `(.L_x_672) ;  /* 0x0000000000301947 */ /* 0x000ff40003800000 */
[----:B------:R-:W-:Y:S01]  /*14e0*/  USHF.R.S32.HI UR8, URZ, 0x1f, UR57 ;  /* 0x0000001f3f087899 */ /* 0x000fe20008011439 */
[----:B------:R-:W-:-:S03]  /*14f0*/  ULDC.64 UR20, c[0x0][0x248] ;  /* 0x0000920000147ab9 */ /* 0x000fc60000000a00 */
[----:B------:R-:W-:Y:S02]  /*1500*/  UIMAD UR10, UR8, UR20, URZ ;  /* 0x00000014080a72a4 */ /* 0x000fe4000f8e023f */
[----:B------:R-:W-:Y:S02]  /*1510*/  UIMAD.WIDE.U32 UR8, UR57, UR20, URZ ;  /* 0x00000014390872a5 */ /* 0x000fe4000f8e003f */
[----:B------:R-:W-:-:S04]  /*1520*/  UIMAD UR10, UR57, UR21, UR10 ;  /* 0x00000015390a72a4 */ /* 0x000fc8000f8e020a */
[----:B------:R-:W-:-:S03]  /*1530*/  UIADD3 UR9, UR9, UR10, URZ ;  /* 0x0000000a09097290 */ /* 0x000fc6000fffe03f */
[----:B------:R-:W-:Y:S02]  /*1540*/  ULDC.64 UR10, c[0x0][0x230] ;  /* 0x00008c00000a7ab9 */ /* 0x000fe40000000a00 */
[----:B------:R-:W-:Y:S02]  /*1550*/  UIMAD.WIDE.U32 UR8, UR60, UR10, UR8 ;  /* 0x0000000a3c0872a5 */ /* 0x000fe4000f8e0008 */
[----:B------:R-:W-:-:S04]  /*1560*/  UIMAD UR10, UR50, UR10, URZ ;  /* 0x0000000a320a72a4 */ /* 0x000fc8000f8e023f */
[----:B------:R-:W-:Y:S01]  /*1570*/  UIMAD UR10, UR60, UR11, UR10 ;  /* 0x0000000b3c0a72a4 */ /* 0x000fe2000f8e020a */
[----:B------:R-:W-:-:S03]  /*1580*/  UMOV UR42, UR8 ;  /* 0x00000008002a7c82 */ /* 0x000fc60008000000 */
[----:B------:R-:W-:-:S12]  /*1590*/  UIADD3 UR43, UR9, UR10, URZ ;  /* 0x0000000a092b7290 */ /* 0x000fd8000fffe03f */
.L_x_672:
        /* <DEDUP_REMOVED lines=13> */
.L_x_673:
        /* <DEDUP_REMOVED lines=11> */
.L_x_674:
[----:B------:R-:W-:-:S04]  /*1720*/  UIMAD UR9, UR60, UR52, UR61 ;  /* 0x000000343c0972a4 */ /* 0x000fc8000f8e023d */
[----:B------:R-:W-:-:S12]  /*1730*/  UIMAD UR9, UR9, UR51, URZ ;  /* 0x00000033090972a4 */ /* 0x000fd8000f8e023f */
.L_x_675:
[----:B------:R-:W1:Y:S01]  /*1740*/  S2R R11, SR_TID.X ;  /* 0x00000000000b7919 */ /* 0x000e620000002100 */
[----:B------:R-:W2:Y:S01]  /*1750*/  LDC.64 R4, c[0x0][0x420] ;  /* 0x00010800ff047b82 */ /* 0x000ea20000000a00 */
[----:B------:R-:W-:Y:S01]  /*1760*/  SHF.R.S32.HI R15, RZ, 0x1f, R217 ;  /* 0x0000001fff0f7819 */ /* 0x000fe200000114d9 */
[----:B------:R-:W-:Y:S01]  /*1770*/  USHF.R.S32.HI UR36, URZ, 0x1f, UR61 ;  /* 0x0000001f3f247899 */ /* 0x000fe2000801143d */
[----:B------:R-:W-:Y:S01]  /*1780*/  IADD3 R19, P0, R217, UR13, RZ ;  /* 0x0000000dd9137c10 */ /* 0x000fe2000ff1e0ff */
[----:B------:R-:W-:Y:S01]  /*1790*/  UIADD3 UR16, UR13, UR9, URZ ;  /* 0x000000090d107290 */ /* 0x000fe2000fffe03f */
[----:B------:R-:W-:Y:S01]  /*17a0*/  SHF.R.S32.HI R221, RZ, 0x1f, R220 ;  /* 0x0000001fffdd7819 */ /* 0x000fe200000114dc */
[----:B------:R-:W-:Y:S01]  /*17b0*/  UIMAD UR37, UR53, UR52, URZ ;  /* 0x00000034352572a4 */ /* 0x000fe2000f8e023f */
[----:B------:R-:W-:Y:S01]  /*17c0*/  IADD3.X R8, R15, UR15, RZ, P0, !PT ;  /* 0x0000000f0f087c10 */ /* 0x000fe200087fe4ff */
[----:B------:R-:W-:Y:S01]  /*17d0*/  UIADD3 UR26, UR13, UR26, URZ ;  /* 0x0000001a0d1a7290 */ /* 0x000fe2000fffe03f */
[----:B------:R-:W-:Y:S01]  /*17e0*/  IADD3 R12, P0, R220, UR8, RZ ;  /* 0x00000008dc0c7c10 */ /* 0x000fe2000ff1e0ff */
[----:B------:R-:W-:Y:S01]  /*17f0*/  ULDC.64 UR8, c[0x0][0x428] ;  /* 0x00010a0000087ab9 */ /* 0x000fe20000000a00 */
[----:B------:R-:W-:Y:S01]  /*1800*/  UISETP.GE.AND UP2, UPT, UR29, 0x1, UPT ;  /* 0x000000011d00788c */ /* 0x000fe2000bf46270 */
[----:B------:R-:W-:Y:S01]  /*1810*/  IMAD R8, R8, UR32, RZ ;  /* 0x0000002008087c24 */ /* 0x000fe2000f8e02ff */
[----:B------:R-:W-:Y:S01]  /*1820*/  UIMAD UR10, UR36, UR8, URZ ;  /* 0x00000008240a72a4 */ /* 0x000fe2000f8e023f */
[----:B------:R-:W-:Y:S01]  /*1830*/  IADD3.X R13, R221, UR41, RZ, P0, !PT ;  /* 0x00000029dd0d7c10 */ /* 0x000fe200087fe4ff */
[----:B------:R-:W-:Y:S01]  /*1840*/  ULDC.64 UR34, c[0x0][0x2b0] ;  /* 0x0000ac0000227ab9 */ /* 0x000fe20000000a00 */
[C---:B------:R-:W-:Y:S01]  /*1850*/  IMAD R8, R19.reuse, UR33, R8 ;  /* 0x0000002113087c24 */ /* 0x040fe2000f8e0208 */
[----:B------:R-:W-:Y:S01]  /*1860*/  UIMAD UR12, UR61, UR9, UR10 ;  /* 0x000000093d0c72a4 */ /* 0x000fe2000f8e020a */
[----:B------:R-:W-:Y:S01]  /*1870*/  IMAD.WIDE.U32 R18, R19, UR32, R220 ;  /* 0x0000002013127c25 */ /* 0x000fe2000f8e00dc */
[----:B------:R-:W-:Y:S01]  /*1880*/  ULDC.64 UR50, c[0x0][0x478] ;  /* 0x00011e0000327ab9 */ /* 0x000fe20000000a00 */
[----:B------:R-:W-:Y:S01]  /*1890*/  ULDC.64 UR10, c[0x0][0x258] ;  /* 0x00009600000a7ab9 */ /* 0x000fe20000000a00 */
[----:B------:R-:W-:Y:S01]  /*18a0*/  ULEA.HI.SX32 UR24, UR39, 0xffffffff, 0x1a ;  /* 0xffffffff27187891 */ /* 0x000fe2000f8fd23f */
[----:B------:R-:W-:Y:S01]  /*18b0*/  BSSY B1, `(.L_x_671) ;  /* 0x00005e4000017945 */ /* 0x000fe20003800000 */
[----:B------:R-:W-:Y:S01]  /*18c0*/  UIMAD UR9, UR36, UR10, URZ ;  /* 0x0000000a240972a4 */ /* 0x000fe2000f8e023f */
[----:B--2---:R-:W-:Y:S01]  /*18d0*/  IMAD R6, R4, UR15, RZ ;  /* 0x0000000f04067c24 */ /* 0x004fe2000f8e02ff */
[----:B------:R-:W-:Y:S01]  /*18e0*/  IADD3 R18, P0, R18, UR49, RZ ;  /* 0x0000003112127c10 */ /* 0x000fe2000ff1e0ff */
[----:B------:R-:W-:Y:S01]  /*18f0*/  IMAD.WIDE.U32 R16, R4, UR13, R12 ;  /* 0x0000000d04107c25 */ /* 0x000fe2000f8e000c */
[----:B------:R-:W-:-:S02]  /*1900*/  ULDC.64 UR14, c[0x0][0x210] ;  /* 0x00008400000e7ab9 */ /* 0x000fc40000000a00 */
[----:B------:R-:W-:Y:S01]  /*1910*/  IADD3.X R19, R19, UR23, R8, P0, !PT ;  /* 0x0000001713137c10 */ /* 0x000fe200087fe408 */
[----:B------:R-:W-:Y:S01]  /*1920*/  IMAD R6, R5, UR13, R6 ;  /* 0x0000000d05067c24 */ /* 0x000fe2000f8e0206 */
[----:B-1----:R-:W-:Y:S01]  /*1930*/  SHF.R.S32.HI R10, RZ, 0x1f, R11 ;  /* 0x0000001fff0a7819 */ /* 0x002fe2000001140b */
[----:B------:R-:W-:Y:S01]  /*1940*/  IMAD.U32 R12, RZ, RZ, UR8 ;  /* 0x00000008ff0c7e24 */ /* 0x000fe2000f8e00ff */
[----:B------:R-:W-:Y:S01]  /*1950*/  USHF.L.U32 UR8, UR37, 0x6, URZ ;  /* 0x0000000625087899 */ /* 0x000fe2000800063f */
[----:B------:R-:W-:Y:S01]  /*1960*/  IMAD.IADD R17, R17, 0x1, R6 ;  /* 0x0000000111117824 */ /* 0x000fe200078e0206 */
[----:B------:R-:W-:Y:S01]  /*1970*/  LEA.HI R9, R10, R11, RZ, 0x5 ;  /* 0x0000000b0a097211 */ /* 0x000fe200078f28ff */
[----:B------:R-:W-:Y:S01]  /*1980*/  UIMAD UR13, UR61, UR11, UR9 ;  /* 0x0000000b3d0d72a4 */ /* 0x000fe2000f8e0209 */
[----:B------:R-:W-:Y:S01]  /*1990*/  IMAD R6, R15, R4, RZ ;  /* 0x000000040f067224 */ /* 0x000fe200078e02ff */
[----:B------:R-:W-:Y:S01]  /*19a0*/  USHF.R.S32.HI UR9, URZ, 0x1f, UR8 ;  /* 0x0000001f3f097899 */ /* 0x000fe20008011408 */
[----:B------:R-:W-:Y:S01]  /*19b0*/  LOP3.LUT R248, R9, 0xffffffe0, RZ, 0xc0, !PT ;  /* 0xffffffe009f87812 */ /* 0x000fe200078ec0ff */
[----:B------:R-:W-:Y:S01]  /*19c0*/  IMAD.WIDE.U32 R12, R12, UR61, R16 ;  /* 0x0000003d0c0c7c25 */ /* 0x000fe2000f8e0010 */
[----:B------:R-:W-:Y:S01]  /*19d0*/  UIADD3 UR8, UP1, UP0, UR30, UR8, UR45 ;  /* 0x000000081e087290 */ /* 0x000fe2000f83e02d */
[----:B------:R-:W-:Y:S01]  /*19e0*/  SHF.R.S32.HI R9, RZ, 0x5, R9 ;  /* 0x00000005ff097819 */ /* 0x000fe20000011409 */
[----:B------:R-:W-:Y:S01]  /*19f0*/  ULDC.64 UR22, c[0x0][0x3e0] ;  /* 0x0000f80000167ab9 */ /* 0x000fe20000000a00 */
[----:B------:R-:W-:Y:S01]  /*1a00*/  IMAD.U32 R16, RZ, RZ, UR10 ;  /* 0x0000000aff107e24 */ /* 0x000fe2000f8e00ff */
[----:B------:R-:W-:Y:S01]  /*1a10*/  UIADD3.X UR10, UR17, UR9, UR46, UP1, UP0 ;  /* 0x00000009110a7290 */ /* 0x000fe20008fe042e */
[----:B------:R-:W-:Y:S01]  /*1a20*/  IMAD.IADD R248, R11, 0x1, -R248 ;  /* 0x000000010bf87824 */ /* 0x000fe200078e0af8 */
[----:B------:R-:W-:Y:S01]  /*1a30*/  UIADD3 UR11, UP1, UP0, UR27, UR8, UR48 ;  /* 0x000000081b0b7290 */ /* 0x000fe2000f83e030 */
[----:B------:R-:W-:Y:S01]  /*1a40*/  IMAD.WIDE.U32 R16, R16, UR61, R18 ;  /* 0x0000003d10107c25 */ /* 0x000fe2000f8e0012 */
[----:B------:R-:W-:-:S02]  /*1a50*/  UIMAD.WIDE UR26, UR26, 0x4, UR34 ;  /* 0x000000041a1a78a5 */ /* 0x000fc4000f8e0222 */
[----:B------:R-:W-:Y:S01]  /*1a60*/  UIADD3.X UR10, UR44, UR10, UR40, UP1, UP0 ;  /* 0x0000000a2c0a7290 */ /* 0x000fe20008fe0428 */
[----:B------:R-:W-:Y:S01]  /*1a70*/  IMAD R14, R9, UR37, R248 ;  /* 0x00000025090e7c24 */ /* 0x000fe2000f8e02f8 */
[----:B------:R-:W-:Y:S01]  /*1a80*/  LEA R246, P1, R16, UR14, 0x1 ;  /* 0x0000000e10f67c11 */ /* 0x000fe2000f8208ff */
[----:B------:R-:W-:Y:S01]  /*1a90*/  VIADD R8, R17, UR13 ;  /* 0x0000000d11087c36 */ /* 0x000fe20008000000 */
[----:B------:R-:W-:Y:S01]  /*1aa0*/  ULDC.64 UR8, c[0x0][0x400] ;  /* 0x0001000000087ab9 */ /* 0x000fe20000000a00 */
[----:B------:R-:W-:Y:S01]  /*1ab0*/  VIADD R13, R13, UR12 ;  /* 0x0000000c0d0d7c36 */ /* 0x000fe20008000000 */
[----:B------:R-:W-:Y:S01]  /*1ac0*/  IADD3 R9, P0, R14, UR11, RZ ;  /* 0x0000000b0e097c10 */ /* 0x000fe2000ff1e0ff */
[C---:B------:R-:W-:Y:S01]  /*1ad0*/  IMAD R6, R217.reuse, R5, R6 ;  /* 0x00000005d9067224 */ /* 0x040fe200078e0206 */
[----:B------:R-:W-:Y:S01]  /*1ae0*/  LEA.HI.X R247, R16, UR15, R8, 0x1, P1 ;  /* 0x0000000f10f77c11 */ /* 0x000fe200088f0c08 */
[----:B------:R-:W-:Y:S01]  /*1af0*/  IMAD.WIDE.U32 R12, R217, R4, R12 ;  /* 0x00000004d90c7225 */ /* 0x000fe200078e000c */
[----:B------:R-:W-:Y:S01]  /*1b00*/  LEA.HI.X.SX32 R8, R14, UR10, 0x1, P0 ;  /* 0x0000000a0e087c11 */ /* 0x000fe200080f0eff */
[----:B------:R-:W-:Y:S01]  /*1b10*/  UIMAD.WIDE UR16, UR16, 0x4, UR50 ;  /* 0x00000004101078a5 */ /* 0x000fe2000f8e0232 */
[----:B------:R-:W-:Y:S01]  /*1b20*/  PLOP3.LUT P0, PT, PT, PT, UP2, 0x80, 0x0 ;  /* 0x000000000000781c */ /* 0x000fe20003f0f028 */
[----:B------:R-:W-:Y:S01]  /*1b30*/  IMAD.IADD R6, R13, 0x1, R6 ;  /* 0x000000010d067824 */ /* 0x000fe200078e0206 */
[----:B------:R-:W-:-:S02]  /*1b40*/  LEA R242, P1, R9, UR8, 0x2 ;  /* 0x0000000809f27c11 */ /* 0x000fc4000f8210ff */
[C---:B------:R-:W-:Y:S02]  /*1b50*/  LEA R244, P2, R12.reuse, UR22, 0x1 ;  /* 0x000000160cf47c11 */ /* 0x040fe4000f8408ff */
[----:B------:R-:W-:Y:S02]  /*1b60*/  LEA.HI.X R243, R9, UR9, R8, 0x2, P1 ;  /* 0x0000000909f37c11 */ /* 0x000fe400088f1408 */
[----:B------:R-:W-:-:S05]  /*1b70*/  LEA.HI.X R245, R12, UR23, R6, 0x1, P2 ;  /* 0x000000170cf57c11 */ /* 0x000fca00090f0c06 */
[----:B------:R-:W-:Y:S05]  /*1b80*/  @!P0 BRA `(.L_x_676) ;  /* 0x0000005000cc8947 */ /* 0x000fea0003800000 */
[----:B------:R-:W-:Y:S01]  /*1b90*/  UIMAD UR9, UR47, UR18, URZ ;  /* 0x000000122f0972a4 */ /* 0x000fe2000f8e023f */
[----:B------:R-:W-:Y:S01]  /*1ba0*/  IMAD.U32 R13, RZ, RZ, UR18 ;  /* 0x00000012ff0d7e24 */ /* 0x000fe2000f8e00ff */
[----:B------:R-:W-:Y:S01]  /*1bb0*/  UMOV UR8, UR24 ;  /* 0x0000001800087c82 */ /* 0x000fe20008000000 */
[----:B------:R-:W-:Y:S01]  /*1bc0*/  UIMAD UR12, UR47, UR20, URZ ;  /* 0x000000142f0c72a4 */ /* 0x000fe2000f8e023f */
[----:B------:R-:W-:Y:S01]  /*1bd0*/  VIADD R8, R217, 0x20 ;  /* 0x00000020d9087836 */ /* 0x000fe20000000000 */
[----:B------:R-:W-:Y:S01]  /*1be0*/  UIMAD UR11, UR28, UR19, UR9 ;  /* 0x000000131c0b72a4 */ /* 0x000fe2000f8e0209 */
[--C-:B------:R-:W-:Y:S01]  /*1bf0*/  IMAD.WIDE.U32 R16, R13, UR28, R220.reuse ;  /* 0x0000001c0d107c25 */ /* 0x100fe2000f8e00dc */
[----:B------:R-:W-:Y:S01]  /*1c00*/  UIMAD UR9, UR8, -0x40, UR29 ;  /* 0xffffffc0080978a4 */ /* 0x000fe2000f8e021d */
[----:B------:R-:W1:Y:S01]  /*1c10*/  LDC R236, c[0x0][0x270] ;  /* 0x00009c00ffec7b82 */ /* 0x000e620000000800 */
[----:B------:R-:W-:Y:S01]  /*1c20*/  UIMAD UR10, UR56, -0x40, UR5 ;  /* 0xffffffc0380a78a4 */ /* 0x000fe2000f8e0205 */
[----:B------:R-:W-:Y:S01]  /*1c30*/  IMAD.U32 R9, RZ, RZ, UR20 ;  /* 0x00000014ff097e24 */ /* 0x000fe2000f8e00ff */
[----:B------:R-:W-:Y:S01]  /*1c40*/  UIMAD UR14, UR28, UR21, UR12 ;  /* 0x000000151c0e72a4 */ /* 0x000fe2000f8e020c */
[----:B------:R-:W-:Y:S01]  /*1c50*/  IMAD.U32 R6, RZ, RZ, UR11 ;  /* 0x0000000bff067e24 */ /* 0x000fe2000f8e00ff */
[----:B------:R-:W-:Y:S01]  /*1c60*/  ISETP.GE.AND P1, PT, R8, UR9, PT ;  /* 0x0000000908007c0c */ /* 0x000fe2000bf26270 */
[----:B------:R-:W-:Y:S01]  /*1c70*/  ULDC.64 UR12, c[0x0][0x268] ;  /* 0x00009a00000c7ab9 */ /* 0x000fe20000000a00 */
[----:B------:R-:W-:Y:S01]  /*1c80*/  IADD3 R28, P0, R16, UR25, RZ ;  /* 0x00000019101c7c10 */ /* 0x000fe2000ff1e0ff */
[----:B------:R-:W-:Y:S01]  /*1c90*/  IMAD.WIDE.U32 R12, R9, UR28, R220 ;  /* 0x0000001c090c7c25 */ /* 0x000fe2000f8e00dc */
[----:B------:R-:W-:-:S03]  /*1ca0*/  ISETP.GE.AND P3, PT, R8, UR10, PT ;  /* 0x0000000a08007c0c */ /* 0x000fc6000bf66270 */
[----:B------:R-:W-:Y:S01]  /*1cb0*/  IMAD.MOV.U32 R239, RZ, RZ, 0x7f800000 ;  /* 0x7f800000ffef7424 */ /* 0x000fe200078e00ff */
[----:B------:R-:W-:Y:S01]  /*1cc0*/  ISETP.GE.AND P4, PT, R217, UR10, PT ;  /* 0x0000000ad9007c0c */ /* 0x000fe2000bf86270 */
[----:B------:R-:W-:Y:S01]  /*1cd0*/  IMAD R9, R7, UR12, RZ ;  /* 0x0000000c07097c24 */ /* 0x000fe2000f8e02ff */
[----:B------:R-:W-:Y:S01]  /*1ce0*/  ULDC.64 UR10, c[0x0][0x260] ;  /* 0x00009800000a7ab9 */ /* 0x000fe20000000a00 */
[----:B------:R-:W-:Y:S01]  /*1cf0*/  IADD3.X R29, R17, UR38, R6, P0, !PT ;  /* 0x00000026111d7c10 */ /* 0x000fe200087fe406 */
[----:B------:R-:W-:Y:S01]  /*1d00*/  IMAD.U32 R6, RZ, RZ, UR14 ;  /* 0x0000000eff067e24 */ /* 0x000fe2000f8e00ff */
[----:B------:R-:W-:Y:S01]  /*1d10*/  IADD3 R12, P0, R12, UR42, RZ ;  /* 0x0000002a0c0c7c10 */ /* 0x000fe2000ff1e0ff */
[----:B------:R-:W-:Y:S02]  /*1d20*/  IMAD R7, R7, UR10, RZ ;  /* 0x0000000a07077c24 */ /* 0x000fe4000f8e02ff */
[----:B------:R-:W-:Y:S01]  /*1d30*/  IMAD.MOV.U32 R240, RZ, RZ, 0x7f800000 ;  /* 0x7f800000fff07424 */ /* 0x000fe200078e00ff */
[----:B------:R-:W-:Y:S01]  /*1d40*/  IADD3.X R13, R13, UR43, R6, P0, !PT ;  /* 0x0000002b0d0d7c10 */ /* 0x000fe200087fe406 */
[----:B------:R-:W-:Y:S01]  /*1d50*/  IMAD R26, R22, UR13, R9 ;  /* 0x0000000d161a7c24 */ /* 0x000fe2000f8e0209 */
[----:B------:R-:W-:Y:S01]  /*1d60*/  @!P3 IADD3 R14, P2, R217, 0x20, RZ ;  /* 0x00000020d90eb810 */ /* 0x000fe20007f5e0ff */
[----:B------:R-:W-:-:S04]  /*1d70*/  IMAD.WIDE.U32 R8, R4, 0x40, RZ ;  /* 0x0000004004087825 */ /* 0x000fc800078e00ff */
[----:B------:R-:W-:Y:S01]  /*1d80*/  IMAD.MOV.U32 R206, RZ, RZ, 0x20 ;  /* 0x00000020ffce7424 */ /* 0x000fe200078e00ff */
[----:B------:R-:W-:Y:S01]  /*1d90*/  @!P1 IADD3 R18, P0, R244, R8, RZ ;  /* 0x00000008f4129210 */ /* 0x000fe20007f1e0ff */
[C---:B------:R-:W-:Y:S01]  /*1da0*/  IMAD R24, R22.reuse, UR11, R7 ;  /* 0x0000000b16187c24 */ /* 0x040fe2000f8e0207 */
[----:B------:R-:W-:Y:S01]  /*1db0*/  USHF.L.U32 UR11, UR33, 0x6, URZ ;  /* 0x00000006210b7899 */ /* 0x000fe2000800063f */
[----:B------:R-:W-:Y:S02]  /*1dc0*/  IMAD.SHL.U32 R7, R5, 0x40, RZ ;  /* 0x0000004005077824 */ /* 0x000fe400078e00ff */
[----:B------:R-:W-:Y:S01]  /*1dd0*/  IMAD.MOV.U32 R205, RZ, RZ, 0x40 ;  /* 0x00000040ffcd7424 */ /* 0x000fe200078e00ff */
[----:B------:R-:W2:Y:S01]  /*1de0*/  @!P4 LDC.64 R4, c[0x0][0x220] ;  /* 0x00008800ff04cb82 */ /* 0x000ea20000000a00 */
[C---:B------:R-:W-:Y:S01]  /*1df0*/  IMAD.WIDE.U32 R28, R22.reuse, UR12, R28 ;  /* 0x0000000c161c7c25 */ /* 0x040fe2000f8e001c */
[----:B------:R-:W-:Y:S01]  /*1e00*/  @!P1 IADD3.X R19, R245, R9, R7, P0, !PT ;  /* 0x00000009f5139210 */ /* 0x000fe200007fe407 */
[----:B------:R-:W-:Y:S01]  /*1e10*/  UIMAD.WIDE.U32 UR12, UR32, 0x40, URZ ;  /* 0x00000040200c78a5 */ /* 0x000fe2000f8e003f */
[----:B------:R-:W-:Y:S01]  /*1e20*/  @!P3 IADD3 R17, P0, R217, 0x20, RZ ;  /* 0x00000020d911b810 */ /* 0x000fe20007f1e0ff */
[----:B------:R-:W-:Y:S01]  /*1e30*/  IMAD.IADD R27, R29, 0x1, R26 ;  /* 0x000000011d1b7824 */ /* 0x000fe200078e021a */
[----:B------:R-:W-:Y:S01]  /*1e40*/  CS2R R94, SRZ ;  /* 0x00000000005e7805 */ /* 0x000fe2000001ff00 */
[----:B------:R-:W-:Y:S01]  /*1e50*/  @!P4 IMAD.MOV.U32 R26, RZ, RZ, R28 ;  /* 0x000000ffff1ac224 */ /* 0x000fe200078e001c */
[----:B------:R-:W3:Y:S01]  /*1e60*/  @!P3 LDC.64 R6, c[0x0][0x220] ;  /* 0x00008800ff06bb82 */ /* 0x000ee20000000a00 */
[----:B------:R-:W-:Y:S01]  /*1e70*/  @!P3 IMAD.X R20, RZ, RZ, R15, P0 ;  /* 0x000000ffff14b224 */ /* 0x000fe200000e060f */
[----:B------:R-:W-:Y:S01]  /*1e80*/  PLOP3.LUT P0, PT, PT, PT, UP4, 0x80, 0x0 ;  /* 0x000000000000781c */ /* 0x000fe20003f0f048 */
[----:B------:R-:W-:Y:S01]  /*1e90*/  @!P4 IMAD R16, R15, UR18, RZ ;  /* 0x000000120f10cc24 */ /* 0x000fe2000f8e02ff */
[----:B------:R-:W-:Y:S01]  /*1ea0*/  CS2R R92, SRZ ;  /* 0x00000000005c7805 */ /* 0x000fe2000001ff00 */
[----:B------:R-:W-:Y:S01]  /*1eb0*/  IMAD.WIDE.U32 R22, R22, UR10, R12 ;  /* 0x0000000a16167c25 */ /* 0x000fe2000f8e000c */
[----:B------:R-:W-:-:S02]  /*1ec0*/  ULEA.HI UR10, UR8, UR8, URZ, 0x1 ;  /* 0x00000008080a7291 */ /* 0x000fc4000f8f083f */
[----:B------:R-:W4:Y:S01]  /*1ed0*/  @!P4 LDC.64 R8, c[0x0][0x218] ;  /* 0x00008600ff08cb82 */ /* 0x000f220000000a00 */
[--C-:B------:R-:W-:Y:S01]  /*1ee0*/  @!P3 IMAD.MOV.U32 R29, RZ, RZ, R27.reuse ;  /* 0x000000ffff1db224 */ /* 0x100fe200078e001b */
[----:B------:R-:W-:Y:S01]  /*1ef0*/  ULOP3.LUT UR10, UR10, 0xfffffffe, URZ, 0xc0, !UPT ;  /* 0xfffffffe0a0a7892 */ /* 0x000fe2000f8ec03f */
[----:B------:R-:W-:Y:S01]  /*1f00*/  @!P3 IMAD R20, R20, UR18, RZ ;  /* 0x000000121414bc24 */ /* 0x000fe2000f8e02ff */
[----:B------:R-:W-:Y:S01]  /*1f10*/  CS2R R98, SRZ ;  /* 0x0000000000627805 */ /* 0x000fe2000001ff00 */
[C---:B------:R-:W-:Y:S01]  /*1f20*/  @!P4 IMAD.WIDE.U32 R26, R217.reuse, UR18, R26 ;  /* 0x00000012d91acc25 */ /* 0x040fe2000f8e001a */
[----:B------:R-:W-:Y:S02]  /*1f30*/  UIADD3 UR10, UR8, -UR10, URZ ;  /* 0x8000000a080a7290 */ /* 0x000fe4000fffe03f */
[----:B------:R-:W-:Y:S01]  /*1f40*/  @P0 BAR.SYNC.DEFER_BLOCKING 0x0 ;  /* 0x0000000000000b1d */ /* 0x000fe20000010000 */
[----:B------:R-:W-:Y:S01]  /*1f50*/  @!P4 IMAD R16, R217, UR19, R16 ;  /* 0x00000013d910cc24 */ /* 0x000fe2000f8e0210 */
[----:B------:R-:W-:Y:S01]  /*1f60*/  UISETP.NE.AND UP0, UPT, UR10, 0x1, UPT ;  /* 0x000000010a00788c */ /* 0x000fe2000bf05270 */
[----:B------:R-:W-:-:S02]  /*1f70*/  IMAD.IADD R25, R23, 0x1, R24 ;  /* 0x0000000117197824 */ /* 0x000fc400078e0218 */
[----:B------:R-:W-:Y:S01]  /*1f80*/  @!P3 IMAD.X R12, RZ, RZ, R15, P2 ;  /* 0x000000ffff0cb224 */ /* 0x000fe200010e060f */
[----:B------:R-:W-:Y:S01]  /*1f90*/  UMOV UR10, UR26 ;  /* 0x0000001a000a7c82 */ /* 0x000fe20008000000 */
[C---:B------:R-:W-:Y:S01]  /*1fa0*/  @!P3 IMAD R13, R17.reuse, UR19, R20 ;  /* 0x00000013110dbc24 */ /* 0x040fe2000f8e0214 */
[----:B------:R-:W-:Y:S01]  /*1fb0*/  CS2R R96, SRZ ;  /* 0x0000000000607805 */ /* 0x000fe2000001ff00 */
[----:B------:R-:W-:Y:S01]  /*1fc0*/  @!P3 IMAD.WIDE.U32 R20, R17, UR18, R28 ;  /* 0x000000121114bc25 */ /* 0x000fe2000f8e001c */
[----:B--2---:R-:W-:Y:S02]  /*1fd0*/  @!P4 LEA R28, P2, R26, R4, 0x1 ;  /* 0x000000041a1cc211 */ /* 0x004fe400078408ff */
[----:B------:R-:W-:Y:S02]  /*1fe0*/  CS2R R90, SRZ ;  /* 0x00000000005a7805 */ /* 0x000fe4000001ff00 */
[----:B------:R-:W-:Y:S01]  /*1ff0*/  CS2R R88, SRZ ;  /* 0x0000000000587805 */ /* 0x000fe2000001ff00 */
[----:B------:R-:W-:Y:S01]  /*2000*/  @!P4 IMAD.IADD R16, R27, 0x1, R16 ;  /* 0x000000011b10c824 */ /* 0x000fe200078e0210 */
[----:B------:R-:W-:Y:S01]  /*2010*/  CS2R R86, SRZ ;  /* 0x0000000000567805 */ /* 0x000fe2000001ff00 */
[----:B------:R-:W-:Y:S01]  /*2020*/  @!P3 IMAD.MOV.U32 R23, RZ, RZ, R25 ;  /* 0x000000ffff17b224 */ /* 0x000fe200078e0019 */
[----:B------:R-:W-:Y:S01]  /*2030*/  CS2R R84, SRZ ;  /* 0x0000000000547805 */ /* 0x000fe2000001ff00 */
[----:B------:R-:W-:Y:S01]  /*2040*/  @!P3 IMAD R17, R12, UR20, RZ ;  /* 0x000000140c11bc24 */ /* 0x000fe2000f8e02ff */
[----:B------:R-:W-:Y:S01]  /*2050*/  @!P4 LEA.HI.X R29, R26, R5, R16, 0x1, P2 ;  /* 0x000000051a1dc211 */ /* 0x000fe200010f0c10 */
[----:B------:R-:W-:Y:S01]  /*2060*/  @!P4 IMAD R4, R15, UR20, RZ ;  /* 0x000000140f04cc24 */ /* 0x000fe2000f8e02ff */
[----:B---3--:R-:W-:Y:S01]  /*2070*/  @!P3 LEA R6, P2, R20, R6, 0x1 ;  /* 0x000000061406b211 */ /* 0x008fe200078408ff */
[--C-:B------:R-:W-:Y:S01]  /*2080*/  @!P4 IMAD.MOV.U32 R24, RZ, RZ, R22.reuse ;  /* 0x000000ffff18c224 */ /* 0x100fe200078e0016 */
[----:B------:R-:W-:Y:S01]  /*2090*/  CS2R R78, SRZ ;  /* 0x00000000004e7805 */ /* 0x000fe2000001ff00 */
[C---:B------:R-:W-:Y:S01]  /*20a0*/  @!P3 IMAD R12, R14.reuse, UR21, R17 ;  /* 0x000000150e0cbc24 */ /* 0x040fe2000f8e0211 */
[----:B------:R2:W-:Y:S01]  /*20b0*/  @P4 STS.128 [R228+0x10000], RZ ;  /* 0x010000ffe4004388 */ /* 0x0005e20000000c00 */
[----:B------:R-:W-:Y:S01]  /*20c0*/  @!P3 IMAD.WIDE.U32 R22, R14, UR20, R22 ;  /* 0x000000140e16bc25 */ /* 0x000fe2000f8e0016 */
[----:B------:R-:W-:-:S02]  /*20d0*/  CS2R R76, SRZ ;  /* 0x00000000004c7805 */ /* 0x000fc4000001ff00 */
[----:B------:R-:W-:Y:S01]  /*20e0*/  CS2R R82, SRZ ;  /* 0x0000000000527805 */ /* 0x000fe2000001ff00 */
[----:B------:R2:W-:Y:S01]  /*20f0*/  @P4 STS.128 [R228+0x12000], RZ ;  /* 0x012000ffe4004388 */ /* 0x0005e20000000c00 */
[----:B------:R-:W-:Y:S01]  /*2100*/  @!P3 IMAD.IADD R13, R21, 0x1, R13 ;  /* 0x00000001150db824 */ /* 0x000fe200078e020d */
[----:B------:R-:W-:Y:S01]  /*2110*/  CS2R R80, SRZ ;  /* 0x0000000000507805 */ /* 0x000fe2000001ff00 */
[C---:B------:R-:W-:Y:S01]  /*2120*/  @!P4 IMAD R14, R217.reuse, UR21, R4 ;  /* 0x00000015d90ecc24 */ /* 0x040fe2000f8e0204 */
[----:B------:R-:W-:Y:S01]  /*2130*/  @!PT LDS RZ, [RZ] ;  /* 0x00000000fffff984 */ /* 0x000fe20000000800 */
[----:B------:R-:W-:Y:S01]  /*2140*/  @!PT LDS RZ, [RZ] ;  /* 0x00000000fffff984 */ /* 0x000fe20000000800 */
[----:B------:R-:W-:Y:S01]  /*2150*/  @!PT LDS RZ, [RZ] ;  /* 0x00000000fffff984 */ /* 0x000fe20000000800 */
[----:B------:R-:W-:Y:S01]  /*2160*/  @!P4 LDGSTS.E.BYPASS.LTC128B.128 [R228+0x10000], desc[UR6][R28.64] ;  /* 0x100000001ce4cfae */ /* 0x000fe2000b901d46 */
[----:B------:R-:W-:Y:S01]  /*2170*/  @!P4 IMAD.WIDE.U32 R24, R217, UR20, R24 ;  /* 0x00000014d918cc25 */ /* 0x000fe2000f8e0018 */
[----:B------:R-:W3:Y:S01]  /*2180*/  @!P3 LDC.64 R4, c[0x0][0x218] ;  /* 0x00008600ff04bb82 */ /* 0x000ee20000000a00 */
[----:B------:R-:W-:Y:S01]  /*2190*/  @!P3 LEA.HI.X R7, R20, R7, R13, 0x1, P2 ;  /* 0x000000071407b211 */ /* 0x000fe200010f0c0d */
[----:B------:R-:W-:Y:S01]  /*21a0*/  @!P4 LDGSTS.E.BYPASS.LTC128B.128 [R228+0x12000], desc[UR6][R28.64+0x80] ;  /* 0x120000801ce4cfae */ /* 0x000fe2000b901d46 */
[----:B------:R-:W-:Y:S01]  /*21b0*/  @!P4 IMAD.IADD R14, R25, 0x1, R14 ;  /* 0x00000001190ec824 */ /* 0x000fe200078e020e */
[----:B------:R-:W-:Y:S01]  /*21c0*/  ISETP.GE.AND P2, PT, R217, UR9, PT ;  /* 0x00000009d9007c0c */ /* 0x000fe2000bf46270 */
[----:B------:R-:W-:Y:S01]  /*21d0*/  VIADD R13, R216, 0x2000 ;  /* 0x00002000d80d7836 */ /* 0x000fe20000000000 */
[----:B----4-:R-:W-:Y:S01]  /*21e0*/  @!P4 LEA R16, P0, R24, R8, 0x1 ;  /* 0x000000081810c211 */ /* 0x010fe200078008ff */
[----:B------:R2:W-:Y:S01]  /*21f0*/  @P3 STS.128 [R228+0x11000], RZ ;  /* 0x011000ffe4003388 */ /* 0x0005e20000000c00 */
[----:B------:R-:W-:Y:S01]  /*2200*/  @!P1 IADD3 R8, P6, R246, UR12, RZ ;  /* 0x0000000cf6089c10 */ /* 0x000fe2000ffde0ff */
[----:B------:R-:W-:Y:S01]  /*2210*/  @!P3 IMAD.IADD R12, R23, 0x1, R12 ;  /* 0x00000001170cb824 */ /* 0x000fe200078e020c */
[----:B------:R-:W-:Y:S01]  /*2220*/  @!P4 LEA.HI.X R17, R24, R9, R14, 0x1, P0 ;  /* 0x000000091811c211 */ /* 0x000fe200000f0c0e */
[----:B------:R2:W-:Y:S01]  /*2230*/  @P3 STS.128 [R228+0x13000], RZ ;  /* 0x013000ffe4003388 */ /* 0x0005e20000000c00 */
[----:B------:R-:W-:Y:S01]  /*2240*/  PLOP3.LUT P0, PT, PT, PT, UP0, 0x80, 0x0 ;  /* 0x000000000000781c */ /* 0x000fe20003f0f008 */
[----:B------:R-:W-:Y:S01]  /*2250*/  IMAD.U32 R9, RZ, RZ, UR11 ;  /* 0x0000000bff097e24 */ /* 0x000fe2000f8e00ff */
[----:B------:R-:W-:Y:S01]  /*2260*/  UMOV UR11, UR27 ;  /* 0x0000001b000b7c82 */ /* 0x000fe20008000000 */
[----:B------:R-:W-:Y:S01]  /*2270*/  @!PT LDS RZ, [RZ] ;  /* 0x00000000fffff984 */ /* 0x000fe20000000800 */
[----:B------:R-:W-:Y:S01]  /*2280*/  @!PT LDS RZ, [RZ] ;  /* 0x00000000fffff984 */ /* 0x000fe20000000800 */
[----:B------:R-:W-:Y:S01]  /*2290*/  @!PT LDS RZ, [RZ] ;  /* 0x00000000fffff984 */ /* 0x000fe20000000800 */
[----:B------:R-:W-:Y:S01]  /*22a0*/  @!P3 LDGSTS.E.BYPASS.LTC128B.128 [R228+0x11000], desc[UR6][R6.64] ;  /* 0x1100000006e4bfae */ /* 0x000fe2000b901d46 */
[----:B------:R-:W-:Y:S01]  /*22b0*/  SEL R13, R13, R216, !P0 ;  /* 0x000000d80d0d7207 */ /* 0x000fe20004000000 */
[----:B------:R-:W4:Y:S01]  /*22c0*/  LDC.64 R14, c[0x0][0x3b8] ;  /* 0x0000ee00ff0e7b82 */ /* 0x000f220000000a00 */
[----:B------:R-:W-:Y:S01]  /*22d0*/  @!P1 IADD3.X R9, R247, UR13, R9, P6, !PT ;  /* 0x0000000df7099c10 */ /* 0x000fe2000b7fe409 */
[----:B------:R1:W-:Y:S01]  /*22e0*/  @!P3 LDGSTS.E.BYPASS.LTC128B.128 [R228+0x13000], desc[UR6][R6.64+0x80] ;  /* 0x1300008006e4bfae */ /* 0x0003e2000b901d46 */
[----:B------:R-:W-:Y:S01]  /*22f0*/  LEA R241, R13, UR4, 0x1 ;  /* 0x000000040df17c11 */ /* 0x000fe2000f8e08ff */
[----:B------:R-:W-:Y:S01]  /*2300*/  IMAD.SHL.U32 R234, R214, 0x20, RZ ;  /* 0x00000020d6ea7824 */ /* 0x000fe200078e00ff */
[----:B------:R-:W-:Y:S01]  /*2310*/  CS2R R74, SRZ ;  /* 0x00000000004a7805 */ /* 0x000fe2000001ff00 */
[----:B------:R-:W0:Y:S01]  /*2320*/  LDGDEPBAR ;  /* 0x00000000000079af */ /* 0x000e220000000000 */
[C---:B---3--:R-:W-:Y:S01]  /*2330*/  @!P3 LEA R4, P5, R22.reuse, R4, 0x1 ;  /* 0x000000041604b211 */ /* 0x048fe200078a08ff */
[----:B------:R-:W-:Y:S01]  /*2340*/  IMAD.MOV.U32 R235, RZ, RZ, 0x4 ;  /* 0x00000004ffeb7424 */ /* 0x000fe200078e00ff */
[----:B------:R-:W-:Y:S01]  /*2350*/  CS2R R72, SRZ ;  /* 0x0000000000487805 */ /* 0x000fe2000001ff00 */
[----:B------:R2:W-:Y:S01]  /*2360*/  @P2 STS.128 [R228+0x8000], RZ ;  /* 0x008000ffe4002388 */ /* 0x0005e20000000c00 */
[----:B------:R-:W-:-:S02]  /*2370*/  @!P3 LEA.HI.X R5, R22, R5, R12, 0x1, P5 ;  /* 0x000000051605b211 */ /* 0x000fc400028f0c0c */
[----:B------:R-:W-:Y:S02]  /*2380*/  CS2R R70, SRZ ;  /* 0x0000000000467805 */ /* 0x000fe4000001ff00 */
[----:B------:R-:W-:Y:S01]  /*2390*/  CS2R R68, SRZ ;  /* 0x0000000000447805 */ /* 0x000fe2000001ff00 */
[----:B------:R2:W-:Y:S01]  /*23a0*/  @P2 STS.128 [R228+0xa000], RZ ;  /* 0x00a000ffe4002388 */ /* 0x0005e20000000c00 */
        /* <DEDUP_REMOVED lines=14> */
[----:B------:R2:W-:Y:S01]  /*2490*/  @P1 STS.128 [R228+0x9000], RZ ;  /* 0x009000ffe4001388 */ /* 0x0005e20000000c00 */
[----:B------:R-:W-:-:S02]  /*24a0*/  CS2R R34, SRZ ;  /* 0x0000000000227805 */ /* 0x000fc4000001ff00 */
[----:B------:R-:W-:Y:S01]  /*24b0*/  CS2R R32, SRZ ;  /* 0x0000000000207805 */ /* 0x000fe2000001ff00 */
[----:B-1----:R-:W-:Y:S01]  /*24c0*/  VIADD R6, R222, 0x8 ;  /* 0x00000008de067836 */ /* 0x002fe20000000000 */
[----:B------:R2:W-:Y:S01]  /*24d0*/  @P1 STS.128 [R228+0xb000], RZ ;  /* 0x00b000ffe4001388 */ /* 0x0005e20000000c00 */
[----:B------:R-:W-:Y:S01]  /*24e0*/  IMAD.MOV.U32 R7, RZ, RZ, 0x4 ;  /* 0x00000004ff077424 */ /* 0x000fe200078e00ff */
[----:B------:R-:W-:Y:S02]  /*24f0*/  UIMAD UR41, UR37, 0x18, URZ ;  /* 0x00000018252978a4 */ /* 0x000fe4000f8e023f */
[----:B------:R-:W-:Y:S01]  /*2500*/  @!PT LDS RZ, [RZ] ;  /* 0x00000000fffff984 */ /* 0x000fe20000000800 */
[----:B------:R-:W-:Y:S01]  /*2510*/  @!PT LDS RZ, [RZ] ;  /* 0x00000000fffff984 */ /* 0x000fe20000000800 */
[----:B------:R-:W-:Y:S01]  /*2520*/  @!PT LDS RZ, [RZ] ;  /* 0x00000000fffff984 */ /* 0x000fe20000000800 */
[----:B------:R-:W-:Y:S01]  /*2530*/  @!P1 LDGSTS.E.BYPASS.LTC128B.128 [R228+0x9000], desc[UR6][R18.64] ;  /* 0x0900000012e49fae */ /* 0x000fe2000b901d46 */
[----:B------:R-:W-:Y:S02]  /*2540*/  USHF.L.U32 UR40, UR37, 0x5, URZ ;  /* 0x0000000525287899 */ /* 0x000fe4000800063f */
[----:B------:R-:W-:Y:S01]  /*2550*/  UIMAD UR39, UR37, 0x28, URZ ;  /* 0x00000028252778a4 */ /* 0x000fe2000f8e023f */
[----:B------:R-:W-:Y:S01]  /*2560*/  @!P1 LDGSTS.E.BYPASS.LTC128B.128 [R228+0xb000], desc[UR6][R18.64+0x80] ;  /* 0x0b00008012e49fae */ /* 0x000fe2000b901d46 */
[----:B------:R-:W-:-:S03]  /*2570*/  ULDC UR59, c[0x0][0x2dc] ;  /* 0x0000b700003b7ab9 */ /* 0x000fc60000000800 */
        /* <DEDUP_REMOVED lines=13> */
[----:B------:R-:W-:-:S03]  /*2650*/  ISETP.GE.AND P2, PT, R222, UR9, PT ;  /* 0x00000009de007c0c */ /* 0x000fc6000bf46270 */
[----:B------:R2:W-:Y:S04]  /*2660*/  @P1 STS [R241+0x1000], RZ ;  /* 0x001000fff1001388 */ /* 0x0005e80000000800 */
        /* <DEDUP_REMOVED lines=12> */
[----:B------:R-:W-:-:S03]  /*2730*/  ISETP.GE.AND P1, PT, R6, UR9, PT ;  /* 0x0000000906007c0c */ /* 0x000fc6000bf26270 */
[----:B------:R2:W-:Y:S04]  /*2740*/  @P4 STS.128 [R228+0xc000], RZ ;  /* 0x00c000ffe4004388 */ /* 0x0005e80000000c00 */
[----:B------:R2:W-:Y:S04]  /*2750*/  @P4 STS.128 [R228+0xe000], RZ ;  /* 0x00e000ffe4004388 */ /* 0x0005e80000000c00 */
[----:B------:R-:W-:Y:S01]  /*2760*/  @!PT LDS RZ, [RZ] ;  /* 0x00000000fffff984 */ /* 0x000fe20000000800 */
[----:B------:R-:W-:Y:S01]  /*2770*/  @!PT LDS RZ, [RZ] ;  /* 0x00000000fffff984 */ /* 0x000fe20000000800 */
[----:B------:R-:W-:Y:S01]  /*2780*/  @!PT LDS RZ, [RZ] ;  /* 0x00000000fffff984 */ /* 0x000fe20000000800 */
[----:B------:R-:W-:Y:S04]  /*2790*/  @!P4 LDGSTS.E.BYPASS.LTC128B.128 [R228+0xc000], desc[UR6][R16.64] ;  /* 0x0c00000010e4cfae */ /* 0x000fe8000b901d46 */
[----:B------:R1:W-:Y:S04]  /*27a0*/  @!P4 LDGSTS.E.BYPASS.LTC128B.128 [R228+0xe000], desc[UR6][R16.64+0x80] ;  /* 0x0e00008010e4cfae */ /* 0x0003e8000b901d46 */
[----:B------:R2:W-:Y:S04]  /*27b0*/  @P3 STS.128 [R228+0xd000], RZ ;  /* 0x00d000ffe4003388 */ /* 0x0005e80000000c00 */
[----:B------:R2:W-:Y:S04]  /*27c0*/  @P3 STS.128 [R228+0xf000], RZ ;  /* 0x00f000ffe4003388 */ /* 0x0005e80000000c00 */
[----:B------:R-:W-:Y:S01]  /*27d0*/  @!PT LDS RZ, [RZ] ;  /* 0x00000000fffff984 */ /* 0x000fe20000000800 */
[----:B------:R-:W-:Y:S01]  /*27e0*/  @!PT LDS RZ, [RZ] ;  /* 0x00000000fffff984 */ /* 0x000fe20000000800 */
[----:B------:R-:W-:Y:S01]  /*27f0*/  @!PT LDS RZ, [RZ] ;  /* 0x00000000fffff984 */ /* 0x000fe20000000800 */
[----:B------:R-:W-:Y:S04]  /*2800*/  @!P3 LDGSTS.E.BYPASS.LTC128B.128 [R228+0xd000], desc[UR6][R4.64] ;  /* 0x0d00000004e4bfae */ /* 0x000fe8000b901d46 */
[----:B------:R3:W-:Y:S04]  /*2810*/  @!P3 LDGSTS.E.BYPASS.LTC128B.128 [R228+0xf000], desc[UR6][R4.64+0x80] ;  /* 0x0f00008004e4bfae */ /* 0x0007e8000b901d46 */
[----:B------:R-:W0:Y:S01]  /*2820*/  LDGDEPBAR ;  /* 0x00000000000079af */ /* 0x000e220000000000 */
[----:B-1----:R-:W-:-:S05]  /*2830*/  IMAD.WIDE R16, R222, R7, UR10 ;  /* 0x0000000ade107e25 */ /* 0x002fca000f8e0207 */
[----:B------:R2:W5:Y:S04]  /*2840*/  @!P2 LDG.E R239, desc[UR6][R16.64] ;  /* 0x0000000610efa981 */ /* 0x000568000c1e1900 */
[----:B------:R2:W5:Y:S01]  /*2850*/  @!P1 LDG.E R240, desc[UR6][R16.64+0x20] ;  /* 0x0000200610f09981 */ /* 0x000562000c1e1900 */
[----:B------:R-:W-:-:S04]  /*2860*/  DEPBAR.LE SB0, 0x1 ;  /* 0x000080400000791a */ /* 0x000fc80000000000 */
[----:B------:R-:W-:Y:S06]  /*2870*/  BAR.SYNC.DEFER_BLOCKING 0x0 ;  /* 0x0000000000007b1d */ /* 0x000fec0000010000 */
[----:B----4-:R-:W4:Y:S04]  /*2880*/  LDG.E.64 R4, desc[UR6][R14.64] ;  /* 0x000000060e047981 */ /* 0x010f28000c1e1b00 */
[----:B------:R-:W2:Y:S01]  /*2890*/  LDG.E.64 R12, desc[UR6][R14.64+0x8] ;  /* 0x000008060e0c7981 */ /* 0x000ea2000c1e1b00 */
[----:B------:R-:W-:-:S02]  /*28a0*/  LEA.HI R6, R10, R11, RZ, 0x3 ;  /* 0x0000000b0a067211 */ /* 0x000fc400078f18ff */
[----:B------:R-:W-:Y:S01]  /*28b0*/  LEA.HI R8, R10, R11, RZ, 0x4 ;  /* 0x0000000b0a087211 */ /* 0x000fe200078f20ff */
[----:B------:R1:W1:Y:S01]  /*28c0*/  LDSM.16.M88.4 R112, [R201+0x10000] ;  /* 0x01000000c970783b */ /* 0x0002620000000200 */
[----:B------:R-:W-:-:S03]  /*28d0*/  LOP3.LUT R6, R6, 0xfffffff8, RZ, 0xc0, !PT ;  /* 0xfffffff806067812 */ /* 0x000fc600078ec0ff */
[----:B------:R1:W1:Y:S02]  /*28e0*/  LDSM.16.M88.4 R116, [R201+0x10800] ;  /* 0x01080000c974783b */ /* 0x0002640000000200 */
[----:B------:R-:W-:Y:S02]  /*28f0*/  IMAD.IADD R6, R11, 0x1, -R6 ;  /* 0x000000010b067824 */ /* 0x000fe400078e0a06 */
[----:B------:R1:W1:Y:S03]  /*2900*/  LDSM.16.M88.4 R120, [R200+0x10000] ;  /* 0x01000000c878783b */ /* 0x0002660000000200 */
[----:B------:R-:W-:Y:S01]  /*2910*/  LOP3.LUT P3, RZ, R6, 0x2, RZ, 0xc0, !PT ;  /* 0x0000000206ff7812 */ /* 0x000fe2000786c0ff */
[----:B------:R1:W1:Y:S01]  /*2920*/  LDSM.16.M88.4 R124, [R200+0x10800] ;  /* 0x01080000c87c783b */ /* 0x0002620000000200 */
[----:B------:R-:W-:-:S03]  /*2930*/  LOP3.LUT R8, R8, 0xfffffff0, RZ, 0xc0, !PT ;  /* 0xfffffff008087812 */ /* 0x000fc600078ec0ff */
[----:B------:R1:W1:Y:S02]  /*2940*/  LDSM.16.M88.4 R128, [R3+0x10000] ;  /* 0x010000000380783b */ /* 0x0002640000000200 */
[----:B------:R-:W-:Y:S02]  /*2950*/  IMAD.IADD R8, R11, 0x1, -R8 ;  /* 0x000000010b087824 */ /* 0x000fe400078e0a08 */
[----:B------:R1:W1:Y:S04]  /*2960*/  LDSM.16.M88.4 R132, [R3+0x10800] ;  /* 0x010800000384783b */ /* 0x0002680000000200 */
[----:B------:R1:W1:Y:S04]  /*2970*/  LDSM.16.M88.4 R144, [R201+0x12000] ;  /* 0x01200000c990783b */ /* 0x0002680000000200 */
[----:B------:R1:W1:Y:S04]  /*2980*/  LDSM.16.M88.4 R148, [R201+0x12800] ;  /* 0x01280000c994783b */ /* 0x0002680000000200 */
[----:B------:R1:W1:Y:S04]  /*2990*/  LDSM.16.M88.4 R152, [R200+0x12000] ;  /* 0x01200000c898783b */ /* 0x0002680000000200 */
[----:B------:R1:W1:Y:S04]  /*29a0*/  LDSM.16.M88.4 R156, [R200+0x12800] ;  /* 0x01280000c89c783b */ /* 0x0002680000000200 */
[----:B------:R1:W1:Y:S04]  /*29b0*/  LDSM.16.M88.4 R160, [R3+0x12000] ;  /* 0x0120000003a0783b */ /* 0x0002680000000200 */
[----:B------:R1:W1:Y:S01]  /*29c0*/  LDSM.16.M88.4 R164, [R3+0x12800] ;  /* 0x0128000003a4783b */ /* 0x0002620000000200 */
[----:B------:R-:W-:Y:S01]  /*29d0*/  SHF.R.S32.HI R7, RZ, 0x1f, R8 ;  /* 0x0000001fff077819 */ /* 0x000fe20000011408 */
[----:B------:R-:W-:-:S03]  /*29e0*/  UIMAD UR14, UR60, UR52, UR61 ;  /* 0x000000343c0e72a4 */ /* 0x000fc6000f8e023d */
[----:B------:R-:W-:Y:S01]  /*29f0*/  LEA.HI R7, R7, R8, RZ, 0x3 ;  /* 0x0000000807077211 */ /* 0x000fe200078f18ff */
[----:B------:R-:W-:-:S03]  /*2a00*/  USHF.L.U32 UR14, UR14, 0x5, URZ ;  /* 0x000000050e0e7899 */ /* 0x000fc6000800063f */
[----:B------:R-:W-:Y:S01]  /*2a10*/  LOP3.LUT R7, R7, 0xfffffff8, RZ, 0xc0, !PT ;  /* 0xfffffff807077812 */ /* 0x000fe200078ec0ff */
[----:B------:R-:W-:Y:S01]  /*2a20*/  USHF.L.U32 UR18, UR37, 0x4, URZ ;  /* 0x0000000425127899 */ /* 0x000fe2000800063f */
[----:B------:R-:W-:Y:S01]  /*2a30*/  SHF.R.S32.HI R9, RZ, 0x1f, R248 ;  /* 0x0000001fff097819 */ /* 0x000fe200000114f8 */
[----:B------:R-:W-:Y:S02]  /*2a40*/  USHF.L.U32 UR13, UR37, 0x3, URZ ;  /* 0x00000003250d7899 */ /* 0x000fe4000800063f */
[----:B------:R-:W-:Y:S01]  /*2a50*/  IMAD.IADD R7, R8, 0x1, -R7 ;  /* 0x0000000108077824 */ /* 0x000fe200078e0a07 */
[----:B------:R-:W-:Y:S02]  /*2a60*/  UIADD3 UR33, UR18, 0x40, URZ ;  /* 0x0000004012217890 */ /* 0x000fe4000fffe03f */
[----:B------:R-:W-:Y:S02]  /*2a70*/  UIADD3 UR31, UR18, 0x60, URZ ;  /* 0x00000060121f7890 */ /* 0x000fe4000fffe03f */
[----:B------:R-:W-:-:S02]  /*2a80*/  UIADD3 UR26, UR18, 0x20, URZ ;  /* 0x00000020121a7890 */ /* 0x000fc4000fffe03f */
[----:B------:R-:W-:Y:S02]  /*2a90*/  UIADD3 UR32, UR13, UR33, URZ ;  /* 0x000000210d207290 */ /* 0x000fe4000fffe03f */
[----:B------:R-:W-:Y:S02]  /*2aa0*/  UIADD3 UR30, UR13, UR31, URZ ;  /* 0x0000001f0d1e7290 */ /* 0x000fe4000fffe03f */
[----:B------:R-:W-:Y:S01]  /*2ab0*/  UIADD3 UR25, UR13, UR26, URZ ;  /* 0x0000001a0d197290 */ /* 0x000fe2000fffe03f */
[----:B------:R-:W-:Y:S01]  /*2ac0*/  VIADD R6, R211, 0x2000 ;  /* 0x00002000d3067836 */ /* 0x000fe20000000000 */
[----:B------:R-:W-:Y:S02]  /*2ad0*/  UIADD3 UR29, UR13, UR30, URZ ;  /* 0x0000001e0d1d7290 */ /* 0x000fe4000fffe03f */
[----:B------:R-:W-:Y:S02]  /*2ae0*/  UIADD3 UR24, UR13, UR25, URZ ;  /* 0x000000190d187290 */ /* 0x000fe4000fffe03f */
[----:B------:R-:W-:-:S02]  /*2af0*/  UIADD3 UR21, UR13, UR32, URZ ;  /* 0x000000200d157290 */ /* 0x000fc4000fffe03f */
[----:B------:R-:W-:Y:S01]  /*2b00*/  UIADD3 UR19, UR28, 0x40, URZ ;  /* 0x000000401c137890 */ /* 0x000fe2000fffe03f */
[----:B------:R-:W-:Y:S01]  /*2b10*/  SEL R6, R6, R211, !P0 ;  /* 0x000000d306067207 */ /* 0x000fe20004000000 */
[----:B------:R-:W-:Y:S02]  /*2b20*/  UIADD3 UR28, UR13, UR29, URZ ;  /* 0x0000001d0d1c7290 */ /* 0x000fe4000fffe03f */
[----:B------:R-:W-:Y:S02]  /*2b30*/  UIADD3 UR23, UR13, UR24, URZ ;  /* 0x000000180d177290 */ /* 0x000fe4000fffe03f */
[----:B------:R-:W-:Y:S02]  /*2b40*/  UIADD3 UR20, UR13, UR21, URZ ;  /* 0x000000150d147290 */ /* 0x000fe4000fffe03f */
[----:B------:R-:W-:Y:S02]  /*2b50*/  USHF.R.S32.HI UR15, URZ, 0x1f, UR14 ;  /* 0x0000001f3f0f7899 */ /* 0x000fe4000801140e */
[----:B------:R-:W-:Y:S01]  /*2b60*/  UISETP.GE.AND UP1, UPT, UR19, UR5, UPT ;  /* 0x000000051300728c */ /* 0x000fe2000bf26270 */
[----:B------:R-:W-:Y:S01]  /*2b70*/  CS2R R28, SRZ ;  /* 0x00000000001c7805 */ /* 0x000fe2000001ff00 */
[----:B------:R-:W-:Y:S01]  /*2b80*/  UIADD3 UR27, UR13, UR28, URZ ;  /* 0x0000001c0d1b7290 */ /* 0x000fe2000fffe03f */
[----:B------:R-:W-:Y:S01]  /*2b90*/  CS2R R26, SRZ ;  /* 0x00000000001a7805 */ /* 0x000fe2000001ff00 */
[----:B------:R-:W-:Y:S01]  /*2ba0*/  UIADD3 UR22, UR13, UR23, URZ ;  /* 0x000000170d167290 */ /* 0x000fe2000fffe03f */
[----:B------:R-:W-:Y:S01]  /*2bb0*/  CS2R R24, SRZ ;  /* 0x0000000000187805 */ /* 0x000fe2000001ff00 */
[----:B------:R-:W-:Y:S01]  /*2bc0*/  UIADD3 UR19, UR13, UR20, URZ ;  /* 0x000000140d137290 */ /* 0x000fe2000fffe03f */
[----:B------:R-:W-:-:S02]  /*2bd0*/  CS2R R22, SRZ ;  /* 0x0000000000167805 */ /* 0x000fc4000001ff00 */
[----:B------:R-:W-:Y:S02]  /*2be0*/  CS2R R20, SRZ ;  /* 0x0000000000147805 */ /* 0x000fe4000001ff00 */
[----:B------:R-:W-:Y:S01]  /*2bf0*/  LEA R207, R6, UR4, 0x1 ;  /* 0x0000000406cf7c11 */ /* 0x000fe2000f8e08ff */
[----:B------:R-:W-:Y:S01]  /*2c00*/  UMOV UR12, UR16 ;  /* 0x00000010000c7c82 */ /* 0x000fe20008000000 */
[----:B------:R-:W-:Y:S01]  /*2c10*/  UIMAD UR38, UR37, 0x30, URZ ;  /* 0x00000030252678a4 */ /* 0x000fe2000f8e023f */
[----:B------:R-:W-:Y:S01]  /*2c20*/  UMOV UR9, UR17 ;  /* 0x0000001100097c82 */ /* 0x000fe20008000000 */
[----:B------:R-:W-:Y:S02]  /*2c30*/  UIMAD UR37, UR37, 0x38, URZ ;  /* 0x00000038252578a4 */ /* 0x000fe4000f8e023f */
[----:B------:R-:W-:Y:S02]  /*2c40*/  UIADD3 UR36, UR13, UR27, URZ ;  /* 0x0000001b0d247290 */ /* 0x000fe4000fffe03f */
[----:B------:R-:W-:-:S02]  /*2c50*/  UIADD3 UR35, UR13, UR22, URZ ;  /* 0x000000160d237290 */ /* 0x000fc4000fffe03f */
[----:B------:R-:W-:Y:S01]  /*2c60*/  UIADD3 UR34, UR13, UR19, URZ ;  /* 0x000000130d227290 */ /* 0x000fe2000fffe03f */
[----:B------:R-:W-:Y:S01]  /*2c70*/  ULDC.U8 UR16, c[0x0][0x388] ;  /* 0x0000e20000107ab9 */ /* 0x000fe20000000000 */
[----:B----4-:R-:W-:Y:S01]  /*2c80*/  R2UR UR43, R4 ;  /* 0x00000000042b72ca */ /* 0x010fe200000e0000 */
[----:B---3--:R-:W-:-:S05]  /*2c90*/  IMAD.MOV.U32 R4, RZ, RZ, 0x20 ;  /* 0x00000020ff047424 */ /* 0x008fca00078e00ff */
[----:B------:R-:W-:-:S05]  /*2ca0*/  SEL R4, R4, 0xffffffe0, !P3 ;  /* 0xffffffe004047807 */ /* 0x000fca0005800000 */
[----:B------:R-:W-:-:S05]  /*2cb0*/  IMAD.IADD R4, R4, 0x1, R3 ;  /* 0x0000000104047824 */ /* 0x000fca00078e0203 */
[----:B------:R3:W4:Y:S04]  /*2cc0*/  LDSM.16.M88.4 R136, [R4+0x10000] ;  /* 0x010000000488783b */ /* 0x0007280000000200 */
[----:B------:R3:W1:Y:S04]  /*2cd0*/  LDSM.16.M88.4 R140, [R4+0x10800] ;  /* 0x01080000048c783b */ /* 0x0006680000000200 */
[----:B------:R3:W1:Y:S04]  /*2ce0*/  LDSM.16.M88.4 R168, [R4+0x12000] ;  /* 0x0120000004a8783b */ /* 0x0006680000000200 */
[----:B------:R3:W1:Y:S01]  /*2cf0*/  LDSM.16.M88.4 R172, [R4+0x12800] ;  /* 0x0128000004ac783b */ /* 0x0006620000000200 */
[----:B--2---:R-:W-:-:S04]  /*2d00*/  IADD3 R248, P5, P4, R12, UR14, R248 ;  /* 0x0000000e0cf87c10 */ /* 0x004fc8000fcbe0f8 */
[----:B------:R-:W-:Y:S02]  /*2d10*/  R2P PR, R7, 0x6 ;  /* 0x0000000607007804 */ /* 0x000fe40000000000 */
[----:B------:R-:W-:Y:S01]  /*2d20*/  R2UR UR42, R5 ;  /* 0x00000000052a72ca */ /* 0x000fe200000e0000 */
[----:B------:R-:W-:Y:S02]  /*2d30*/  VIADD R5, R212, 0x2000 ;  /* 0x00002000d4057836 */ /* 0x000fe40000000000 */
[----:B------:R-:W-:Y:S02]  /*2d40*/  SEL R206, R206, 0xffffffe0, !P1 ;  /* 0xffffffe0cece7807 */ /* 0x000fe40004800000 */
[----:B------:R-:W-:Y:S02]  /*2d50*/  SEL R205, R205, 0xffffffc0, !P2 ;  /* 0xffffffc0cdcd7807 */ /* 0x000fe40005000000 */
[----:B------:R-:W-:Y:S01]  /*2d60*/  SEL R5, R5, R212, !P0 ;  /* 0x000000d405057207 */ /* 0x000fe20004000000 */
[----:B------:R-:W-:-:S02]  /*2d70*/  IMAD.IADD R204, R209, 0x1, R206 ;  /* 0x00000001d1cc7824 */ /* 0x000fc400078e02ce */
[----:B------:R-:W-:Y:S01]  /*2d80*/  IMAD.IADD R202, R209, 0x1, R205 ;  /* 0x00000001d1ca7824 */ /* 0x000fe200078e02cd */
[----:B------:R-:W-:Y:S01]  /*2d90*/  LEA R208, R5, UR4, 0x1 ;  /* 0x0000000405d07c11 */ /* 0x000fe2000f8e08ff */
[----:B------:R-:W-:Y:S02]  /*2da0*/  IMAD.IADD R203, R205, 0x1, R204 ;  /* 0x00000001cdcb7824 */ /* 0x000fe400078e02cc */
[----:B------:R-:W-:Y:S01]  /*2db0*/  IMAD.WIDE.U32 R248, R248, -0x2daee0ad, RZ ;  /* 0xd2511f53f8f87825 */ /* 0x000fe200078e00ff */
[----:B------:R-:W-:Y:S01]  /*2dc0*/  IADD3.X R238, R13, UR15, R9, P5, P4 ;  /* 0x0000000f0dee7c10 */ /* 0x000fe2000afe8409 */
[----:B------:R-:W-:Y:S02]  /*2dd0*/  UIADD3 UR55, UR43, -0x61c88647, URZ ;  /* 0x9e3779b92b377890 */ /* 0x000fe4000fffe03f */
[----:B------:R-:W-:Y:S02]  /*2de0*/  UIADD3 UR54, UR42, -0x4498517b, URZ ;  /* 0xbb67ae852a367890 */ /* 0x000fe4000fffe03f */
[----:B------:R-:W-:-:S02]  /*2df0*/  UIADD3 UR53, UR43, 0x3c6ef372, URZ ;  /* 0x3c6ef3722b357890 */ /* 0x000fc4000fffe03f */
[----:B------:R-:W-:Y:S02]  /*2e00*/  UIADD3 UR52, UR42, 0x76cf5d0a, URZ ;  /* 0x76cf5d0a2a347890 */ /* 0x000fe4000fffe03f */
[----:B------:R-:W-:Y:S02]  /*2e10*/  UIADD3 UR51, UR43, -0x255992d5, URZ ;  /* 0xdaa66d2b2b337890 */ /* 0x000fe4000fffe03f */
[----:B------:R-:W-:Y:S02]  /*2e20*/  UIADD3 UR50, UR42, 0x32370b8f, URZ ;  /* 0x32370b8f2a327890 */ /* 0x000fe4000fffe03f */
[----:B------:R-:W-:Y:S02]  /*2e30*/  UIADD3 UR49, UR43, 0x78dde6e4, URZ ;  /* 0x78dde6e42b317890 */ /* 0x000fe4000fffe03f */
[----:B------:R-:W-:Y:S02]  /*2e40*/  UIADD3 UR48, UR42, -0x126145ec, URZ ;  /* 0xed9eba142a307890 */ /* 0x000fe4000fffe03f */
[----:B------:R-:W-:-:S02]  /*2e50*/  UIADD3 UR47, UR43, 0x1715609d, URZ ;  /* 0x1715609d2b2f7890 */ /* 0x000fc4000fffe03f */
[----:B------:R-:W-:Y:S02]  /*2e60*/  UIADD3 UR46, UR42, -0x56f99767, URZ ;  /* 0xa90668992a2e7890 */ /* 0x000fe4000fffe03f */
[----:B------:R-:W-:Y:S02]  /*2e70*/  UIADD3 UR45, UR43, -0x4ab325aa, URZ ;  /* 0xb54cda562b2d7890 */ /* 0x000fe4000fffe03f */
[----:B------:R-:W-:Y:S01]  /*2e80*/  UIADD3 UR44, UR42, 0x646e171e, URZ ;  /* 0x646e171e2a2c7890 */ /* 0x000fe2000fffe03f */
[----:B-1-34-:R-:W-:-:S11]  /*2e90*/  ULDC UR15, c[0x0][0x2ec] ;  /* 0x0000bb00000f7ab9 */ /* 0x01afd60000000800 */
.L_x_679:
[----:B------:R-:W0:Y:S01]  /*2ea0*/  LDGDEPBAR ;  /* 0x00000000000079af */ /* 0x000e220000000000 */
[C---:B------:R-:W-:Y:S01]  /*2eb0*/  IMAD.IADD R178, R208.reuse, 0x1, R206 ;  /* 0x00000001d0b27824 */ /* 0x040fe200078e02ce */
[----:B------:R-:W-:Y:S01]  /*2ec0*/  PLOP3.LUT P0, PT, PT, PT, UP1, 0x80, 0x0 ;  /* 0x000000000000781c */ /* 0x000fe20003f0f018 */
[--C-:B------:R-:W-:Y:S01]  /*2ed0*/  IMAD.IADD R177, R208, 0x1, R205.reuse ;  /* 0x00000001d0b17824 */ /* 0x100fe200078e02cd */
[----:B------:R-:W-:Y:S01]  /*2ee0*/  PLOP3.LUT P2, PT, PT, PT, UP1, 0x80, 0x0 ;  /* 0x000000000000781c */ /* 0x000fe20003f4f018 */
[----:B------:R-:W-:Y:S01]  /*2ef0*/  IMAD.IADD R176, R178, 0x1, R205 ;  /* 0x00000001b2b07824 */ /* 0x000fe200078e02cd */
[----:B------:R-:W-:Y:S01]  /*2f00*/  PLOP3.LUT P1, PT, PT, PT, UP1, 0x80, 0x0 ;  /* 0x000000000000781c */ /* 0x000fe20003f2f018 */
[----:B------:R-:W-:Y:S01]  /*2f10*/  IMAD.U32 R180, RZ, RZ, UR8 ;  /* 0x00000008ffb47e24 */ /* 0x000fe2000f8e00ff */
[----:B------:R-:W-:Y:S01]  /*2f20*/  PLOP3.LUT P5, PT, PT, PT, UP1, 0x80, 0x0 ;  /* 0x000000000000781c */ /* 0x000fe20003faf018 */
[----:B------:R-:W-:Y:S01]  /*2f30*/  IMAD.U32 R182, RZ, RZ, UR12 ;  /* 0x0000000cffb67e24 */ /* 0x000fe2000f8e00ff */
[----:B------:R-:W-:Y:S01]  /*2f40*/  PLOP3.LUT P6, PT, PT, PT, UP1, 0x80, 0x0 ;  /* 0x000000000000781c */ /* 0x000fe20003fcf018 */
[----:B------:R-:W-:Y:S01]  /*2f50*/  IMAD R180, R180, 0x4, R215 ;  /* 0x00000004b4b47824 */ /* 0x000fe200078e02d7 */
[----:B------:R-:W-:Y:S01]  /*2f60*/  PLOP3.LUT P4, PT, PT, PT, UP1, 0x80, 0x0 ;  /* 0x000000000000781c */ /* 0x000fe20003f8f018 */
[----:B------:R-:W-:Y:S01]  /*2f70*/  IMAD.U32 R183, RZ, RZ, UR9 ;  /* 0x00000009ffb77e24 */ /* 0x000fe2000f8e00ff */
[----:B------:R-:W-:Y:S01]  /*2f80*/  LEA R186, P3, R222, R182, 0x2 ;  /* 0x000000b6deba7211 */ /* 0x000fe200078610ff */
[----:B------:R-:W1:Y:S01]  /*2f90*/  @P0 S2R R179, SR_TID.X ;  /* 0x0000000000b30919 */ /* 0x000e620000002100 */
[----:B------:R-:W-:Y:S01]  /*2fa0*/  PLOP3.LUT P0, PT, PT, PT, UP1, 0x80, 0x0 ;  /* 0x000000000000781c */ /* 0x000fe20003f0f018 */
[----:B------:R-:W-:Y:S01]  /*2fb0*/  IMAD.WIDE.U32 R188, R180, -0x326172a9, RZ ;  /* 0xcd9e8d57b4bc7825 */ /* 0x000fe200078e00ff */
[----:B------:R-:W-:Y:S01]  /*2fc0*/  LEA.HI.X.SX32 R187, R222, R183, 0x2, P3 ;  /* 0x000000b7debb7211 */ /* 0x000fe200018f16ff */
[----:B------:R-:W-:Y:S01]  /*2fd0*/  UISETP.GE.AND UP2, UPT, UR8, 0x1, UPT ;  /* 0x000000010800788c */ /* 0x000fe2000bf46270 */
[----:B------:R-:W-:Y:S01]  /*2fe0*/  PLOP3.LUT P3, PT, PT, PT, UP1, 0x80, 0x0 ;  /* 0x000000000000781c */ /* 0x000fe20003f6f018 */
[----:B------:R-:W-:Y:S02]  /*2ff0*/  IMAD.U32 R181, RZ, RZ, UR56 ;  /* 0x00000038ffb57e24 */ /* 0x000fe4000f8e00ff */
[----:B-----5:R-:W-:Y:S01]  /*3000*/  FMUL.FTZ R194, R239, 1.4426950216293334961 ;  /* 0x3fb8aa3befc27820 */ /* 0x020fe20000410000 */
[----:B------:R-:W-:Y:S02]  /*3010*/  IMAD.U32 R183, RZ, RZ, UR56 ;  /* 0x00000038ffb77e24 */ /* 0x000fe4000f8e00ff */
[----:B------:R-:W-:Y:S01]  /*3020*/  FMUL.FTZ R196, R240, 1.4426950216293334961 ;  /* 0x3fb8aa3bf0c47820 */ /* 0x000fe20000410000 */
[----:B------:R-:W-:Y:S05]  /*3030*/  IMAD R181, R181, 0x2, R214 ;  /* 0x00000002b5b57824 */ /* 0x000fea00078e02d6 */
[----:B------:R-:W-:Y:S05]  /*3040*/  LOP3.LUT R181, R249, UR42, R181, 0x96, !PT ;  /* 0x0000002af9b57c12 */ /* 0x000fea000f8e96b5 */
[----:B------:R-:W-:Y:S01]  /*3050*/  IMAD.WIDE.U32 R184, R181, -0x326172a9, RZ ;  /* 0xcd9e8d57b5b87825 */ /* 0x000fe200078e00ff */
[----:B------:R-:W-:Y:S04]  /*3060*/  LOP3.LUT R181, R189, UR43, R238, 0x96, !PT ;  /* 0x0000002bbdb57c12 */ /* 0x000fe8000f8e96ee */
[----:B------:R-:W-:Y:S01]  /*3070*/  LOP3.LUT R188, R185, UR55, R188, 0x96, !PT ;  /* 0x00000037b9bc7c12 */ /* 0x000fe2000f8e96bc */
[----:B------:R-:W-:Y:S04]  /*3080*/  IMAD.WIDE.U32 R192, R181, -0x2daee0ad, RZ ;  /* 0xd2511f53b5c07825 */ /* 0x000fe800078e00ff */
[----:B------:R-:W-:Y:S01]  /*3090*/  IMAD.WIDE.U32 R188, R188, -0x2daee0ad, RZ ;  /* 0xd2511f53bcbc7825 */ /* 0x000fe200078e00ff */
[----:B------:R-:W-:Y:S01]  /*30a0*/  LOP3.LUT R190, R193, UR54, R248, 0x96, !PT ;  /* 0x00000036c1be7c12 */ /* 0x000fe2000f8e96f8 */
[----:B------:R-:W-:Y:S04]  /*30b0*/  DEPBAR.LE SB0, 0x0 ;  /* 0x000080000000791a */ /* 0x000fe80000000000 */
[----:B------:R-:W-:Y:S01]  /*30c0*/  BAR.SYNC.DEFER_BLOCKING 0x0 ;  /* 0x0000000000007b1d */ /* 0x000fe20000010000 */
[----:B-1----:R-:W-:Y:S01]  /*30d0*/  @P2 IMAD.SHL.U32 R179, R179, 0x2, RZ ;  /* 0x00000002b3b32824 */ /* 0x002fe200078e00ff */
[----:B------:R-:W-:Y:S01]  /*30e0*/  PLOP3.LUT P2, PT, PT, PT, UP1, 0x80, 0x0 ;  /* 0x000000000000781c */ /* 0x000fe20003f4f018 */
[----:B------:R-:W-:Y:S01]  /*30f0*/  IMAD.WIDE.U32 R190, R190, -0x326172a9, RZ ;  /* 0xcd9e8d57bebe7825 */ /* 0x000fe200078e00ff */
[----:B------:R-:W-:Y:S02]  /*3100*/  LOP3.LUT R181, R189, UR52, R192, 0x96, !PT ;  /* 0x00000034bdb57c12 */ /* 0x000fe4000f8e96c0 */
[----:B------:R-:W-:Y:S02]  /*3110*/  @P1 LOP3.LUT R180, R234, 0x6, R179, 0xf8, !PT ;  /* 0x00000006eab41812 */ /* 0x000fe400078ef8b3 */
[----:B------:R-:W-:Y:S03]  /*3120*/  PLOP3.LUT P1, PT, PT, PT, UP1, 0x80, 0x0 ;  /* 0x000000000000781c */ /* 0x000fe60003f2f018 */
[----:B------:R-:W-:Y:S01]  /*3130*/  @P0 IMAD R183, R183, 0x40, R180 ;  /* 0x00000040b7b70824 */ /* 0x000fe200078e02b4 */
[----:B------:R-:W-:Y:S03]  /*3140*/  PLOP3.LUT P0, PT, PT, PT, UP1, 0x80, 0x0 ;  /* 0x000000000000781c */ /* 0x000fe60003f0f018 */
[C---:B------:R-:W-:Y:S01]  /*3150*/  @P2 VIADD R185, R183.reuse, 0x1 ;  /* 0x00000001b7b92836 */ /* 0x040fe20000000000 */
[----:B------:R-:W-:Y:S02]  /*3160*/  @P5 ISETP.GE.AND P5, PT, R183, UR5, PT ;  /* 0x00000005b7005c0c */ /* 0x000fe4000bfa6270 */
[----:B------:R-:W-:Y:S02]  /*3170*/  PLOP3.LUT P2, PT, PT, PT, UP1, 0x80, 0x0 ;  /* 0x000000000000781c */ /* 0x000fe40003f4f018 */
[----:B------:R-:W-:Y:S01]  /*3180*/  @P3 ISETP.GE.AND P3, PT, R185, UR5, PT ;  /* 0x00000005b9003c0c */ /* 0x000fe2000bf66270 */
[C---:B------:R-:W-:Y:S01]  /*3190*/  @P1 VIADD R182, R183.reuse, 0x8 ;  /* 0x00000008b7b61836 */ /* 0x040fe20000000000 */
[----:B------:R-:W-:Y:S01]  /*31a0*/  PLOP3.LUT P1, PT, PT, PT, UP1, 0x80, 0x0 ;  /* 0x000000000000781c */ /* 0x000fe20003f2f018 */
[----:B------:R-:W-:Y:S01]  /*31b0*/  @P4 VIADD R185, R183, 0x9 ;  /* 0x00000009b7b94836 */ /* 0x000fe20000000000 */
[----:B------:R-:W-:Y:S01]  /*31c0*/  LDSM.16.M88.4 R52, [R208] ;  /* 0x00000000d034783b */ /* 0x000fe20000000200 */
[----:B------:R-:W-:Y:S02]  /*31d0*/  PLOP3.LUT P4, PT, PT, PT, UP1, 0x80, 0x0 ;  /* 0x000000000000781c */ /* 0x000fe40003f8f018 */
[----:B------:R-:W-:Y:S02]  /*31e0*/  @P6 ISETP.GE.AND P6, PT, R182, UR5, PT ;  /* 0x00000005b6006c0c */ /* 0x000fe4000bfc6270 */
[----:B------:R-:W-:Y:S02]  /*31f0*/  LOP3.LUT R182, R191, UR53, R184, 0x96, !PT ;  /* 0x00000035bfb67c12 */ /* 0x000fe4000f8e96b8 */
[----:B------:R-:W-:Y:S01]  /*3200*/  @P2 ISETP.GE.AND P2, PT, R185, UR5, PT ;  /* 0x00000005b9002c0c */ /* 0x000fe2000bf46270 */
[----:B------:R-:W1:Y:S01]  /*3210*/  LDSM.16.M88.4 R56, [R201+0xc000] ;  /* 0x00c00000c938783b */ /* 0x000e620000000200 */
[----:B------:R-:W-:Y:S05]  /*3220*/  IMAD.WIDE.U32 R184, R181, -0x326172a9, RZ ;  /* 0xcd9e8d57b5b87825 */ /* 0x000fea00078e00ff */
[----:B------:R-:W-:Y:S02]  /*3230*/  LOP3.LUT R190, R185, UR51, R190, 0x96, !PT ;  /* 0x00000033b9be7c12 */ /* 0x000fe4000f8e96be */
[----:B------:R-:W2:Y:S03]  /*3240*/  LDSM.16.M88.4 R60, [R201+0xc800] ;  /* 0x00c80000c93c783b */ /* 0x000ea60000000200 */
[----:B------:R-:W-:Y:S05]  /*3250*/  IMAD.WIDE.U32 R190, R190, -0x2daee0ad, RZ ;  /* 0xd2511f53bebe7825 */ /* 0x000fea00078e00ff */
[----:B------:R-:W-:Y:S08]  /*3260*/  LDSM.16.M88.4 R64, [R178] ;  /* 0x00000000b240783b */ /* 0x000ff00000000200 */
[----:B------:R-:W3:Y:S08]  /*3270*/  LDSM.16.M88.4 R100, [R200+0xc000] ;  /* 0x00c00000c864783b */ /* 0x000ef00000000200 */
[----:B------:R-:W4:Y:S01]  /*3280*/  LDSM.16.M88.4 R104, [R200+0xc800] ;  /* 0x00c80000c868783b */ /* 0x000f220000000200 */
[C---:B-1----:R-:W-:Y:S07]  /*3290*/  HMMA.16816.F32 R4, R52.reuse, R56, RZ ;  /* 0x000000383404723c */ /* 0x042fee00000018ff */
[----:B------:R-:W4:Y:S04]  /*32a0*/  LDG.E R180, desc[UR6][R186.64] ;  /* 0x00000006bab47981 */ /* 0x000f28000c1e1900 */
[----:B------:R-:W-:Y:S01]  /*32b0*/  LDSM.16.M88.4 R108, [R3+0xc000] ;  /* 0x00c00000036c783b */ /* 0x000fe20000000200 */
[C---:B------:R-:W-:Y:S06]  /*32c0*/  HMMA.16816.F32 R8, R52.reuse, R58, RZ ;  /* 0x0000003a3408723c */ /* 0x040fec00000018ff */
[C---:B--2---:R-:W-:Y:S01]  /*32d0*/  HMMA.16816.F32 R12, R52.reuse, R60, RZ ;  /* 0x0000003c340c723c */ /* 0x044fe200000018ff */
[----:B------:R-:W1:Y:S05]  /*32e0*/  LDSM.16.M88.4 R56, [R177] ;  /* 0x00000000b138783b */ /* 0x000e6a0000000200 */
[----:B------:R-:W-:Y:S03]  /*32f0*/  HMMA.16816.F32 R16, R52, R62, RZ ;  /* 0x0000003e3410723c */ /* 0x000fe600000018ff */
[----:B------:R-:W2:Y:S03]  /*3300*/  LDSM.16.M88.4 R52, [R3+0xc800] ;  /* 0x00c800000334783b */ /* 0x000ea60000000200 */
[C---:B---3--:R-:W-:Y:S05]  /*3310*/  HMMA.16816.F32 R4, R64.reuse, R100, R4 ;  /* 0x000000644004723c */ /* 0x048fea0000001804 */
[----:B------:R3:W2:Y:S01]  /*3320*/  LDG.E R179, desc[UR6][R186.64+0x20] ;  /* 0x00002006bab37981 */ /* 0x0006a2000c1e1900 */
[C---:B------:R-:W-:Y:S03]  /*3330*/  HMMA.16816.F32 R8, R64.reuse, R102, R8 ;  /* 0x000000664008723c */ /* 0x040fe60000001808 */
[----:B------:R-:W-:Y:S03]  /*3340*/  LDSM.16.M88.4 R60, [R176] ;  /* 0x00000000b03c783b */ /* 0x000fe60000000200 */
[C---:B----4-:R-:W-:Y:S05]  /*3350*/  HMMA.16816.F32 R12, R64.reuse, R104, R12 ;  /* 0x00000068400c723c */ /* 0x050fea000000180c */
[----:B------:R-:W4:Y:S01]  /*3360*/  LDSM.16.M88.4 R100, [R2+0xc000] ;  /* 0x00c000000264783b */ /* 0x000f220000000200 */
[----:B------:R-:W-:Y:S07]  /*3370*/  HMMA.16816.F32 R16, R64, R106, R16 ;  /* 0x0000006a4010723c */ /* 0x000fee0000001810 */
[----:B------:R-:W4:Y:S01]  /*3380*/  LDSM.16.M88.4 R64, [R2+0xc800] ;  /* 0x00c800000240783b */ /* 0x000f220000000200 */
[C---:B-1----:R-:W-:Y:S07]  /*3390*/  HMMA.16816.F32 R4, R56.reuse, R108, R4 ;  /* 0x0000006c3804723c */ /* 0x042fee0000001804 */
[----:B------:R-:W-:Y:S04]  /*33a0*/  LDSM.16.M88.4 R104, [R208+0x2000] ;  /* 0x00200000d068783b */ /* 0x000fe80000000200 */
[----:B---3--:R-:W-:Y:S01]  /*33b0*/  IMAD.WIDE.U32 R186, R182, -0x2daee0ad, RZ ;  /* 0xd2511f53b6ba7825 */ /* 0x008fe200078e00ff */
[C---:B------:R-:W-:Y:S04]  /*33c0*/  HMMA.16816.F32 R8, R56.reuse, R110, R8 ;  /* 0x0000006e3808723c */ /* 0x040fe80000001808 */
[----:B------:R-:W-:Y:S02]  /*33d0*/  LOP3.LUT R188, R187, UR50, R188, 0x96, !PT ;  /* 0x00000032bbbc7c12 */ /* 0x000fe4000f8e96bc */
[C---:B--2---:R-:W-:Y:S01]  /*33e0*/  HMMA.16816.F32 R12, R56.reuse, R52, R12 ;  /* 0x00000034380c723c */ /* 0x044fe2000000180c */
[----:B------:R-:W1:Y:S04]  /*33f0*/  LDSM.16.M88.4 R108, [R201+0xe000] ;  /* 0x00e00000c96c783b */ /* 0x000e680000000200 */
[----:B------:R-:W-:Y:S01]  /*3400*/  IMAD.WIDE.U32 R188, R188, -0x326172a9, RZ ;  /* 0xcd9e8d57bcbc7825 */ /* 0x000fe200078e00ff */
[----:B------:R-:W-:Y:S03]  /*3410*/  HMMA.16816.F32 R16, R56, R54, R16 ;  /* 0x000000363810723c */ /* 0x000fe60000001810 */
[----:B------:R-:W2:Y:S02]  /*3420*/  LDSM.16.M88.4 R52, [R201+0xe800] ;  /* 0x00e80000c934783b */ /* 0x000ea40000000200 */
[----:B------:R-:W-:Y:S02]  /*3430*/  LOP3.LUT R184, R189, UR49, R184, 0x96, !PT ;  /* 0x00000031bdb87c12 */ /* 0x000fe4000f8e96b8 */
[----:B------:R-:W-:Y:S01]  /*3440*/  LOP3.LUT R186, R191, UR48, R186, 0x96, !PT ;  /* 0x00000030bfba7c12 */ /* 0x000fe2000f8e96ba */
[C---:B----4-:R-:W-:Y:S03]  /*3450*/  HMMA.16816.F32 R4, R60.reuse, R100, R4 ;  /* 0x000000643c04723c */ /* 0x050fe60000001804 */
[----:B------:R-:W-:Y:S02]  /*3460*/  LDSM.16.M88.4 R56, [R178+0x2000] ;  /* 0x00200000b238783b */ /* 0x000fe40000000200 */
[----:B------:R-:W-:Y:S01]  /*3470*/  IMAD.WIDE.U32 R198, R184, -0x2daee0ad, RZ ;  /* 0xd2511f53b8c67825 */ /* 0x000fe200078e00ff */
[C---:B------:R-:W-:Y:S05]  /*3480*/  HMMA.16816.F32 R8, R60.reuse, R102, R8 ;  /* 0x000000663c08723c */ /* 0x040fea0000001808 */
[----:B------:R-:W3:Y:S01]  /*3490*/  LDSM.16.M88.4 R100, [R200+0xe000] ;  /* 0x00e00000c864783b */ /* 0x000ee20000000200 */
[----:B------:R-:W-:Y:S01]  /*34a0*/  LOP3.LUT R192, R199, UR46, R190, 0x96, !PT ;  /* 0x0000002ec7c07c12 */ /* 0x000fe2000f8e96be */
[C---:B------:R-:W-:Y:S04]  /*34b0*/  HMMA.16816.F32 R12, R60.reuse, R64, R12 ;  /* 0x000000403c0c723c */ /* 0x040fe8000000180c */
[----:B------:R-:W-:Y:S02]  /*34c0*/  IMAD.WIDE.U32 R186, R186, -0x326172a9, RZ ;  /* 0xcd9e8d57baba7825 */ /* 0x000fe400078e00ff */
[----:B------:R-:W-:Y:S01]  /*34d0*/  HMMA.16816.F32 R16, R60, R66, R16 ;  /* 0x000000423c10723c */ /* 0x000fe20000001810 */
[----:B------:R-:W4:Y:S04]  /*34e0*/  LDSM.16.M88.4 R60, [R200+0xe800] ;  /* 0x00e80000c83c783b */ /* 0x000f280000000200 */
[----:B------:R-:W-:Y:S01]  /*34f0*/  LOP3.LUT R185, R187, UR47, R188, 0x96, !PT ;  /* 0x0000002fbbb97c12 */ /* 0x000fe2000f8e96bc */
[----:B------:R-:W-:Y:S01]  /*3500*/  IMAD.WIDE.U32 R192, R192, -0x326172a9, RZ ;  /* 0xcd9e8d57c0c07825 */ /* 0x000fe200078e00ff */
[C---:B-1----:R-:W-:Y:S02]  /*3510*/  HMMA.16816.F32 R4, R104.reuse, R108, R4 ;  /* 0x0000006c6804723c */ /* 0x042fe40000001804 */
[----:B------:R-:W-:Y:S03]  /*3520*/  LDSM.16.M88.4 R64, [R177+0x2000] ;  /* 0x00200000b140783b */ /* 0x000fe60000000200 */
[----:B------:R-:W-:Y:S01]  /*3530*/  IMAD.WIDE.U32 R250, R185, -0x2daee0ad, RZ ;  /* 0xd2511f53b9fa7825 */ /* 0x000fe200078e00ff */
[C---:B------:R-:W-:Y:S04]  /*3540*/  HMMA.16816.F32 R8, R104.reuse, R110, R8 ;  /* 0x0000006e6808723c */ /* 0x040fe80000001808 */
[----:B------:R-:W1:Y:S01]  /*3550*/  LDSM.16.M88.4 R108, [R3+0xe000] ;  /* 0x00e00000036c783b */ /* 0x000e620000000200 */
[----:B------:R-:W-:Y:S01]  /*3560*/  LOP3.LUT R195, R251, UR44, R198, 0x96, !PT ;  /* 0x0000002cfbc37c12 */ /* 0x000fe2000f8e96c6 */
[C---:B--2---:R-:W-:Y:S05]  /*3570*/  HMMA.16816.F32 R12, R104.reuse, R52, R12 ;  /* 0x00000034680c723c */ /* 0x044fea000000180c */
[----:B------:R-:W-:Y:S01]  /*3580*/  LOP3.LUT R199, R192, 0xff, RZ, 0xc0, !PT ;  /* 0x000000ffc0c77812 */ /* 0x000fe200078ec0ff */
[----:B------:R-:W-:Y:S01]  /*3590*/  HMMA.16816.F32 R16, R104, R54, R16 ;  /* 0x000000366810723c */ /* 0x000fe20000001810 */
[----:B------:R-:W2:Y:S04]  /*35a0*/  LDSM.16.M88.4 R52, [R3+0xe800] ;  /* 0x00e800000334783b */ /* 0x000ea80000000200 */
[----:B------:R-:W-:Y:S01]  /*35b0*/  LOP3.LUT R191, R193, UR45, R186, 0x96, !PT ;  /* 0x0000002dc1bf7c12 */ /* 0x000fe2000f8e96ba */
[C---:B---3--:R-:W-:Y:S03]  /*35c0*/  HMMA.16816.F32 R4, R56.reuse, R100, R4 ;  /* 0x000000643804723c */ /* 0x048fe60000001804 */
[----:B------:R-:W-:Y:S02]  /*35d0*/  LDSM.16.M88.4 R104, [R2+0xe000] ;  /* 0x00e000000268783b */ /* 0x000fe40000000200 */
[----:B------:R-:W-:Y:S01]  /*35e0*/  LOP3.LUT R197, R250, 0xffff, RZ, 0xc0, !PT ;  /* 0x0000fffffac57812 */ /* 0x000fe200078ec0ff */
[C---:B------:R-:W-:Y:S05]  /*35f0*/  HMMA.16816.F32 R8, R56.reuse, R102, R8 ;  /* 0x000000663808723c */ /* 0x040fea0000001808 */
[----:B------:R-:W3:Y:S01]  /*3600*/  LDSM.16.M88.4 R100, [R176+0x2000] ;  /* 0x00200000b064783b */ /* 0x000ee20000000200 */
[C---:B----4-:R-:W-:Y:S05]  /*3610*/  HMMA.16816.F32 R12, R56.reuse, R60, R12 ;  /* 0x0000003c380c723c */ /* 0x050fea000000180c */
[----:B------:R-:W-:Y:S01]  /*3620*/  SHF.R.U32.HI R197, RZ, 0x8, R197 ;  /* 0x00000008ffc57819 */ /* 0x000fe200000116c5 */
[----:B------:R-:W-:Y:S05]  /*3630*/  HMMA.16816.F32 R16, R56, R62, R16 ;  /* 0x0000003e3810723c */ /* 0x000fea0000001810 */
[----:B------:R-:W-:Y:S02]  /*3640*/  LOP3.LUT R197, R197, 0xffff, RZ, 0xc0, !PT ;  /* 0x0000ffffc5c57812 */ /* 0x000fe400078ec0ff */
[----:B------:R-:W-:Y:S01]  /*3650*/  LOP3.LUT R251, R191, 0xff, RZ, 0xc0, !PT ;  /* 0x000000ffbffb7812 */ /* 0x000fe200078ec0ff */
[C---:B-1----:R-:W-:Y:S05]  /*3660*/  HMMA.16816.F32 R4, R64.reuse, R108, R4 ;  /* 0x0000006c4004723c */ /* 0x042fea0000001804 */
[----:B------:R-:W-:Y:S01]  /*3670*/  SHF.R.U32.HI R198, RZ, 0x10, R250 ;  /* 0x00000010ffc67819 */ /* 0x000fe200000116fa */
[C---:B------:R-:W-:Y:S05]  /*3680*/  HMMA.16816.F32 R8, R64.reuse, R110, R8 ;  /* 0x0000006e4008723c */ /* 0x040fea0000001808 */
[----:B------:R-:W-:Y:S01]  /*3690*/  LOP3.LUT R198, R198, 0xff, RZ, 0xc0, !PT ;  /* 0x000000ffc6c67812 */ /* 0x000fe200078ec0ff */
[C---:B--2---:R-:W-:Y:S05]  /*36a0*/  HMMA.16816.F32 R12, R64.reuse, R52, R12 ;  /* 0x00000034400c723c */ /* 0x044fea000000180c */
[----:B------:R-:W-:Y:S01]  /*36b0*/  LOP3.LUT R213, R192, 0xffff, RZ, 0xc0, !PT ;  /* 0x0000ffffc0d57812 */ /* 0x000fe200078ec0ff */
[----:B------:R-:W-:Y:S01]  /*36c0*/  HMMA.16816.F32 R16, R64, R54, R16 ;  /* 0x000000364010723c */ /* 0x000fe20000001810 */
[----:B------:R-:W1:Y:S04]  /*36d0*/  LDSM.16.M88.4 R52, [R2+0xe800] ;  /* 0x00e800000234783b */ /* 0x000e680000000200 */
[----:B------:R-:W-:Y:S02]  /*36e0*/  SHF.R.U32.HI R193, RZ, 0x18, R192 ;  /* 0x00000018ffc17819 */ /* 0x000fe400000116c0 */
[----:B------:R-:W-:Y:S01]  /*36f0*/  LEA R67, R212, UR4, 0x1 ;  /* 0x00000004d4437c11 */ /* 0x000fe2000f8e08ff */
[C---:B---3--:R-:W-:Y:S05]  /*3700*/  HMMA.16816.F32 R4, R100.reuse, R104, R4 ;  /* 0x000000686404723c */ /* 0x048fea0000001804 */
[----:B------:R-:W-:Y:S01]  /*3710*/  SHF.R.U32.HI R213, RZ, 0x8, R213 ;  /* 0x00000008ffd57819 */ /* 0x000fe200000116d5 */
[--C-:B------:R-:W-:Y:S01]  /*3720*/  IMAD.IADD R66, R206, 0x1, R67.reuse ;  /* 0x00000001ce427824 */ /* 0x100fe200078e0243 */
[C---:B------:R-:W-:Y:S04]  /*3730*/  HMMA.16816.F32 R8, R100.reuse, R106, R8 ;  /* 0x0000006a6408723c */ /* 0x040fe80000001808 */
[----:B------:R-:W-:Y:S01]  /*3740*/  LOP3.LUT R213, R213, 0xffff, RZ, 0xc0, !PT ;  /* 0x0000ffffd5d57812 */ /* 0x000fe200078ec0ff */
[C---:B------:R-:W-:Y:S02]  /*3750*/  IMAD.IADD R65, R205.reuse, 0x1, R67 ;  /* 0x00000001cd417824 */ /* 0x040fe400078e0243 */
[----:B------:R-:W-:Y:S10]  /*3760*/  IMAD.IADD R64, R205, 0x1, R66 ;  /* 0x00000001cd407824 */ /* 0x000ff400078e0242 */
[----:B------:R-:W-:Y:S02]  /*3770*/  @P1 FSEL R6, R6, -INF , !P5 ;  /* 0xff80000006061808 */ /* 0x000fe40006800000 */
[----:B------:R-:W-:Y:S02]  /*3780*/  PLOP3.LUT P1, PT, PT, PT, UP1, 0x80, 0x0 ;  /* 0x000000000000781c */ /* 0x000fe40003f2f018 */
[----:B------:R-:W-:Y:S02]  /*3790*/  @P0 FSEL R4, R4, -INF , !P5 ;  /* 0xff80000004040808 */ /* 0x000fe40006800000 */
[----:B------:R-:W-:Y:S02]  /*37a0*/  PLOP3.LUT P0, PT, PT, PT, UP1, 0x80, 0x0 ;  /* 0x000000000000781c */ /* 0x000fe40003f0f018 */
[----:B------:R-:W-:Y:S01]  /*37b0*/  PLOP3.LUT P5, PT, PT, PT, UP1, 0x80, 0x0 ;  /* 0x000000000000781c */ /* 0x000fe20003faf018 */
[C---:B-1----:R-:W-:Y:S03]  /*37c0*/  HMMA.16816.F32 R12, R100.reuse, R52, R12 ;  /* 0x00000034640c723c */ /* 0x042fe6000000180c */
[----:B------:R-:W-:Y:S02]  /*37d0*/  @P4 FSEL R5, R5, -INF , !P3 ;  /* 0xff80000005054808 */ /* 0x000fe40005800000 */
[----:B------:R-:W-:Y:S01]  /*37e0*/  PLOP3.LUT P4, PT, PT, PT, UP1, 0x80, 0x0 ;  /* 0x000000000000781c */ /* 0x000fe20003f8f018 */
[----:B------:R-:W-:Y:S01]  /*37f0*/  @P1 VIADD R182, R183, 0x10 ;  /* 0x00000010b7b61836 */ /* 0x000fe20000000000 */
[----:B------:R-:W-:Y:S01]  /*3800*/  PLOP3.LUT P1, PT, PT, PT, UP1, 0x80, 0x0 ;  /* 0x000000000000781c */ /* 0x000fe20003f2f018 */
[----:B------:R-:W-:Y:S03]  /*3810*/  HMMA.16816.F32 R16, R100, R54, R16 ;  /* 0x000000366410723c */ /* 0x000fe60000001810 */
[----:B------:R-:W-:Y:S01]  /*3820*/  @P0 FSEL R7, R7, -INF , !P3 ;  /* 0xff80000007070808 */ /* 0x000fe20005800000 */
[----:B------:R-:W-:Y:S01]  /*3830*/  @P5 VIADD R181, R183, 0x11 ;  /* 0x00000011b7b55836 */ /* 0x000fe20000000000 */
[----:B------:R-:W-:Y:S02]  /*3840*/  FSETP.NEU.FTZ.AND P0, PT, R239, -INF , PT ;  /* 0xff800000ef00780b */ /* 0x000fe40003f1d000 */
[----:B------:R-:W-:Y:S02]  /*3850*/  PLOP3.LUT P5, PT, PT, PT, UP1, 0x80, 0x0 ;  /* 0x000000000000781c */ /* 0x000fe40003faf018 */
[----:B------:R-:W-:Y:S02]  /*3860*/  PLOP3.LUT P3, PT, PT, PT, UP1, 0x80, 0x0 ;  /* 0x000000000000781c */ /* 0x000fe40003f6f018 */
[----:B------:R-:W-:Y:S02]  /*3870*/  FSEL R194, R194, RZ, P0 ;  /* 0x000000ffc2c27208 */ /* 0x000fe40000000000 */
[----:B------:R-:W-:Y:S02]  /*3880*/  @P1 FSEL R8, R8, -INF , !P6 ;  /* 0xff80000008081808 */ /* 0x000fe40007000000 */
[----:B------:R-:W-:Y:S02]  /*3890*/  PLOP3.LUT P0, PT, PT, PT, UP1, 0x80, 0x0 ;  /* 0x000000000000781c */ /* 0x000fe40003f0f018 */
[----:B------:R-:W-:Y:S01]  /*38a0*/  PLOP3.LUT P1, PT, PT, PT, UP1, 0x80, 0x0 ;  /* 0x000000000000781c */ /* 0x000fe20003f2f018 */
[--C-:B------:R-:W-:Y:S01]  /*38b0*/  FFMA.FTZ R185, R8, UR15, -R194.reuse ;  /* 0x0000000f08b97c23 */ /* 0x100fe200080108c2 */
[----:B------:R-:W-:Y:S01]  /*38c0*/  @P4 ISETP.GE.AND P4, PT, R182, UR5, PT ;  /* 0x00000005b6004c0c */ /* 0x000fe2000bf86270 */
[----:B------:R-:W-:Y:S01]  /*38d0*/  FFMA.FTZ R182, R5, UR15, -R194 ;  /* 0x0000000f05b67c23 */ /* 0x000fe200080108c2 */
[----:B------:R-:W-:Y:S02]  /*38e0*/  @P5 FSEL R10, R10, -INF , !P6 ;  /* 0xff8000000a0a5808 */ /* 0x000fe40007000000 */
[----:B------:R-:W-:Y:S01]  /*38f0*/  FSETP.NEU.FTZ.AND P6, PT, R240, -INF , PT ;  /* 0xff800000f000780b */ /* 0x000fe20003fdd000 */
[----:B------:R-:W-:Y:S01]  /*3900*/  MUFU.EX2 R185, R185 ;  /* 0x000000b900b97308 */ /* 0x000fe20000000800 */
[----:B------:R-:W-:Y:S02]  /*3910*/  PLOP3.LUT P5, PT, PT, PT, UP1, 0x80, 0x0 ;  /* 0x000000000000781c */ /* 0x000fe40003faf018 */
[----:B------:R-:W-:Y:S01]  /*3920*/  FSEL R196, R196, RZ, P6 ;  /* 0x000000ffc4c47208 */ /* 0x000fe20003000000 */
[C---:B------:R-:W-:Y:S01]  /*3930*/  @P0 VIADD R187, R183.reuse, 0x18 ;  /* 0x00000018b7bb0836 */ /* 0x040fe20000000000 */
[----:B------:R-:W-:Y:S01]  /*3940*/  PLOP3.LUT P0, PT, PT, PT, UP1, 0x80, 0x0 ;  /* 0x000000000000781c */ /* 0x000fe20003f0f018 */
[----:B------:R-:W-:Y:S01]  /*3950*/  @P1 VIADD R189, R183, 0x19 ;  /* 0x00000019b7bd1836 */ /* 0x000fe20000000000 */
[----:B------:R-:W-:Y:S01]  /*3960*/  PLOP3.LUT P1, PT, PT, PT, UP1, 0x80, 0x0 ;  /* 0x000000000000781c */ /* 0x000fe20003f2f018 */
[--C-:B------:R-:W-:Y:S01]  /*3970*/  FFMA.FTZ R188, R6, UR15, -R196.reuse ;  /* 0x0000000f06bc7c23 */ /* 0x100fe200080108c4 */
[----:B------:R-:W-:Y:S01]  /*3980*/  PLOP3.LUT P6, PT, PT, PT, UP1, 0x80, 0x0 ;  /* 0x000000000000781c */ /* 0x000fe20003fcf018 */
[----:B------:R-:W-:Y:S01]  /*3990*/  FFMA.FTZ R184, R7, UR15, -R196 ;  /* 0x0000000f07b87c23 */ /* 0x000fe200080108c4 */
[----:B------:R-:W-:Y:S01]  /*39a0*/  @P3 ISETP.GE.AND P3, PT, R181, UR5, PT ;  /* 0x00000005b5003c0c */ /* 0x000fe2000bf66270 */
[----:B------:R1:W-:Y:S01]  /*39b0*/  MUFU.EX2 R183, R188 ;  /* 0x000000bc00b77308 */ /* 0x0003e20000000800 */
[----:B------:R-:W-:Y:S01]  /*39c0*/  FFMA.FTZ R181, R4, UR15, -R194 ;  /* 0x0000000f04b57c23 */ /* 0x000fe200080108c2 */
[----:B------:R-:W-:Y:S01]  /*39d0*/  @P5 ISETP.GE.AND P5, PT, R187, UR5, PT ;  /* 0x00000005bb005c0c */ /* 0x000fe2000bfa6270 */
[----:B------:R-:W-:Y:S03]  /*39e0*/  FFMA.FTZ R187, R10, UR15, -R196 ;  /* 0x0000000f0abb7c23 */ /* 0x000fe600080108c4 */
[----:B------:R-:W-:Y:S02]  /*39f0*/  @P0 FSEL R9, R9, -INF , !P2 ;  /* 0xff80000009090808 */ /* 0x000fe40005000000 */
[----:B------:R-:W-:Y:S02]  /*3a00*/  @P1 FSEL R11, R11, -INF , !P2 ;  /* 0xff8000000b0b1808 */ /* 0x000fe40005000000 */
[----:B------:R-:W2:Y:S01]  /*3a10*/  MUFU.EX2 R182, R182 ;  /* 0x000000b600b67308 */ /* 0x000ea20000000800 */
[----:B------:R-:W-:Y:S01]  /*3a20*/  PLOP3.LUT P0, PT, PT, PT, UP1, 0x80, 0x0 ;  /* 0x000000000000781c */ /* 0x000fe20003f0f018 */
[----:B------:R-:W-:Y:S01]  /*3a30*/  FFMA.FTZ R190, R9, UR15, -R194 ;  /* 0x0000000f09be7c23 */ /* 0x000fe200080108c2 */
[----:B------:R-:W-:Y:S02]  /*3a40*/  PLOP3.LUT P1, PT, PT, PT, UP1, 0x80, 0x0 ;  /* 0x000000000000781c */ /* 0x000fe40003f2f018 */
[----:B------:R-:W-:Y:S02]  /*3a50*/  PLOP3.LUT P2, PT, PT, PT, UP1, 0x80, 0x0 ;  /* 0x000000000000781c */ /* 0x000fe40003f4f018 */
[----:B------:R-:W-:Y:S03]  /*3a60*/  @P6 ISETP.GE.AND P6, PT, R189, UR5, PT ;  /* 0x00000005bd006c0c */ /* 0x000fe6000bfc6270 */
[----:B------:R3:W-:Y:S01]  /*3a70*/  MUFU.EX2 R186, R190 ;  /* 0x000000be00ba7308 */ /* 0x0007e20000000800 */
[----:B-1----:R-:W-:Y:S02]  /*3a80*/  LOP3.LUT R188, R250, 0xff, RZ, 0xc0, !PT ;  /* 0x000000fffabc7812 */ /* 0x002fe400078ec0ff */
[----:B------:R-:W-:Y:S02]  /*3a90*/  SHF.R.U32.HI R189, RZ, 0x18, R250 ;  /* 0x00000018ffbd7819 */ /* 0x000fe400000116fa */
[----:B------:R-:W-:Y:S02]  /*3aa0*/  SHF.R.U32.HI R250, RZ, 0x10, R192 ;  /* 0x00000010fffa7819 */ /* 0x000fe400000116c0 */
[----:B------:R-:W-:Y:S03]  /*3ab0*/  @P0 FSEL R12, R12, -INF , !P4 ;  /* 0xff8000000c0c0808 */ /* 0x000fe60006000000 */
[----:B------:R-:W1:Y:S01]  /*3ac0*/  MUFU.EX2 R181, R181 ;  /* 0x000000b500b57308 */ /* 0x000e620000000800 */
[----:B------:R-:W-:Y:S02]  /*3ad0*/  @P1 FSEL R14, R14, -INF , !P4 ;  /* 0xff8000000e0e1808 */ /* 0x000fe40006000000 */
[----:B------:R-:W-:Y:S02]  /*3ae0*/  PLOP3.LUT P0, PT, PT, PT, UP1, 0x80, 0x0 ;  /* 0x000000000000781c */ /* 0x000fe40003f0f018 */
[----:B------:R-:W-:Y:S02]  /*3af0*/  PLOP3.LUT P1, PT, PT, PT, UP1, 0x80, 0x0 ;  /* 0x000000000000781c */ /* 0x000fe40003f2f018 */
[----:B------:R-:W-:Y:S03]  /*3b00*/  @P2 FSEL R13, R13, -INF , !P3 ;  /* 0xff8000000d0d2808 */ /* 0x000fe60005800000 */
[----:B------:R-:W4:Y:S01]  /*3b10*/  MUFU.EX2 R184, R184 ;  /* 0x000000b800b87308 */ /* 0x000f220000000800 */
[----:B------:R-:W-:Y:S02]  /*3b20*/  PLOP3.LUT P2, PT, PT, PT, UP1, 0x80, 0x0 ;  /* 0x000000000000781c */ /* 0x000fe40003f4f018 */
[----:B------:R-:W-:Y:S01]  /*3b30*/  LOP3.LUT R192, R191, 0xffff, RZ, 0xc0, !PT ;  /* 0x0000ffffbfc07812 */ /* 0x000fe200078ec0ff */
[----:B------:R-:W-:Y:S01]  /*3b40*/  FFMA.FTZ R252, R13, UR15, -R194 ;  /* 0x0000000f0dfc7c23 */ /* 0x000fe200080108c2 */
[--C-:B---3--:R-:W-:Y:S02]  /*3b50*/  SHF.R.U32.HI R190, RZ, 0x10, R191.reuse ;  /* 0x00000010ffbe7819 */ /* 0x108fe400000116bf */
[----:B------:R-:W-:Y:S03]  /*3b60*/  SHF.R.U32.HI R192, RZ, 0x8, R192 ;  /* 0x00000008ffc07819 */ /* 0x000fe600000116c0 */
[----:B------:R-:W3:Y:S01]  /*3b70*/  MUFU.EX2 R187, R187 ;  /* 0x000000bb00bb7308 */ /* 0x000ee20000000800 */
[----:B------:R-:W-:Y:S02]  /*3b80*/  @P0 FSEL R15, R15, -INF , !P3 ;  /* 0xff8000000f0f0808 */ /* 0x000fe40005800000 */
[----:B------:R-:W-:Y:S02]  /*3b90*/  @P1 FSEL R16, R16, -INF , !P5 ;  /* 0xff80000010101808 */ /* 0x000fe40006800000 */
[----:B------:R-:W-:Y:S02]  /*3ba0*/  PLOP3.LUT P0, PT, PT, PT, UP1, 0x80, 0x0 ;  /* 0x000000000000781c */ /* 0x000fe40003f0f018 */
[----:B------:R-:W-:Y:S02]  /*3bb0*/  PLOP3.LUT P1, PT, PT, PT, UP1, 0x80, 0x0 ;  /* 0x000000000000781c */ /* 0x000fe40003f2f018 */
[----:B------:R-:W-:Y:S02]  /*3bc0*/  LOP3.LUT R192, R192, 0xffff, RZ, 0xc0, !PT ;  /* 0x0000ffffc0c07812 */ /* 0x000fe400078ec0ff */
[----:B------:R-:W-:Y:S02]  /*3bd0*/  @P2 FSEL R18, R18, -INF , !P5 ;  /* 0xff80000012122808 */ /* 0x000fe40006800000 */
[----:B------:R-:W-:Y:S02]  /*3be0*/  ISETP.LE.U32.AND P2, PT, R192, UR16, PT ;  /* 0x00000010c0007c0c */ /* 0x000fe4000bf43070 */
[----:B------:R-:W-:Y:S02]  /*3bf0*/  ISETP.LE.U32.AND P5, PT, R251, UR16, PT ;  /* 0x00000010fb007c0c */ /* 0x000fe4000bfa3070 */
[----:B------:R-:W-:Y:S02]  /*3c00*/  SHF.R.U32.HI R192, RZ, 0x18, R191 ;  /* 0x00000018ffc07819 */ /* 0x000fe400000116bf */
[----:B------:R-:W-:Y:S02]  /*3c10*/  LOP3.LUT R251, R190, 0xff, RZ, 0xc0, !PT ;  /* 0x000000ffbefb7812 */ /* 0x000fe400078ec0ff */
[----:B------:R-:W-:Y:S01]  /*3c20*/  @P0 FSEL R17, R17, -INF , !P6 ;  /* 0xff80000011110808 */ /* 0x000fe20007000000 */
[----:B------:R-:W-:Y:S01]  /*3c30*/  MUFU.EX2 R190, R252 ;  /* 0x000000fc00be7308 */ /* 0x000fe20000000800 */
[----:B------:R-:W-:Y:S02]  /*3c40*/  @P1 FSEL R19, R19, -INF , !P6 ;  /* 0xff80000013131808 */ /* 0x000fe40007000000 */
[----:B------:R-:W-:Y:S01]  /*3c50*/  ISETP.LE.U32.AND P6, PT, R192, UR16, PT ;  /* 0x00000010c0007c0c */ /* 0x000fe2000bfc3070 */
[----:B--2---:R-:W-:Y:S01]  /*3c60*/  @!P2 FADD.FTZ R182, -R182, -RZ ;  /* 0x800000ffb6b6a221 */ /* 0x004fe20000010100 */
[----:B------:R-:W-:Y:S01]  /*3c70*/  ISETP.LE.U32.AND P0, PT, R251, UR16, PT ;  /* 0x00000010fb007c0c */ /* 0x000fe2000bf03070 */
[----:B-1----:R-:W-:Y:S01]  /*3c80*/  @!P5 FADD.FTZ R181, -R181, -RZ ;  /* 0x800000ffb5b5d221 */ /* 0x002fe20000010100 */
[----:B------:R-:W-:Y:S01]  /*3c90*/  ISETP.LE.U32.AND P4, PT, R188, UR16, PT ;  /* 0x00000010bc007c0c */ /* 0x000fe2000bf83070 */
[--C-:B------:R-:W-:Y:S01]  /*3ca0*/  FFMA.FTZ R188, R11, UR15, -R196.reuse ;  /* 0x0000000f0bbc7c23 */ /* 0x100fe200080108c4 */
[----:B------:R-:W-:Y:S01]  /*3cb0*/  ISETP.LE.U32.AND P2, PT, R213, UR16, PT ;  /* 0x00000010d5007c0c */ /* 0x000fe2000bf43070 */
[--C-:B------:R-:W-:Y:S01]  /*3cc0*/  FFMA.FTZ R192, R15, UR15, -R196.reuse ;  /* 0x0000000f0fc07c23 */ /* 0x100fe200080108c4 */
[----:B------:R-:W-:Y:S01]  /*3cd0*/  ISETP.LE.U32.AND P5, PT, R193, UR16, PT ;  /* 0x00000010c1007c0c */ /* 0x000fe2000bfa3070 */
[----:B------:R-:W-:Y:S01]  /*3ce0*/  FFMA.FTZ R251, R14, UR15, -R196 ;  /* 0x0000000f0efb7c23 */ /* 0x000fe200080108c4 */
[----:B------:R-:W-:Y:S01]  /*3cf0*/  LOP3.LUT R250, R250, 0xff, RZ, 0xc0, !PT ;  /* 0x000000fffafa7812 */ /* 0x000fe200078ec0ff */
[----:B------:R-:W1:Y:S01]  /*3d00*/  MUFU.EX2 R188, R188 ;  /* 0x000000bc00bc7308 */ /* 0x000e620000000800 */
[----:B------:R-:W-:Y:S01]  /*3d10*/  LOP3.LUT R193, R195, 0xff, RZ, 0xc0, !PT ;  /* 0x000000ffc3c17812 */ /* 0x000fe200078ec0ff */
[----:B----4-:R-:W-:Y:S01]  /*3d20*/  @!P6 FADD.FTZ R184, -R184, -RZ ;  /* 0x800000ffb8b8e221 */ /* 0x010fe20000010100 */
[----:B------:R-:W-:Y:S01]  /*3d30*/  ISETP.LE.U32.AND P1, PT, R199, UR16, PT ;  /* 0x00000010c7007c0c */ /* 0x000fe2000bf23070 */
[--C-:B------:R-:W-:Y:S01]  /*3d40*/  FFMA.FTZ R199, R16, UR15, -R194.reuse ;  /* 0x0000000f10c77c23 */ /* 0x100fe200080108c2 */
[----:B------:R-:W-:Y:S01]  /*3d50*/  @!P0 FADD.FTZ R183, -R183, -RZ ;  /* 0x800000ffb7b78221 */ /* 0x000fe20000010100 */
[----:B------:R-:W-:Y:S02]  /*3d60*/  ISETP.LE.U32.AND P6, PT, R250, UR16, PT ;  /* 0x00000010fa007c0c */ /* 0x000fe4000bfc3070 */
[----:B------:R-:W-:Y:S01]  /*3d70*/  ISETP.LE.U32.AND P0, PT, R193, UR16, PT ;  /* 0x00000010c1007c0c */ /* 0x000fe2000bf03070 */
[----:B------:R-:W-:Y:S01]  /*3d80*/  @!P2 FADD.FTZ R186, -R186, -RZ ;  /* 0x800000ffbabaa221 */ /* 0x000fe20000010100 */
[----:B------:R-:W-:Y:S01]  /*3d90*/  LOP3.LUT R250, R195, 0xffff, RZ, 0xc0, !PT ;  /* 0x0000ffffc3fa7812 */ /* 0x000fe200078ec0ff */
[----:B------:R2:W-:Y:S01]  /*3da0*/  MUFU.EX2 R193, R199 ;  /* 0x000000c700c17308 */ /* 0x0005e20000000800 */
[----:B------:R-:W-:Y:S01]  /*3db0*/  ISETP.LE.U32.AND P3, PT, R189, UR16, PT ;  /* 0x00000010bd007c0c */ /* 0x000fe2000bf63070 */
[----:B------:R-:W-:Y:S01]  /*3dc0*/  FFMA.FTZ R189, R12, UR15, -R194 ;  /* 0x0000000f0cbd7c23 */ /* 0x000fe200080108c2 */
[----:B------:R-:W-:Y:S01]  /*3dd0*/  SHF.R.U32.HI R250, RZ, 0x8, R250 ;  /* 0x00000008fffa7819 */ /* 0x000fe200000116fa */
[----:B------:R-:W-:Y:S01]  /*3de0*/  FFMA.FTZ R194, R17, UR15, -R194 ;  /* 0x0000000f11c27c23 */ /* 0x000fe200080108c2 */
[----:B------:R-:W-:Y:S01]  /*3df0*/  ISETP.LE.U32.AND P2, PT, R198, UR16, PT ;  /* 0x00000010c6007c0c */ /* 0x000fe2000bf43070 */
[----:B------:R-:W-:Y:S01]  /*3e00*/  @!P1 FADD.FTZ R185, -R185, -RZ ;  /* 0x800000ffb9b99221 */ /* 0x000fe20000010100 */
[----:B------:R-:W-:Y:S01]  /*3e10*/  LOP3.LUT R250, R250, 0xffff, RZ, 0xc0, !PT ;  /* 0x0000fffffafa7812 */ /* 0x000fe200078ec0ff */
[----:B---3--:R-:W-:Y:S01]  /*3e20*/  @!P6 FADD.FTZ R187, -R187, -RZ ;  /* 0x800000ffbbbbe221 */ /* 0x008fe20000010100 */
[--C-:B------:R-:W-:Y:S01]  /*3e30*/  SHF.R.U32.HI R198, RZ, 0x10, R195.reuse ;  /* 0x00000010ffc67819 */ /* 0x100fe200000116c3 */
[----:B------:R-:W3:Y:S01]  /*3e40*/  MUFU.EX2 R189, R189 ;  /* 0x000000bd00bd7308 */ /* 0x000ee20000000800 */
[----:B------:R-:W-:Y:S01]  /*3e50*/  ISETP.LE.U32.AND P6, PT, R250, UR16, PT ;  /* 0x00000010fa007c0c */ /* 0x000fe2000bfc3070 */
[----:B-1----:R-:W-:Y:S01]  /*3e60*/  @!P5 FADD.FTZ R188, -R188, -RZ ;  /* 0x800000ffbcbcd221 */ /* 0x002fe20000010100 */
[----:B------:R-:W-:Y:S02]  /*3e70*/  LOP3.LUT R198, R198, 0xff, RZ, 0xc0, !PT ;  /* 0x000000ffc6c67812 */ /* 0x000fe400078ec0ff */
[----:B------:R-:W-:Y:S02]  /*3e80*/  F2FP.RELU.F16.F32.PACK_AB R252, R182, R181 ;  /* 0x000000b5b6fc723e */ /* 0x000fe400000008ff */
[----:B------:R-:W-:Y:S01]  /*3e90*/  F2FP.RELU.F16.F32.PACK_AB R250, R184, R183 ;  /* 0x000000b7b8fa723e */ /* 0x000fe200000008ff */
[--C-:B--2---:R-:W-:Y:S01]  /*3ea0*/  FFMA.FTZ R199, R18, UR15, -R196.reuse ;  /* 0x0000000f12c77c23 */ /* 0x104fe200080108c4 */
[----:B------:R-:W-:Y:S01]  /*3eb0*/  ISETP.LE.U32.AND P5, PT, R198, UR16, PT ;  /* 0x00000010c6007c0c */ /* 0x000fe2000bfa3070 */
[----:B------:R1:W-:Y:S01]  /*3ec0*/  STS [R229+0x12000], R252 ;  /* 0x012000fce5007388 */ /* 0x0003e20000000800 */
[----:B------:R-:W-:Y:S01]  /*3ed0*/  F2FP.RELU.F16.F32.PACK_AB R198, R186, R185 ;  /* 0x000000b9bac6723e */ /* 0x000fe200000008ff */
[----:B------:R-:W-:Y:S01]  /*3ee0*/  FFMA.FTZ R196, R19, UR15, -R196 ;  /* 0x0000000f13c47c23 */ /* 0x000fe200080108c4 */
[----:B------:R-:W-:Y:S01]  /*3ef0*/  SHF.R.U32.HI R213, RZ, 0x18, R195 ;  /* 0x00000018ffd57819 */ /* 0x000fe200000116c3 */
[----:B------:R2:W-:Y:S01]  /*3f00*/  STS [R229+0x12400], R250 ;  /* 0x012400fae5007388 */ /* 0x0005e20000000800 */
[----:B------:R-:W4:Y:S01]  /*3f10*/  MUFU.EX2 R191, R251 ;  /* 0x000000fb00bf7308 */ /* 0x000f220000000800 */
[----:B------:R-:W-:Y:S01]  /*3f20*/  @!P6 FADD.FTZ R190, -R190, -RZ ;  /* 0x800000ffbebee221 */ /* 0x000fe20000010100 */
[----:B------:R-:W-:Y:S01]  /*3f30*/  ISETP.LE.U32.AND P1, PT, R213, UR16, PT ;  /* 0x00000010d5007c0c */ /* 0x000fe2000bf23070 */
[----:B------:R2:W-:Y:S01]  /*3f40*/  STS [R233+0x12000], R198 ;  /* 0x012000c6e9007388 */ /* 0x0005e20000000800 */
[----:B---3--:R-:W-:Y:S01]  /*3f50*/  @!P0 FADD.FTZ R189, -R189, -RZ ;  /* 0x800000ffbdbd8221 */ /* 0x008fe20000010100 */
[----:B------:R-:W-:Y:S01]  /*3f60*/  ISETP.LE.U32.AND P0, PT, R197, UR16, PT ;  /* 0x00000010c5007c0c */ /* 0x000fe2000bf03070 */
[----:B------:R-:W-:Y:S04]  /*3f70*/  @!P4 FADD.FTZ R193, -R193, -RZ ;  /* 0x800000ffc1c1c221 */ /* 0x000fe80000010100 */
[----:B------:R-:W3:Y:S01]  /*3f80*/  MUFU.EX2 R192, R192 ;  /* 0x000000c000c07308 */ /* 0x000ee20000000800 */
[----:B------:R-:W-:Y:S09]  /*3f90*/  F2FP.RELU.F16.F32.PACK_AB R197, R190, R189 ;  /* 0x000000bdbec5723e */ /* 0x000ff200000008ff */
[----:B------:R2:W2:Y:S01]  /*3fa0*/  MUFU.EX2 R195, R199 ;  /* 0x000000c700c37308 */ /* 0x0004a20000000800 */
[----:B----4-:R-:W-:Y:S09]  /*3fb0*/  @!P5 FADD.FTZ R191, -R191, -RZ ;  /* 0x800000ffbfbfd221 */ /* 0x010ff20000010100 */
[----:B------:R-:W4:Y:S01]  /*3fc0*/  MUFU.EX2 R194, R194 ;  /* 0x000000c200c27308 */ /* 0x000f220000000800 */
[----:B---3--:R-:W-:Y:S01]  /*3fd0*/  @!P1 FADD.FTZ R192, -R192, -RZ ;  /* 0x800000ffc0c09221 */ /* 0x008fe20000010100 */
[----:B------:R-:W-:Y:S04]  /*3fe0*/  FSETP.GE.FTZ.AND P1, PT, R182, RZ, PT ;  /* 0x000000ffb600720b */ /* 0x000fe80003f36000 */
[----:B-1----:R-:W-:Y:S04]  /*3ff0*/  F2FP.RELU.F16.F32.PACK_AB R252, R192, R191 ;  /* 0x000000bfc0fc723e */ /* 0x002fe800000008ff */
[----:B------:R-:W1:Y:S01]  /*4000*/  MUFU.EX2 R196, R196 ;  /* 0x000000c400c47308 */ /* 0x000e620000000800 */
[----:B--2---:R-:W-:Y:S01]  /*4010*/  F2FP.RELU.F16.F32.PACK_AB R199, R188, R187 ;  /* 0x000000bbbcc7723e */ /* 0x004fe200000008ff */
[----:B------:R-:W-:Y:S01]  /*4020*/  @!P2 FADD.FTZ R195, -R195, -RZ ;  /* 0x800000ffc3c3a221 */ /* 0x000fe20000010100 */
[----:B------:R-:W-:Y:S03]  /*4030*/  FSETP.GE.FTZ.AND P2, PT, R181, RZ, PT ;  /* 0x000000ffb500720b */ /* 0x000fe60003f56000 */
[----:B------:R-:W-:Y:S01]  /*4040*/  STS [R233+0x12400], R199 ;  /* 0x012400c7e9007388 */ /* 0x000fe20000000800 */
[----:B----4-:R-:W-:Y:S03]  /*4050*/  @!P0 FADD.FTZ R194, -R194, -RZ ;  /* 0x800000ffc2c28221 */ /* 0x010fe60000010100 */
[----:B------:R-:W-:Y:S01]  /*4060*/  STS [R231+0x12000], R197 ;  /* 0x012000c5e7007388 */ /* 0x000fe20000000800 */
[----:B------:R-:W-:Y:S02]  /*4070*/  FSETP.GE.FTZ.AND P0, PT, R185, RZ, PT ;  /* 0x000000ffb900720b */ /* 0x000fe40003f16000 */
[----:B------:R-:W-:Y:S01]  /*4080*/  F2FP.RELU.F16.F32.PACK_AB R250, R194, R193 ;  /* 0x000000c1c2fa723e */ /* 0x000fe200000008ff */
[----:B------:R-:W-:Y:S01]  /*4090*/  STS [R231+0x12400], R252 ;  /* 0x012400fce7007388 */ /* 0x000fe20000000800 */
[----:B-1----:R-:W-:Y:S01]  /*40a0*/  @!P3 FADD.FTZ R196, -R196, -RZ ;  /* 0x800000ffc4c4b221 */ /* 0x002fe20000010100 */
[----:B------:R-:W-:Y:S02]  /*40b0*/  FSETP.GE.FTZ.AND P3, PT, R183, RZ, PT ;  /* 0x000000ffb700720b */ /* 0x000fe40003f76000 */
[----:B------:R-:W-:Y:S02]  /*40c0*/  STS [R237+0x12000], R250 ;  /* 0x012000faed007388 */ /* 0x000fe40000000800 */
[----:B------:R-:W-:Y:S05]  /*40d0*/  F2FP.RELU.F16.F32.PACK_AB R198, R196, R195 ;  /* 0x000000c3c4c6723e */ /* 0x000fea00000008ff */
        /* <DEDUP_REMOVED lines=42> */
[C---:B------:R-:W-:Y:S04]  /*4380*/  FADD.FTZ R199, -R180.reuse, R5 ;  /* 0x00000005b4c77221 */ /* 0x040fe80000010100 */
[-C--:B------:R-:W-:Y:S01]  /*4390*/  FSEL R198, R197, R180.reuse, P2 ;  /* 0x000000b4c5c67208 */ /* 0x080fe20001000000 */
[C---:B------:R-:W-:Y:S01]  /*43a0*/  FADD.FTZ R213, -R180.reuse, R8 ;  /* 0x00000008b4d57221 */ /* 0x040fe20000010100 */
[----:B------:R-:W-:Y:S02]  /*43b0*/  FSEL R199, R199, R180, P1 ;  /* 0x000000b4c7c77208 */ /* 0x000fe40000800000 */
[----:B------:R-:W-:Y:S01]  /*43c0*/  FSETP.GE.FTZ.AND P2, PT, R189, RZ, PT ;  /* 0x000000ffbd00720b */ /* 0x000fe20003f56000 */
[----:B------:R-:W-:Y:S01]  /*43d0*/  FMUL.FTZ R198, R181, R198 ;  /* 0x000000c6b5c67220 */ /* 0x000fe20000410000 */
[----:B------:R-:W-:Y:S01]  /*43e0*/  FSEL R250, R213, R180, P0 ;  /* 0x000000b4d5fa7208 */ /* 0x000fe20000000000 */
[----:B------:R-:W-:Y:S01]  /*43f0*/  FADD.FTZ R181, -R180, R9 ;  /* 0x00000009b4b57221 */ /* 0x000fe20000010100 */
[----:B------:R-:W-:Y:S01]  /*4400*/  FSETP.GE.FTZ.AND P0, PT, R186, RZ, PT ;  /* 0x000000ffba00720b */ /* 0x000fe20003f16000 */
[----:B------:R-:W-:Y:S01]  /*4410*/  FADD.FTZ R197, -R180, R13 ;  /* 0x0000000db4c57221 */ /* 0x000fe20000010100 */
[----:B------:R-:W-:Y:S01]  /*4420*/  FSETP.GE.FTZ.AND P1, PT, R190, RZ, PT ;  /* 0x000000ffbe00720b */ /* 0x000fe20003f36000 */
[----:B------:R-:W-:Y:S01]  /*4430*/  FMUL.FTZ R250, R185, R250 ;  /* 0x000000fab9fa7220 */ /* 0x000fe20000410000 */
[-C--:B------:R-:W-:Y:S01]  /*4440*/  FSEL R181, R181, R180.reuse, P0 ;  /* 0x000000b4b5b57208 */ /* 0x080fe20000000000 */
[----:B------:R-:W-:Y:S01]  /*4450*/  FADD.FTZ R185, -R180, R12 ;  /* 0x0000000cb4b97221 */ /* 0x000fe20000010100 */
[----:B------:R-:W-:Y:S01]  /*4460*/  FSETP.GE.FTZ.AND P0, PT, R194, RZ, PT ;  /* 0x000000ffc200720b */ /* 0x000fe20003f16000 */
[----:B------:R-:W-:Y:S01]  /*4470*/  FMUL.FTZ R199, R182, R199 ;  /* 0x000000c7b6c77220 */ /* 0x000fe20000410000 */
[-C--:B------:R-:W-:Y:S01]  /*4480*/  FSEL R197, R197, R180.reuse, P1 ;  /* 0x000000b4c5c57208 */ /* 0x080fe20000800000 */
[----:B------:R-:W-:Y:S01]  /*4490*/  FMUL.FTZ R181, R186, R181 ;  /* 0x000000b5bab57220 */ /* 0x000fe20000410000 */
[----:B------:R-:W-:Y:S01]  /*44a0*/  FSEL R182, R185, R180, P2 ;  /* 0x000000b4b9b67208 */ /* 0x000fe20001000000 */
[----:B------:R-:W-:Y:S01]  /*44b0*/  FADD.FTZ R185, -R180, R16 ;  /* 0x00000010b4b97221 */ /* 0x000fe20000010100 */
[----:B------:R-:W-:Y:S01]  /*44c0*/  FSETP.GE.FTZ.AND P1, PT, R193, RZ, PT ;  /* 0x000000ffc100720b */ /* 0x000fe20003f36000 */
[----:B------:R-:W-:Y:S01]  /*44d0*/  FMUL.FTZ R197, R190, R197 ;  /* 0x000000c5bec57220 */ /* 0x000fe20000410000 */
[----:B------:R-:W-:Y:S01]  /*44e0*/  F2FP.F16.F32.PACK_AB R250, R181, R250 ;  /* 0x000000fab5fa723e */ /* 0x000fe200000000ff */
[----:B------:R-:W-:Y:S01]  /*44f0*/  FMUL.FTZ R182, R189, R182 ;  /* 0x000000b6bdb67220 */ /* 0x000fe20000410000 */
[----:B------:R-:W-:Y:S01]  /*4500*/  FSEL R186, R185, R180, P1 ;  /* 0x000000b4b9ba7208 */ /* 0x000fe20000800000 */
[----:B------:R-:W-:Y:S01]  /*4510*/  FADD.FTZ R190, -R179, R7 ;  /* 0x00000007b3be7221 */ /* 0x000fe20000010100 */
[----:B------:R-:W-:Y:S01]  /*4520*/  F2FP.F16.F32.PACK_AB R198, R199, R198 ;  /* 0x000000c6c7c6723e */ /* 0x000fe200000000ff */
[----:B------:R-:W-:Y:S01]  /*4530*/  @P0 FADD.FTZ R180, -R180, R17 ;  /* 0x00000011b4b40221 */ /* 0x000fe20000010100 */
[----:B------:R-:W-:Y:S01]  /*4540*/  PLOP3.LUT P0, PT, PT, PT, UP2, 0x80, 0x0 ;  /* 0x000000000000781c */ /* 0x000fe20003f0f028 */
[----:B------:R-:W-:Y:S01]  /*4550*/  FMUL.FTZ R186, R193, R186 ;  /* 0x000000bac1ba7220 */ /* 0x000fe20000410000 */
[----:B------:R-:W-:Y:S01]  /*4560*/  FSETP.GE.FTZ.AND P2, PT, R184, RZ, PT ;  /* 0x000000ffb800720b */ /* 0x000fe20003f56000 */
[----:B------:R-:W-:Y:S01]  /*4570*/  FMUL.FTZ R181, R194, R180 ;  /* 0x000000b4c2b57220 */ /* 0x000fe20000410000 */
[----:B------:R-:W-:Y:S01]  /*4580*/  F2FP.F16.F32.PACK_AB R182, R197, R182 ;  /* 0x000000b6c5b6723e */ /* 0x000fe200000000ff */
[----:B------:R-:W-:Y:S08]  /*4590*/  FADD.FTZ R180, -R179, R6 ;  /* 0x00000006b3b47221 */ /* 0x000ff00000010100 */
[----:B------:R-:W-:Y:S05]  /*45a0*/  @!P0 BRA `(.L_x_677) ;  /* 0x0000000000548947 */ /* 0x000fea0003800000 */
        /* <DEDUP_REMOVED lines=21> */
.L_x_677:
[----:B------:R-:W-:Y:S01]  /*4700*/  FADD.FTZ R10, -R179, R10 ;  /* 0x0000000ab30a7221 */ /* 0x000fe20000010100 */
[----:B------:R-:W-:Y:S01]  /*4710*/  FSETP.GE.FTZ.AND P1, PT, R187, RZ, PT ;  /* 0x000000ffbb00720b */ /* 0x000fe20003f36000 */
[C---:B------:R-:W-:Y:S01]  /*4720*/  FADD.FTZ R4, -R179.reuse, R11 ;  /* 0x0000000bb3047221 */ /* 0x040fe20000010100 */
[-C--:B------:R-:W-:Y:S01]  /*4730*/  FSEL R5, R190, R179.reuse, P2 ;  /* 0x000000b3be057208 */ /* 0x080fe20001000000 */
[C---:B------:R-:W-:Y:S01]  /*4740*/  FADD.FTZ R6, -R179.reuse, R15 ;  /* 0x0000000fb3067221 */ /* 0x040fe20000010100 */
[-C--:B------:R-:W-:Y:S01]  /*4750*/  FSEL R10, R10, R179.reuse, P1 ;  /* 0x000000b30a0a7208 */ /* 0x080fe20000800000 */
[C---:B------:R-:W-:Y:S01]  /*4760*/  FADD.FTZ R14, -R179.reuse, R14 ;  /* 0x0000000eb30e7221 */ /* 0x040fe20000010100 */
[----:B------:R-:W-:Y:S01]  /*4770*/  FSEL R180, R180, R179, P3 ;  /* 0x000000b3b4b47208 */ /* 0x000fe20001800000 */
[----:B------:R-:W-:Y:S01]  /*4780*/  FMUL.FTZ R5, R184, R5 ;  /* 0x00000005b8057220 */ /* 0x000fe20000410000 */
[----:B------:R-:W-:Y:S01]  /*4790*/  FSETP.GE.FTZ.AND P2, PT, R188, RZ, PT ;  /* 0x000000ffbc00720b */ /* 0x000fe20003f56000 */
[----:B------:R-:W-:Y:S01]  /*47a0*/  FADD.FTZ R18, -R179, R18 ;  /* 0x00000012b3127221 */ /* 0x000fe20000010100 */
[----:B------:R-:W-:Y:S01]  /*47b0*/  FSETP.GE.FTZ.AND P1, PT, R196, RZ, PT ;  /* 0x000000ffc400720b */ /* 0x000fe20003f36000 */
[----:B------:R-:W-:Y:S01]  /*47c0*/  FMUL.FTZ R180, R183, R180 ;  /* 0x000000b4b7b47220 */ /* 0x000fe20000410000 */
[----:B------:R-:W-:Y:S01]  /*47d0*/  FSEL R7, R4, R179, P2 ;  /* 0x000000b304077208 */ /* 0x000fe20001000000 */
[----:B------:R-:W-:Y:S01]  /*47e0*/  FMUL.FTZ R10, R187, R10 ;  /* 0x0000000abb0a7220 */ /* 0x000fe20000410000 */
[----:B------:R-:W-:Y:S01]  /*47f0*/  FSETP.GE.FTZ.AND P3, PT, R192, RZ, PT ;  /* 0x000000ffc000720b */ /* 0x000fe20003f76000 */
[----:B------:R-:W-:Y:S01]  /*4800*/  STS [R229+0x10000], R198 ;  /* 0x010000c6e5007388 */ /* 0x000fe20000000800 */
[----:B------:R-:W-:Y:S01]  /*4810*/  FSETP.GE.FTZ.AND P4, PT, R191, RZ, PT ;  /* 0x000000ffbf00720b */ /* 0x000fe20003f96000 */
[----:B------:R-:W-:Y:S01]  /*4820*/  FMUL.FTZ R7, R188, R7 ;  /* 0x00000007bc077220 */ /* 0x000fe20000410000 */
[-C--:B------:R-:W-:Y:S02]  /*4830*/  FSEL R9, R6, R179.reuse, P3 ;  /* 0x000000b306097208 */ /* 0x080fe40001800000 */
[----:B------:R-:W-:Y:S02]  /*4840*/  FSEL R14, R14, R179, P4 ;  /* 0x000000b30e0e7208 */ /* 0x000fe40002000000 */
[----:B------:R-:W-:Y:S01]  /*4850*/  FSETP.GE.FTZ.AND P2, PT, R195, RZ, PT ;  /* 0x000000ffc300720b */ /* 0x000fe20003f56000 */
[----:B------:R-:W-:Y:S01]  /*4860*/  FMUL.FTZ R9, R192, R9 ;  /* 0x00000009c0097220 */ /* 0x000fe20000410000 */
[----:B------:R-:W-:Y:S01]  /*4870*/  F2FP.F16.F32.PACK_AB R180, R5, R180 ;  /* 0x000000b405b4723e */ /* 0x000fe200000000ff */
[----:B------:R-:W-:Y:S01]  /*4880*/  FMUL.FTZ R14, R191, R14 ;  /* 0x0000000ebf0e7220 */ /* 0x000fe20000410000 */
[----:B------:R-:W-:Y:S01]  /*4890*/  FSEL R18, R18, R179, P2 ;  /* 0x000000b312127208 */ /* 0x000fe20001000000 */
[----:B------:R-:W-:Y:S01]  /*48a0*/  @P1 FADD.FTZ R179, -R179, R19 ;  /* 0x00000013b3b31221 */ /* 0x000fe20000010100 */
[----:B------:R-:W-:Y:S01]  /*48b0*/  F2FP.F16.F32.PACK_AB R52, R7, R10 ;  /* 0x0000000a0734723e */ /* 0x000fe200000000ff */
[----:B------:R-:W-:Y:S01]  /*48c0*/  STS [R229+0x10400], R180 ;  /* 0x010400b4e5007388 */ /* 0x000fe20000000800 */
[----:B------:R-:W-:Y:S01]  /*48d0*/  F2FP.F16.F32.PACK_AB R60, R9, R14 ;  /* 0x0000000e093c723e */ /* 0x000fe200000000ff */
[----:B------:R-:W-:Y:S01]  /*48e0*/  FMUL.FTZ R18, R195, R18 ;  /* 0x00000012c3127220 */ /* 0x000fe20000410000 */
[----:B------:R-:W-:Y:S01]  /*48f0*/  FMUL.FTZ R179, R196, R179 ;  /* 0x000000b3c4b37220 */ /* 0x000fe20000410000 */
[----:B------:R-:W-:Y:S01]  /*4900*/  STS [R233+0x10000], R250 ;  /* 0x010000fae9007388 */ /* 0x000fe20000000800 */
[----:B------:R-:W-:Y:S02]  /*4910*/  F2FP.F16.F32.PACK_AB R186, R181, R186 ;  /* 0x000000bab5ba723e */ /* 0x000fe400000000ff */
[----:B------:R-:W-:Y:S01]  /*4920*/  LEA R213, R211, UR4, 0x1 ;  /* 0x00000004d3d57c11 */ /* 0x000fe2000f8e08ff */
[----:B------:R-:W-:Y:S01]  /*4930*/  STS [R233+0x10400], R52 ;  /* 0x01040034e9007388 */ /* 0x000fe20000000800 */
[----:B------:R-:W-:Y:S03]  /*4940*/  F2FP.F16.F32.PACK_AB R100, R179, R18 ;  /* 0x00000012b364723e */ /* 0x000fe600000000ff */
[----:B------:R-:W-:Y:S04]  /*4950*/  STS [R231+0x10000], R182 ;  /* 0x010000b6e7007388 */ /* 0x000fe80000000800 */
[----:B------:R-:W-:Y:S04]  /*4960*/  STS [R231+0x10400], R60 ;  /* 0x0104003ce7007388 */ /* 0x000fe80000000800 */
[----:B------:R-:W-:Y:S04]  /*4970*/  STS [R237+0x10000], R186 ;  /* 0x010000baed007388 */ /* 0x000fe80000000800 */
[----:B------:R-:W-:Y:S01]  /*4980*/  STS [R237+0x10400], R100 ;  /* 0x01040064ed007388 */ /* 0x000fe20000000800 */
[----:B------:R-:W-:Y:S06]  /*4990*/  BAR.SYNC.DEFER_BLOCKING 0x0 ;  /* 0x0000000000007b1d */ /* 0x000fec0000010000 */
[----:B------:R-:W-:Y:S04]  /*49a0*/  LDSM.16.MT88.4 R4, [R210+0x12000] ;  /* 0x01200000d204783b */ /* 0x000fe80000004200 */
[----:B------:R-:W2:Y:S04]  /*49b0*/  LDSM.16.MT88.4 R8, [R213+0x8000] ;  /* 0x00800000d508783b */ /* 0x000ea80000004200 */
[----:B-1----:R-:W1:Y:S04]  /*49c0*/  LDSM.16.MT88.4 R12, [R0+0x12000] ;  /* 0x01200000000c783b */ /* 0x002e680000004200 */
[----:B------:R-:W3:Y:S04]  /*49d0*/  LDSM.16.MT88.4 R16, [R213+0xa000] ;  /* 0x00a00000d510783b */ /* 0x000ee80000004200 */
[----:B------:R-:W-:Y:S04]  /*49e0*/  LDSM.16.MT88.4 R52, [R210+0x12800] ;  /* 0x01280000d234783b */ /* 0x000fe80000004200 */
[----:B------:R-:W4:Y:S04]  /*49f0*/  LDSM.16.MT88.4 R56, [R213+0x8800] ;  /* 0x00880000d538783b */ /* 0x000f280000004200 */
[----:B------:R-:W5:Y:S04]  /*4a00*/  LDSM.16.MT88.4 R60, [R0+0x12800] ;  /* 0x01280000003c783b */ /* 0x000f680000004200 */
[----:B------:R-:W5:Y:S01]  /*4a10*/  LDSM.16.MT88.4 R64, [R213+0xa800] ;  /* 0x00a80000d540783b */ /* 0x000f620000004200 */
[-C--:B--2---:R-:W-:Y:S06]  /*4a20*/  HMMA.16816.F32 R20, R4, R8.reuse, R20 ;  /* 0x000000080414723c */ /* 0x084fec0000001814 */
[C---:B-1----:R-:W-:Y:S06]  /*4a30*/  HMMA.16816.F32 R24, R12.reuse, R8, R24 ;  /* 0x000000080c18723c */ /* 0x042fec0000001818 */
        /* <DEDUP_REMOVED lines=61> */
.L_x_678:
[----:B------:R-:W-:Y:S01]  /*4e10*/  LDSM.16.M88.4 R64, [R209] ;  /* 0x00000000d140783b */ /* 0x000fe20000000200 */
[----:B------:R-:W-:Y:S03]  /*4e20*/  @UP2 UIADD3 UR17, UP0, UR10, -0x100, URZ ;  /* 0xffffff000a112890 */ /* 0x000fe6000ff1e03f */
[----:B------:R-:W2:Y:S01]  /*4e30*/  LDSM.16.MT88.4 R16, [R213+0xc000] ;  /* 0x00c00000d510783b */ /* 0x000ea20000004200 */
[----:B------:R-:W-:Y:S03]  /*4e40*/  @UP2 UIADD3.X UR14, UR11, -0x1, URZ, UP0, !UPT ;  /* 0xffffffff0b0e2890 */ /* 0x000fe600087fe43f */
[----:B------:R-:W1:Y:S01]  /*4e50*/  LDSM.16.M88.4 R60, [R209+0x1000] ;  /* 0x00100000d13c783b */ /* 0x000e620000000200 */
[----:B------:R-:W-:Y:S03]  /*4e60*/  @UP2 UMOV UR10, UR17 ;  /* 0x00000011000a2c82 */ /* 0x000fe60008000000 */
[----:B------:R-:W3:Y:S01]  /*4e70*/  LDSM.16.MT88.4 R100, [R213+0xe000] ;  /* 0x00e00000d564783b */ /* 0x000ee20000004200 */
[----:B------:R-:W-:Y:S01]  /*4e80*/  @UP2 UMOV UR11, UR14 ;  /* 0x0000000e000b2c82 */ /* 0x000fe20008000000 */
[----:B------:R-:W-:Y:S02]  /*4e90*/  ULOP3.LUT UR14, UR8, 0x1, URZ, 0xc0, !UPT ;  /* 0x00000001080e7892 */ /* 0x000fe4000f8ec03f */
[----:B------:R-:W-:Y:S02]  /*4ea0*/  LDSM.16.M88.4 R104, [R204] ;  /* 0x00000000cc68783b */ /* 0x000fe40000000200 */
[----:B------:R-:W-:Y:S02]  /*4eb0*/  UISETP.NE.U32.AND UP0, UPT, UR14, 0x1, UPT ;  /* 0x000000010e00788c */ /* 0x000fe4000bf05070 */
[----:B------:R-:W4:Y:S04]  /*4ec0*/  LDSM.16.MT88.4 R108, [R213+0xc800] ;  /* 0x00c80000d56c783b */ /* 0x000f280000004200 */
[----:B------:R-:W4:Y:S04]  /*4ed0*/  LDSM.16.M88.4 R176, [R204+0x1000] ;  /* 0x00100000ccb0783b */ /* 0x000f280000000200 */
[----:B------:R-:W4:Y:S04]  /*4ee0*/  LDSM.16.MT88.4 R180, [R213+0xe800] ;  /* 0x00e80000d5b4783b */ /* 0x000f280000004200 */
[----:B------:R-:W-:Y:S04]  /*4ef0*/  LDSM.16.M88.4 R184, [R202] ;  /* 0x00000000cab8783b */ /* 0x000fe80000000200 */
[----:B------:R-:W4:Y:S04]  /*4f00*/  LDSM.16.MT88.4 R188, [R213+0xd000] ;  /* 0x00d00000d5bc783b */ /* 0x000f280000004200 */
[----:B------:R-:W4:Y:S01]  /*4f10*/  LDSM.16.M88.4 R192, [R202+0x1000] ;  /* 0x00100000cac0783b */ /* 0x000f220000000200 */
[-C--:B--2---:R-:W-:Y:S03]  /*4f20*/  HMMA.16816.F32 R4, R64, R16.reuse, RZ ;  /* 0x000000104004723c */ /* 0x084fe600000018ff */
[----:B------:R-:W-:Y:S03]  /*4f30*/  LDSM.16.MT88.4 R196, [R213+0xd800] ;  /* 0x00d80000d5c4783b */ /* 0x000fe60000004200 */
        /* <DEDUP_REMOVED lines=16> */
[----:B------:R-:W3:Y:S04]  /*5040*/  LDSM.16.M88.4 R176, [R203+0x1000] ;  /* 0x00100000cbb0783b */ /* 0x000ee80000000200 */
[----:B------:R-:W-:Y:S01]  /*5050*/  @P0 IMAD.WIDE R180, R222, R235, UR10 ;  /* 0x0000000adeb40e25 */ /* 0x000fe2000f8e02eb */
[----:B------:R-:W-:Y:S01]  /*5060*/  HMMA.16816.F32 R64, R104, R182, R64 ;  /* 0x000000b66840723c */ /* 0x000fe20000001840 */
[----:B------:R-:W4:Y:S04]  /*5070*/  LDSM.16.MT88.4 R104, [R213+0xf800] ;  /* 0x00f80000d568783b */ /* 0x000f280000004200 */
[----:B------:R1:W5:Y:S01]  /*5080*/  @P0 LDG.E R239, desc[UR6][R180.64] ;  /* 0x00000006b4ef0981 */ /* 0x000362000c1e1900 */
[-C--:B------:R-:W-:Y:S03]  /*5090*/  HMMA.16816.F32 R4, R184, R188.reuse, R4 ;  /* 0x000000bcb804723c */ /* 0x080fe60000001804 */
[----:B------:R2:W5:Y:S03]  /*50a0*/  @P0 LDG.E R240, desc[UR6][R180.64+0x20] ;  /* 0x00002006b4f00981 */ /* 0x000566000c1e1900 */
[C---:B------:R-:W-:Y:S06]  /*50b0*/  HMMA.16816.F32 R8, R192.reuse, R188, R8 ;  /* 0x000000bcc008723c */ /* 0x040fec0000001808 */
[-C--:B------:R-:W-:Y:S06]  /*50c0*/  HMMA.16816.F32 R12, R192, R190.reuse, R12 ;  /* 0x000000bec00c723c */ /* 0x080fec000000180c */
[C---:B------:R-:W-:Y:S06]  /*50d0*/  HMMA.16816.F32 R16, R184.reuse, R190, R16 ;  /* 0x000000beb810723c */ /* 0x040fec0000001810 */
[-C--:B-1----:R-:W-:Y:S06]  /*50e0*/  HMMA.16816.F32 R52, R184, R100.reuse, R52 ;  /* 0x00000064b834723c */ /* 0x082fec0000001834 */
[C---:B------:R-:W-:Y:S06]  /*50f0*/  HMMA.16816.F32 R56, R192.reuse, R100, R56 ;  /* 0x00000064c038723c */ /* 0x040fec0000001838 */
[-C--:B------:R-:W-:Y:S01]  /*5100*/  HMMA.16816.F32 R60, R192, R102.reuse, R60 ;  /* 0x00000066c03c723c */ /* 0x080fe2000000183c */
[----:B------:R-:W-:Y:S05]  /*5110*/  IMAD.U32 R101, RZ, RZ, UR13 ;  /* 0x0000000dff657e24 */ /* 0x000fea000f8e00ff */
[----:B------:R-:W-:Y:S06]  /*5120*/  HMMA.16816.F32 R64, R184, R102, R64 ;  /* 0x00000066b840723c */ /* 0x000fec0000001840 */
[-C--:B--2---:R-:W-:Y:S05]  /*5130*/  HMMA.16816.F32 R4, R108, R196.reuse, R4 ;  /* 0x000000c46c04723c */ /* 0x084fea0000001804 */
[-C--:B------:R-:W-:Y:S01]  /*5140*/  LEA R102, P1, R101, R242.reuse, 0x2 ;  /* 0x000000f265667211 */ /* 0x080fe200078210ff */
[C---:B---3--:R-:W-:Y:S01]  /*5150*/  HMMA.16816.F32 R8, R176.reuse, R196, R8 ;  /* 0x000000c4b008723c */ /* 0x048fe20000001808 */
[----:B------:R-:W-:Y:S05]  /*5160*/  IMAD.U32 R101, RZ, RZ, UR39 ;  /* 0x00000027ff657e24 */ /* 0x000fea000f8e00ff */
[-C--:B------:R-:W-:Y:S06]  /*5170*/  HMMA.16816.F32 R12, R176, R198.reuse, R12 ;  /* 0x000000c6b00c723c */ /* 0x080fec000000180c */
[C---:B------:R-:W-:Y:S05]  /*5180*/  HMMA.16816.F32 R16, R108.reuse, R198, R16 ;  /* 0x000000c66c10723c */ /* 0x040fea0000001810 */
[----:B------:R-:W-:Y:S01]  /*5190*/  REDG.E.ADD.F32.FTZ.RN.STRONG.GPU desc[UR6][R242.64], R4 ;  /* 0x00000004f20079a6 */ /* 0x000fe2000c10f386 */
[-C--:B----4-:R-:W-:Y:S06]  /*51a0*/  HMMA.16816.F32 R52, R108, R104.reuse, R52 ;  /* 0x000000686c34723c */ /* 0x090fec0000001834 */
[C---:B------:R-:W-:Y:S06]  /*51b0*/  HMMA.16816.F32 R56, R176.reuse, R104, R56 ;  /* 0x00000068b038723c */ /* 0x040fec0000001838 */
[-C--:B------:R-:W-:Y:S01]  /*51c0*/  HMMA.16816.F32 R60, R176, R106.reuse, R60 ;  /* 0x0000006ab03c723c */ /* 0x080fe2000000183c */
[----:B------:R-:W-:Y:S05]  /*51d0*/  IMAD.U32 R105, RZ, RZ, UR13 ;  /* 0x0000000dff697e24 */ /* 0x000fea000f8e00ff */
[----:B------:R-:W-:Y:S01]  /*51e0*/  HMMA.16816.F32 R64, R108, R106, R64 ;  /* 0x0000006a6c40723c */ /* 0x000fe20000001840 */
[----:B------:R-:W-:Y:S04]  /*51f0*/  IMAD.U32 R177, RZ, RZ, UR18 ;  /* 0x00000012ffb17e24 */ /* 0x000fe8000f8e00ff */
[-C--:B------:R-:W-:Y:S01]  /*5200*/  LEA.HI.X.SX32 R103, R105, R243.reuse, 0x2, P1 ;  /* 0x000000f369677211 */ /* 0x080fe200008f16ff */
[----:B------:R-:W-:Y:S02]  /*5210*/  IMAD.U32 R105, RZ, RZ, UR18 ;  /* 0x00000012ff697e24 */ /* 0x000fe4000f8e00ff */
[----:B------:R-:W-:Y:S02]  /*5220*/  IMAD.U32 R107, RZ, RZ, UR40 ;  /* 0x00000028ff6b7e24 */ /* 0x000fe4000f8e00ff */
[----:B------:R1:W-:Y:S01]  /*5230*/  REDG.E.ADD.F32.FTZ.RN.STRONG.GPU desc[UR6][R102.64], R5 ;  /* 0x00000005660079a6 */ /* 0x0003e2000c10f386 */
[-C--:B------:R-:W-:Y:S01]  /*5240*/  LEA R106, P0, R105, R242.reuse, 0x2 ;  /* 0x000000f2696a7211 */ /* 0x080fe200078010ff */
[----:B------:R-:W-:Y:S01]  /*5250*/  IMAD.U32 R111, RZ, RZ, UR41 ;  /* 0x00000029ff6f7e24 */ /* 0x000fe2000f8e00ff */
[-C--:B------:R-:W-:Y:S01]  /*5260*/  LEA R104, P1, R107, R242.reuse, 0x2 ;  /* 0x000000f26b687211 */ /* 0x080fe200078210ff */
[----:B------:R-:W-:Y:S01]  /*5270*/  IMAD.U32 R109, RZ, RZ, UR41 ;  /* 0x00000029ff6d7e24 */ /* 0x000fe2000f8e00ff */
        /* <DEDUP_REMOVED lines=8> */
[-C--:B------:R-:W-:Y:S01]  /*5300*/  LEA.HI.X.SX32 R105, R105, R243.reuse, 0x2, P1 ;  /* 0x000000f369697211 */ /* 0x080fe200008f16ff */
[----:B------:R-:W-:Y:S02]  /*5310*/  IMAD.U32 R179, RZ, RZ, UR37 ;  /* 0x00000025ffb37e24 */ /* 0x000fe4000f8e00ff */
[----:B------:R3:W-:Y:S04]  /*5320*/  REDG.E.ADD.F32.FTZ.RN.STRONG.GPU desc[UR6][R100.64], R7 ;  /* 0x00000007640079a6 */ /* 0x0007e8000c10f386 */
[----:B------:R4:W-:Y:S01]  /*5330*/  REDG.E.ADD.F32.FTZ.RN.STRONG.GPU desc[UR6][R104.64], R8 ;  /* 0x00000008680079a6 */ /* 0x0009e2000c10f386 */
[----:B-1----:R-:W-:Y:S05]  /*5340*/  IMAD.U32 R5, RZ, RZ, UR39 ;  /* 0x00000027ff057e24 */ /* 0x002fea000f8e00ff */
[-C--:B------:R-:W-:Y:S01]  /*5350*/  LEA.HI.X.SX32 R109, R5, R243.reuse, 0x2, P0 ;  /* 0x000000f3056d7211 */ /* 0x080fe200000f16ff */
[----:B------:R-:W-:Y:S01]  /*5360*/  IMAD.U32 R5, RZ, RZ, UR38 ;  /* 0x00000026ff057e24 */ /* 0x000fe2000f8e00ff */
[-C--:B--2---:R-:W-:Y:S03]  /*5370*/  LEA R106, P0, R111, R242.reuse, 0x2 ;  /* 0x000000f26f6a7211 */ /* 0x084fe600078010ff */
[----:B------:R1:W-:Y:S01]  /*5380*/  REDG.E.ADD.F32.FTZ.RN.STRONG.GPU desc[UR6][R108.64], R9 ;  /* 0x000000096c0079a6 */ /* 0x0003e2000c10f386 */
[-C--:B------:R-:W-:Y:S01]  /*5390*/  LEA R110, P1, R5, R242.reuse, 0x2 ;  /* 0x000000f2056e7211 */ /* 0x080fe200078210ff */
[----:B------:R-:W-:Y:S01]  /*53a0*/  IMAD.U32 R5, RZ, RZ, UR26 ;  /* 0x0000001aff057e24 */ /* 0x000fe2000f8e00ff */
[-C--:B------:R-:W-:Y:S02]  /*53b0*/  LEA.HI.X.SX32 R107, R179, R243.reuse, 0x2, P0 ;  /* 0x000000f3b36b7211 */ /* 0x080fe400000f16ff */
[-C--:B------:R-:W-:Y:S01]  /*53c0*/  LEA.HI.X.SX32 R111, R177, R243.reuse, 0x2, P1 ;  /* 0x000000f3b16f7211 */ /* 0x080fe200008f16ff */
[----:B---3--:R-:W-:Y:S01]  /*53d0*/  IMAD.U32 R7, RZ, RZ, UR25 ;  /* 0x00000019ff077e24 */ /* 0x008fe2000f8e00ff */
[-C--:B------:R-:W-:Y:S01]  /*53e0*/  LEA R6, P1, R5, R242.reuse, 0x2 ;  /* 0x000000f205067211 */ /* 0x080fe200078210ff */
[----:B------:R-:W-:Y:S02]  /*53f0*/  IMAD.U32 R101, RZ, RZ, UR26 ;  /* 0x0000001aff657e24 */ /* 0x000fe4000f8e00ff */
[----:B------:R-:W-:Y:S01]  /*5400*/  REDG.E.ADD.F32.FTZ.RN.STRONG.GPU desc[UR6][R110.64], R10 ;  /* 0x0000000a6e0079a6 */ /* 0x000fe2000c10f386 */
[-C--:B------:R-:W-:Y:S01]  /*5410*/  LEA R176, P0, R7, R242.reuse, 0x2 ;  /* 0x000000f207b07211 */ /* 0x080fe200078010ff */
[----:B------:R-:W-:Y:S01]  /*5420*/  IMAD.U32 R5, RZ, RZ, UR25 ;  /* 0x00000019ff057e24 */ /* 0x000fe2000f8e00ff */
[-C--:B------:R-:W-:Y:S01]  /*5430*/  LEA.HI.X.SX32 R7, R101, R243.reuse, 0x2, P1 ;  /* 0x000000f365077211 */ /* 0x080fe200008f16ff */
[----:B------:R2:W-:Y:S01]  /*5440*/  REDG.E.ADD.F32.FTZ.RN.STRONG.GPU desc[UR6][R106.64], R11 ;  /* 0x0000000b6a0079a6 */ /* 0x0005e2000c10f386 */
[----:B------:R-:W-:Y:S02]  /*5450*/  IMAD.U32 R101, RZ, RZ, UR22 ;  /* 0x00000016ff657e24 */ /* 0x000fe4000f8e00ff */
[-C--:B------:R-:W-:Y:S01]  /*5460*/  LEA.HI.X.SX32 R177, R5, R243.reuse, 0x2, P0 ;  /* 0x000000f305b17211 */ /* 0x080fe200000f16ff */
[----:B------:R-:W-:Y:S01]  /*5470*/  REDG.E.ADD.F32.FTZ.RN.STRONG.GPU desc[UR6][R242.64+0x80], R16 ;  /* 0x00008010f20079a6 */ /* 0x000fe2000c10f386 */
[----:B----4-:R-:W-:Y:S01]  /*5480*/  IMAD.U32 R105, RZ, RZ, UR23 ;  /* 0x00000017ff697e24 */ /* 0x010fe2000f8e00ff */
[-C--:B------:R-:W-:Y:S01]  /*5490*/  LEA R8, P1, R101, R242.reuse, 0x2 ;  /* 0x000000f265087211 */ /* 0x080fe200078210ff */
[----:B------:R-:W-:Y:S01]  /*54a0*/  IMAD.U32 R5, RZ, RZ, UR35 ;  /* 0x00000023ff057e24 */ /* 0x000fe2000f8e00ff */
[----:B------:R3:W-:Y:S02]  /*54b0*/  REDG.E.ADD.F32.FTZ.RN.STRONG.GPU desc[UR6][R102.64+0x80], R17 ;  /* 0x00008011660079a6 */ /* 0x0007e4000c10f386 */
[-C--:B------:R-:W-:Y:S01]  /*54c0*/  LEA R4, P2, R105, R242.reuse, 0x2 ;  /* 0x000000f269047211 */ /* 0x080fe200078410ff */
[----:B------:R-:W-:Y:S01]  /*54d0*/  IMAD.U32 R105, RZ, RZ, UR33 ;  /* 0x00000021ff697e24 */ /* 0x000fe2000f8e00ff */
[----:B------:R4:W-:Y:S01]  /*54e0*/  REDG.E.ADD.F32.FTZ.RN.STRONG.GPU desc[UR6][R6.64], R18 ;  /* 0x00000012060079a6 */ /* 0x0009e2000c10f386 */
[----:B-1----:R-:W-:Y:S02]  /*54f0*/  IMAD.U32 R9, RZ, RZ, UR24 ;  /* 0x00000018ff097e24 */ /* 0x002fe4000f8e00ff */
[----:B------:R-:W-:Y:S01]  /*5500*/  IMAD.U32 R109, RZ, RZ, UR24 ;  /* 0x00000018ff6d7e24 */ /* 0x000fe2000f8e00ff */
[----:B------:R1:W-:Y:S02]  /*5510*/  REDG.E.ADD.F32.FTZ.RN.STRONG.GPU desc[UR6][R176.64], R19 ;  /* 0x00000013b00079a6 */ /* 0x0003e4000c10f386 */
[-C--:B------:R-:W-:Y:S01]  /*5520*/  LEA R100, P0, R9, R242.reuse, 0x2 ;  /* 0x000000f209647211 */ /* 0x080fe200078010ff */
[----:B------:R-:W-:Y:S03]  /*5530*/  IMAD.U32 R9, RZ, RZ, UR22 ;  /* 0x00000016ff097e24 */ /* 0x000fe6000f8e00ff */
[-C--:B------:R-:W-:Y:S02]  /*5540*/  LEA.HI.X.SX32 R101, R109, R243.reuse, 0x2, P0 ;  /* 0x000000f36d657211 */ /* 0x080fe400000f16ff */
[-C--:B------:R-:W-:Y:S01]  /*5550*/  LEA.HI.X.SX32 R9, R9, R243.reuse, 0x2, P1 ;  /* 0x000000f309097211 */ /* 0x080fe200008f16ff */
[----:B--2---:R-:W-:Y:S01]  /*5560*/  IMAD.U32 R11, RZ, RZ, UR23 ;  /* 0x00000017ff0b7e24 */ /* 0x004fe2000f8e00ff */
[-C--:B------:R-:W-:Y:S01]  /*5570*/  LEA R106, P0, R5, R242.reuse, 0x2 ;  /* 0x000000f2056a7211 */ /* 0x080fe200078010ff */
[----:B------:R2:W-:Y:S03]  /*5580*/  REDG.E.ADD.F32.FTZ.RN.STRONG.GPU desc[UR6][R100.64], R12 ;  /* 0x0000000c640079a6 */ /* 0x0005e6000c10f386 */
[-C--:B------:R-:W-:Y:S01]  /*5590*/  LEA.HI.X.SX32 R5, R11, R243.reuse, 0x2, P2 ;  /* 0x000000f30b057211 */ /* 0x080fe200010f16ff */
[----:B------:R-:W-:Y:S02]  /*55a0*/  IMAD.U32 R11, RZ, RZ, UR21 ;  /* 0x00000015ff0b7e24 */ /* 0x000fe4000f8e00ff */
[----:B---3--:R-:W-:Y:S02]  /*55b0*/  IMAD.U32 R17, RZ, RZ, UR32 ;  /* 0x00000020ff117e24 */ /* 0x008fe4000f8e00ff */
[----:B------:R3:W-:Y:S01]  /*55c0*/  REDG.E.ADD.F32.FTZ.RN.STRONG.GPU desc[UR6][R4.64], R13 ;  /* 0x0000000d040079a6 */ /* 0x0007e2000c10f386 */
[----:B----4-:R-:W-:Y:S03]  /*55d0*/  IMAD.U32 R7, RZ, RZ, UR35 ;  /* 0x00000023ff077e24 */ /* 0x010fe6000f8e00ff */
[----:B------:R4:W-:Y:S01]  /*55e0*/  REDG.E.ADD.F32.FTZ.RN.STRONG.GPU desc[UR6][R8.64], R14 ;  /* 0x0000000e080079a6 */ /* 0x0009e2000c10f386 */
[----:B-1----:R-:W-:Y:S01]  /*55f0*/  IMAD.U32 R19, RZ, RZ, UR32 ;  /* 0x00000020ff137e24 */ /* 0x002fe2000f8e00ff */
[-C--:B------:R-:W-:Y:S02]  /*5600*/  LEA.HI.X.SX32 R107, R7, R243.reuse, 0x2, P0 ;  /* 0x000000f3076b7211 */ /* 0x080fe400000f16ff */
[----:B------:R-:W-:Y:S02]  /*5610*/  MOV R7, UR33 ;  /* 0x0000002100077c02 */ /* 0x000fe40008000f00 */
[-C--:B------:R-:W-:Y:S01]  /*5620*/  LEA R16, P1, R19, R242.reuse, 0x2 ;  /* 0x000000f213107211 */ /* 0x080fe200078210ff */
[----:B------:R1:W-:Y:S01]  /*5630*/  REDG.E.ADD.F32.FTZ.RN.STRONG.GPU desc[UR6][R106.64], R15 ;  /* 0x0000000f6a0079a6 */ /* 0x0003e2000c10f386 */
[-C--:B------:R-:W-:Y:S01]  /*5640*/  LEA R18, P2, R7, R242.reuse, 0x2 ;  /* 0x000000f207127211 */ /* 0x080fe200078410ff */
[----:B------:R-:W-:Y:S01]  /*5650*/  IMAD.U32 R7, RZ, RZ, UR21 ;  /* 0x00000015ff077e24 */ /* 0x000fe2000f8e00ff */
[-C--:B------:R-:W-:Y:S01]  /*5660*/  LEA.HI.X.SX32 R17, R17, R243.reuse, 0x2, P1 ;  /* 0x000000f311117211 */ /* 0x080fe200008f16ff */
[----:B------:R-:W-:Y:S01]  /*5670*/  REDG.E.ADD.F32.FTZ.RN.STRONG.GPU desc[UR6][R242.64+0x100], R52 ;  /* 0x00010034f20079a6 */ /* 0x000fe2000c10f386 */
[-C--:B------:R-:W-:Y:S02]  /*5680*/  LEA.HI.X.SX32 R19, R105, R243.reuse, 0x2, P2 ;  /* 0x000000f369137211 */ /* 0x080fe400010f16ff */
[-C--:B--2---:R-:W-:Y:S01]  /*5690*/  LEA R100, P0, R11, R242.reuse, 0x2 ;  /* 0x000000f20b647211 */ /* 0x084fe200078010ff */
[----:B------:R2:W-:Y:S01]  /*56a0*/  REDG.E.ADD.F32.FTZ.RN.STRONG.GPU desc[UR6][R102.64+0x100], R53 ;  /* 0x00010035660079a6 */ /* 0x0005e2000c10f386 */
[----:B------:R-:W-:Y:S02]  /*56b0*/  IMAD.U32 R11, RZ, RZ, UR19 ;  /* 0x00000013ff0b7e24 */ /* 0x000fe4000f8e00ff */
[-C--:B------:R-:W-:Y:S01]  /*56c0*/  LEA.HI.X.SX32 R101, R7, R243.reuse, 0x2, P0 ;  /* 0x000000f307657211 */ /* 0x080fe200000f16ff */
[----:B------:R2:W-:Y:S01]  /*56d0*/  REDG.E.ADD.F32.FTZ.RN.STRONG.GPU desc[UR6][R18.64], R54 ;  /* 0x00000036120079a6 */ /* 0x0005e2000c10f386 */
[----:B------:R-:W-:Y:S02]  /*56e0*/  IMAD.U32 R7, RZ, RZ, UR20 ;  /* 0x00000014ff077e24 */ /* 0x000fe4000f8e00ff */
[----:B---3--:R-:W-:Y:S01]  /*56f0*/  IMAD.U32 R13, RZ, RZ, UR19 ;  /* 0x00000013ff0d7e24 */ /* 0x008fe2000f8e00ff */
[----:B------:R3:W-:Y:S01]  /*5700*/  REDG.E.ADD.F32.FTZ.RN.STRONG.GPU desc[UR6][R16.64], R55 ;  /* 0x00000037100079a6 */ /* 0x0007e2000c10f386 */
[----:B------:R-:W-:Y:S01]  /*5710*/  IMAD.U32 R5, RZ, RZ, UR31 ;  /* 0x0000001fff057e24 */ /* 0x000fe2000f8e00ff */
[-C--:B------:R-:W-:Y:S01]  /*5720*/  LEA R12, P2, R7, R242.reuse, 0x2 ;  /* 0x000000f2070c7211 */ /* 0x080fe200078410ff */
[----:B----4-:R-:W-:Y:S01]  /*5730*/  IMAD.U32 R9, RZ, RZ, UR34 ;  /* 0x00000022ff097e24 */ /* 0x010fe2000f8e00ff */
[-C--:B------:R-:W-:Y:S01]  /*5740*/  LEA R10, P1, R13, R242.reuse, 0x2 ;  /* 0x000000f20d0a7211 */ /* 0x080fe200078210ff */
[----:B------:R4:W-:Y:S01]  /*5750*/  REDG.E.ADD.F32.FTZ.RN.STRONG.GPU desc[UR6][R100.64], R56 ;  /* 0x00000038640079a6 */ /* 0x0009e2000c10f386 */
[----:B------:R-:W-:Y:S02]  /*5760*/  IMAD.U32 R7, RZ, RZ, UR34 ;  /* 0x00000022ff077e24 */ /* 0x000fe4000f8e00ff */
[-C--:B------:R-:W-:Y:S02]  /*5770*/  LEA.HI.X.SX32 R11, R11, R243.reuse, 0x2, P1 ;  /* 0x000000f30b0b7211 */ /* 0x080fe400008f16ff */
[-C--:B------:R-:W-:Y:S01]  /*5780*/  LEA R4, P0, R9, R242.reuse, 0x2 ;  /* 0x000000f209047211 */ /* 0x080fe200078010ff */
[----:B-1----:R-:W-:Y:S02]  /*5790*/  IMAD.U32 R15, RZ, RZ, UR20 ;  /* 0x00000014ff0f7e24 */ /* 0x002fe4000f8e00ff */
[----:B------:R-:W-:Y:S03]  /*57a0*/  IMAD.U32 R9, RZ, RZ, UR31 ;  /* 0x0000001fff097e24 */ /* 0x000fe6000f8e00ff */
[-C--:B------:R-:W-:Y:S01]  /*57b0*/  LEA.HI.X.SX32 R13, R15, R243.reuse, 0x2, P2 ;  /* 0x000000f30f0d7211 */ /* 0x080fe200010f16ff */
[----:B------:R-:W-:Y:S02]  /*57c0*/  IMAD.U32 R15, RZ, RZ, UR28 ;  /* 0x0000001cff0f7e24 */ /* 0x000fe4000f8e00ff */
[----:B--2---:R-:W-:Y:S02]  /*57d0*/  IMAD.U32 R53, RZ, RZ, UR30 ;  /* 0x0000001eff357e24 */ /* 0x004fe4000f8e00ff */
[----:B------:R1:W-:Y:S01]  /*57e0*/  REDG.E.ADD.F32.FTZ.RN.STRONG.GPU desc[UR6][R12.64], R57 ;  /* 0x000000390c0079a6 */ /* 0x0003e2000c10f386 */
[-C--:B------:R-:W-:Y:S01]  /*57f0*/  LEA R104, P2, R15, R242.reuse, 0x2 ;  /* 0x000000f20f687211 */ /* 0x080fe200078410ff */
[----:B------:R-:W-:Y:S01]  /*5800*/  IMAD.U32 R19, RZ, RZ, UR29 ;  /* 0x0000001dff137e24 */ /* 0x000fe2000f8e00ff */
[-C--:B------:R-:W-:Y:S01]  /*5810*/  LEA R54, P1, R5, R242.reuse, 0x2 ;  /* 0x000000f205367211 */ /* 0x080fe200078210ff */
[----:B------:R2:W-:Y:S01]  /*5820*/  REDG.E.ADD.F32.FTZ.RN.STRONG.GPU desc[UR6][R10.64], R58 ;  /* 0x0000003a0a0079a6 */ /* 0x0005e2000c10f386 */
[-C--:B------:R-:W-:Y:S01]  /*5830*/  LEA.HI.X.SX32 R5, R7, R243.reuse, 0x2, P0 ;  /* 0x000000f307057211 */ /* 0x080fe200000f16ff */
[----:B---3--:R-:W-:Y:S01]  /*5840*/  IMAD.U32 R17, RZ, RZ, UR29 ;  /* 0x0000001dff117e24 */ /* 0x008fe2000f8e00ff */
[-C--:B------:R-:W-:Y:S01]  /*5850*/  LEA.HI.X.SX32 R55, R9, R243.reuse, 0x2, P1 ;  /* 0x000000f309377211 */ /* 0x080fe200008f16ff */
[----:B------:R-:W-:Y:S01]  /*5860*/  IMAD.U32 R7, RZ, RZ, UR36 ;  /* 0x00000024ff077e24 */ /* 0x000fe2000f8e00ff */
[----:B------:R-:W-:Y:S01]  /*5870*/  MOV R9, UR30 ;  /* 0x0000001e00097c02 */ /* 0x000fe20008000f00 */
[----:B------:R3:W-:Y:S01]  /*5880*/  REDG.E.ADD.F32.FTZ.RN.STRONG.GPU desc[UR6][R4.64], R59 ;  /* 0x0000003b040079a6 */ /* 0x0007e2000c10f386 */
[-C--:B----4-:R-:W-:Y:S02]  /*5890*/  LEA R100, P3, R19, R242.reuse, 0x2 ;  /* 0x000000f213647211 */ /* 0x090fe400078610ff */
[-C--:B------:R-:W-:Y:S01]  /*58a0*/  LEA R18, P0, R9, R242.reuse, 0x2 ;  /* 0x000000f209127211 */ /* 0x080fe200078010ff */
[----:B------:R-:W-:Y:S01]  /*58b0*/  REDG.E.ADD.F32.FTZ.RN.STRONG.GPU desc[UR6][R242.64+0x180], R64 ;  /* 0x00018040f20079a6 */ /* 0x000fe2000c10f386 */
[-C--:B------:R-:W-:Y:S01]  /*58c0*/  LEA.HI.X.SX32 R101, R17, R243.reuse, 0x2, P3 ;  /* 0x000000f311657211 */ /* 0x080fe200018f16ff */
[----:B------:R-:W-:Y:S01]  /*58d0*/  IMAD.U32 R9, RZ, RZ, UR27 ;  /* 0x0000001bff097e24 */ /* 0x000fe2000f8e00ff */
[-C--:B------:R-:W-:Y:S01]  /*58e0*/  LEA.HI.X.SX32 R19, R53, R243.reuse, 0x2, P0 ;  /* 0x000000f335137211 */ /* 0x080fe200000f16ff */
[----:B------:R-:W-:Y:S01]  /*58f0*/  REDG.E.ADD.F32.FTZ.RN.STRONG.GPU desc[UR6][R102.64+0x180], R65 ;  /* 0x00018041660079a6 */ /* 0x000fe2000c10f386 */
[-C--:B------:R-:W-:Y:S03]  /*5900*/  LEA R108, P0, R7, R242.reuse, 0x2 ;  /* 0x000000f2076c7211 */ /* 0x080fe600078010ff */
[----:B------:R-:W-:Y:S04]  /*5910*/  REDG.E.ADD.F32.FTZ.RN.STRONG.GPU desc[UR6][R54.64], R66 ;  /* 0x00000042360079a6 */ /* 0x000fe8000c10f386 */
[----:B------:R-:W-:Y:S01]  /*5920*/  REDG.E.ADD.F32.FTZ.RN.STRONG.GPU desc[UR6][R18.64], R67 ;  /* 0x00000043120079a6 */ /* 0x000fe2000c10f386 */
[----:B-1----:R-:W-:Y:S03]  /*5930*/  IMAD.U32 R13, RZ, RZ, UR27 ;  /* 0x0000001bff0d7e24 */ /* 0x002fe6000f8e00ff */
[----:B------:R-:W-:Y:S01]  /*5940*/  REDG.E.ADD.F32.FTZ.RN.STRONG.GPU desc[UR6][R100.64], R60 ;  /* 0x0000003c640079a6 */ /* 0x000fe2000c10f386 */
[----:B--2---:R-:W-:Y:S01]  /*5950*/  IMAD.U32 R11, RZ, RZ, UR28 ;  /* 0x0000001cff0b7e24 */ /* 0x004fe2000f8e00ff */
[----:B------:R-:W-:Y:S02]  /*5960*/  LEA R106, P1, R13, R242, 0x2 ;  /* 0x000000f20d6a7211 */ /* 0x000fe400078210ff */
[----:B------:R-:W-:Y:S02]  /*5970*/  LDSM.16.MT88.4 R12, [R0+0x10000] ;  /* 0x01000000000c783b */ /* 0x000fe40000004200 */
[-C--:B------:R-:W-:Y:S01]  /*5980*/  LEA.HI.X.SX32 R105, R11, R243.reuse, 0x2, P2 ;  /* 0x000000f30b697211 */ /* 0x080fe200010f16ff */
[----:B---3--:R-:W-:Y:S01]  /*5990*/  IMAD.U32 R5, RZ, RZ, UR36 ;  /* 0x00000024ff057e24 */ /* 0x008fe2000f8e00ff */
[-C--:B------:R-:W-:Y:S01]  /*59a0*/  LEA.HI.X.SX32 R107, R9, R243.reuse, 0x2, P1 ;  /* 0x000000f3096b7211 */ /* 0x080fe200008f16ff */
[----:B------:R-:W-:Y:S01]  /*59b0*/  LDSM.16.MT88.4 R16, [R207+0x2000] ;  /* 0x00200000cf10783b */ /* 0x000fe20000004200 */
[----:B------:R-:W-:Y:S01]  /*59c0*/  ISETP.LT.AND P1, PT, RZ, UR8, PT ;  /* 0x00000008ff007c0c */ /* 0x000fe2000bf21270 */
[----:B------:R-:W-:Y:S01]  /*59d0*/  UIADD3 UR8, UR8, -0x1, URZ ;  /* 0xffffffff08087890 */ /* 0x000fe2000fffe03f */
[----:B------:R-:W-:Y:S01]  /*59e0*/  LEA.HI.X.SX32 R109, R5, R243, 0x2, P0 ;  /* 0x000000f3056d7211 */ /* 0x000fe200000f16ff */
[----:B------:R-:W-:Y:S01]  /*59f0*/  REDG.E.ADD.F32.FTZ.RN.STRONG.GPU desc[UR6][R104.64], R61 ;  /* 0x0000003d680079a6 */ /* 0x000fe2000c10f386 */
[----:B------:R-:W-:Y:S01]  /*5a00*/  PLOP3.LUT P0, PT, PT, PT, UP0, 0x80, 0x0 ;  /* 0x000000000000781c */ /* 0x000fe20003f0f008 */
[----:B------:R-:W-:Y:S02]  /*5a10*/  @UP2 UIADD3 UR12, UP0, UR12, -0x100, URZ ;  /* 0xffffff000c0c2890 */ /* 0x000fe4000ff1e03f */
[----:B------:R-:W-:Y:S02]  /*5a20*/  REDG.E.ADD.F32.FTZ.RN.STRONG.GPU desc[UR6][R106.64], R62 ;  /* 0x0000003e6a0079a6 */ /* 0x000fe4000c10f386 */
[----:B------:R-:W-:Y:S02]  /*5a30*/  @UP2 UIADD3.X UR9, UR9, -0x1, URZ, UP0, !UPT ;  /* 0xffffffff09092890 */ /* 0x000fe400087fe43f */
[----:B------:R-:W-:Y:S04]  /*5a40*/  REDG.E.ADD.F32.FTZ.RN.STRONG.GPU desc[UR6][R108.64], R63 ;  /* 0x0000003f6c0079a6 */ /* 0x000fe8000c10f386 */
[----:B------:R-:W-:Y:S04]  /*5a50*/  LDSM.16.MT88.4 R4, [R210+0x10000] ;  /* 0x01000000d204783b */ /* 0x000fe80000004200 */
[----:B------:R-:W1:Y:S04]  /*5a60*/  LDSM.16.MT88.4 R8, [R207] ;  /* 0x00000000cf08783b */ /* 0x000e680000004200 */
[----:B------:R-:W-:Y:S04]  /*5a70*/  LDSM.16.MT88.4 R52, [R210+0x10800] ;  /* 0x01080000d234783b */ /* 0x000fe80000004200 */
[----:B------:R-:W2:Y:S04]  /*5a80*/  LDSM.16.MT88.4 R56, [R207+0x800] ;  /* 0x00080000cf38783b */ /* 0x000ea80000004200 */
[----:B------:R-:W3:Y:S04]  /*5a90*/  LDSM.16.MT88.4 R64, [R0+0x10800] ;  /* 0x010800000040783b */ /* 0x000ee80000004200 */
[----:B------:R-:W4:Y:S04]  /*5aa0*/  LDSM.16.MT88.4 R100, [R207+0x2800] ;  /* 0x00280000cf64783b */ /* 0x000f280000004200 */
[----:B------:R-:W-:Y:S01]  /*5ab0*/  LDSM.16.MT88.4 R60, [R0+0x11800] ;  /* 0x01180000003c783b */ /* 0x000fe20000004200 */
[-C--:B-1----:R-:W-:Y:S06]  /*5ac0*/  HMMA.16816.F32 R68, R4, R8.reuse, R68 ;  /* 0x000000080444723c */ /* 0x082fec0000001844 */
[C---:B------:R-:W-:Y:S06]  /*5ad0*/  HMMA.16816.F32 R72, R12.reuse, R8, R72 ;  /* 0x000000080c48723c */ /* 0x040fec0000001848 */
        /* <DEDUP_REMOVED lines=8> */
[----:B------:R-:W1:Y:S04]  /*5b60*/  LDSM.16.MT88.4 R4, [R210+0x11000] ;  /* 0x01100000d204783b */ /* 0x000e680000004200 */
[----:B------:R-:W1:Y:S01]  /*5b70*/  LDSM.16.MT88.4 R16, [R207+0x3000] ;  /* 0x00300000cf10783b */ /* 0x000e620000004200 */
[-C--:B--2---:R-:W-:Y:S06]  /*5b80*/  HMMA.16816.F32 R68, R52, R56.reuse, R68 ;  /* 0x000000383444723c */ /* 0x084fec0000001844 */
[C---:B---3--:R-:W-:Y:S06]  /*5b90*/  HMMA.16816.F32 R72, R64.reuse, R56, R72 ;  /* 0x000000384048723c */ /* 0x048fec0000001848 */
[-C--:B------:R-:W-:Y:S06]  /*5ba0*/  HMMA.16816.F32 R76, R64, R58.reuse, R76 ;  /* 0x0000003a404c723c */ /* 0x080fec000000184c */
[C---:B------:R-:W-:Y:S01]  /*5bb0*/  HMMA.16816.F32 R80, R52.reuse, R58, R80 ;  /* 0x0000003a3450723c */ /* 0x040fe20000001850 */
[----:B------:R-:W-:Y:S05]  /*5bc0*/  LDSM.16.MT88.4 R56, [R207+0x1800] ;  /* 0x00180000cf38783b */ /* 0x000fea0000004200 */
[-C--:B----4-:R-:W-:Y:S06]  /*5bd0*/  HMMA.16816.F32 R84, R52, R100.reuse, R84 ;  /* 0x000000643454723c */ /* 0x090fec0000001854 */
[C---:B------:R-:W-:Y:S06]  /*5be0*/  HMMA.16816.F32 R88, R64.reuse, R100, R88 ;  /* 0x000000644058723c */ /* 0x040fec0000001858 */
[-C--:B------:R-:W-:Y:S01]  /*5bf0*/  HMMA.16816.F32 R92, R64, R102.reuse, R92 ;  /* 0x00000066405c723c */ /* 0x080fe2000000185c */
[----:B------:R-:W-:Y:S05]  /*5c00*/  LDSM.16.MT88.4 R64, [R207+0x3800] ;  /* 0x00380000cf40783b */ /* 0x000fea0000004200 */
[----:B------:R-:W-:Y:S01]  /*5c10*/  HMMA.16816.F32 R96, R52, R102, R96 ;  /* 0x000000663460723c */ /* 0x000fe20000001860 */
[----:B------:R-:W2:Y:S05]  /*5c20*/  LDSM.16.MT88.4 R52, [R210+0x11800] ;  /* 0x01180000d234783b */ /* 0x000eaa0000004200 */
[-C--:B-1----:R-:W-:Y:S06]  /*5c30*/  HMMA.16816.F32 R68, R4, R8.reuse, R68 ;  /* 0x000000080444723c */ /* 0x082fec0000001844 */
        /* <DEDUP_REMOVED lines=8> */
[C---:B------:R-:W-:Y:S01]  /*5cc0*/  VIADD R4, R207.reuse, 0xffffc000 ;  /* 0xffffc000cf047836 */ /* 0x040fe20000000000 */
[C---:B------:R-:W-:Y:S05]  /*5cd0*/  HMMA.16816.F32 R72, R60.reuse, R56, R72 ;  /* 0x000000383c48723c */ /* 0x040fea0000001848 */
[----:B------:R-:W-:Y:S01]  /*5ce0*/  @P0 VIADD R4, R207, 0x4000 ;  /* 0x00004000cf040836 */ /* 0x000fe20000000000 */
[-C--:B------:R-:W-:Y:S05]  /*5cf0*/  HMMA.16816.F32 R76, R60, R58.reuse, R76 ;  /* 0x0000003a3c4c723c */ /* 0x080fea000000184c */
[----:B------:R-:W-:Y:S01]  /*5d00*/  IMAD.MOV.U32 R207, RZ, RZ, R4 ;  /* 0x000000ffffcf7224 */ /* 0x000fe200078e0004 */
        /* <DEDUP_REMOVED lines=9> */
[----:B------:R-:W-:-:S05]  /*5da0*/  UISETP.NE.AND UP0, UPT, UR58, -0x1, UPT ;  /* 0xffffffff3a00788c */ /* 0x000fca000bf05270 */
[----:B------:R-:W-:Y:S01]  /*5db0*/  ULDC UR8, c[0x0][0x390] ;  /* 0x0000e40000087ab9 */ /* 0x000fe20000000800 */
[----:B------:R-:W-:Y:S01]  /*5dc0*/  ULDC UR9, c[0x0][0x38c] ;  /* 0x0000e30000097ab9 */ /* 0x000fe20000000800 */
        /* <DEDUP_REMOVED lines=57> */
[----:B------:R-:W-:Y:S01]  /*6160*/  FMUL.FTZ R28, R28, UR9 ;  /* 0x000000091c1c7c20 */ /* 0x000fe20008410000 */
[----:B------:R-:W-:Y:S01]  /*6170*/  FMUL.FTZ R29, R29, UR9 ;  /* 0x000000091d1d7c20 */ /* 0x000fe20008410000 */
[----:B------:R1:W-:Y:S01]  /*6180*/  STS [R230+0x400], R71 ;  /* 0x00040047e6007388 */ /* 0x0003e20000000800 */
        /* <DEDUP_REMOVED lines=11> */
[----:B------:R1:W-:Y:S01]  /*6240*/  STS [R230+0x1000], R73 ;  /* 0x00100049e6007388 */ /* 0x0003e20000000800 */
        /* <DEDUP_REMOVED lines=25> */
[----:B------:R-:W-:Y:S01]  /*63e0*/  @UP0 UIADD3 UR12, UR57, UR58, URZ ;  /* 0x0000003a390c0290 */ /* 0x000fe2000fffe03f */
[----:B------:R-:W-:Y:S01]  /*63f0*/  F2FP.F16.F32.PACK_AB R29, R29, R28 ;  /* 0x0000001c1d1d723e */ /* 0x000fe200000000ff */
[----:B------:R1:W-:Y:S01]  /*6400*/  STS [R232+0x2400], R99 ;  /* 0x00240063e8007388 */ /* 0x0003e20000000800 */
[----:B------:R-:W-:Y:S01]  /*6410*/  F2FP.F16.F32.PACK_AB R31, R31, R30 ;  /* 0x0000001e1f1f723e */ /* 0x000fe200000000ff */
[----:B------:R-:W-:Y:S01]  /*6420*/  @UP0 ULDC.64 UR8, c[0x0][0x450] ;  /* 0x0001140000080ab9 */ /* 0x000fe20000000a00 */
[----:B------:R-:W-:Y:S01]  /*6430*/  F2FP.F16.F32.PACK_AB R37, R37, R36 ;  /* 0x000000242525723e */ /* 0x000fe200000000ff */
[----:B------:R1:W-:Y:S01]  /*6440*/  STS [R230+0x3000], R89 ;  /* 0x00300059e6007388 */ /* 0x0003e20000000800 */
        /* <DEDUP_REMOVED lines=45> */
.L_x_680:
[----:B------:R-:W-:Y:S01]  /*6720*/  @UP0 UIADD3 UR13, UR57, UR58, URZ ;  /* 0x0000003a390d0290 */ /* 0x000fe2000fffe03f */
[----:B------:R-:W-:Y:S01]  /*6730*/  @UP0 ULDC.64 UR10, c[0x0][0x458] ;  /* 0x00011600000a0ab9 */ /* 0x000fe20000000a00 */
[----:B------:R-:W-:Y:S02]  /*6740*/  USHF.L.U32 UR12, UR56, 0x6, URZ ;  /* 0x00000006380c7899 */ /* 0x000fe4000800063f */
        /* <DEDUP_REMOVED lines=16> */
.L_x_681:
[----:B------:R-:W-:Y:S01]  /*6850*/  BAR.SYNC.DEFER_BLOCKING 0x0 ;  /* 0x0000000000007b1d */ /* 0x000fe20000010000 */
[----:B------:R-:W-:Y:S01]  /*6860*/  USHF.R.S32.HI UR13, URZ, 0x1f, UR12 ;  /* 0x0000001f3f0d7899 */ /* 0x000fe2000801140c */
[--C-:B-1----:R-:W-:Y:S01]  /*6870*/  SHF.R.S32.HI R33, RZ, 0x1f, R220.reuse ;  /* 0x0000001fff217819 */ /* 0x102fe200000114dc */
[----:B------:R-:W-:Y:S01]  /*6880*/  IMAD.U32 R5, RZ, RZ, UR8 ;  /* 0x00000008ff057e24 */ /* 0x000fe2000f8e00ff */
[----:B------:R-:W-:Y:S01]  /*6890*/  UIMAD UR5, UR56, -0x40, UR5 ;  /* 0xffffffc0380578a4 */ /* 0x000fe2000f8e0205 */
[----:B------:R-:W-:Y:S01]  /*68a0*/  IMAD.MOV.U32 R32, RZ, RZ, R220 ;  /* 0x000000ffff207224 */ /* 0x000fe200078e00dc */
[----:B------:R-:W-:Y:S01]  /*68b0*/  UIMAD UR15, UR13, UR8, URZ ;  /* 0x000000080d0f72a4 */ /* 0x000fe2000f8e023f */
[----:B------:R-:W-:Y:S01]  /*68c0*/  IADD3 R4, R217, 0x20, RZ ;  /* 0x00000020d9047810 */ /* 0x000fe20007ffe0ff */
[----:B------:R-:W-:Y:S01]  /*68d0*/  USHF.R.S32.HI UR21, URZ, 0x1f, UR61 ;  /* 0x0000001f3f157899 */ /* 0x000fe2000801143d */
[----:B------:R-:W-:Y:S01]  /*68e0*/  IMAD.WIDE.U32 R6, R5, UR12, R32 ;  /* 0x0000000c05067c25 */ /* 0x000fe2000f8e0020 */
[----:B------:R-:W-:Y:S01]  /*68f0*/  UIMAD UR15, UR12, UR9, UR15 ;  /* 0x000000090c0f72a4 */ /* 0x000fe2000f8e020f */
[----:B------:R-:W-:Y:S01]  /*6900*/  ISETP.GE.AND P2, PT, R217, UR5, PT ;  /* 0x00000005d9007c0c */ /* 0x000fe2000bf46270 */
[----:B------:R-:W-:Y:S01]  /*6910*/  ULDC.64 UR16, c[0x0][0x468] ;  /* 0x00011a0000107ab9 */ /* 0x000fe20000000a00 */
[----:B------:R-:W-:Y:S01]  /*6920*/  BSSY B0, `(.L_x_682) ;  /* 0x000001d000007945 */ /* 0x000fe20003800000 */
[----:B------:R-:W-:Y:S01]  /*6930*/  IADD3 R6, P0, R6, UR19, RZ ;  /* 0x0000001306067c10 */ /* 0x000fe2000ff1e0ff */
[----:B------:R-:W-:Y:S01]  /*6940*/  IMAD.U32 R34, RZ, RZ, UR16 ;  /* 0x00000010ff227e24 */ /* 0x000fe2000f8e00ff */
[----:B------:R-:W-:Y:S01]  /*6950*/  ISETP.GE.AND P1, PT, R4, UR5, PT ;  /* 0x0000000504007c0c */ /* 0x000fe2000bf26270 */
[----:B------:R-:W-:Y:S01]  /*6960*/  IMAD.U32 R5, RZ, RZ, UR15 ;  /* 0x0000000fff057e24 */ /* 0x000fe2000f8e00ff */
[----:B------:R-:W-:Y:S01]  /*6970*/  UIMAD UR15, UR21, UR16, URZ ;  /* 0x00000010150f72a4 */ /* 0x000fe2000f8e023f */
[----:B------:R-:W-:-:S03]  /*6980*/  SHF.R.S32.HI R28, RZ, 0x1f, R217 ;  /* 0x0000001fff1c7819 */ /* 0x000fc600000114d9 */
[----:B------:R-:W-:Y:S01]  /*6990*/  IADD3.X R7, R7, UR20, R5, P0, !PT ;  /* 0x0000001407077c10 */ /* 0x000fe200087fe405 */
[----:B------:R-:W-:Y:S01]  /*69a0*/  UIMAD UR17, UR61, UR17, UR15 ;  /* 0x000000113d1172a4 */ /* 0x000fe2000f8e020f */
[----:B------:R1:W2:Y:S01]  /*69b0*/  LDS.128 R24, [R228+0xd000] ;  /* 0x00d00000e4187984 */ /* 0x0002a20000000c00 */
[----:B------:R-:W-:-:S03]  /*69c0*/  IMAD.WIDE.U32 R34, R34, UR61, R6 ;  /* 0x0000003d22227c25 */ /* 0x000fc6000f8e0006 */
[----:B------:R1:W3:Y:S04]  /*69d0*/  LDS.128 R20, [R228+0xf000] ;  /* 0x00f00000e4147984 */ /* 0x0002e80000000c00 */
[----:B------:R1:W4:Y:S01]  /*69e0*/  LDS.128 R16, [R228+0x11000] ;  /* 0x01100000e4107984 */ /* 0x0003220000000c00 */
[----:B------:R-:W-:-:S03]  /*69f0*/  IADD3 R29, R35, UR17, RZ ;  /* 0x00000011231d7c10 */ /* 0x000fc6000fffe0ff */
[----:B------:R1:W1:Y:S01]  /*6a00*/  LDS.128 R12, [R228+0x13000] ;  /* 0x01300000e40c7984 */ /* 0x0002620000000c00 */
[----:B------:R-:W-:Y:S05]  /*6a10*/  @P2 BRA `(.L_x_683) ;  /* 0x0000000000342947 */ /* 0x000fea0003800000 */
[----:B------:R-:W2:Y:S01]  /*6a20*/  LDS.128 R4, [R228+0xc000] ;  /* 0x00c00000e4047984 */ /* 0x000ea20000000c00 */
[----:B------:R-:W-:Y:S01]  /*6a30*/  MOV R36, R34 ;  /* 0x0000002200247202 */ /* 0x000fe20000000f00 */
[----:B------:R-:W-:Y:S01]  /*6a40*/  IMAD R30, R28, UR8, RZ ;  /* 0x000000081c1e7c24 */ /* 0x000fe2000f8e02ff */
[----:B------:R-:W-:Y:S01]  /*6a50*/  MOV R37, R29 ;  /* 0x0000001d00257202 */ /* 0x000fe20000000f00 */
[----:B------:R-:W3:Y:S01]  /*6a60*/  LDS.128 R8, [R228+0xe000] ;  /* 0x00e00000e4087984 */ /* 0x000ee20000000c00 */
[----:B------:R-:W-:Y:S01]  /*6a70*/  ULDC.64 UR16, c[0x0][0x3f0] ;  /* 0x0000fc0000107ab9 */ /* 0x000fe20000000a00 */
[C---:B------:R-:W-:Y:S02]  /*6a80*/  IMAD R30, R217.reuse, UR9, R30 ;  /* 0x00000009d91e7c24 */ /* 0x040fe4000f8e021e */
[----:B------:R-:W-:-:S05]  /*6a90*/  IMAD.WIDE.U32 R36, R217, UR8, R36 ;  /* 0x00000008d9247c25 */ /* 0x000fca000f8e0024 */
[----:B------:R-:W-:Y:S02]  /*6aa0*/  IADD3 R30, R37, R30, RZ ;  /* 0x0000001e251e7210 */ /* 0x000fe40007ffe0ff */
[----:B------:R-:W-:-:S04]  /*6ab0*/  LEA R38, P0, R36, UR16, 0x1 ;  /* 0x0000001024267c11 */ /* 0x000fc8000f8008ff */
[----:B------:R-:W-:-:S05]  /*6ac0*/  LEA.HI.X R39, R36, UR17, R30, 0x1, P0 ;  /* 0x0000001124277c11 */ /* 0x000fca00080f0c1e */
[----:B--2---:R2:W-:Y:S04]  /*6ad0*/  STG.E.128 desc[UR6][R38.64], R4 ;  /* 0x0000000426007986 */ /* 0x0045e8000c101d06 */
[----:B---3--:R2:W-:Y:S02]  /*6ae0*/  STG.E.128 desc[UR6][R38.64+0x80], R8 ;  /* 0x0000800826007986 */ /* 0x0085e4000c101d06 */
.L_x_683:
[----:B------:R-:W-:Y:S05]  /*6af0*/  BSYNC B0 ;  /* 0x0000000000007941 */ /* 0x000fea0003800000 */
.L_x_682:
[----:B------:R-:W-:Y:S04]  /*6b00*/  BSSY B0, `(.L_x_684) ;  /* 0x000000f000007945 */ /* 0x000fe80003800000 */
[----:B------:R-:W-:Y:S05]  /*6b10*/  @P1 BRA `(.L_x_685) ;  /* 0x0000000000341947 */ /* 0x000fea0003800000 */
[----:B--2---:R-:W-:Y:S01]  /*6b20*/  IADD3 R5, P0, R217, 0x20, RZ ;  /* 0x00000020d9057810 */ /* 0x004fe20007f1e0ff */
        /* <DEDUP_REMOVED lines=10> */
[----:B------:R2:W-:Y:S04]  /*6bd0*/  STG.E.128 desc[UR6][R8.64], R24 ;  /* 0x0000001808007986 */ /* 0x0005e8000c101d06 */
[----:B---3--:R2:W-:Y:S02]  /*6be0*/  STG.E.128 desc[UR6][R8.64+0x80], R20 ;  /* 0x0000801408007986 */ /* 0x0085e4000c101d06 */
.L_x_685:
[----:B------:R-:W-:Y:S05]  /*6bf0*/  BSYNC B0 ;  /* 0x0000000000007941 */ /* 0x000fea0003800000 */
.L_x_684:
[----:B--2---:R2:W1:Y:S01]  /*6c00*/  LDS.128 R8, [R228+0x10000] ;  /* 0x01000000e4087984 */ /* 0x0044620000000c00 */
[----:B---3--:R-:W-:Y:S01]  /*6c10*/  IMAD.U32 R21, RZ, RZ, UR10 ;  /* 0x0000000aff157e24 */ /* 0x008fe2000f8e00ff */
[----:B------:R-:W-:Y:S01]  /*6c20*/  UIMAD UR13, UR13, UR10, URZ ;  /* 0x0000000a0d0d72a4 */ /* 0x000fe2000f8e023f */
[----:B------:R-:W-:Y:S01]  /*6c30*/  BSSY B0, `(.L_x_686) ;  /* 0x000001a000007945 */ /* 0x000fe20003800000 */
[----:B------:R2:W3:Y:S01]  /*6c40*/  LDS.128 R4, [R228+0x12000] ;  /* 0x01200000e4047984 */ /* 0x0004e20000000c00 */
[----:B------:R-:W-:Y:S01]  /*6c50*/  IMAD.WIDE.U32 R20, R21, UR12, R32 ;  /* 0x0000000c15147c25 */ /* 0x000fe2000f8e0020 */
[----:B------:R-:W-:Y:S02]  /*6c60*/  UIMAD UR12, UR12, UR11, UR13 ;  /* 0x0000000b0c0c72a4 */ /* 0x000fe4000f8e020d */
[----:B------:R-:W-:Y:S01]  /*6c70*/  USHF.R.S32.HI UR5, URZ, 0x1f, UR61 ;  /* 0x0000001f3f057899 */ /* 0x000fe2000801143d */
[----:B------:R-:W-:Y:S01]  /*6c80*/  IADD3 R22, P0, R20, UR14, RZ ;  /* 0x0000000e14167c10 */ /* 0x000fe2000ff1e0ff */
[----:B------:R-:W-:-:S02]  /*6c90*/  ULDC.64 UR8, c[0x0][0x470] ;  /* 0x00011c0000087ab9 */ /* 0x000fc40000000a00 */
[----:B------:R-:W-:Y:S01]  /*6ca0*/  IMAD.U32 R20, RZ, RZ, UR12 ;  /* 0x0000000cff147e24 */ /* 0x000fe2000f8e00ff */
[----:B------:R-:W-:-:S04]  /*6cb0*/  UIMAD UR5, UR5, UR8, URZ ;  /* 0x00000008050572a4 */ /* 0x000fc8000f8e023f */
[----:B------:R-:W-:Y:S01]  /*6cc0*/  IADD3.X R23, R21, UR18, R20, P0, !PT ;  /* 0x0000001215177c10 */ /* 0x000fe200087fe414 */
[----:B------:R-:W-:Y:S01]  /*6cd0*/  UIMAD UR9, UR61, UR9, UR5 ;  /* 0x000000093d0972a4 */ /* 0x000fe2000f8e0205 */
[----:B------:R-:W-:-:S05]  /*6ce0*/  MOV R20, UR8 ;  /* 0x0000000800147c02 */ /* 0x000fca0008000f00 */
[----:B------:R-:W-:-:S05]  /*6cf0*/  IMAD.WIDE.U32 R22, R20, UR61, R22 ;  /* 0x0000003d14167c25 */ /* 0x000fca000f8e0016 */
[----:B------:R-:W-:Y:S01]  /*6d00*/  IADD3 R21, R23, UR9, RZ ;  /* 0x0000000917157c10 */ /* 0x000fe2000fffe0ff */
[----:B--2---:R-:W-:Y:S06]  /*6d10*/  @P2 BRA `(.L_x_687) ;  /* 0x00000000002c2947 */ /* 0x004fec0003800000 */
        /* <DEDUP_REMOVED lines=10> */
[----:B---3--:R2:W-:Y:S02]  /*6dc0*/  STG.E.128 desc[UR6][R26.64+0x80], R4 ;  /* 0x000080041a007986 */ /* 0x0085e4000c101d06 */
.L_x_687:
[----:B------:R-:W-:Y:S05]  /*6dd0*/  BSYNC B0 ;  /* 0x0000000000007941 */ /* 0x000fea0003800000 */
.L_x_686:
[----:B------:R-:W-:Y:S05]  /*6de0*/  @P1 BRA `(.L_x_688) ;  /* 0x0000000800401947 */ /* 0x000fea0003800000 */
[----:B--23--:R-:W-:Y:S01]  /*6df0*/  IADD3 R4, P0, R217, 0x20, RZ ;  /* 0x00000020d9047810 */ /* 0x00cfe20007f1e0ff */
        /* <DEDUP_REMOVED lines=9> */
[----:B----4-:R2:W-:Y:S04]  /*6e90*/  STG.E.128 desc[UR6][R4.64], R16 ;  /* 0x0000001004007986 */ /* 0x0105e8000c101d06 */
[----:B-1----:R2:W-:Y:S01]  /*6ea0*/  STG.E.128 desc[UR6][R4.64+0x80], R12 ;  /* 0x0000800c04007986 */ /* 0x0025e2000c101d06 */
[----:B------:R-:W-:Y:S05]  /*6eb0*/  BRA `(.L_x_688) ;  /* 0x00000008000c7947 */ /* 0x000fea0003800000 */
.L_x_676:
[----:B------:R-:W-:Y:S02]  /*6ec0*/  UISETP.NE.AND UP0, UPT, UR58, -0x1, UPT ;  /* 0xffffffff3a00788c */ /* 0x000fe4000bf05270 */
[----:B------:R-:W-:-:S04]  /*6ed0*/  USHF.L.U32 UR17, UR56, 0x6, URZ ;  /* 0x0000000638117899 */ /* 0x000fc8000800063f */
[----:B------:R-:W-:-:S05]  /*6ee0*/  PLOP3.LUT P0, PT, PT, PT, UP0, 0x80, 0x0 ;  /* 0x000000000000781c */ /* 0x000fca0003f0f008 */
        /* <DEDUP_REMOVED lines=20> */
.L_x_689:
[----:B------:R-:W-:Y:S01]  /*7030*/  @UP0 UIADD3 UR14, UR57, UR58, URZ ;  /* 0x0000003a390e0290 */ /* 0x000fe2000fffe03f */
[----:B------:R-:W-:Y:S01]  /*7040*/  @UP0 ULDC.64 UR10, c[0x0][0x458] ;  /* 0x00011600000a0ab9 */ /* 0x000fe20000000a00 */
[----:B------:R-:W-:Y:S02]  /*7050*/  USHF.R.S32.HI UR18, URZ, 0x1f, UR17 ;  /* 0x0000001f3f127899 */ /* 0x000fe40008011411 */
        /* <DEDUP_REMOVED lines=15> */
[----:B------:R-:W-:-:S12]  /*7150*/  UIADD3 UR16, UR13, UR16, URZ ;  /* 0x000000100d107290 */ /* 0x000fd8000fffe03f */
.L_x_690:
[----:B------:R-:W-:Y:S01]  /*7160*/  UIMAD UR13, UR18, UR8, URZ ;  /* 0x00000008120d72a4 */ /* 0x000fe2000f8e023f */
[----:B------:R-:W-:Y:S01]  /*7170*/  IMAD.U32 R7, RZ, RZ, UR8 ;  /* 0x00000008ff077e24 */ /* 0x000fe2000f8e00ff */
[----:B------:R-:W-:Y:S01]  /*7180*/  UIMAD UR5, UR56, -0x40, UR5 ;  /* 0xffffffc0380578a4 */ /* 0x000fe2000f8e0205 */
[----:B------:R-:W-:Y:S01]  /*7190*/  IADD3 R4, R217, 0x20, RZ ;  /* 0x00000020d9047810 */ /* 0x000fe20007ffe0ff */
        /* <DEDUP_REMOVED lines=9> */
[----:B------:R-:W-:Y:S01]  /*7230*/  IMAD.U32 R8, RZ, RZ, UR14 ;  /* 0x0000000eff087e24 */ /* 0x000fe2000f8e00ff */
[----:B------:R-:W-:-:S02]  /*7240*/  ISETP.GE.AND P1, PT, R4, UR5, PT ;  /* 0x0000000504007c0c */ /* 0x000fc4000bf26270 */
[----:B------:R-:W-:Y:S01]  /*7250*/  IADD3.X R7, R7, UR20, R5, P0, !PT ;  /* 0x0000001407077c10 */ /* 0x000fe200087fe405 */
[----:B------:R-:W-:Y:S01]  /*7260*/  UIMAD UR15, UR61, UR15, UR13 ;  /* 0x0000000f3d0f72a4 */ /* 0x000fe2000f8e020d */
[----:B------:R-:W-:Y:S01]  /*7270*/  SHF.R.S32.HI R4, RZ, 0x1f, R217 ;  /* 0x0000001fff047819 */ /* 0x000fe200000114d9 */
        /* <DEDUP_REMOVED lines=14> */
.L_x_692:
[----:B------:R-:W-:Y:S05]  /*7360*/  BSYNC B0 ;  /* 0x0000000000007941 */ /* 0x000fea0003800000 */
.L_x_691:
[----:B------:R-:W-:Y:S04]  /*7370*/  BSSY B0, `(.L_x_693) ;  /* 0x000000e000007945 */ /* 0x000fe80003800000 */
        /* <DEDUP_REMOVED lines=12> */
[----:B------:R2:W-:Y:S02]  /*7440*/  STG.E.128 desc[UR6][R6.64+0x80], RZ ;  /* 0x000080ff06007986 */ /* 0x0005e4000c101d06 */
.L_x_694:
[----:B------:R-:W-:Y:S05]  /*7450*/  BSYNC B0 ;  /* 0x0000000000007941 */ /* 0x000fea0003800000 */
.L_x_693:
[----:B------:R-:W-:Y:S01]  /*7460*/  UIMAD UR5, UR18, UR10, URZ ;  /* 0x0000000a120572a4 */ /* 0x000fe2000f8e023f */
[----:B------:R-:W-:Y:S01]  /*7470*/  IMAD.U32 R5, RZ, RZ, UR10 ;  /* 0x0000000aff057e24 */ /* 0x000fe2000f8e00ff */
[----:B------:R-:W-:Y:S01]  /*7480*/  USHF.R.S32.HI UR13, URZ, 0x1f, UR61 ;  /* 0x0000001f3f0d7899 */ /* 0x000fe2000801143d */
[----:B------:R-:W-:Y:S01]  /*7490*/  BSSY B0, `(.L_x_695) ;  /* 0x0000018000007945 */ /* 0x000fe20003800000 */
[----:B------:R-:W-:Y:S01]  /*74a0*/  UIMAD UR5, UR17, UR11, UR5 ;  /* 0x0000000b110572a4 */ /* 0x000fe2000f8e0205 */
[----:B--2---:R-:W-:Y:S01]  /*74b0*/  IMAD.WIDE.U32 R6, R5, UR17, R220 ;  /* 0x0000001105067c25 */ /* 0x004fe2000f8e00dc */
[----:B------:R-:W-:Y:S02]  /*74c0*/  ULDC.64 UR8, c[0x0][0x470] ;  /* 0x00011c0000087ab9 */ /* 0x000fe40000000a00 */
[----:B------:R-:W-:Y:S02]  /*74d0*/  MOV R8, UR8 ;  /* 0x0000000800087c02 */ /* 0x000fe40008000f00 */
[----:B------:R-:W-:Y:S01]  /*74e0*/  IMAD.U32 R5, RZ, RZ, UR5 ;  /* 0x00000005ff057e24 */ /* 0x000fe2000f8e00ff */
[----:B------:R-:W-:Y:S01]  /*74f0*/  IADD3 R6, P0, R6, UR12, RZ ;  /* 0x0000000c06067c10 */ /* 0x000fe2000ff1e0ff */
[----:B------:R-:W-:-:S03]  /*7500*/  UIMAD UR5, UR13, UR8, URZ ;  /* 0x000000080d0572a4 */ /* 0x000fc6000f8e023f */
[----:B------:R-:W-:Y:S01]  /*7510*/  IADD3.X R7, R7, UR16, R5, P0, !PT ;  /* 0x0000001007077c10 */ /* 0x000fe200087fe405 */
[----:B------:R-:W-:Y:S02]  /*7520*/  UIMAD UR9, UR61, UR9, UR5 ;  /* 0x000000093d0972a4 */ /* 0x000fe4000f8e0205 */
        /* <DEDUP_REMOVED lines=10> */
[----:B-1----:R-:W-:-:S04]  /*75d0*/  LEA R12, P0, R10, UR8, 0x1 ;  /* 0x000000080a0c7c11 */ /* 0x002fc8000f8008ff */
[----:B------:R-:W-:-:S05]  /*75e0*/  LEA.HI.X R13, R10, UR9, R5, 0x1, P0 ;  /* 0x000000090a0d7c11 */ /* 0x000fca00080f0c05 */
[----:B------:R2:W-:Y:S04]  /*75f0*/  STG.E.128 desc[UR6][R12.64], RZ ;  /* 0x000000ff0c007986 */ /* 0x0005e8000c101d06 */
[----:B------:R2:W-:Y:S02]  /*7600*/  STG.E.128 desc[UR6][R12.64+0x80], RZ ;  /* 0x000080ff0c007986 */ /* 0x0005e4000c101d06 */
.L_x_696:
[----:B------:R-:W-:Y:S05]  /*7610*/  BSYNC B0 ;  /* 0x0000000000007941 */ /* 0x000fea0003800000 */
.L_x_695:
[----:B------:R-:W-:Y:S05]  /*7620*/  @P1 BRA `(.L_x_688) ;  /* 0x0000000000301947 */ /* 0x000fea0003800000 */
[----:B------:R-:W-:Y:S01]  /*7630*/  IADD3 R5, P0, R217, 0x20, RZ ;  /* 0x00000020d9057810 */ /* 0x000fe20007f1e0ff */
[----:B------:R-:W-:Y:S01]  /*7640*/  ULDC.64 UR8, c[0x0][0x3f8] ;  /* 0x0000fe0000087ab9 */ /* 0x000fe20000000a00 */
[----:B------:R-:W-:Y:S02]  /*7650*/  MOV R6, R8 ;  /* 0x0000000800067202 */ /* 0x000fe40000000f00 */
[----:B------:R-:W-:-:S03]  /*7660*/  IADD3.X R4, RZ, R4, RZ, P0, !PT ;  /* 0x00000004ff047210 */ /* 0x000fc600007fe4ff */
        /* <DEDUP_REMOVED lines=8> */
.L_x_688:
[----:B------:R-:W-:Y:S05]  /*76f0*/  BSYNC B1 ;  /* 0x0000000000017941 */ /* 0x000fea0003800000 */
.L_x_671:
[----:B------:R-:W-:Y:S01]  /*7700*/  R2UR UR8, R219 ;  /* 0x00000000db0872ca */ /* 0x000fe200000e0000 */
[----:B------:R-:W-:Y:S02]  /*7710*/  ULDC UR5, c[0x0][0xc] ;  /* 0x0000030000057ab9 */ /* 0x000fe40000000800 */
[----:B------:R-:W-:-:S10]  /*7720*/  UIADD3 UR56, UR5, UR56, URZ ;  /* 0x0000003805387290 */ /* 0x000fd4000fffe03f */
[----:B------:R-:W-:-:S06]  /*7730*/  UISETP.GE.AND UP0, UPT, UR56, UR8, UPT ;  /* 0x000000083800728c */ /* 0x000fcc000bf06270 */
[----:B------:R-:W-:-:S13]  /*7740*/  PLOP3.LUT P0, PT, PT, PT, UP0, 0x80, 0x0 ;  /* 0x000000000000781c */ /* 0x000fda0003f0f008 */
[----:B------:R-:W-:Y:S05]  /*7750*/  @P0 BRA `(.L_x_697) ;  /* 0x0000000000040947 */ /* 0x000fea0003800000 */
[----:B------:R-:W-:Y:S05]  /*7760*/  BRA `(.L_x_698) ;  /* 0xffffff9000787947 */ /* 0x000fea000383ffff */
.L_x_697:
[----:B------:R-:W-:Y:S05]  /*7770*/  EXIT ;  /* 0x000000000000794d */ /* 0x000fea0003800000 */
.L_x_699:
        /* <DEDUP_REMOVED lines=16> */
.L_x_2065:


//--------------------- .text._ZN5flash44flash_bwd_dq_dk_dv_loop_seqk_parallel_kernelI23Flash_bwd_kernel_traitsILi128ELi64ELi64ELi8ELi4ELi2ELi2ELb1ELb0EN7cutlass6half_tE19Flash_kernel_traitsILi128ELi64ELi64ELi8ES3_EELb0ELb0ELb0ELb0ELb0ELb1ELb1EEEvNS_16Flash_bwd_paramsE --------------------------
	.section	.text._ZN5flash44flash_bwd_dq_dk_dv_loop_seqk_parallel_kernelI23Flash_bwd_kernel_traitsILi128ELi64ELi64ELi8ELi4ELi2ELi2ELb1ELb0EN7cutlass6half_tE19Flash_kernel_traitsILi128ELi64ELi64ELi8ES3_EELb0ELb0ELb0ELb0ELb0ELb1ELb1EEEvNS_16Flash_bwd_paramsE,"ax",@progbits
	.align	128
        .global         _ZN5flash44flash_bwd_dq_dk_dv_loop_seqk_parallel_kernelI23Flash_bwd_kernel_traitsILi128ELi64ELi64ELi8ELi4ELi2ELi2ELb1ELb0EN7cutlass6half_tE19Flash_kernel_traitsILi128ELi64ELi64ELi8ES3_EELb0ELb0ELb0ELb0ELb0ELb1ELb1EEEvNS_16Flash_bwd_paramsE
        .type           _ZN5flash44flash_bwd_dq_dk_dv_loop_seqk_parallel_kernelI23Flash_bwd_kernel_traitsILi128ELi64ELi64ELi8ELi4ELi2ELi2ELb1ELb0EN7cutlass6half_tE19Flash_kernel_traitsILi128ELi64ELi64ELi8ES3_EELb0ELb0ELb0ELb0ELb0ELb1ELb1EEEvNS_16Flash_bwd_paramsE,@function
        .size           _ZN5flash44flash_bwd_dq_dk_dv_loop_seqk_parallel_kernelI23Flash_bwd_kernel_traitsILi128ELi64ELi64ELi8ELi4ELi2ELi2ELb1ELb0EN7cutlass6half_tE19Flash_kernel_traitsILi128ELi64ELi64ELi8ES3_EELb0ELb0ELb0ELb0ELb0ELb1ELb1EEEvNS_16Flash_bwd_paramsE,(.L_x_2066 - _ZN5flash44flash_bwd_dq_dk_dv_loop_seqk_parallel_kernelI23Flash_bwd_kernel_traitsILi128ELi64ELi64ELi8ELi4ELi2ELi2ELb1ELb0EN7cutlass6half_tE19Flash_kernel_traitsILi128ELi64ELi64ELi8ES3_EELb0ELb0ELb0ELb0ELb0ELb1ELb1EEEvNS_16Flash_bwd_paramsE)
        .other          _ZN5flash44flash_bwd_dq_dk_dv_loop_seqk_parallel_kernelI23Flash_bwd_kernel_traitsILi128ELi64ELi64ELi8ELi4ELi2ELi2ELb1ELb0EN7cutlass6half_tE19Flash_kernel_traitsILi128ELi64ELi64ELi8ES3_EELb0ELb0ELb0ELb0ELb0ELb1ELb1EEEvNS_16Flash_bwd_paramsE,@"STO_CUDA_ENTRY STV_DEFAULT"
_ZN5flash44flash_bwd_dq_dk_dv_loop_seqk_parallel_kernelI23Flash_bwd_kernel_traitsILi128ELi64ELi64ELi8ELi4ELi2ELi2ELb1ELb0EN7cutlass6half_tE19Flash_kernel_traitsILi128ELi64ELi64ELi8ES3_EELb0ELb0ELb0ELb0ELb0ELb1ELb1EEEvNS_16Flash_bwd_paramsE:
.text._ZN5flash44flash_bwd_dq_dk_dv_loop_seqk_parallel_kernelI23Flash_bwd_kernel_traitsILi128ELi64ELi64ELi8ELi4ELi2ELi2ELb1ELb0EN7cutlass6half_tE19Flash_kernel_traitsILi128ELi64ELi64ELi8ES3_EELb0ELb0ELb0ELb0ELb0ELb1ELb1EEEvNS_16Flash_bwd_paramsE:
        /* <DEDUP_REMOVED lines=127> */
[----:B------:R-:W-:Y:S01]  /*07f0*/  IMAD.IADD R240, R237, 0x1, R238 ;  /* 0x00000001edf07824 */ /* 0x000fe200078e02ee */
[----:B------:R-:W-:Y:S01]  /*0800*/  LEA R214, R214, UR4, 0x1 ;  /* 0x00000004d6d67c11 */ /* 0x000fe2000f8e08ff */
[----:B------:R-:W-:Y:S01]  /*0810*/  VIADD R247, R246, 0x40 ;  /* 0x00000040f6f77836 */ /* 0x000fe20000000000 */
[----:B------:R-:W-:Y:S01]  /*0820*/  ULDC.64 UR6, c[0x0][0x300] ;  /* 0x0000c00000067ab9 */ /* 0x000fe20000000a00 */
[----:B------:R-:W-:-:S02]  /*0830*/  IMAD.IADD R212, R205, 0x1, R212 ;  /* 0x00000001cdd47824 */ /* 0x000fc400078e02d4 */
[----:B------:R-:W-:Y:S02]  /*0840*/  IMAD.IADD R211, R0, 0x1, R2 ;  /* 0x0000000100d37824 */ /* 0x000fe400078e0202 */
[----:B------:R-:W-:Y:S02]  /*0850*/  IMAD.IADD R205, R205, 0x1, R206 ;  /* 0x00000001cdcd7824 */ /* 0x000fe400078e02ce */
[----:B------:R-:W-:Y:S02]  /*0860*/  @P2 VIADD R247, R246, 0xffffffc0 ;  /* 0xffffffc0f6f72836 */ /* 0x000fe40000000000 */
[----:B-1-3--:R-:W-:-:S07]  /*0870*/  IMAD.IADD R238, R238, 0x1, R236 ;  /* 0x00000001eeee7824 */ /* 0x00afce00078e02ec */
.L_x_728:
        /* <DEDUP_REMOVED lines=47> */
.L_x_700:
[----:B------:R-:W-:Y:S01]  /*0b70*/  IMAD.SHL.U32 R26, R245, 0x40, RZ ;  /* 0x00000040f51a7824 */ /* 0x000fe200078e00ff */
[----:B-----5:R-:W-:-:S04]  /*0b80*/  @!P3 IADD3 R228, R5, R4, -R244 ;  /* 0x0000000405e4b210 */ /* 0x020fc80007ffe8f4 */
[----:B------:R-:W-:-:S13]  /*0b90*/  ISETP.GT.AND P0, PT, R228, R26, PT ;  /* 0x0000001ae400720c */ /* 0x000fda0003f04270 */
[----:B------:R-:W-:Y:S05]  /*0ba0*/  @!P0 BRA `(.L_x_701) ;  /* 0x0000006000648947 */ /* 0x000fea0003800000 */
[----:B------:R-:W3:Y:S01]  /*0bb0*/  LDC R25, c[0x0][0x278] ;  /* 0x00009e00ff197b82 */ /* 0x000ee20000000800 */
[----:B------:R-:W4:Y:S01]  /*0bc0*/  S2R R46, SR_CTAID.Z ;  /* 0x00000000002e7919 */ /* 0x000f220000002700 */
[----:B-1----:R-:W-:Y:S01]  /*0bd0*/  IADD3 R4, R27, 0x3f, RZ ;  /* 0x0000003f1b047810 */ /* 0x002fe20007ffe0ff */
[----:B------:R-:W-:Y:S01]  /*0be0*/  ULDC UR4, c[0x0][0x2dc] ;  /* 0x0000b70000047ab9 */ /* 0x000fe20000000800 */
[----:B------:R-:W-:Y:S01]  /*0bf0*/  ISETP.NE.AND P0, PT, R249, -0x1, PT ;  /* 0xfffffffff900780c */ /* 0x000fe20003f05270 */
[----:B------:R-:W-:Y:S01]  /*0c00*/  ULDC UR29, c[0x0][0x270] ;  /* 0x00009c00001d7ab9 */ /* 0x000fe20000000800 */
[----:B------:R-:W-:Y:S01]  /*0c10*/  SHF.R.S32.HI R8, RZ, 0x1f, R4 ;  /* 0x0000001fff087819 */ /* 0x000fe20000011404 */
[----:B------:R-:W-:Y:S01]  /*0c20*/  UIMAD.WIDE UR10, UR4, UR29, URZ ;  /* 0x0000001d040a72a5 */ /* 0x000fe2000f8e023f */
[----:B------:R-:W1:Y:S01]  /*0c30*/  LDC.64 R6, c[0x0][0x228] ;  /* 0x00008a00ff067b82 */ /* 0x000e620000000a00 */
[----:B------:R-:W1:Y:S01]  /*0c40*/  S2R R42, SR_CTAID.X ;  /* 0x00000000002a7919 */ /* 0x000e620000002500 */
[----:B------:R-:W-:-:S04]  /*0c50*/  LEA.HI R40, R8, R4, RZ, 0x6 ;  /* 0x0000000408287211 */ /* 0x000fc800078f30ff */
[----:B------:R-:W-:Y:S02]  /*0c60*/  LOP3.LUT R4, R40, 0xffffffc0, RZ, 0xc0, !PT ;  /* 0xffffffc028047812 */ /* 0x000fe400078ec0ff */
[----:B------:R-:W5:Y:S02]  /*0c70*/  LDC.U8 R13, c[0x0][0x3d8] ;  /* 0x0000f600ff0d7b82 */ /* 0x000f640000000000 */
[----:B------:R-:W-:-:S04]  /*0c80*/  IADD3 R10, R4, -0x40, RZ ;  /* 0xffffffc0040a7810 */ /* 0x000fc80007ffe0ff */
[----:B------:R-:W-:Y:S02]  /*0c90*/  SHF.R.S32.HI R16, RZ, 0x1f, R10 ;  /* 0x0000001fff107819 */ /* 0x000fe4000001140a */
[----:B---3--:R-:W-:Y:S01]  /*0ca0*/  IABS R12, R25 ;  /* 0x00000019000c7213 */ /* 0x008fe20000000000 */
[----:B------:R-:W3:Y:S01]  /*0cb0*/  LDC.64 R30, c[0x0][0x240] ;  /* 0x00009000ff1e7b82 */ /* 0x000ee20000000a00 */
[----:B------:R-:W-:Y:S02]  /*0cc0*/  ISETP.NE.AND P5, PT, R25, RZ, PT ;  /* 0x000000ff1900720c */ /* 0x000fe40003fa5270 */
[----:B--2---:R-:W2:Y:S01]  /*0cd0*/  I2F.RP R2, R12 ;  /* 0x0000000c00027306 */ /* 0x004ea20000209400 */
[----:B-1----:R-:W-:Y:S01]  /*0ce0*/  IMAD R11, R24, R6, RZ ;  /* 0x00000006180b7224 */ /* 0x002fe200078e02ff */
[----:B----4-:R-:W-:-:S03]  /*0cf0*/  IABS R9, R46 ;  /* 0x0000002e00097213 */ /* 0x010fc60000000000 */
[----:B------:R-:W1:Y:S01]  /*0d00*/  LDC R44, c[0x0][0x2d4] ;  /* 0x0000b500ff2c7b82 */ /* 0x000e620000000800 */
[C---:B------:R-:W-:Y:S01]  /*0d10*/  IMAD R11, R252.reuse, R7, R11 ;  /* 0x00000007fc0b7224 */ /* 0x040fe200078e020b */
[----:B------:R-:W-:-:S04]  /*0d20*/  SHF.L.U64.HI R7, R252, 0x7, R24 ;  /* 0x00000007fc077819 */ /* 0x000fc80000010218 */
[----:B------:R-:W-:Y:S02]  /*0d30*/  SEL R4, R7, RZ, P1 ;  /* 0x000000ff07047207 */ /* 0x000fe40000800000 */
[----:B------:R-:W4:Y:S01]  /*0d40*/  @P0 LDC.64 R20, c[0x0][0x250] ;  /* 0x00009400ff140b82 */ /* 0x000f220000000a00 */
[----:B--2---:R-:W2:Y:S01]  /*0d50*/  MUFU.RCP R2, R2 ;  /* 0x0000000200027308 */ /* 0x004ea20000001000 */
[----:B------:R-:W-:-:S05]  /*0d60*/  IMAD.WIDE.U32 R6, R252, R6, RZ ;  /* 0x00000006fc067225 */ /* 0x000fca00078e00ff */
[----:B------:R-:W-:Y:S01]  /*0d70*/  IADD3 R34, R7, R11, RZ ;  /* 0x0000000b07227210 */ /* 0x000fe20007ffe0ff */
[----:B------:R-:W4:Y:S08]  /*0d80*/  @P0 LDC.64 R22, c[0x0][0x248] ;  /* 0x00009200ff160b82 */ /* 0x000f300000000a00 */
[----:B------:R-:W3:Y:S01]  /*0d90*/  LDC R43, c[0x0][0x2c4] ;  /* 0x0000b100ff2b7b82 */ /* 0x000ee20000000800 */
[----:B-1----:R-:W-:Y:S01]  /*0da0*/  SHF.R.S32.HI R7, RZ, 0x1f, R44 ;  /* 0x0000001fff077819 */ /* 0x002fe2000001142c */
[----:B--2---:R-:W-:-:S04]  /*0db0*/  VIADD R2, R2, 0xffffffe ;  /* 0x0ffffffe02027836 */ /* 0x004fc80000000000 */
[----:B------:R-:W1:Y:S02]  /*0dc0*/  F2I.FTZ.U32.TRUNC.NTZ R3, R2 ;  /* 0x0000000200037305 */ /* 0x000e64000021f000 */
[----:B------:R-:W2:Y:S08]  /*0dd0*/  LDC.U8 R45, c[0x0][0x480] ;  /* 0x00012000ff2d7b82 */ /* 0x000eb00000000000 */
[----:B------:R-:W2:Y:S01]  /*0de0*/  LDC.64 R32, c[0x0][0x488] ;  /* 0x00012200ff207b82 */ /* 0x000ea20000000a00 */
[----:B-1----:R-:W-:-:S04]  /*0df0*/  IMAD.MOV R2, RZ, RZ, -R3 ;  /* 0x000000ffff027224 */ /* 0x002fc800078e0a03 */
[----:B------:R-:W-:Y:S02]  /*0e00*/  IMAD R5, R2, R12, RZ ;  /* 0x0000000c02057224 */ /* 0x000fe400078e02ff */
[----:B------:R-:W-:-:S04]  /*0e10*/  IMAD.MOV.U32 R2, RZ, RZ, RZ ;  /* 0x000000ffff027224 */ /* 0x000fc800078e00ff */
[----:B------:R-:W-:Y:S01]  /*0e20*/  IMAD.HI.U32 R2, R3, R5, R2 ;  /* 0x0000000503027227 */ /* 0x000fe200078e0002 */
[----:B------:R-:W-:-:S04]  /*0e30*/  SHF.L.U32 R5, R252, 0x7, RZ ;  /* 0x00000007fc057819 */ /* 0x000fc800000006ff */
[----:B------:R-:W-:Y:S01]  /*0e40*/  SEL R5, R5, RZ, P1 ;  /* 0x000000ff05057207 */ /* 0x000fe20000800000 */
[----:B------:R-:W-:Y:S01]  /*0e50*/  IMAD.HI.U32 R2, R2, R9, RZ ;  /* 0x0000000902027227 */ /* 0x000fe200078e00ff */
[----:B------:R-:W-:Y:S02]  /*0e60*/  ISETP.NE.AND P1, PT, R0, -0x1, PT ;  /* 0xffffffff0000780c */ /* 0x000fe40003f25270 */
[----:B------:R-:W-:Y:S01]  /*0e70*/  IADD3 R17, P2, R10, R5, RZ ;  /* 0x000000050a117210 */ /* 0x000fe20007f5e0ff */
[----:B------:R-:W-:-:S04]  /*0e80*/  IMAD.MOV R3, RZ, RZ, -R2 ;  /* 0x000000ffff037224 */ /* 0x000fc800078e0a02 */
[----:B------:R-:W-:Y:S02]  /*0e90*/  IMAD R3, R12, R3, R9 ;  /* 0x000000030c037224 */ /* 0x000fe400078e0209 */
[----:B------:R-:W-:Y:S01]  /*0ea0*/  IMAD.X R9, R16, 0x1, R4, P2 ;  /* 0x0000000110097824 */ /* 0x000fe200010e0604 */
[----:B-----5:R-:W-:Y:S01]  /*0eb0*/  ISETP.NE.AND P2, PT, R13, RZ, PT ;  /* 0x000000ff0d00720c */ /* 0x020fe20003f45270 */
[----:B---3--:R-:W-:Y:S01]  /*0ec0*/  IMAD.WIDE.U32 R4, R0, R30, RZ ;  /* 0x0000001e00047225 */ /* 0x008fe200078e00ff */
[----:B------:R-:W-:Y:S01]  /*0ed0*/  ISETP.GT.U32.AND P4, PT, R12, R3, PT ;  /* 0x000000030c00720c */ /* 0x000fe20003f84070 */
[----:B------:R-:W1:Y:S02]  /*0ee0*/  @P1 LDC.64 R28, c[0x0][0x420] ;  /* 0x00010800ff1c1b82 */ /* 0x000e640000000a00 */
[----:B------:R-:W-:Y:S01]  /*0ef0*/  IMAD R8, R17, UR11, RZ ;  /* 0x0000000b11087c24 */ /* 0x000fe2000f8e02ff */
[----:B------:R-:W-:Y:S01]  /*0f00*/  SEL R41, R6, R4, !P1 ;  /* 0x0000000406297207 */ /* 0x000fe20004800000 */
[----:B------:R-:W-:Y:S01]  /*0f10*/  @P0 IMAD.IADD R6, R244, 0x1, R249 ;  /* 0x00000001f4060824 */ /* 0x000fe200078e02f9 */
[----:B------:R-:W-:Y:S01]  /*0f20*/  LOP3.LUT R4, R46, R25, RZ, 0x3c, !PT ;  /* 0x000000192e047212 */ /* 0x000fe200078e3cff */
[----:B------:R-:W-:-:S02]  /*0f30*/  IMAD R38, R9, UR10, R8 ;  /* 0x0000000a09267c24 */ /* 0x000fc4000f8e0208 */
[----:B------:R-:W3:Y:S01]  /*0f40*/  @!P1 LDC.64 R14, c[0x0][0x418] ;  /* 0x00010600ff0e9b82 */ /* 0x000ee20000000a00 */
[----:B------:R-:W-:Y:S01]  /*0f50*/  IMAD R8, R0, R31, RZ ;  /* 0x0000001f00087224 */ /* 0x000fe200078e02ff */
[----:B------:R-:W-:Y:S01]  /*0f60*/  ISETP.GE.AND P3, PT, R4, RZ, PT ;  /* 0x000000ff0400720c */ /* 0x000fe20003f66270 */
[----:B----4-:R-:W-:Y:S02]  /*0f70*/  @P0 IMAD R9, R6, R23, RZ ;  /* 0x0000001706090224 */ /* 0x010fe400078e02ff */
[----:B------:R-:W-:Y:S01]  /*0f80*/  @!P4 IMAD.IADD R3, R3, 0x1, -R12 ;  /* 0x000000010303c824 */ /* 0x000fe200078e0a0c */
[----:B------:R-:W-:Y:S01]  /*0f90*/  @P1 IADD3 R34, R5, R8, RZ ;  /* 0x0000000805221210 */ /* 0x000fe20007ffe0ff */
[----:B------:R-:W-:Y:S01]  /*0fa0*/  @!P4 VIADD R2, R2, 0x1 ;  /* 0x000000010202c836 */ /* 0x000fe20000000000 */
[----:B------:R-:W4:Y:S02]  /*0fb0*/  @P2 LDC R18, c[0x0][0x2e4] ;  /* 0x0000b900ff122b82 */ /* 0x000f240000000800 */
[----:B------:R-:W-:Y:S01]  /*0fc0*/  ISETP.GE.U32.AND P6, PT, R3, R12, PT ;  /* 0x0000000c0300720c */ /* 0x000fe20003fc6070 */
[----:B------:R-:W-:Y:S01]  /*0fd0*/  IMAD.WIDE.U32 R12, R252, R44, RZ ;  /* 0x0000002cfc0c7225 */ /* 0x000fe200078e00ff */
[----:B------:R-:W-:-:S03]  /*0fe0*/  @P0 IADD3 R3, R244, R249, RZ ;  /* 0x000000f9f4030210 */ /* 0x000fc60007ffe0ff */
[----:B------:R-:W-:Y:S02]  /*0ff0*/  IMAD R11, R12, UR11, RZ ;  /* 0x0000000b0c0b7c24 */ /* 0x000fe4000f8e02ff */
[C---:B------:R-:W-:Y:S02]  /*1000*/  @P0 IMAD R8, R3.reuse, R21, RZ ;  /* 0x0000001503080224 */ /* 0x040fe400078e02ff */
[----:B------:R-:W-:-:S04]  /*1010*/  @P0 IMAD.WIDE.U32 R4, R3, R20, RZ ;  /* 0x0000001403040225 */ /* 0x000fc800078e00ff */
[----:B------:R-:W-:Y:S01]  /*1020*/  @P6 IADD3 R2, R2, 0x1, RZ ;  /* 0x0000000102026810 */ /* 0x000fe20007ffe0ff */
[----:B------:R-:W-:Y:S01]  /*1030*/  IMAD R3, R7, R252, RZ ;  /* 0x000000fc07037224 */ /* 0x000fe200078e02ff */
[----:B------:R-:W-:Y:S01]  /*1040*/  @P0 MOV R36, R4 ;  /* 0x0000000400240202 */ /* 0x000fe20000000f00 */
[----:B------:R-:W-:-:S04]  /*1050*/  @P0 IMAD.WIDE.U32 R6, R6, R22, RZ ;  /* 0x0000001606060225 */ /* 0x000fc800078e00ff */
[----:B------:R-:W-:Y:S01]  /*1060*/  IMAD.MOV.U32 R19, RZ, RZ, R2 ;  /* 0x000000ffff137224 */ /* 0x000fe200078e0002 */
[----:B------:R-:W-:Y:S01]  /*1070*/  @P0 IADD3 R37, R7, R9, RZ ;  /* 0x0000000907250210 */ /* 0x000fe20007ffe0ff */
[----:B------:R-:W-:Y:S01]  /*1080*/  IMAD R3, R24, R44, R3 ;  /* 0x0000002c18037224 */ /* 0x000fe200078e0203 */
[----:B------:R-:W-:Y:S01]  /*1090*/  @P0 MOV R35, R6 ;  /* 0x0000000600230202 */ /* 0x000fe20000000f00 */
[----:B------:R-:W-:Y:S01]  /*10a0*/  @P0 IMAD.IADD R39, R5, 0x1, R8 ;  /* 0x0000000105270824 */ /* 0x000fe200078e0208 */
[----:B------:R-:W-:Y:S01]  /*10b0*/  @!P3 IADD3 R19, -R19, RZ, RZ ;  /* 0x000000ff1313b210 */ /* 0x000fe20007ffe1ff */
[----:B------:R-:W-:Y:S01]  /*10c0*/  IMAD.IADD R8, R13, 0x1, R3 ;  /* 0x000000010d087824 */ /* 0x000fe200078e0203 */
[----:B--2---:R-:W-:Y:S06]  /*10d0*/  @P0 BRA `(.L_x_702) ;  /* 0x0000000000300947 */ /* 0x004fec0003800000 */
[----:B------:R-:W2:Y:S01]  /*10e0*/  LDC.64 R22, c[0x0][0x248] ;  /* 0x00009200ff167b82 */ /* 0x000ea20000000a00 */
[----:B------:R-:W-:-:S07]  /*10f0*/  SHF.R.S32.HI R2, RZ, 0x1f, R244 ;  /* 0x0000001fff027819 */ /* 0x000fce00000114f4 */
[----:B------:R-:W5:Y:S01]  /*1100*/  LDC.64 R4, c[0x0][0x230] ;  /* 0x00008c00ff047b82 */ /* 0x000f620000000a00 */
[-C--:B--2---:R-:W-:Y:S02]  /*1110*/  IMAD R6, R2, R22.reuse, RZ ;  /* 0x0000001602067224 */ /* 0x084fe400078e02ff */
[----:B------:R-:W-:-:S04]  /*1120*/  IMAD.WIDE.U32 R2, R244, R22, RZ ;  /* 0x00000016f4027225 */ /* 0x000fc800078e00ff */
[----:B------:R-:W-:Y:S02]  /*1130*/  IMAD R6, R244, R23, R6 ;  /* 0x00000017f4067224 */ /* 0x000fe400078e0206 */
[----:B-----5:R-:W-:-:S03]  /*1140*/  IMAD R7, R24, R4, RZ ;  /* 0x0000000418077224 */ /* 0x020fc600078e02ff */
[----:B------:R-:W-:Y:S01]  /*1150*/  IADD3 R3, R3, R6, RZ ;  /* 0x0000000603037210 */ /* 0x000fe20007ffe0ff */
[C---:B------:R-:W-:Y:S02]  /*1160*/  IMAD R5, R252.reuse, R5, R7 ;  /* 0x00000005fc057224 */ /* 0x040fe400078e0207 */
[----:B------:R-:W-:-:S05]  /*1170*/  IMAD.WIDE.U32 R2, R252, R4, R2 ;  /* 0x00000004fc027225 */ /* 0x000fca00078e0002 */
[----:B------:R-:W-:Y:S02]  /*1180*/  IADD3 R37, R3, R5, RZ ;  /* 0x0000000503257210 */ /* 0x000fe40007ffe0ff */
[----:B------:R-:W-:Y:S02]  /*1190*/  MOV R35, R2 ;  /* 0x0000000200237202 */ /* 0x000fe40000000f00 */
.L_x_702:
[----:B------:R-:W-:Y:S05]  /*11a0*/  @P0 BRA `(.L_x_703) ;  /* 0x0000000000300947 */ /* 0x000fea0003800000 */
        /* <DEDUP_REMOVED lines=11> */
[----:B------:R-:W-:-:S07]  /*1260*/  MOV R36, R2 ;  /* 0x0000000200247202 */ /* 0x000fce0000000f00 */
.L_x_703:
[----:B---3--:R-:W-:Y:S01]  /*1270*/  @!P1 IMAD R2, R24, R14, RZ ;  /* 0x0000000e18029224 */ /* 0x008fe200078e02ff */
[----:B------:R-:W-:Y:S01]  /*1280*/  @!P5 LOP3.LUT R19, RZ, R25, RZ, 0x33, !PT ;  /* 0x00000019ff13d212 */ /* 0x000fe200078e33ff */
[----:B------:R-:W-:Y:S01]  /*1290*/  @P2 IMAD R9, R252, R43, RZ ;  /* 0x0000002bfc092224 */ /* 0x000fe200078e02ff */
[----:B------:R-:W-:Y:S01]  /*12a0*/  ISETP.NE.AND P0, PT, R45, RZ, PT ;  /* 0x000000ff2d00720c */ /* 0x000fe20003f05270 */
[----:B------:R-:W-:Y:S02]  /*12b0*/  IMAD R4, R8, UR10, R11 ;  /* 0x0000000a08047c24 */ /* 0x000fe4000f8e020b */
[----:B------:R-:W-:Y:S01]  /*12c0*/  @!P1 IMAD R11, R252, R15, R2 ;  /* 0x0000000ffc0b9224 */ /* 0x000fe200078e0202 */
[----:B------:R-:W-:Y:S01]  /*12d0*/  @P2 SEL R9, R9, R0, !P1 ;  /* 0x0000000009092207 */ /* 0x000fe20004800000 */
[----:B------:R-:W-:-:S04]  /*12e0*/  IMAD.WIDE.U32 R24, R12, UR10, RZ ;  /* 0x0000000a0c187c25 */ /* 0x000fc8000f8e00ff */
[C---:B------:R-:W-:Y:S01]  /*12f0*/  IMAD.WIDE.U32 R2, R0.reuse, UR10, RZ ;  /* 0x0000000a00027c25 */ /* 0x040fe2000f8e00ff */
[----:B------:R-:W-:Y:S02]  /*1300*/  IADD3 R12, R25, R4, RZ ;  /* 0x00000004190c7210 */ /* 0x000fe40007ffe0ff */
[----:B------:R-:W-:Y:S01]  /*1310*/  SHF.R.S32.HI R25, RZ, 0x1f, R46 ;  /* 0x0000001fff197819 */ /* 0x000fe2000001142e */
[----:B-1----:R-:W-:Y:S01]  /*1320*/  @P1 IMAD.WIDE.U32 R6, R0, R28, RZ ;  /* 0x0000001c00061225 */ /* 0x002fe200078e00ff */
[----:B------:R-:W-:Y:S02]  /*1330*/  SEL R13, R24, R2, !P1 ;  /* 0x00000002180d7207 */ /* 0x000fe40004800000 */
[----:B------:R-:W-:Y:S01]  /*1340*/  SHF.R.S32.HI R28, RZ, 0x1f, R19 ;  /* 0x0000001fff1c7819 */ /* 0x000fe20000011413 */
[----:B------:R-:W-:Y:S01]  /*1350*/  IMAD R8, R0, UR11, RZ ;  /* 0x0000000b00087c24 */ /* 0x000fe2000f8e02ff */
[----:B------:R-:W-:Y:S01]  /*1360*/  @P1 MOV R2, R6 ;  /* 0x0000000600021202 */ /* 0x000fe20000000f00 */
[----:B------:R-:W-:-:S03]  /*1370*/  @!P1 IMAD.WIDE.U32 R4, R252, R14, RZ ;  /* 0x0000000efc049225 */ /* 0x000fc600078e00ff */
[----:B------:R-:W-:Y:S01]  /*1380*/  @P1 IADD3 R12, R3, R8, RZ ;  /* 0x00000008030c1210 */ /* 0x000fe20007ffe0ff */
[----:B----4-:R-:W-:Y:S01]  /*1390*/  @P2 IMAD R6, R46, R18, R9 ;  /* 0x000000122e062224 */ /* 0x010fe200078e0209 */
[----:B------:R-:W-:Y:S01]  /*13a0*/  @!P1 MOV R2, R4 ;  /* 0x0000000400029202 */ /* 0x000fe20000000f00 */
[----:B------:R-:W-:Y:S01]  /*13b0*/  @!P2 IMAD R3, R252, UR29, R46 ;  /* 0x0000001dfc03ac24 */ /* 0x000fe2000f8e022e */
[----:B------:R-:W-:Y:S01]  /*13c0*/  SHF.R.S32.HI R18, RZ, 0x1f, R26 ;  /* 0x0000001fff127819 */ /* 0x000fe2000001141a */
[----:B------:R-:W-:-:S04]  /*13d0*/  IMAD.WIDE.U32 R8, R42, R32, RZ ;  /* 0x000000202a087225 */ /* 0x000fc800078e00ff */
[----:B------:R-:W-:Y:S01]  /*13e0*/  @P1 IMAD R7, R0, R29, R7 ;  /* 0x0000001d00071224 */ /* 0x000fe200078e0207 */
[----:B------:R-:W-:Y:S01]  /*13f0*/  @!P1 IADD3 R7, R5, R11, RZ ;  /* 0x0000000b05079210 */ /* 0x000fe20007ffe0ff */
[----:B------:R-:W-:Y:S02]  /*1400*/  @!P2 IMAD R6, R3, R43, RZ ;  /* 0x0000002b0306a224 */ /* 0x000fe400078e02ff */
[----:B------:R-:W-:Y:S01]  /*1410*/  IMAD R3, R42, R33, R9 ;  /* 0x000000212a037224 */ /* 0x000fe200078e0209 */
[----:B------:R-:W-:Y:S01]  /*1420*/  SEL R9, R8, RZ, P0 ;  /* 0x000000ff08097207 */ /* 0x000fe20000000000 */
[----:B------:R-:W-:Y:S02]  /*1430*/  IMAD R24, R46, UR4, RZ ;  /* 0x000000042e187c24 */ /* 0x000fe4000f8e02ff */
[----:B------:R-:W-:Y:S01]  /*1440*/  IMAD.WIDE.U32 R4, R17, UR10, RZ ;  /* 0x0000000a11047c25 */ /* 0x000fe2000f8e00ff */
[----:B------:R-:W-:Y:S02]  /*1450*/  SEL R11, R3, RZ, P0 ;  /* 0x000000ff030b7207 */ /* 0x000fe40000000000 */
[----:B------:R-:W-:-:S02]  /*1460*/  SHF.R.S32.HI R17, RZ, 0x1f, R24 ;  /* 0x0000001fff117819 */ /* 0x000fc40000011418 */
[----:B------:R-:W-:Y:S01]  /*1470*/  IADD3 R8, R5, R38, RZ ;  /* 0x0000002605087210 */ /* 0x000fe20007ffe0ff */
        /* <DEDUP_REMOVED lines=8> */
.L_x_704:
[----:B------:R-:W-:-:S04]  /*1500*/  IMAD R0, R252, UR29, R46 ;  /* 0x0000001dfc007c24 */ /* 0x000fc8000f8e022e */
[----:B------:R-:W-:-:S07]  /*1510*/  IMAD R0, R0, R44, RZ ;  /* 0x0000002c00007224 */ /* 0x000fce00078e02ff */
.L_x_705:
[----:B------:R-:W1:Y:S01]  /*1520*/  S2R R42, SR_TID.X ;  /* 0x00000000002a7919 */ /* 0x000e620000002100 */
[----:B------:R-:W2:Y:S01]  /*1530*/  LDC.64 R14, c[0x0][0x420] ;  /* 0x00010800ff0e7b82 */ /* 0x000ea20000000a00 */
[----:B------:R-:W-:Y:S01]  /*1540*/  UIMAD UR29, UR4, UR29, URZ ;  /* 0x0000001d041d72a4 */ /* 0x000fe2000f8e023f */
[----:B------:R-:W-:Y:S01]  /*1550*/  IADD3 R2, P1, R250, R2, RZ ;  /* 0x00000002fa027210 */ /* 0x000fe20007f3e0ff */
[----:B------:R-:W-:Y:S01]  /*1560*/  ULDC.64 UR10, c[0x0][0x428] ;  /* 0x00010a00000a7ab9 */ /* 0x000fe20000000a00 */
[----:B------:R-:W-:Y:S01]  /*1570*/  SHF.R.S32.HI R251, RZ, 0x1f, R250 ;  /* 0x0000001ffffb7819 */ /* 0x000fe200000114fa */
[----:B------:R-:W-:Y:S01]  /*1580*/  USHF.L.U32 UR19, UR29, 0x6, URZ ;  /* 0x000000061d137899 */ /* 0x000fe2000800063f */
[----:B------:R-:W-:Y:S01]  /*1590*/  SHF.R.S32.HI R38, RZ, 0x1f, R243 ;  /* 0x0000001fff267819 */ /* 0x000fe200000114f3 */
[----:B------:R-:W-:Y:S01]  /*15a0*/  ULDC.64 UR14, c[0x0][0x210] ;  /* 0x00008400000e7ab9 */ /* 0x000fe20000000a00 */
[----:B------:R-:W3:Y:S01]  /*15b0*/  LDC.64 R32, c[0x0][0x2b0] ;  /* 0x0000ac00ff207b82 */ /* 0x000ee20000000a00 */
[----:B------:R-:W-:Y:S01]  /*15c0*/  USHF.R.S32.HI UR4, URZ, 0x1f, UR19 ;  /* 0x0000001f3f047899 */ /* 0x000fe20008011413 */
[----:B------:R-:W-:Y:S01]  /*15d0*/  IMAD.X R3, R251, 0x1, R7, P1 ;  /* 0x00000001fb037824 */ /* 0x000fe200008e0607 */
[----:B------:R-:W-:Y:S01]  /*15e0*/  IADD3 R5, P4, P3, R4, UR19, R24 ;  /* 0x0000001304057c10 */ /* 0x000fe2000fb9e018 */
[----:B------:R-:W-:Y:S01]  /*15f0*/  ULDC.64 UR12, c[0x0][0x3e0] ;  /* 0x0000f800000c7ab9 */ /* 0x000fe20000000a00 */
[----:B------:R-:W-:Y:S02]  /*1600*/  BSSY B1, `(.L_x_701) ;  /* 0x0000573000017945 */ /* 0x000fe40003800000 */
[----:B------:R-:W-:Y:S01]  /*1610*/  IADD3 R9, P2, P1, R9, R5, R13 ;  /* 0x0000000509097210 */ /* 0x000fe2000795e00d */
[----:B------:R-:W4:Y:S01]  /*1620*/  LDC.64 R44, c[0x0][0x478] ;  /* 0x00011e00ff2c7b82 */ /* 0x000f220000000a00 */
[----:B------:R-:W-:Y:S01]  /*1630*/  IADD3.X R7, R8, UR4, R17, P4, P3 ;  /* 0x0000000408077c10 */ /* 0x000fe2000a7e6411 */
[C---:B------:R-:W-:Y:S01]  /*1640*/  IMAD.IADD R17, R10.reuse, 0x1, R0 ;  /* 0x000000010a117824 */ /* 0x040fe200078e0200 */
[----:B------:R-:W-:Y:S01]  /*1650*/  IADD3 R13, R10, R6, RZ ;  /* 0x000000060a0d7210 */ /* 0x000fe20007ffe0ff */
[----:B------:R-:W-:Y:S01]  /*1660*/  IMAD R6, R25, UR10, RZ ;  /* 0x0000000a19067c24 */ /* 0x000fe2000f8e02ff */
[----:B------:R-:W-:-:S02]  /*1670*/  IADD3.X R12, R11, R7, R12, P2, P1 ;  /* 0x000000070b0c7210 */ /* 0x000fc400017e240c */
[----:B------:R-:W-:Y:S01]  /*1680*/  ISETP.GE.AND P4, PT, R27, 0x1, PT ;  /* 0x000000011b00780c */ /* 0x000fe20003f86270 */
[-C--:B--2---:R-:W-:Y:S02]  /*1690*/  IMAD R4, R16, R14.reuse, RZ ;  /* 0x0000000e10047224 */ /* 0x084fe400078e02ff */
[----:B------:R-:W-:-:S04]  /*16a0*/  IMAD.WIDE.U32 R2, R10, R14, R2 ;  /* 0x0000000e0a027225 */ /* 0x000fc800078e0002 */
[----:B------:R-:W-:Y:S01]  /*16b0*/  IMAD R5, R10, R15, R4 ;  /* 0x0000000f0a057224 */ /* 0x000fe200078e0204 */
[----:B-1----:R-:W-:Y:S01]  /*16c0*/  SHF.R.S32.HI R43, RZ, 0x1f, R42 ;  /* 0x0000001fff2b7819 */ /* 0x002fe2000001142a */
[----:B------:R-:W-:Y:S01]  /*16d0*/  IMAD R6, R46, UR11, R6 ;  /* 0x0000000b2e067c24 */ /* 0x000fe2000f8e0206 */
[----:B------:R-:W-:Y:S01]  /*16e0*/  IADD3 R4, P3, R243, R10, RZ ;  /* 0x0000000af3047210 */ /* 0x000fe20007f7e0ff */
[----:B------:R-:W-:Y:S01]  /*16f0*/  IMAD.IADD R3, R3, 0x1, R5 ;  /* 0x0000000103037824 */ /* 0x000fe200078e0205 */
[----:B------:R-:W-:-:S03]  /*1700*/  LEA.HI R11, R43, R42, RZ, 0x5 ;  /* 0x0000002a2b0b7211 */ /* 0x000fc600078f28ff */
[----:B------:R-:W-:Y:S01]  /*1710*/  IMAD.X R5, R38, 0x1, R16, P3 ;  /* 0x0000000126057824 */ /* 0x000fe200018e0610 */
[----:B------:R-:W-:Y:S01]  /*1720*/  LOP3.LUT R0, R11, 0xffffffe0, RZ, 0xc0, !PT ;  /* 0xffffffe00b007812 */ /* 0x000fe200078ec0ff */
[----:B------:R-:W-:Y:S01]  /*1730*/  IMAD.WIDE.U32 R2, R46, UR10, R2 ;  /* 0x0000000a2e027c25 */ /* 0x000fe2000f8e0002 */
[----:B------:R-:W-:Y:S01]  /*1740*/  SHF.R.S32.HI R16, RZ, 0x5, R11 ;  /* 0x00000005ff107819 */ /* 0x000fe2000001140b */
[----:B------:R-:W-:Y:S02]  /*1750*/  ULDC.64 UR10, c[0x0][0x258] ;  /* 0x00009600000a7ab9 */ /* 0x000fe40000000a00 */
[----:B------:R-:W-:Y:S01]  /*1760*/  IMAD R5, R5, R30, RZ ;  /* 0x0000001e05057224 */ /* 0x000fe200078e02ff */
[----:B------:R-:W-:Y:S01]  /*1770*/  IADD3 R3, R3, R6, RZ ;  /* 0x0000000603037210 */ /* 0x000fe20007ffe0ff */
[----:B------:R-:W-:Y:S02]  /*1780*/  IMAD.IADD R10, R42, 0x1, -R0 ;  /* 0x000000012a0a7824 */ /* 0x000fe400078e0a00 */
[----:B------:R-:W-:-:S02]  /*1790*/  IMAD R8, R4, R31, R5 ;  /* 0x0000001f04087224 */ /* 0x000fc400078e0205 */
[----:B------:R-:W-:-:S04]  /*17a0*/  IMAD.WIDE.U32 R4, R4, R30, R250 ;  /* 0x0000001e04047225 */ /* 0x000fc800078e00fa */
[----:B------:R-:W-:Y:S01]  /*17b0*/  IMAD R0, R16, UR29, R10 ;  /* 0x0000001d10007c24 */ /* 0x000fe2000f8e020a */
[----:B------:R-:W-:Y:S01]  /*17c0*/  IADD3 R4, P2, R41, R4, RZ ;  /* 0x0000000429047210 */ /* 0x000fe20007f5e0ff */
[----:B------:R-:W-:Y:S02]  /*17d0*/  IMAD R6, R25, UR10, RZ ;  /* 0x0000000a19067c24 */ /* 0x000fe4000f8e02ff */
[----:B------:R-:W-:Y:S01]  /*17e0*/  IMAD.WIDE.U32 R2, R243, R14, R2 ;  /* 0x0000000ef3027225 */ /* 0x000fe200078e0002 */
[----:B------:R-:W-:Y:S02]  /*17f0*/  IADD3 R7, P1, R0, R9, RZ ;  /* 0x0000000900077210 */ /* 0x000fe40007f3e0ff */
[----:B------:R-:W-:Y:S01]  /*1800*/  IADD3.X R5, R34, R5, R8, P2, !PT ;  /* 0x0000000522057210 */ /* 0x000fe200017fe408 */
[----:B------:R-:W-:Y:S01]  /*1810*/  IMAD R6, R46, UR11, R6 ;  /* 0x0000000b2e067c24 */ /* 0x000fe2000f8e0206 */
[----:B------:R-:W-:Y:S01]  /*1820*/  LEA.HI.X.SX32 R12, R0, R12, 0x1, P1 ;  /* 0x0000000c000c7211 */ /* 0x000fe200008f0eff */
[----:B------:R-:W-:-:S02]  /*1830*/  IMAD R0, R38, R14, RZ ;  /* 0x0000000e26007224 */ /* 0x000fc400078e02ff */
[----:B------:R-:W-:Y:S01]  /*1840*/  IMAD.WIDE.U32 R4, R46, UR10, R4 ;  /* 0x0000000a2e047c25 */ /* 0x000fe2000f8e0004 */
[----:B------:R-:W-:Y:S02]  /*1850*/  ULDC.64 UR10, c[0x0][0x400] ;  /* 0x00010000000a7ab9 */ /* 0x000fe40000000a00 */
[----:B------:R-:W-:Y:S01]  /*1860*/  LEA R222, P1, R7, UR10, 0x2 ;  /* 0x0000000a07de7c11 */ /* 0x000fe2000f8210ff */
[----:B------:R-:W-:Y:S01]  /*1870*/  IMAD R0, R243, R15, R0 ;  /* 0x0000000ff3007224 */ /* 0x000fe200078e0200 */
[----:B------:R-:W-:Y:S01]  /*1880*/  LEA R8, P3, R4, UR14, 0x1 ;  /* 0x0000000e04087c11 */ /* 0x000fe2000f8608ff */
[----:B------:R-:W-:Y:S01]  /*1890*/  IMAD.IADD R5, R5, 0x1, R6 ;  /* 0x0000000105057824 */ /* 0x000fe200078e0206 */
[----:B------:R-:W-:Y:S02]  /*18a0*/  LEA R6, P2, R2, UR12, 0x1 ;  /* 0x0000000c02067c11 */ /* 0x000fe4000f8408ff */
[----:B------:R-:W-:Y:S02]  /*18b0*/  IADD3 R0, R3, R0, RZ ;  /* 0x0000000003007210 */ /* 0x000fe40007ffe0ff */
[----:B------:R-:W-:-:S02]  /*18c0*/  LEA.HI.X R223, R7, UR11, R12, 0x2, P1 ;  /* 0x0000000b07df7c11 */ /* 0x000fc400088f140c */
        /* <DEDUP_REMOVED lines=9> */
[----:B------:R-:W-:Y:S01]  /*1960*/  IMAD R0, R245, -0x40, R228 ;  /* 0xffffffc0f5007824 */ /* 0x000fe200078e02e4 */
[----:B------:R-:W-:Y:S01]  /*1970*/  SHF.R.S32.HI R17, RZ, 0x1f, R10 ;  /* 0x0000001fff117819 */ /* 0x000fe2000001140a */
[----:B------:R-:W-:Y:S01]  /*1980*/  VIADD R4, R243, 0x20 ;  /* 0x00000020f3047836 */ /* 0x000fe20000000000 */
[----:B------:R-:W-:Y:S01]  /*1990*/  LEA.HI R12, R12, R16, RZ, 0x2 ;  /* 0x000000100c0c7211 */ /* 0x000fe200078f10ff */
[----:B------:R-:W-:Y:S01]  /*19a0*/  IMAD R25, R229, -0x40, R27 ;  /* 0xffffffc0e5197824 */ /* 0x000fe200078e021b */
[----:B------:R-:W-:Y:S01]  /*19b0*/  LEA.HI R17, R17, R10, RZ, 0x2 ;  /* 0x0000000a11117211 */ /* 0x000fe200078f10ff */
[----:B------:R-:W-:Y:S01]  /*19c0*/  IMAD R11, R18, R22, RZ ;  /* 0x00000016120b7224 */ /* 0x000fe200078e02ff */
[C---:B------:R-:W-:Y:S01]  /*19d0*/  ISETP.GE.AND P4, PT, R4.reuse, R0, PT ;  /* 0x000000000400720c */ /* 0x040fe20003f86270 */
[----:B------:R-:W-:Y:S01]  /*19e0*/  IMAD.MOV.U32 R239, RZ, RZ, R2 ;  /* 0x000000ffffef7224 */ /* 0x000fe200078e0002 */
[----:B------:R-:W-:Y:S01]  /*19f0*/  ISETP.GE.AND P2, PT, R4, R25, PT ;  /* 0x000000190400720c */ /* 0x000fe20003f46270 */
[C---:B------:R-:W-:Y:S01]  /*1a00*/  IMAD.WIDE.U32 R4, R26.reuse, R22, R250 ;  /* 0x000000161a047225 */ /* 0x040fe200078e00fa */
[----:B------:R-:W-:Y:S01]  /*1a10*/  ISETP.GE.AND P5, PT, R243, R0, PT ;  /* 0x00000000f300720c */ /* 0x000fe20003fa6270 */
[----:B------:R-:W-:Y:S01]  /*1a20*/  ULDC.64 UR12, c[0x0][0x268] ;  /* 0x00009a00000c7ab9 */ /* 0x000fe20000000a00 */
[----:B------:R-:W-:Y:S01]  /*1a30*/  ULDC.64 UR10, c[0x0][0x260] ;  /* 0x00009800000a7ab9 */ /* 0x000fe20000000a00 */
[----:B------:R-:W-:Y:S01]  /*1a40*/  IMAD R11, R26, R23, R11 ;  /* 0x000000171a0b7224 */ /* 0x000fe200078e020b */
[----:B------:R-:W-:Y:S01]  /*1a50*/  IADD3 R4, P1, R35, R4, RZ ;  /* 0x0000000423047210 */ /* 0x000fe20007f3e0ff */
[----:B------:R-:W-:Y:S01]  /*1a60*/  IMAD.MOV.U32 R235, RZ, RZ, R3 ;  /* 0x000000ffffeb7224 */ /* 0x000fe200078e0003 */
[----:B------:R-:W-:Y:S01]  /*1a70*/  SHF.R.S32.HI R0, RZ, 0x2, R17 ;  /* 0x00000002ff007819 */ /* 0x000fe20000011411 */
[-C--:B------:R-:W-:Y:S01]  /*1a80*/  IMAD R10, R18, R20.reuse, RZ ;  /* 0x00000014120a7224 */ /* 0x080fe200078e02ff */
[----:B------:R-:W-:Y:S01]  /*1a90*/  IADD3.X R5, R37, R5, R11, P1, !PT ;  /* 0x0000000525057210 */ /* 0x000fe20000ffe40b */
[----:B------:R-:W-:Y:S01]  /*1aa0*/  IMAD.WIDE.U32 R2, R26, R20, R250 ;  /* 0x000000141a027225 */ /* 0x000fe200078e00fa */
[----:B------:R-:W-:Y:S01]  /*1ab0*/  @P0 BAR.SYNC.DEFER_BLOCKING 0x0 ;  /* 0x0000000000000b1d */ /* 0x000fe20000010000 */
[----:B------:R-:W-:-:S02]  /*1ac0*/  ISETP.GE.AND P0, PT, R243, R25, PT ;  /* 0x00000019f300720c */ /* 0x000fc40003f06270 */
[----:B------:R-:W-:Y:S01]  /*1ad0*/  IMAD.MOV.U32 R226, RZ, RZ, R6 ;  /* 0x000000ffffe27224 */ /* 0x000fe200078e0006 */
[----:B------:R-:W-:Y:S01]  /*1ae0*/  LEA.HI R6, R229, R229, RZ, 0x1 ;  /* 0x000000e5e5067211 */ /* 0x000fe200078f08ff */
[----:B------:R-:W-:Y:S01]  /*1af0*/  IMAD R13, R26, R21, R10 ;  /* 0x000000151a0d7224 */ /* 0x000fe200078e020a */
[----:B------:R-:W-:Y:S01]  /*1b00*/  IADD3 R2, P3, R36, R2, RZ ;  /* 0x0000000224027210 */ /* 0x000fe20007f7e0ff */
[----:B------:R-:W-:Y:S01]  /*1b10*/  IMAD.SHL.U32 R11, R15, 0x40, RZ ;  /* 0x000000400f0b7824 */ /* 0x000fe200078e00ff */
[----:B------:R-:W-:Y:S01]  /*1b20*/  LOP3.LUT R6, R6, 0xfffffffe, RZ, 0xc0, !PT ;  /* 0xfffffffe06067812 */ /* 0x000fe200078ec0ff */
[----:B------:R-:W-:Y:S01]  /*1b30*/  IMAD.WIDE.U32 R14, R14, 0x40, RZ ;  /* 0x000000400e0e7825 */ /* 0x000fe200078e00ff */
[----:B------:R-:W-:-:S03]  /*1b40*/  IADD3.X R3, R39, R3, R13, P3, !PT ;  /* 0x0000000327037210 */ /* 0x000fc60001ffe40d */
[----:B------:R-:W-:Y:S01]  /*1b50*/  IMAD.MOV.U32 R227, RZ, RZ, R7 ;  /* 0x000000ffffe37224 */ /* 0x000fe200078e0007 */
[----:B------:R-:W-:Y:S01]  /*1b60*/  @!P2 IADD3 R14, P3, R226, R14, RZ ;  /* 0x0000000ee20ea210 */ /* 0x000fe20007f7e0ff */
[----:B------:R-:W-:Y:S01]  /*1b70*/  IMAD.IADD R7, R229, 0x1, -R6 ;  /* 0x00000001e5077824 */ /* 0x000fe200078e0a06 */
[----:B------:R-:W-:Y:S01]  /*1b80*/  LOP3.LUT R10, R12, 0xfffffffc, RZ, 0xc0, !PT ;  /* 0xfffffffc0c0a7812 */ /* 0x000fe200078ec0ff */
[----:B------:R-:W-:Y:S01]  /*1b90*/  IMAD.WIDE.U32 R12, R30, 0x40, RZ ;  /* 0x000000401e0c7825 */ /* 0x000fe200078e00ff */
[----:B------:R-:W-:-:S03]  /*1ba0*/  @!P2 IADD3.X R15, R227, R15, R11, P3, !PT ;  /* 0x0000000fe30fa210 */ /* 0x000fc60001ffe40b */
[----:B------:R-:W-:Y:S01]  /*1bb0*/  IMAD.MOV.U32 R224, RZ, RZ, R8 ;  /* 0x000000ffffe07224 */ /* 0x000fe200078e0008 */
[----:B------:R-:W-:Y:S01]  /*1bc0*/  ISETP.NE.AND P3, PT, R7, 0x1, PT ;  /* 0x000000010700780c */ /* 0x000fe20003f65270 */
[----:B------:R-:W-:Y:S01]  /*1bd0*/  IMAD.IADD R10, R16, 0x1, -R10 ;  /* 0x00000001100a7824 */ /* 0x000fe200078e0a0a */
[----:B------:R1:W-:Y:S01]  /*1be0*/  @P5 STS.128 [R230+0x10000], RZ ;  /* 0x010000ffe6005388 */ /* 0x0003e20000000c00 */
[----:B------:R-:W-:Y:S01]  /*1bf0*/  IMAD.MOV.U32 R225, RZ, RZ, R9 ;  /* 0x000000ffffe17224 */ /* 0x000fe200078e0009 */
[----:B------:R-:W-:Y:S01]  /*1c00*/  @!P2 IADD3 R16, P1, R224, R12, RZ ;  /* 0x0000000ce010a210 */ /* 0x000fe20007f3e0ff */
[----:B------:R-:W-:Y:S01]  /*1c10*/  IMAD.SHL.U32 R31, R31, 0x40, RZ ;  /* 0x000000401f1f7824 */ /* 0x000fe200078e00ff */
[----:B------:R1:W-:Y:S01]  /*1c20*/  @P5 STS.128 [R230+0x12000], RZ ;  /* 0x012000ffe6005388 */ /* 0x0003e20000000c00 */
[C---:B------:R-:W-:Y:S02]  /*1c30*/  IMAD R6, R28.reuse, UR12, RZ ;  /* 0x0000000c1c067c24 */ /* 0x040fe4000f8e02ff */
[----:B------:R-:W-:Y:S01]  /*1c40*/  IMAD.MOV.U32 R231, RZ, RZ, 0x7f800000 ;  /* 0x7f800000ffe77424 */ /* 0x000fe200078e00ff */
[----:B------:R-:W-:Y:S01]  /*1c50*/  @!P2 IADD3.X R17, R225, R13, R31, P1, !PT ;  /* 0x0000000de111a210 */ /* 0x000fe20000ffe41f */
[----:B------:R-:W-:Y:S01]  /*1c60*/  IMAD R7, R28, UR10, RZ ;  /* 0x0000000a1c077c24 */ /* 0x000fe2000f8e02ff */
[----:B------:R-:W-:Y:S01]  /*1c70*/  @!P4 IADD3 R8, P1, R243, 0x20, RZ ;  /* 0x00000020f308c810 */ /* 0x000fe20007f3e0ff */
[----:B------:R-:W3:Y:S01]  /*1c80*/  @!P5 LDC.64 R28, c[0x0][0x220] ;  /* 0x00008800ff1cdb82 */ /* 0x000ee20000000a00 */
[----:B------:R-:W-:-:S02]  /*1c90*/  IMAD R9, R19, UR13, R6 ;  /* 0x0000000d13097c24 */ /* 0x000fc4000f8e0206 */
[----:B------:R-:W-:Y:S02]  /*1ca0*/  IMAD.MOV.U32 R232, RZ, RZ, 0x7f800000 ;  /* 0x7f800000ffe87424 */ /* 0x000fe400078e00ff */
[----:B------:R-:W-:Y:S01]  /*1cb0*/  IMAD.MOV.U32 R176, RZ, RZ, 0x20 ;  /* 0x00000020ffb07424 */ /* 0x000fe200078e00ff */
[----:B------:R-:W-:Y:S01]  /*1cc0*/  LEA R209, R220, UR5, 0x1 ;  /* 0x00000005dcd17c11 */ /* 0x000fe2000f8e08ff */
[----:B------:R-:W-:Y:S01]  /*1cd0*/  @!P4 IMAD.X R6, RZ, RZ, R38, P1 ;  /* 0x000000ffff06c224 */ /* 0x000fe200008e0626 */
[----:B------:R-:W4:Y:S01]  /*1ce0*/  @!P4 LDC.64 R30, c[0x0][0x220] ;  /* 0x00008800ff1ecb82 */ /* 0x000f220000000a00 */
[----:B------:R-:W-:Y:S01]  /*1cf0*/  IMAD.WIDE.U32 R2, R19, UR12, R2 ;  /* 0x0000000c13027c25 */ /* 0x000fe2000f8e0002 */
[----:B------:R-:W-:Y:S01]  /*1d00*/  @!P4 IADD3 R18, P1, R243, 0x20, RZ ;  /* 0x00000020f312c810 */ /* 0x000fe20007f3e0ff */
[----:B------:R-:W-:Y:S02]  /*1d10*/  USHF.L.U32 UR34, UR29, 0x4, URZ ;  /* 0x000000041d227899 */ /* 0x000fe4000800063f */
[----:B------:R-:W-:Y:S01]  /*1d20*/  IMAD R24, R19, UR11, R7 ;  /* 0x0000000b13187c24 */ /* 0x000fe2000f8e0207 */
[----:B------:R-:W-:Y:S01]  /*1d30*/  USHF.L.U32 UR35, UR29, 0x3, URZ ;  /* 0x000000031d237899 */ /* 0x000fe2000800063f */
[----:B------:R-:W-:-:S02]  /*1d40*/  @!P5 IMAD R7, R38, R20, RZ ;  /* 0x000000142607d224 */ /* 0x000fc400078e02ff */
[----:B------:R-:W-:Y:S02]  /*1d50*/  IMAD.MOV.U32 R213, RZ, RZ, 0x20 ;  /* 0x00000020ffd57424 */ /* 0x000fe400078e00ff */
[----:B------:R-:W-:Y:S02]  /*1d60*/  IMAD.MOV.U32 R210, RZ, RZ, 0x40 ;  /* 0x00000040ffd27424 */ /* 0x000fe400078e00ff */
[----:B------:R-:W-:Y:S01]  /*1d70*/  VIADD R207, R218, 0x2000 ;  /* 0x00002000dacf7836 */ /* 0x000fe20000000000 */
[----:B------:R-:W-:Y:S01]  /*1d80*/  CS2R R94, SRZ ;  /* 0x00000000005e7805 */ /* 0x000fe2000001ff00 */
[-C--:B------:R-:W-:Y:S01]  /*1d90*/  @!P4 IMAD R6, R6, R20.reuse, RZ ;  /* 0x000000140606c224 */ /* 0x080fe200078e02ff */
[----:B------:R-:W-:Y:S01]  /*1da0*/  CS2R R92, SRZ ;  /* 0x00000000005c7805 */ /* 0x000fe2000001ff00 */
[----:B------:R-:W-:Y:S01]  /*1db0*/  IMAD.IADD R3, R3, 0x1, R9 ;  /* 0x0000000103037824 */ /* 0x000fe200078e0209 */
[----:B------:R-:W-:Y:S01]  /*1dc0*/  CS2R R98, SRZ ;  /* 0x0000000000627805 */ /* 0x000fe2000001ff00 */
[CC--:B------:R-:W-:Y:S01]  /*1dd0*/  @!P5 IMAD R12, R243.reuse, R21.reuse, R7 ;  /* 0x00000015f30cd224 */ /* 0x0c0fe200078e0207 */
        /* <DEDUP_REMOVED lines=18> */
[----:B------:R-:W-:Y:S01]  /*1f00*/  CS2R R70, SRZ ;  /* 0x0000000000467805 */ /* 0x000fe2000001ff00 */
        /* <DEDUP_REMOVED lines=8> */
[----:B------:R-:W-:Y:S01]  /*1f90*/  IMAD.IADD R3, R5, 0x1, R24 ;  /* 0x0000000105037824 */ /* 0x000fe200078e0218 */
[----:B------:R-:W-:Y:S01]  /*1fa0*/  CS2R R48, SRZ ;  /* 0x0000000000307805 */ /* 0x000fe2000001ff00 */
[----:B------:R-:W-:Y:S01]  /*1fb0*/  @!P5 IMAD R19, R243, R23, R13 ;  /* 0x00000017f313d224 */ /* 0x000fe200078e020d */
[----:B------:R-:W-:Y:S01]  /*1fc0*/  @!P5 LEA.HI.X R13, R6, R29, R2, 0x1, P1 ;  /* 0x0000001d060dd211 */ /* 0x000fe200008f0c02 */
[----:B------:R-:W-:Y:S01]  /*1fd0*/  @!P4 IMAD.IADD R5, R11, 0x1, R21 ;  /* 0x000000010b05c824 */ /* 0x000fe200078e0215 */
[C---:B----4-:R-:W-:Y:S01]  /*1fe0*/  @!P4 LEA R6, P1, R10.reuse, R30, 0x1 ;  /* 0x0000001e0a06c211 */ /* 0x050fe200078208ff */
[--C-:B------:R-:W-:Y:S01]  /*1ff0*/  @!P5 IMAD.MOV.U32 R2, RZ, RZ, R4.reuse ;  /* 0x000000ffff02d224 */ /* 0x100fe200078e0004 */
[----:B------:R-:W-:Y:S01]  /*2000*/  CS2R R40, SRZ ;  /* 0x0000000000287805 */ /* 0x000fe2000001ff00 */
[----:B------:R-:W-:Y:S01]  /*2010*/  @!P4 IMAD.MOV.U32 R8, RZ, RZ, R4 ;  /* 0x000000ffff08c224 */ /* 0x000fe200078e0004 */
[----:B------:R-:W-:Y:S01]  /*2020*/  @!P4 LEA.HI.X R7, R10, R31, R5, 0x1, P1 ;  /* 0x0000001f0a07c211 */ /* 0x000fe200008f0c05 */
[----:B------:R-:W-:Y:S01]  /*2030*/  @!P4 IMAD R9, R9, R22, RZ ;  /* 0x000000160909c224 */ /* 0x000fe200078e02ff */
[----:B------:R-:W3:Y:S01]  /*2040*/  @!P5 LDC.64 R4, c[0x0][0x218] ;  /* 0x00008600ff04db82 */ /* 0x000ee20000000a00 */
[----:B------:R-:W-:Y:S01]  /*2050*/  @!PT LDS RZ, [RZ] ;  /* 0x00000000fffff984 */ /* 0x000fe20000000800 */
[----:B------:R-:W-:Y:S01]  /*2060*/  @!PT LDS RZ, [RZ] ;  /* 0x00000000fffff984 */ /* 0x000fe20000000800 */
[----:B------:R-:W-:Y:S01]  /*2070*/  @!PT LDS RZ, [RZ] ;  /* 0x00000000fffff984 */ /* 0x000fe20000000800 */
[----:B------:R-:W-:Y:S01]  /*2080*/  @!P5 LDGSTS.E.BYPASS.LTC128B.128 [R230+0x10000], desc[UR36][R12.64] ;  /* 0x100000000ce6dfae */ /* 0x000fe2000b901d64 */
[----:B------:R-:W-:-:S02]  /*2090*/  IMAD.SHL.U32 R242, R0, 0x4, RZ ;  /* 0x0000000400f27824 */ /* 0x000fc400078e00ff */
[----:B------:R-:W-:Y:S01]  /*20a0*/  IMAD.MOV.U32 R234, RZ, RZ, R32 ;  /* 0x000000ffffea7224 */ /* 0x000fe200078e0020 */
[----:B------:R-:W-:Y:S01]  /*20b0*/  @!P5 LDGSTS.E.BYPASS.LTC128B.128 [R230+0x12000], desc[UR36][R12.64+0x80] ;  /* 0x120000800ce6dfae */ /* 0x000fe2000b901d64 */
[----:B------:R-:W-:Y:S02]  /*20c0*/  @!P4 IMAD R23, R18, R23, R9 ;  /* 0x000000171217c224 */ /* 0x000fe400078e0209 */
[----:B------:R-:W-:Y:S01]  /*20d0*/  IMAD.MOV.U32 R233, RZ, RZ, R33 ;  /* 0x000000ffffe97224 */ /* 0x000fe200078e0021 */
[----:B------:R-:W4:Y:S01]  /*20e0*/  @!P4 LDC.64 R10, c[0x0][0x218] ;  /* 0x00008600ff0acb82 */ /* 0x000f220000000a00 */
[----:B------:R1:W-:Y:S01]  /*20f0*/  @P4 STS.128 [R230+0x11000], RZ ;  /* 0x011000ffe6004388 */ /* 0x0003e20000000c00 */
[--C-:B------:R-:W-:Y:S01]  /*2100*/  @!P4 IMAD.MOV.U32 R9, RZ, RZ, R3.reuse ;  /* 0x000000ffff09c224 */ /* 0x100fe200078e0003 */
[----:B------:R-:W-:Y:S01]  /*2110*/  UIMAD UR33, UR29, 0x18, URZ ;  /* 0x000000181d2178a4 */ /* 0x000fe2000f8e023f */
[----:B------:R-:W-:Y:S01]  /*2120*/  @!P5 IMAD.WIDE.U32 R2, R243, R22, R2 ;  /* 0x00000016f302d225 */ /* 0x000fe200078e0002 */
[----:B------:R1:W-:Y:S01]  /*2130*/  @P4 STS.128 [R230+0x13000], RZ ;  /* 0x013000ffe6004388 */ /* 0x0003e20000000c00 */
[----:B------:R-:W-:-:S02]  /*2140*/  USHF.L.U32 UR32, UR29, 0x5, URZ ;  /* 0x000000051d207899 */ /* 0x000fc4000800063f */
[----:B------:R-:W-:Y:S01]  /*2150*/  @!P5 IMAD.IADD R3, R3, 0x1, R19 ;  /* 0x000000010303d824 */ /* 0x000fe200078e0213 */
[----:B------:R-:W-:Y:S01]  /*2160*/  @!PT LDS RZ, [RZ] ;  /* 0x00000000fffff984 */ /* 0x000fe20000000800 */
[----:B------:R-:W-:Y:S01]  /*2170*/  @!PT LDS RZ, [RZ] ;  /* 0x00000000fffff984 */ /* 0x000fe20000000800 */
[----:B------:R-:W-:Y:S01]  /*2180*/  @!PT LDS RZ, [RZ] ;  /* 0x00000000fffff984 */ /* 0x000fe20000000800 */
[----:B------:R-:W-:Y:S01]  /*2190*/  @!P4 LDGSTS.E.BYPASS.LTC128B.128 [R230+0x11000], desc[UR36][R6.64] ;  /* 0x1100000006e6cfae */ /* 0x000fe2000b901d64 */
[----:B------:R-:W-:Y:S01]  /*21a0*/  @!P4 IMAD.WIDE.U32 R8, R18, R22, R8 ;  /* 0x000000161208c225 */ /* 0x000fe200078e0008 */
[----:B------:R-:W-:Y:S02]  /*21b0*/  UIMAD UR31, UR29, 0x28, URZ ;  /* 0x000000281d1f78a4 */ /* 0x000fe4000f8e023f */
[----:B------:R3:W-:Y:S01]  /*21c0*/  @!P4 LDGSTS.E.BYPASS.LTC128B.128 [R230+0x13000], desc[UR36][R6.64+0x80] ;  /* 0x1300008006e6cfae */ /* 0x0007e2000b901d64 */
[----:B------:R-:W-:Y:S02]  /*21d0*/  UIMAD UR30, UR29, 0x30, URZ ;  /* 0x000000301d1e78a4 */ /* 0x000fe4000f8e023f */
[----:B------:R-:W-:Y:S01]  /*21e0*/  UIADD3 UR19, -UR19, URZ, URZ ;  /* 0x0000003f13137290 */ /* 0x000fe2000fffe13f */
[----:B------:R-:W0:Y:S01]  /*21f0*/  LDGDEPBAR ;  /* 0x00000000000079af */ /* 0x000e220000000000 */
[----:B------:R-:W-:Y:S01]  /*2200*/  ULDC UR18, c[0x0][0x39c] ;  /* 0x0000e70000127ab9 */ /* 0x000fe20000000800 */
[----:B------:R-:W-:-:S02]  /*2210*/  ULDC UR17, c[0x0][0x2ec] ;  /* 0x0000bb0000117ab9 */ /* 0x000fc40000000800 */
        /* <DEDUP_REMOVED lines=8> */
[----:B---3--:R-:W-:-:S03]  /*22a0*/  @!P5 LEA R6, P1, R2, R4, 0x1 ;  /* 0x000000040206d211 */ /* 0x008fc600078208ff */
[----:B------:R1:W-:Y:S01]  /*22b0*/  @P2 STS.128 [R230+0xb000], RZ ;  /* 0x00b000ffe6002388 */ /* 0x0003e20000000c00 */
[----:B------:R-:W-:-:S03]  /*22c0*/  @!P5 LEA.HI.X R7, R2, R5, R3, 0x1, P1 ;  /* 0x000000050207d211 */ /* 0x000fc600008f0c03 */
[----:B------:R-:W-:Y:S01]  /*22d0*/  @!PT LDS RZ, [RZ] ;  /* 0x00000000fffff984 */ /* 0x000fe20000000800 */
[----:B------:R-:W-:Y:S01]  /*22e0*/  @!PT LDS RZ, [RZ] ;  /* 0x00000000fffff984 */ /* 0x000fe20000000800 */
[----:B------:R-:W-:Y:S01]  /*22f0*/  @!PT LDS RZ, [RZ] ;  /* 0x00000000fffff984 */ /* 0x000fe20000000800 */
[----:B------:R-:W-:Y:S01]  /*2300*/  @!P2 LDGSTS.E.BYPASS.LTC128B.128 [R230+0x9000], desc[UR36][R14.64] ;  /* 0x090000000ee6afae */ /* 0x000fe2000b901d64 */
[----:B------:R-:W-:Y:S01]  /*2310*/  @!P4 IMAD.IADD R5, R9, 0x1, R23 ;  /* 0x000000010905c824 */ /* 0x000fe200078e0217 */
[----:B------:R-:W-:Y:S01]  /*2320*/  SHF.R.S32.HI R3, RZ, 0x1f, R0 ;  /* 0x0000001fff037819 */ /* 0x000fe20000011400 */
[C---:B------:R-:W-:Y:S01]  /*2330*/  VIADD R2, R0.reuse, 0x8 ;  /* 0x0000000800027836 */ /* 0x040fe20000000000 */
[----:B------:R-:W-:Y:S02]  /*2340*/  @!P2 LDGSTS.E.BYPASS.LTC128B.128 [R230+0xb000], desc[UR36][R14.64+0x80] ;  /* 0x0b0000800ee6afae */ /* 0x000fe4000b901d64 */
[----:B------:R-:W-:Y:S02]  /*2350*/  SHF.L.U64.HI R241, R0, 0x2, R3 ;  /* 0x0000000200f17819 */ /* 0x000fe40000010203 */
[----:B------:R-:W-:Y:S01]  /*2360*/  ISETP.GE.AND P1, PT, R2, R25, PT ;  /* 0x000000190200720c */ /* 0x000fe20003f26270 */
[----:B------:R-:W-:Y:S02]  /*2370*/  UIADD3 UR28, UR34, 0x40, URZ ;  /* 0x00000040221c7890 */ /* 0x000fe4000fffe03f */
[----:B------:R-:W-:-:S02]  /*2380*/  UIADD3 UR25, UR34, 0x60, URZ ;  /* 0x0000006022197890 */ /* 0x000fc4000fffe03f */
[----:B------:R-:W-:Y:S02]  /*2390*/  UIADD3 UR16, UR34, 0x20, URZ ;  /* 0x0000002022107890 */ /* 0x000fe4000fffe03f */
[----:B------:R-:W-:Y:S02]  /*23a0*/  UIADD3 UR27, UR35, UR28, URZ ;  /* 0x0000001c231b7290 */ /* 0x000fe4000fffe03f */
[----:B------:R-:W-:Y:S02]  /*23b0*/  UIADD3 UR24, UR35, UR25, URZ ;  /* 0x0000001923187290 */ /* 0x000fe4000fffe03f */
[----:B------:R-:W-:Y:S01]  /*23c0*/  UIADD3 UR15, UR35, UR16, URZ ;  /* 0x00000010230f7290 */ /* 0x000fe2000fffe03f */
        /* <DEDUP_REMOVED lines=16> */
[----:B----4-:R-:W-:-:S03]  /*24d0*/  @!P4 LEA R4, P0, R8, R10, 0x1 ;  /* 0x0000000a0804c211 */ /* 0x010fc600078008ff */
[----:B------:R1:W-:Y:S01]  /*24e0*/  @P2 STS [R221+0x1000], RZ ;  /* 0x001000ffdd002388 */ /* 0x0003e20000000800 */
[----:B------:R-:W-:Y:S02]  /*24f0*/  @!P4 LEA.HI.X R5, R8, R11, R5, 0x1, P0 ;  /* 0x0000000b0805c211 */ /* 0x000fe400000f0c05 */
[----:B------:R-:W-:Y:S01]  /*2500*/  IADD3 R2, P0, R242, R239, RZ ;  /* 0x000000eff2027210 */ /* 0x000fe20007f1e0ff */
[----:B------:R1:W-:Y:S04]  /*2510*/  @P2 STS [R221+0x1004], RZ ;  /* 0x001004ffdd002388 */ /* 0x0003e80000000800 */
[----:B------:R1:W-:Y:S01]  /*2520*/  @P2 STS [R221+0x1008], RZ ;  /* 0x001008ffdd002388 */ /* 0x0003e20000000800 */
[----:B------:R-:W-:-:S03]  /*2530*/  IMAD.X R3, R241, 0x1, R235, P0 ;  /* 0x00000001f1037824 */ /* 0x000fc600000e06eb */
        /* <DEDUP_REMOVED lines=10> */
[----:B------:R-:W-:-:S03]  /*25e0*/  ISETP.GE.AND P2, PT, R0, R25, PT ;  /* 0x000000190000720c */ /* 0x000fc60003f46270 */
[----:B------:R1:W-:Y:S04]  /*25f0*/  @P5 STS.128 [R230+0xc000], RZ ;  /* 0x00c000ffe6005388 */ /* 0x0003e80000000c00 */
[----:B------:R1:W-:Y:S04]  /*2600*/  @P5 STS.128 [R230+0xe000], RZ ;  /* 0x00e000ffe6005388 */ /* 0x0003e80000000c00 */
        /* <DEDUP_REMOVED lines=15> */
[----:B------:R-:W-:Y:S01]  /*2700*/  LEA.HI R0, R43, R42, RZ, 0x4 ;  /* 0x0000002a2b007211 */ /* 0x000fe200078f20ff */
[----:B------:R-:W-:Y:S01]  /*2710*/  UIADD3 UR26, UR35, UR27, URZ ;  /* 0x0000001b231a7290 */ /* 0x000fe2000fffe03f */
[----:B------:R-:W-:Y:S01]  /*2720*/  SEL R207, R207, R218, !P3 ;  /* 0x000000dacfcf7207 */ /* 0x000fe20005800000 */
[----:B------:R-:W-:Y:S01]  /*2730*/  UIADD3 UR23, UR35, UR24, URZ ;  /* 0x0000001823177290 */ /* 0x000fe2000fffe03f */
[----:B------:R-:W-:Y:S01]  /*2740*/  LOP3.LUT R0, R0, 0xfffffff0, RZ, 0xc0, !PT ;  /* 0xfffffff000007812 */ /* 0x000fe200078ec0ff */
[----:B------:R-:W-:Y:S01]  /*2750*/  UIADD3 UR14, UR35, UR15, URZ ;  /* 0x0000000f230e7290 */ /* 0x000fe2000fffe03f */
[----:B------:R-:W-:Y:S01]  /*2760*/  CS2R R38, SRZ ;  /* 0x0000000000267805 */ /* 0x000fe2000001ff00 */
[----:B------:R-:W-:Y:S01]  /*2770*/  UIADD3 UR22, UR35, UR23, URZ ;  /* 0x0000001723167290 */ /* 0x000fe2000fffe03f */
[----:B------:R-:W-:Y:S01]  /*2780*/  CS2R R36, SRZ ;  /* 0x0000000000247805 */ /* 0x000fe2000001ff00 */
[----:B------:R-:W-:Y:S01]  /*2790*/  IMAD.IADD R0, R42, 0x1, -R0 ;  /* 0x000000012a007824 */ /* 0x000fe200078e0a00 */
[----:B------:R-:W-:Y:S01]  /*27a0*/  UIADD3 UR13, UR35, UR14, URZ ;  /* 0x0000000e230d7290 */ /* 0x000fe2000fffe03f */
[----:B------:R-:W-:Y:S01]  /*27b0*/  CS2R R30, SRZ ;  /* 0x00000000001e7805 */ /* 0x000fe2000001ff00 */
[----:B------:R-:W-:Y:S01]  /*27c0*/  UIADD3 UR10, UR35, UR26, URZ ;  /* 0x0000001a230a7290 */ /* 0x000fe2000fffe03f */
[----:B------:R-:W-:-:S02]  /*27d0*/  CS2R R28, SRZ ;  /* 0x00000000001c7805 */ /* 0x000fc4000001ff00 */
[----:B--2---:R-:W-:Y:S01]  /*27e0*/  LEA.HI R4, R43, R42, RZ, 0x3 ;  /* 0x0000002a2b047211 */ /* 0x004fe200078f18ff */
[----:B------:R-:W-:-:S04]  /*27f0*/  DEPBAR.LE SB0, 0x1 ;  /* 0x000080400000791a */ /* 0x000fc80000000000 */
[----:B------:R-:W-:Y:S01]  /*2800*/  BAR.SYNC.DEFER_BLOCKING 0x0 ;  /* 0x0000000000007b1d */ /* 0x000fe20000010000 */
[----:B------:R-:W-:Y:S01]  /*2810*/  UIADD3 UR21, UR35, UR22, URZ ;  /* 0x0000001623157290 */ /* 0x000fe2000fffe03f */
[----:B------:R-:W-:Y:S01]  /*2820*/  CS2R R34, SRZ ;  /* 0x0000000000227805 */ /* 0x000fe2000001ff00 */
[----:B------:R-:W-:Y:S01]  /*2830*/  UIADD3 UR12, UR35, UR13, URZ ;  /* 0x0000000d230c7290 */ /* 0x000fe2000fffe03f */
[----:B------:R-:W-:Y:S01]  /*2840*/  CS2R R32, SRZ ;  /* 0x0000000000207805 */ /* 0x000fe2000001ff00 */
[----:B---3--:R-:W-:Y:S01]  /*2850*/  VIADD R2, R26, 0x40 ;  /* 0x000000401a027836 */ /* 0x008fe20000000000 */
[----:B------:R-:W-:Y:S01]  /*2860*/  SHF.R.S32.HI R3, RZ, 0x1f, R0 ;  /* 0x0000001fff037819 */ /* 0x000fe20000011400 */
[----:B------:R-:W-:Y:S01]  /*2870*/  UIADD3 UR9, UR35, UR10, URZ ;  /* 0x0000000a23097290 */ /* 0x000fe2000fffe03f */
[----:B------:R-:W-:Y:S02]  /*2880*/  CS2R R26, SRZ ;  /* 0x00000000001a7805 */ /* 0x000fe4000001ff00 */
[----:B------:R-:W-:-:S02]  /*2890*/  CS2R R24, SRZ ;  /* 0x0000000000187805 */ /* 0x000fc4000001ff00 */
[----:B------:R-:W-:Y:S02]  /*28a0*/  ISETP.GE.AND P0, PT, R2, R228, PT ;  /* 0x000000e40200720c */ /* 0x000fe40003f06270 */
[----:B------:R-:W-:Y:S02]  /*28b0*/  CS2R R22, SRZ ;  /* 0x0000000000167805 */ /* 0x000fe4000001ff00 */
[----:B------:R-:W-:Y:S02]  /*28c0*/  LOP3.LUT R2, R4, 0xfffffff8, RZ, 0xc0, !PT ;  /* 0xfffffff804027812 */ /* 0x000fe400078ec0ff */
[----:B------:R-:W-:Y:S02]  /*28d0*/  CS2R R20, SRZ ;  /* 0x0000000000147805 */ /* 0x000fe4000001ff00 */
[----:B------:R-:W-:Y:S01]  /*28e0*/  LEA.HI R3, R3, R0, RZ, 0x3 ;  /* 0x0000000003037211 */ /* 0x000fe200078f18ff */
[----:B------:R-:W-:Y:S01]  /*28f0*/  UIMAD UR29, UR29, 0x38, URZ ;  /* 0x000000381d1d78a4 */ /* 0x000fe2000f8e023f */
[----:B------:R-:W-:Y:S01]  /*2900*/  LEA R207, R207, UR5, 0x1 ;  /* 0x00000005cfcf7c11 */ /* 0x000fe2000f8e08ff */
[----:B------:R-:W-:Y:S01]  /*2910*/  IMAD.IADD R2, R42, 0x1, -R2 ;  /* 0x000000012a027824 */ /* 0x000fe200078e0a02 */
[----:B------:R-:W-:-:S02]  /*2920*/  LOP3.LUT R3, R3, 0xfffffff8, RZ, 0xc0, !PT ;  /* 0xfffffff803037812 */ /* 0x000fc400078ec0ff */
[----:B------:R-:W-:Y:S01]  /*2930*/  CS2R R42, SRZ ;  /* 0x00000000002a7805 */ /* 0x000fe2000001ff00 */
[----:B------:R-:W-:Y:S01]  /*2940*/  UIADD3 UR20, UR35, UR21, URZ ;  /* 0x0000001523147290 */ /* 0x000fe2000fffe03f */
[----:B------:R-:W-:Y:S01]  /*2950*/  LOP3.LUT P4, RZ, R2, 0x2, RZ, 0xc0, !PT ;  /* 0x0000000202ff7812 */ /* 0x000fe2000788c0ff */
[----:B------:R-:W-:Y:S01]  /*2960*/  IMAD.IADD R0, R0, 0x1, -R3 ;  /* 0x0000000100007824 */ /* 0x000fe200078e0a03 */
[----:B------:R1:W2:Y:S01]  /*2970*/  LDSM.16.M88.4 R116, [R209+0x10000] ;  /* 0x01000000d174783b */ /* 0x0002a20000000200 */
[----:B------:R-:W-:Y:S01]  /*2980*/  UIADD3 UR11, UR35, UR12, URZ ;  /* 0x0000000c230b7290 */ /* 0x000fe2000fffe03f */
[----:B------:R-:W-:Y:S01]  /*2990*/  SEL R176, R176, 0xffffffe0, !P4 ;  /* 0xffffffe0b0b07807 */ /* 0x000fe20006000000 */
[----:B------:R-:W-:Y:S01]  /*29a0*/  UIADD3 UR4, UR35, UR9, URZ ;  /* 0x0000000923047290 */ /* 0x000fe2000fffe03f */
[----:B------:R1:W3:Y:S01]  /*29b0*/  LDSM.16.M88.4 R120, [R209+0x10800] ;  /* 0x01080000d178783b */ /* 0x0002e20000000200 */
[----:B------:R-:W-:Y:S01]  /*29c0*/  R2P PR, R0, 0x6 ;  /* 0x0000000600007804 */ /* 0x000fe20000000000 */
[----:B------:R-:W-:-:S02]  /*29d0*/  VIADD R0, R219, 0x2000 ;  /* 0x00002000db007836 */ /* 0x000fc40000000000 */
[----:B------:R-:W-:Y:S01]  /*29e0*/  IMAD.IADD R176, R176, 0x1, R208 ;  /* 0x00000001b0b07824 */ /* 0x000fe200078e02d0 */
[----:B------:R1:W4:Y:S01]  /*29f0*/  LDSM.16.M88.4 R124, [R211] ;  /* 0x00000000d37c783b */ /* 0x0003220000000200 */
[----:B------:R-:W-:Y:S02]  /*2a00*/  SEL R213, R213, 0xffffffe0, !P1 ;  /* 0xffffffe0d5d57807 */ /* 0x000fe40004800000 */
[----:B------:R-:W-:Y:S01]  /*2a10*/  SEL R210, R210, 0xffffffc0, !P2 ;  /* 0xffffffc0d2d27807 */ /* 0x000fe20005000000 */
[----:B------:R1:W1:Y:S01]  /*2a20*/  LDSM.16.M88.4 R140, [R176] ;  /* 0x00000000b08c783b */ /* 0x0002620000000200 */
[----:B------:R-:W-:Y:S01]  /*2a30*/  SEL R0, R0, R219, !P3 ;  /* 0x000000db00007207 */ /* 0x000fe20005800000 */
[----:B------:R-:W-:Y:S02]  /*2a40*/  IMAD.IADD R215, R214, 0x1, R213 ;  /* 0x00000001d6d77824 */ /* 0x000fe400078e02d5 */
[----:B------:R1:W1:Y:S01]  /*2a50*/  LDSM.16.M88.4 R144, [R176+0x800] ;  /* 0x00080000b090783b */ /* 0x0002620000000200 */
[----:B------:R-:W-:Y:S01]  /*2a60*/  LEA R204, R0, UR5, 0x1 ;  /* 0x0000000500cc7c11 */ /* 0x000fe2000f8e08ff */
[----:B------:R-:W-:-:S02]  /*2a70*/  IMAD.IADD R216, R214, 0x1, R210 ;  /* 0x00000001d6d87824 */ /* 0x000fc400078e02d2 */
[----:B------:R1:W1:Y:S01]  /*2a80*/  LDSM.16.M88.4 R172, [R176+0x2000] ;  /* 0x00200000b0ac783b */ /* 0x0002620000000200 */
[----:B------:R-:W-:-:S03]  /*2a90*/  IMAD.IADD R217, R210, 0x1, R215 ;  /* 0x00000001d2d97824 */ /* 0x000fc600078e02d7 */
[----:B------:R-:W1:Y:S04]  /*2aa0*/  LDSM.16.M88.4 R176, [R176+0x2800] ;  /* 0x00280000b0b0783b */ /* 0x000e680000000200 */
        /* <DEDUP_REMOVED lines=8> */
[----:B--234-:R1:W1:Y:S02]  /*2b30*/  LDSM.16.M88.4 R168, [R208+0x2800] ;  /* 0x00280000d0a8783b */ /* 0x01c2640000000200 */
.L_x_709:
[----:B------:R-:W0:Y:S01]  /*2b40*/  LDGDEPBAR ;  /* 0x00000000000079af */ /* 0x000e220000000000 */
[C---:B------:R-:W-:Y:S02]  /*2b50*/  IADD3 R0, R207.reuse, R213, RZ ;  /* 0x000000d5cf007210 */ /* 0x040fe40007ffe0ff */
[-C--:B------:R-:W-:Y:S02]  /*2b60*/  IADD3 R2, R207, R210.reuse, RZ ;  /* 0x000000d2cf027210 */ /* 0x080fe40007ffe0ff */
[----:B------:R-:W-:Y:S02]  /*2b70*/  IADD3 R3, R0, R210, RZ ;  /* 0x000000d200037210 */ /* 0x000fe40007ffe0ff */
[----:B-----5:R-:W-:Y:S02]  /*2b80*/  FSETP.NEU.FTZ.AND P1, PT, R231, -INF , PT ;  /* 0xff800000e700780b */ /* 0x020fe40003f3d000 */
[----:B------:R-:W-:Y:S01]  /*2b90*/  ISETP.GE.AND P6, PT, R229, 0x1, PT ;  /* 0x00000001e500780c */ /* 0x000fe20003fc6270 */
[----:B------:R-:W-:Y:S04]  /*2ba0*/  DEPBAR.LE SB0, 0x0 ;  /* 0x000080000000791a */ /* 0x000fe80000000000 */
[----:B------:R-:W-:Y:S06]  /*2bb0*/  BAR.SYNC.DEFER_BLOCKING 0x0 ;  /* 0x0000000000007b1d */ /* 0x000fec0000010000 */
[----:B------:R-:W-:Y:S08]  /*2bc0*/  LDSM.16.M88.4 R16, [R207] ;  /* 0x00000000cf10783b */ /* 0x000ff00000000200 */
[----:B------:R-:W2:Y:S08]  /*2bd0*/  LDSM.16.M88.4 R8, [R209+0xc000] ;  /* 0x00c00000d108783b */ /* 0x000eb00000000200 */
[----:B------:R-:W3:Y:S08]  /*2be0*/  LDSM.16.M88.4 R52, [R209+0xc800] ;  /* 0x00c80000d134783b */ /* 0x000ef00000000200 */
[----:B------:R-:W-:Y:S08]  /*2bf0*/  LDSM.16.M88.4 R56, [R0] ;  /* 0x000000000038783b */ /* 0x000ff00000000200 */
[----:B------:R-:W4:Y:S08]  /*2c00*/  LDSM.16.M88.4 R60, [R211+-0x4000] ;  /* 0xffc00000d33c783b */ /* 0x000f300000000200 */
[----:B------:R-:W1:Y:S01]  /*2c10*/  LDSM.16.M88.4 R64, [R211+-0x3800] ;  /* 0xffc80000d340783b */ /* 0x000e620000000200 */
[C---:B--2---:R-:W-:Y:S07]  /*2c20*/  HMMA.16816.F32 R4, R16.reuse, R8, RZ ;  /* 0x000000081004723c */ /* 0x044fee00000018ff */
[----:B------:R-:W-:Y:S01]  /*2c30*/  LDSM.16.M88.4 R100, [R2] ;  /* 0x000000000264783b */ /* 0x000fe20000000200 */
[C---:B------:R-:W-:Y:S07]  /*2c40*/  HMMA.16816.F32 R8, R16.reuse, R10, RZ ;  /* 0x0000000a1008723c */ /* 0x040fee00000018ff */
[----:B------:R-:W2:Y:S01]  /*2c50*/  LDSM.16.M88.4 R104, [R208+-0x4000] ;  /* 0xffc00000d068783b */ /* 0x000ea20000000200 */
[C---:B---3--:R-:W-:Y:S07]  /*2c60*/  HMMA.16816.F32 R12, R16.reuse, R52, RZ ;  /* 0x00000034100c723c */ /* 0x048fee00000018ff */
[----:B------:R-:W-:Y:S01]  /*2c70*/  LDSM.16.M88.4 R108, [R3] ;  /* 0x00000000036c783b */ /* 0x000fe20000000200 */
[----:B------:R-:W-:Y:S06]  /*2c80*/  HMMA.16816.F32 R16, R16, R54, RZ ;  /* 0x000000361010723c */ /* 0x000fec00000018ff */
[C---:B----4-:R-:W-:Y:S01]  /*2c90*/  HMMA.16816.F32 R4, R56.reuse, R60, R4 ;  /* 0x0000003c3804723c */ /* 0x050fe20000001804 */
[----:B------:R-:W3:Y:S05]  /*2ca0*/  LDSM.16.M88.4 R52, [R208+-0x3800] ;  /* 0xffc80000d034783b */ /* 0x000eea0000000200 */
[C---:B------:R-:W-:Y:S03]  /*2cb0*/  HMMA.16816.F32 R8, R56.reuse, R62, R8 ;  /* 0x0000003e3808723c */ /* 0x040fe60000001808 */
[----:B------:R-:W4:Y:S03]  /*2cc0*/  LDSM.16.M88.4 R112, [R212] ;  /* 0x00000000d470783b */ /* 0x000f260000000200 */
[C---:B-1----:R-:W-:Y:S05]  /*2cd0*/  HMMA.16816.F32 R12, R56.reuse, R64, R12 ;  /* 0x00000040380c723c */ /* 0x042fea000000180c */
[----:B------:R-:W-:Y:S01]  /*2ce0*/  LDSM.16.M88.4 R60, [R207+0x2000] ;  /* 0x00200000cf3c783b */ /* 0x000fe20000000200 */
[----:B------:R-:W-:Y:S06]  /*2cf0*/  HMMA.16816.F32 R16, R56, R66, R16 ;  /* 0x000000423810723c */ /* 0x000fec0000001810 */
[C---:B--2---:R-:W-:Y:S01]  /*2d00*/  HMMA.16816.F32 R4, R100.reuse, R104, R4 ;  /* 0x000000686404723c */ /* 0x044fe20000001804 */
[----:B------:R-:W1:Y:S05]  /*2d10*/  LDSM.16.M88.4 R56, [R212+0x800] ;  /* 0x00080000d438783b */ /* 0x000e6a0000000200 */
[C---:B------:R-:W-:Y:S03]  /*2d20*/  HMMA.16816.F32 R8, R100.reuse, R106, R8 ;  /* 0x0000006a6408723c */ /* 0x040fe60000001808 */
[----:B------:R-:W2:Y:S03]  /*2d30*/  LDSM.16.M88.4 R64, [R209+0xe000] ;  /* 0x00e00000d140783b */ /* 0x000ea60000000200 */
[C---:B---3--:R-:W-:Y:S05]  /*2d40*/  HMMA.16816.F32 R12, R100.reuse, R52, R12 ;  /* 0x00000034640c723c */ /* 0x048fea000000180c */
[----:B------:R-:W-:Y:S01]  /*2d50*/  LDSM.16.M88.4 R104, [R211+-0x2000] ;  /* 0xffe00000d368783b */ /* 0x000fe20000000200 */
[----:B------:R-:W-:Y:S07]  /*2d60*/  HMMA.16816.F32 R16, R100, R54, R16 ;  /* 0x000000366410723c */ /* 0x000fee0000001810 */
[----:B------:R-:W3:Y:S01]  /*2d70*/  LDSM.16.M88.4 R52, [R209+0xe800] ;  /* 0x00e80000d134783b */ /* 0x000ee20000000200 */
[C---:B----4-:R-:W-:Y:S07]  /*2d80*/  HMMA.16816.F32 R4, R108.reuse, R112, R4 ;  /* 0x000000706c04723c */ /* 0x050fee0000001804 */
[----:B------:R-:W4:Y:S01]  /*2d90*/  LDSM.16.M88.4 R100, [R0+0x2000] ;  /* 0x002000000064783b */ /* 0x000f220000000200 */
[C---:B------:R-:W-:Y:S06]  /*2da0*/  HMMA.16816.F32 R8, R108.reuse, R114, R8 ;  /* 0x000000726c08723c */ /* 0x040fec0000001808 */
[C---:B-1----:R-:W-:Y:S01]  /*2db0*/  HMMA.16816.F32 R12, R108.reuse, R56, R12 ;  /* 0x000000386c0c723c */ /* 0x042fe2000000180c */
[----:B------:R-:W-:Y:S05]  /*2dc0*/  LDSM.16.M88.4 R112, [R208+-0x2000] ;  /* 0xffe00000d070783b */ /* 0x000fea0000000200 */
[----:B------:R-:W-:Y:S03]  /*2dd0*/  HMMA.16816.F32 R16, R108, R58, R16 ;  /* 0x0000003a6c10723c */ /* 0x000fe60000001810 */
[----:B------:R-:W1:Y:S03]  /*2de0*/  LDSM.16.M88.4 R56, [R211+-0x1800] ;  /* 0xffe80000d338783b */ /* 0x000e660000000200 */
[C---:B--2---:R-:W-:Y:S05]  /*2df0*/  HMMA.16816.F32 R4, R60.reuse, R64, R4 ;  /* 0x000000403c04723c */ /* 0x044fea0000001804 */
[----:B------:R2:W1:Y:S01]  /*2e00*/  LDSM.16.M88.4 R108, [R2+0x2000] ;  /* 0x00200000026c783b */ /* 0x0004620000000200 */
[C---:B------:R-:W-:Y:S06]  /*2e10*/  HMMA.16816.F32 R8, R60.reuse, R66, R8 ;  /* 0x000000423c08723c */ /* 0x040fec0000001808 */
[C---:B---3--:R-:W-:Y:S01]  /*2e20*/  HMMA.16816.F32 R12, R60.reuse, R52, R12 ;  /* 0x000000343c0c723c */ /* 0x048fe2000000180c */
[----:B------:R-:W-:Y:S05]  /*2e30*/  LDSM.16.M88.4 R64, [R212+0x2000] ;  /* 0x00200000d440783b */ /* 0x000fea0000000200 */
[----:B------:R-:W-:Y:S03]  /*2e40*/  HMMA.16816.F32 R16, R60, R54, R16 ;  /* 0x000000363c10723c */ /* 0x000fe60000001810 */
[----:B------:R-:W3:Y:S03]  /*2e50*/  LDSM.16.M88.4 R52, [R208+-0x1800] ;  /* 0xffe80000d034783b */ /* 0x000ee60000000200 */
[C---:B----4-:R-:W-:Y:S05]  /*2e60*/  HMMA.16816.F32 R4, R100.reuse, R104, R4 ;  /* 0x000000686404723c */ /* 0x050fea0000001804 */
[----:B------:R4:W3:Y:S01]  /*2e70*/  LDSM.16.M88.4 R60, [R3+0x2000] ;  /* 0x00200000033c783b */ /* 0x0008e20000000200 */
[C---:B------:R-:W-:Y:S05]  /*2e80*/  HMMA.16816.F32 R8, R100.reuse, R106, R8 ;  /* 0x0000006a6408723c */ /* 0x040fea0000001808 */
[----:B--2---:R-:W-:Y:S01]  /*2e90*/  FMUL.FTZ R2, R231, 1.4426950216293334961 ;  /* 0x3fb8aa3be7027820 */ /* 0x004fe20000410000 */
[C---:B-1----:R-:W-:Y:S05]  /*2ea0*/  HMMA.16816.F32 R12, R100.reuse, R56, R12 ;  /* 0x00000038640c723c */ /* 0x042fea000000180c */
[----:B------:R-:W-:Y:S01]  /*2eb0*/  FSEL R2, R2, RZ, P1 ;  /* 0x000000ff02027208 */ /* 0x000fe20000800000 */
[----:B------:R-:W-:Y:S03]  /*2ec0*/  HMMA.16816.F32 R16, R100, R58, R16 ;  /* 0x0000003a6410723c */ /* 0x000fe60000001810 */
[----:B------:R-:W-:Y:S03]  /*2ed0*/  FSETP.NEU.FTZ.AND P1, PT, R232, -INF , PT ;  /* 0xff800000e800780b */ /* 0x000fe60003f3d000 */
[C---:B------:R-:W-:Y:S05]  /*2ee0*/  HMMA.16816.F32 R4, R108.reuse, R112, R4 ;  /* 0x000000706c04723c */ /* 0x040fea0000001804 */
[----:B----4-:R-:W-:Y:S01]  /*2ef0*/  @P0 LEA R3, R245, R248, 0x6 ;  /* 0x000000f8f5030211 */ /* 0x010fe200078e30ff */
[C---:B------:R-:W-:Y:S03]  /*2f00*/  HMMA.16816.F32 R8, R108.reuse, R114, R8 ;  /* 0x000000726c08723c */ /* 0x040fe60000001808 */
[CC--:B------:R-:W-:Y:S02]  /*2f10*/  @P0 ISETP.GE.AND P2, PT, R3.reuse, R228.reuse, PT ;  /* 0x000000e40300020c */ /* 0x0c0fe40003f46270 */
[----:B------:R-:W-:Y:S01]  /*2f20*/  @P0 IADD3 R0, R3, 0x1, RZ ;  /* 0x0000000103000810 */ /* 0x000fe20007ffe0ff */
[C---:B---3--:R-:W-:Y:S03]  /*2f30*/  HMMA.16816.F32 R12, R108.reuse, R52, R12 ;  /* 0x000000346c0c723c */ /* 0x048fe6000000180c */
[----:B------:R-:W-:Y:S03]  /*2f40*/  @P0 ISETP.GE.AND P3, PT, R0, R228, PT ;  /* 0x000000e40000020c */ /* 0x000fe60003f66270 */
[----:B------:R-:W-:Y:S01]  /*2f50*/  HMMA.16816.F32 R16, R108, R54, R16 ;  /* 0x000000366c10723c */ /* 0x000fe20000001810 */
[----:B------:R-:W1:Y:S05]  /*2f60*/  LDSM.16.M88.4 R52, [R212+0x2800] ;  /* 0x00280000d434783b */ /* 0x000e6a0000000200 */
[C---:B------:R-:W-:Y:S06]  /*2f70*/  HMMA.16816.F32 R4, R60.reuse, R64, R4 ;  /* 0x000000403c04723c */ /* 0x040fec0000001804 */
[C---:B------:R-:W-:Y:S11]  /*2f80*/  HMMA.16816.F32 R8, R60.reuse, R66, R8 ;  /* 0x000000423c08723c */ /* 0x040ff60000001808 */
[----:B------:R-:W-:Y:S07]  /*2f90*/  @!UPT UIADD3 URZ, URZ, URZ, URZ ;  /* 0x0000003f3f3ff290 */ /* 0x000fee000fffe03f */
[----:B------:R-:W-:Y:S01]  /*2fa0*/  FMUL.FTZ R4, R4, UR18 ;  /* 0x0000001204047c20 */ /* 0x000fe20008410000 */
[----:B------:R-:W-:Y:S01]  /*2fb0*/  FMUL.FTZ R6, R6, UR18 ;  /* 0x0000001206067c20 */ /* 0x000fe20008410000 */
[----:B------:R-:W-:Y:S01]  /*2fc0*/  FMUL.FTZ R7, R7, UR18 ;  /* 0x0000001207077c20 */ /* 0x000fe20008410000 */
[----:B------:R-:W-:Y:S01]  /*2fd0*/  FMUL.FTZ R5, R5, UR18 ;  /* 0x0000001205057c20 */ /* 0x000fe20008410000 */
[----:B------:R-:W2:Y:S02]  /*2fe0*/  MUFU.TANH R106, R4 ;  /* 0x00000004006a7308 */ /* 0x000ea40000002400 */
[----:B------:R-:W-:Y:S01]  /*2ff0*/  FMUL.FTZ R9, R9, UR18 ;  /* 0x0000001209097c20 */ /* 0x000fe20008410000 */
[----:B------:R-:W-:Y:S01]  /*3000*/  FMUL.FTZ R11, R11, UR18 ;  /* 0x000000120b0b7c20 */ /* 0x000fe20008410000 */
[----:B------:R-:W-:Y:S01]  /*3010*/  FMUL.FTZ R10, R10, UR18 ;  /* 0x000000120a0a7c20 */ /* 0x000fe20008410000 */
[----:B------:R-:W-:Y:S01]  /*3020*/  FMUL.FTZ R8, R8, UR18 ;  /* 0x0000001208087c20 */ /* 0x000fe20008410000 */
[C---:B-1----:R-:W-:Y:S04]  /*3030*/  HMMA.16816.F32 R12, R60.reuse, R52, R12 ;  /* 0x000000343c0c723c */ /* 0x042fe8000000180c */
[----:B------:R1:W-:Y:S02]  /*3040*/  MUFU.TANH R112, R7 ;  /* 0x0000000700707308 */ /* 0x0003e40000002400 */
[----:B------:R-:W-:Y:S08]  /*3050*/  HMMA.16816.F32 R16, R60, R54, R16 ;  /* 0x000000363c10723c */ /* 0x000ff00000001810 */
[----:B------:R-:W3:Y:S03]  /*3060*/  MUFU.TANH R105, R5 ;  /* 0x0000000500697308 */ /* 0x000ee60000002400 */
[----:B--2---:R-:W-:Y:S02]  /*3070*/  MOV R4, R106 ;  /* 0x0000006a00047202 */ /* 0x004fe40000000f00 */
[----:B------:R-:W-:Y:S05]  /*3080*/  @P0 FSEL R4, R106, -INF , !P2 ;  /* 0xff8000006a040808 */ /* 0x000fea0005000000 */
[----:B------:R-:W-:Y:S01]  /*3090*/  MUFU.TANH R103, R9 ;  /* 0x0000000900677308 */ /* 0x000fe20000002400 */
[--C-:B------:R-:W-:Y:S01]  /*30a0*/  FFMA.FTZ R4, R4, UR17, -R2.reuse ;  /* 0x0000001104047c23 */ /* 0x100fe20008010802 */
[----:B-1----:R-:W-:Y:S01]  /*30b0*/  @P0 IADD3 R7, R3, 0x11, RZ ;  /* 0x0000001103070810 */ /* 0x002fe20007ffe0ff */
[----:B------:R-:W-:Y:S07]  /*30c0*/  FMUL.FTZ R12, R12, UR18 ;  /* 0x000000120c0c7c20 */ /* 0x000fee0008410000 */
[----:B------:R1:W2:Y:S01]  /*30d0*/  MUFU.TANH R114, R6 ;  /* 0x0000000600727308 */ /* 0x0002a20000002400 */
[----:B------:R-:W-:Y:S01]  /*30e0*/  FMUL.FTZ R13, R13, UR18 ;  /* 0x000000120d0d7c20 */ /* 0x000fe20008410000 */
[----:B------:R-:W-:Y:S01]  /*30f0*/  FMUL.FTZ R14, R14, UR18 ;  /* 0x000000120e0e7c20 */ /* 0x000fe20008410000 */
[----:B------:R-:W-:Y:S01]  /*3100*/  FMUL.FTZ R15, R15, UR18 ;  /* 0x000000120f0f7c20 */ /* 0x000fe20008410000 */
[----:B---3--:R-:W-:Y:S01]  /*3110*/  MOV R0, R105 ;  /* 0x0000006900007202 */ /* 0x008fe20000000f00 */
[----:B------:R-:W-:Y:S01]  /*3120*/  FMUL.FTZ R16, R16, UR18 ;  /* 0x0000001210107c20 */ /* 0x000fe20008410000 */
[----:B------:R-:W-:Y:S01]  /*3130*/  FMUL.FTZ R17, R17, UR18 ;  /* 0x0000001211117c20 */ /* 0x000fe20008410000 */
[----:B------:R-:W-:Y:S03]  /*3140*/  FMUL.FTZ R18, R18, UR18 ;  /* 0x0000001212127c20 */ /* 0x000fe60008410000 */
[----:B------:R3:W-:Y:S01]  /*3150*/  MUFU.EX2 R186, R4 ;  /* 0x0000000400ba7308 */ /* 0x0007e20000000800 */
[----:B------:R-:W-:Y:S01]  /*3160*/  @P0 FSEL R0, R105, -INF , !P3 ;  /* 0xff80000069000808 */ /* 0x000fe20005800000 */
[----:B------:R-:W-:Y:S08]  /*3170*/  FMUL.FTZ R19, R19, UR18 ;  /* 0x0000001213137c20 */ /* 0x000ff00008410000 */
[----:B------:R-:W4:Y:S01]  /*3180*/  MUFU.TANH R104, R8 ;  /* 0x0000000800687308 */ /* 0x000f220000002400 */
[----:B-1----:R-:W-:Y:S01]  /*3190*/  FMUL.FTZ R6, R232, 1.4426950216293334961 ;  /* 0x3fb8aa3be8067820 */ /* 0x002fe20000410000 */
[----:B--2---:R-:W-:Y:S02]  /*31a0*/  MOV R5, R114 ;  /* 0x0000007200057202 */ /* 0x004fe40000000f00 */
[----:B------:R-:W-:Y:S06]  /*31b0*/  @P0 FSEL R5, R114, -INF , !P2 ;  /* 0xff80000072050808 */ /* 0x000fec0005000000 */
[----:B------:R-:W-:Y:S01]  /*31c0*/  MUFU.TANH R102, R12 ;  /* 0x0000000c00667308 */ /* 0x000fe20000002400 */
[----:B---3--:R-:W-:Y:S01]  /*31d0*/  FFMA.FTZ R4, R0, UR17, -R2 ;  /* 0x0000001100047c23 */ /* 0x008fe20008010802 */
[----:B------:R-:W-:Y:S02]  /*31e0*/  FSEL R0, R6, RZ, P1 ;  /* 0x000000ff06007208 */ /* 0x000fe40000800000 */
[----:B------:R-:W-:Y:S03]  /*31f0*/  @P0 IADD3 R6, R3, 0x8, RZ ;  /* 0x0000000803060810 */ /* 0x000fe60007ffe0ff */
[--C-:B------:R-:W-:Y:S03]  /*3200*/  FFMA.FTZ R5, R5, UR17, -R0.reuse ;  /* 0x0000001105057c23 */ /* 0x100fe60008010800 */
[----:B------:R-:W-:Y:S01]  /*3210*/  MUFU.TANH R109, R11 ;  /* 0x0000000b006d7308 */ /* 0x000fe20000002400 */
[-C--:B------:R-:W-:Y:S02]  /*3220*/  @P0 ISETP.GE.AND P1, PT, R6, R228.reuse, PT ;  /* 0x000000e40600020c */ /* 0x080fe40003f26270 */
[C---:B------:R-:W-:Y:S04]  /*3230*/  @P0 IADD3 R6, R3.reuse, 0x9, RZ ;  /* 0x0000000903060810 */ /* 0x040fe80007ffe0ff */
[----:B------:R-:W-:Y:S03]  /*3240*/  @P0 ISETP.GE.AND P2, PT, R6, R228, PT ;  /* 0x000000e40600020c */ /* 0x000fe60003f46270 */
[----:B------:R1:W-:Y:S01]  /*3250*/  MUFU.EX2 R184, R4 ;  /* 0x0000000400b87308 */ /* 0x0003e20000000800 */
[----:B------:R-:W-:Y:S09]  /*3260*/  @P0 IADD3 R6, R3, 0x10, RZ ;  /* 0x0000001003060810 */ /* 0x000ff20007ffe0ff */
[----:B------:R4:W-:Y:S10]  /*3270*/  MUFU.EX2 R194, R5 ;  /* 0x0000000500c27308 */ /* 0x0009f40000000800 */
[----:B------:R-:W-:Y:S01]  /*3280*/  MUFU.TANH R113, R10 ;  /* 0x0000000a00717308 */ /* 0x000fe20000002400 */
[----:B-1----:R-:W-:Y:S02]  /*3290*/  MOV R4, R112 ;  /* 0x0000007000047202 */ /* 0x002fe40000000f00 */
[----:B------:R-:W-:Y:S02]  /*32a0*/  @P0 FSEL R4, R112, -INF , !P3 ;  /* 0xff80000070040808 */ /* 0x000fe40005800000 */
[----:B------:R-:W-:Y:S03]  /*32b0*/  @P0 ISETP.GE.AND P3, PT, R7, R228, PT ;  /* 0x000000e40700020c */ /* 0x000fe60003f66270 */
[----:B------:R-:W-:Y:S01]  /*32c0*/  FFMA.FTZ R4, R4, UR17, -R0 ;  /* 0x0000001104047c23 */ /* 0x000fe20008010800 */
[----:B----4-:R-:W-:Y:S01]  /*32d0*/  MOV R5, R104 ;  /* 0x0000006800057202 */ /* 0x010fe20000000f00 */
[----:B------:R-:W1:Y:S01]  /*32e0*/  MUFU.TANH R101, R13 ;  /* 0x0000000d00657308 */ /* 0x000e620000002400 */
[----:B------:R-:W-:Y:S05]  /*32f0*/  @P0 FSEL R5, R104, -INF , !P1 ;  /* 0xff80000068050808 */ /* 0x000fea0004800000 */
[--C-:B------:R-:W-:Y:S04]  /*3300*/  FFMA.FTZ R5, R5, UR17, -R2.reuse ;  /* 0x0000001105057c23 */ /* 0x100fe80008010802 */
[----:B------:R2:W-:Y:S10]  /*3310*/  MUFU.EX2 R192, R4 ;  /* 0x0000000400c07308 */ /* 0x0005f40000000800 */
[----:B------:R3:W-:Y:S01]  /*3320*/  MUFU.EX2 R182, R5 ;  /* 0x0000000500b67308 */ /* 0x0007e20000000800 */
[----:B-1----:R-:W-:Y:S02]  /*3330*/  MOV R7, R101 ;  /* 0x0000006500077202 */ /* 0x002fe40000000f00 */
[----:B------:R-:W-:Y:S07]  /*3340*/  @P0 FSEL R7, R101, -INF , !P3 ;  /* 0xff80000065070808 */ /* 0x000fee0005800000 */
[----:B------:R-:W1:Y:S01]  /*3350*/  MUFU.TANH R111, R14 ;  /* 0x0000000e006f7308 */ /* 0x000e620000002400 */
[----:B--2---:R-:W-:Y:S02]  /*3360*/  MOV R4, R103 ;  /* 0x0000006700047202 */ /* 0x004fe40000000f00 */
[----:B------:R-:W-:Y:S05]  /*3370*/  @P0 FSEL R4, R103, -INF , !P2 ;  /* 0xff80000067040808 */ /* 0x000fea0005000000 */
[----:B------:R-:W-:Y:S01]  /*3380*/  FFMA.FTZ R4, R4, UR17, -R2 ;  /* 0x0000001104047c23 */ /* 0x000fe20008010802 */
[----:B---3--:R-:W-:Y:S01]  /*3390*/  MOV R5, R113 ;  /* 0x0000007100057202 */ /* 0x008fe20000000f00 */
[----:B------:R-:W-:Y:S01]  /*33a0*/  MUFU.TANH R110, R15 ;  /* 0x0000000f006e7308 */ /* 0x000fe20000002400 */
[----:B------:R-:W-:Y:S05]  /*33b0*/  @P0 FSEL R5, R113, -INF , !P1 ;  /* 0xff80000071050808 */ /* 0x000fea0004800000 */
[--C-:B------:R-:W-:Y:S01]  /*33c0*/  FFMA.FTZ R5, R5, UR17, -R0.reuse ;  /* 0x0000001105057c23 */ /* 0x100fe20008010800 */
[----:B-1----:R-:W-:Y:S03]  /*33d0*/  MOV R8, R111 ;  /* 0x0000006f00087202 */ /* 0x002fe60000000f00 */
[----:B------:R1:W-:Y:S10]  /*33e0*/  MUFU.EX2 R181, R4 ;  /* 0x0000000400b57308 */ /* 0x0003f40000000800 */
[----:B------:R2:W-:Y:S10]  /*33f0*/  MUFU.EX2 R191, R5 ;  /* 0x0000000500bf7308 */ /* 0x0005f40000000800 */
[----:B------:R-:W-:Y:S01]  /*3400*/  MUFU.TANH R100, R16 ;  /* 0x0000001000647308 */ /* 0x000fe20000002400 */
[----:B-1----:R-:W-:Y:S02]  /*3410*/  MOV R4, R109 ;  /* 0x0000006d00047202 */ /* 0x002fe40000000f00 */
[----:B------:R-:W-:Y:S02]  /*3420*/  @P0 FSEL R4, R109, -INF , !P2 ;  /* 0xff8000006d040808 */ /* 0x000fe40005000000 */
[----:B------:R-:W-:Y:S02]  /*3430*/  @P0 ISETP.GE.AND P2, PT, R6, R228, PT ;  /* 0x000000e40600020c */ /* 0x000fe40003f46270 */
[----:B------:R-:W-:Y:S03]  /*3440*/  MOV R6, R102 ;  /* 0x0000006600067202 */ /* 0x000fe60000000f00 */
[----:B------:R-:W1:Y:S01]  /*3450*/  MUFU.TANH R67, R17 ;  /* 0x0000001100437308 */ /* 0x000e620000002400 */
[----:B------:R-:W-:Y:S01]  /*3460*/  @P0 FSEL R6, R102, -INF , !P2 ;  /* 0xff80000066060808 */ /* 0x000fe20005000000 */
[----:B--2---:R-:W-:Y:S01]  /*3470*/  FFMA.FTZ R5, R4, UR17, -R0 ;  /* 0x0000001104057c23 */ /* 0x004fe20008010800 */
[----:B------:R-:W-:Y:S02]  /*3480*/  @P0 FSEL R8, R111, -INF , !P2 ;  /* 0xff8000006f080808 */ /* 0x000fe40005000000 */
[----:B------:R-:W-:Y:S01]  /*3490*/  IADD3 R4, P1, R242, R234, RZ ;  /* 0x000000eaf2047210 */ /* 0x000fe20007f3e0ff */
[--C-:B------:R-:W-:Y:S04]  /*34a0*/  FFMA.FTZ R6, R6, UR17, -R2.reuse ;  /* 0x0000001106067c23 */ /* 0x100fe80008010802 */
[----:B------:R2:W-:Y:S10]  /*34b0*/  MUFU.EX2 R189, R5 ;  /* 0x0000000500bd7308 */ /* 0x0005f40000000800 */
[----:B------:R3:W-:Y:S10]  /*34c0*/  MUFU.EX2 R185, R6 ;  /* 0x0000000600b97308 */ /* 0x0007f40000000800 */
[----:B------:R-:W-:Y:S01]  /*34d0*/  MUFU.TANH R108, R18 ;  /* 0x00000012006c7308 */ /* 0x000fe20000002400 */
[----:B--2---:R-:W-:Y:S05]  /*34e0*/  IADD3.X R5, R241, R233, RZ, P1, !PT ;  /* 0x000000e9f1057210 */ /* 0x004fea0000ffe4ff */
[----:B------:R-:W2:Y:S04]  /*34f0*/  LDG.E R66, desc[UR36][R4.64] ;  /* 0x0000002404427981 */ /* 0x000ea8000c1e1900 */
[----:B------:R-:W-:Y:S01]  /*3500*/  MUFU.TANH R107, R19 ;  /* 0x00000013006b7308 */ /* 0x000fe20000002400 */
[----:B---3--:R-:W-:Y:S01]  /*3510*/  FFMA.FTZ R6, R7, UR17, -R2 ;  /* 0x0000001107067c23 */ /* 0x008fe20008010802 */
[--C-:B------:R-:W-:Y:S01]  /*3520*/  FFMA.FTZ R7, R8, UR17, -R0.reuse ;  /* 0x0000001108077c23 */ /* 0x100fe20008010800 */
[C---:B------:R-:W-:Y:S01]  /*3530*/  @P0 IADD3 R8, R3.reuse, 0x18, RZ ;  /* 0x0000001803080810 */ /* 0x040fe20007ffe0ff */
[----:B------:R3:W4:Y:S01]  /*3540*/  LDG.E R65, desc[UR36][R4.64+0x20] ;  /* 0x0000202404417981 */ /* 0x000722000c1e1900 */
[----:B------:R-:W-:Y:S02]  /*3550*/  @P0 IADD3 R3, R3, 0x19, RZ ;  /* 0x0000001903030810 */ /* 0x000fe40007ffe0ff */
[-C--:B------:R-:W-:Y:S03]  /*3560*/  @P0 ISETP.GE.AND P1, PT, R8, R228.reuse, PT ;  /* 0x000000e40800020c */ /* 0x080fe60003f26270 */
[----:B------:R3:W3:Y:S01]  /*3570*/  MUFU.EX2 R183, R6 ;  /* 0x0000000600b77308 */ /* 0x0006e20000000800 */
[----:B------:R-:W-:Y:S02]  /*3580*/  @P0 ISETP.GE.AND P2, PT, R3, R228, PT ;  /* 0x000000e40300020c */ /* 0x000fe40003f46270 */
[----:B-1----:R-:W-:Y:S02]  /*3590*/  MOV R3, R67 ;  /* 0x0000004300037202 */ /* 0x002fe40000000f00 */
[----:B------:R-:W-:Y:S05]  /*35a0*/  @P0 FSEL R3, R67, -INF , !P2 ;  /* 0xff80000043030808 */ /* 0x000fea0005000000 */
[----:B------:R1:W-:Y:S01]  /*35b0*/  MUFU.EX2 R193, R7 ;  /* 0x0000000700c17308 */ /* 0x0003e20000000800 */
[----:B---3--:R-:W-:Y:S02]  /*35c0*/  MOV R6, R110 ;  /* 0x0000006e00067202 */ /* 0x008fe40000000f00 */
[----:B------:R-:W-:Y:S02]  /*35d0*/  @P0 FSEL R6, R110, -INF , !P3 ;  /* 0xff8000006e060808 */ /* 0x000fe40005800000 */
[----:B------:R-:W-:Y:S02]  /*35e0*/  F2FP.F16.F32.PACK_AB R4, R184, R186 ;  /* 0x000000bab804723e */ /* 0x000fe400000000ff */
[----:B------:R-:W-:Y:S01]  /*35f0*/  F2FP.F16.F32.PACK_AB R5, R183, R185 ;  /* 0x000000b9b705723e */ /* 0x000fe200000000ff */
[----:B------:R-:W-:Y:S01]  /*3600*/  FFMA.FTZ R6, R6, UR17, -R0 ;  /* 0x0000001106067c23 */ /* 0x000fe20008010800 */
[----:B-1----:R-:W-:Y:S01]  /*3610*/  MOV R7, R100 ;  /* 0x0000006400077202 */ /* 0x002fe20000000f00 */
[----:B------:R1:W-:Y:S01]  /*3620*/  STS [R237+0x12000], R4 ;  /* 0x01200004ed007388 */ /* 0x0003e20000000800 */
[----:B------:R-:W-:Y:S01]  /*3630*/  @P0 FSEL R7, R100, -INF , !P1 ;  /* 0xff80000064070808 */ /* 0x000fe20004800000 */
[----:B------:R3:W1:Y:S04]  /*3640*/  MUFU.EX2 R190, R6 ;  /* 0x0000000600be7308 */ /* 0x0006680000000800 */
[--C-:B---3--:R-:W-:Y:S01]  /*3650*/  FFMA.FTZ R6, R7, UR17, -R2.reuse ;  /* 0x0000001107067c23 */ /* 0x108fe20008010802 */
[----:B------:R-:W-:Y:S01]  /*3660*/  FFMA.FTZ R2, R3, UR17, -R2 ;  /* 0x0000001103027c23 */ /* 0x000fe20008010802 */
[----:B------:R-:W-:Y:S04]  /*3670*/  MOV R3, R107 ;  /* 0x0000006b00037202 */ /* 0x000fe80000000f00 */
[----:B------:R3:W-:Y:S01]  /*3680*/  MUFU.EX2 R180, R6 ;  /* 0x0000000600b47308 */ /* 0x0007e20000000800 */
[----:B------:R-:W-:Y:S02]  /*3690*/  @P0 FSEL R3, R107, -INF , !P2 ;  /* 0xff8000006b030808 */ /* 0x000fe40005000000 */
[----:B-1----:R-:W-:Y:S07]  /*36a0*/  F2FP.F16.F32.PACK_AB R4, R190, R193 ;  /* 0x000000c1be04723e */ /* 0x002fee00000000ff */
[----:B------:R1:W1:Y:S01]  /*36b0*/  MUFU.EX2 R115, R2 ;  /* 0x0000000200737308 */ /* 0x0002620000000800 */
[----:B---3--:R-:W-:Y:S02]  /*36c0*/  MOV R6, R108 ;  /* 0x0000006c00067202 */ /* 0x008fe40000000f00 */
[----:B------:R-:W-:Y:S05]  /*36d0*/  @P0 FSEL R6, R108, -INF , !P1 ;  /* 0xff8000006c060808 */ /* 0x000fea0004800000 */
[--C-:B-1----:R-:W-:Y:S01]  /*36e0*/  FFMA.FTZ R2, R6, UR17, -R0.reuse ;  /* 0x0000001106027c23 */ /* 0x102fe20008010800 */
[----:B------:R-:W-:Y:S01]  /*36f0*/  FFMA.FTZ R0, R3, UR17, -R0 ;  /* 0x0000001103007c23 */ /* 0x000fe20008010800 */
[----:B------:R-:W-:Y:S02]  /*3700*/  F2FP.F16.F32.PACK_AB R3, R192, R194 ;  /* 0x000000c2c003723e */ /* 0x000fe400000000ff */
[----:B------:R1:W-:Y:S03]  /*3710*/  MUFU.EX2 R188, R2 ;  /* 0x0000000200bc7308 */ /* 0x0003e60000000800 */
[----:B------:R3:W-:Y:S07]  /*3720*/  STS [R237+0x12400], R3 ;  /* 0x01240003ed007388 */ /* 0x0007ee0000000800 */
[----:B------:R3:W3:Y:S01]  /*3730*/  MUFU.EX2 R187, R0 ;  /* 0x0000000000bb7308 */ /* 0x0006e20000000800 */
[----:B-1----:R-:W-:Y:S05]  /*3740*/  F2FP.F16.F32.PACK_AB R2, R181, R182 ;  /* 0x000000b6b502723e */ /* 0x002fea00000000ff */
[----:B------:R1:W-:Y:S01]  /*3750*/  STS [R240+0x12000], R2 ;  /* 0x01200002f0007388 */ /* 0x0003e20000000800 */
[----:B---3--:R-:W-:Y:S02]  /*3760*/  F2FP.F16.F32.PACK_AB R0, R189, R191 ;  /* 0x000000bfbd00723e */ /* 0x008fe400000000ff */
[----:B------:R-:W-:Y:S03]  /*3770*/  F2FP.F16.F32.PACK_AB R3, R115, R180 ;  /* 0x000000b47303723e */ /* 0x000fe600000000ff */
[----:B------:R3:W-:Y:S04]  /*3780*/  STS [R240+0x12400], R0 ;  /* 0x01240000f0007388 */ /* 0x0007e80000000800 */
[----:B------:R-:W-:Y:S04]  /*3790*/  STS [R236+0x12000], R5 ;  /* 0x01200005ec007388 */ /* 0x000fe80000000800 */
[----:B------:R-:W-:Y:S04]  /*37a0*/  STS [R236+0x12400], R4 ;  /* 0x01240004ec007388 */ /* 0x000fe80000000800 */
[----:B------:R3:W-:Y:S01]  /*37b0*/  STS [R238+0x12000], R3 ;  /* 0x01200003ee007388 */ /* 0x0007e20000000800 */
[----:B-1----:R-:W-:Y:S05]  /*37c0*/  F2FP.F16.F32.PACK_AB R2, R187, R188 ;  /* 0x000000bcbb02723e */ /* 0x002fea00000000ff */
[----:B------:R1:W-:Y:S01]  /*37d0*/  STS [R238+0x12400], R2 ;  /* 0x01240002ee007388 */ /* 0x0003e20000000800 */
[----:B---3--:R-:W-:Y:S05]  /*37e0*/  LEA R0, R218, UR5, 0x1 ;  /* 0x00000005da007c11 */ /* 0x008fea000f8e08ff */
[----:B------:R-:W3:Y:S01]  /*37f0*/  LDSM.16.M88.4 R16, [R0+0x8000] ;  /* 0x008000000010783b */ /* 0x000ee20000000200 */
[CC--:B------:R-:W-:Y:S07]  /*3800*/  IADD3 R3, R210.reuse, R0.reuse, RZ ;  /* 0x00000000d2037210 */ /* 0x0c0fee0007ffe0ff */
[----:B------:R-:W-:Y:S01]  /*3810*/  LDSM.16.M88.4 R56, [R3+0x8000] ;  /* 0x008000000338783b */ /* 0x000fe20000000200 */
[----:B-1----:R-:W-:Y:S04]  /*3820*/  IADD3 R2, R213, R0, RZ ;  /* 0x00000000d5027210 */ /* 0x002fe80007ffe0ff */
[----:B------:R-:W-:Y:S03]  /*3830*/  IADD3 R64, R210, R2, RZ ;  /* 0x00000002d2407210 */ /* 0x000fe60007ffe0ff */
[----:B------:R-:W1:Y:S08]  /*3840*/  LDSM.16.M88.4 R52, [R2+0x8000] ;  /* 0x008000000234783b */ /* 0x000e700000000200 */
[----:B------:R-:W1:Y:S01]  /*3850*/  LDSM.16.M88.4 R60, [R64+0x8000] ;  /* 0x00800000403c783b */ /* 0x000e620000000200 */
        /* <DEDUP_REMOVED lines=13> */
[----:B------:R3:W2:Y:S05]  /*3930*/  LDSM.16.M88.4 R56, [R2+0xa000] ;  /* 0x00a000000238783b */ /* 0x0006aa0000000200 */
[C---:B------:R-:W-:Y:S06]  /*3940*/  HMMA.16816.F32 R4, R60.reuse, R140, R4 ;  /* 0x0000008c3c04723c */ /* 0x040fec0000001804 */
[C---:B------:R-:W-:Y:S06]  /*3950*/  HMMA.16816.F32 R8, R60.reuse, R142, R8 ;  /* 0x0000008e3c08723c */ /* 0x040fec0000001808 */
[C---:B------:R-:W-:Y:S06]  /*3960*/  HMMA.16816.F32 R12, R60.reuse, R144, R12 ;  /* 0x000000903c0c723c */ /* 0x040fec000000180c */
[----:B------:R-:W-:Y:S01]  /*3970*/  HMMA.16816.F32 R16, R60, R146, R16 ;  /* 0x000000923c10723c */ /* 0x000fe20000001810 */
[----:B------:R-:W4:Y:S04]  /*3980*/  LDSM.16.M88.4 R60, [R3+0xa000] ;  /* 0x00a00000033c783b */ /* 0x000f280000000200 */
[----:B---3--:R-:W-:Y:S01]  /*3990*/  FFMA.FTZ R2, -R106, R106, 1 ;  /* 0x3f8000006a027423 */ /* 0x008fe2000001016a */
[C---:B-1----:R-:W-:Y:S05]  /*39a0*/  HMMA.16816.F32 R4, R52.reuse, R148, R4 ;  /* 0x000000943404723c */ /* 0x042fea0000001804 */
[----:B------:R-:W-:Y:S01]  /*39b0*/  FMUL.FTZ R2, R2, UR18 ;  /* 0x0000001202027c20 */ /* 0x000fe20008410000 */
[C---:B------:R-:W-:Y:S06]  /*39c0*/  HMMA.16816.F32 R8, R52.reuse, R150, R8 ;  /* 0x000000963408723c */ /* 0x040fec0000001808 */
[C---:B------:R-:W-:Y:S06]  /*39d0*/  HMMA.16816.F32 R12, R52.reuse, R152, R12 ;  /* 0x00000098340c723c */ /* 0x040fec000000180c */
[----:B------:R-:W-:Y:S01]  /*39e0*/  HMMA.16816.F32 R16, R52, R154, R16 ;  /* 0x0000009a3410723c */ /* 0x000fe20000001810 */
[----:B------:R-:W1:Y:S05]  /*39f0*/  LDSM.16.M88.4 R52, [R64+0xa000] ;  /* 0x00a000004034783b */ /* 0x000e6a0000000200 */
[C---:B--2---:R-:W-:Y:S06]  /*3a00*/  HMMA.16816.F32 R4, R56.reuse, R156, R4 ;  /* 0x0000009c3804723c */ /* 0x044fec0000001804 */
[C---:B------:R-:W-:Y:S06]  /*3a10*/  HMMA.16816.F32 R8, R56.reuse, R158, R8 ;  /* 0x0000009e3808723c */ /* 0x040fec0000001808 */
[C---:B------:R-:W-:Y:S06]  /*3a20*/  HMMA.16816.F32 R12, R56.reuse, R160, R12 ;  /* 0x000000a0380c723c */ /* 0x040fec000000180c */
[----:B------:R-:W-:Y:S06]  /*3a30*/  HMMA.16816.F32 R16, R56, R162, R16 ;  /* 0x000000a23810723c */ /* 0x000fec0000001810 */
[C---:B----4-:R-:W-:Y:S06]  /*3a40*/  HMMA.16816.F32 R4, R60.reuse, R164, R4 ;  /* 0x000000a43c04723c */ /* 0x050fec0000001804 */
[C---:B------:R-:W-:Y:S06]  /*3a50*/  HMMA.16816.F32 R8, R60.reuse, R166, R8 ;  /* 0x000000a63c08723c */ /* 0x040fec0000001808 */
[C---:B------:R-:W-:Y:S06]  /*3a60*/  HMMA.16816.F32 R12, R60.reuse, R168, R12 ;  /* 0x000000a83c0c723c */ /* 0x040fec000000180c */
[----:B------:R-:W-:Y:S06]  /*3a70*/  HMMA.16816.F32 R16, R60, R170, R16 ;  /* 0x000000aa3c10723c */ /* 0x000fec0000001810 */
[C---:B-1----:R-:W-:Y:S06]  /*3a80*/  HMMA.16816.F32 R4, R52.reuse, R172, R4 ;  /* 0x000000ac3404723c */ /* 0x042fec0000001804 */
[C---:B------:R-:W-:Y:S06]  /*3a90*/  HMMA.16816.F32 R8, R52.reuse, R174, R8 ;  /* 0x000000ae3408723c */ /* 0x040fec0000001808 */
[C---:B------:R-:W-:Y:S06]  /*3aa0*/  HMMA.16816.F32 R12, R52.reuse, R176, R12 ;  /* 0x000000b0340c723c */ /* 0x040fec000000180c */
[----:B------:R-:W-:Y:S06]  /*3ab0*/  HMMA.16816.F32 R16, R52, R178, R16 ;  /* 0x000000b23410723c */ /* 0x000fec0000001810 */
[C---:B------:R-:W-:Y:S01]  /*3ac0*/  FADD.FTZ R0, -R66.reuse, R4 ;  /* 0x0000000442007221 */ /* 0x040fe20000010100 */
[----:B------:R-:W-:Y:S01]  /*3ad0*/  FADD.FTZ R3, -R66, R5 ;  /* 0x0000000542037221 */ /* 0x000fe20000010100 */
[----:B------:R-:W-:Y:S03]  /*3ae0*/  FFMA.FTZ R5, -R105, R105, 1 ;  /* 0x3f80000069057423 */ /* 0x000fe60000010169 */
[----:B------:R-:W-:Y:S01]  /*3af0*/  FMUL.FTZ R0, R186, R0 ;  /* 0x00000000ba007220 */ /* 0x000fe20000410000 */
[C---:B------:R-:W-:Y:S01]  /*3b00*/  FADD.FTZ R4, -R66.reuse, R8 ;  /* 0x0000000842047221 */ /* 0x040fe20000010100 */
[----:B------:R-:W-:Y:S01]  /*3b10*/  FADD.FTZ R9, -R66, R9 ;  /* 0x0000000942097221 */ /* 0x000fe20000010100 */
[----:B------:R-:W-:Y:S01]  /*3b20*/  FFMA.FTZ R8, -R103, R103, 1 ;  /* 0x3f80000067087423 */ /* 0x000fe20000010167 */
[----:B------:R-:W-:Y:S01]  /*3b30*/  FMUL.FTZ R2, R0, R2 ;  /* 0x0000000200027220 */ /* 0x000fe20000410000 */
[----:B------:R-:W-:Y:S01]  /*3b40*/  FFMA.FTZ R0, -R104, R104, 1 ;  /* 0x3f80000068007423 */ /* 0x000fe20000010168 */
[----:B------:R-:W-:Y:S01]  /*3b50*/  FMUL.FTZ R3, R184, R3 ;  /* 0x00000003b8037220 */ /* 0x000fe20000410000 */
[----:B------:R-:W-:Y:S01]  /*3b60*/  FMUL.FTZ R5, R5, UR18 ;  /* 0x0000001205057c20 */ /* 0x000fe20008410000 */
[----:B------:R-:W-:Y:S01]  /*3b70*/  FMUL.FTZ R4, R182, R4 ;  /* 0x00000004b6047220 */ /* 0x000fe20000410000 */
[----:B------:R-:W-:Y:S01]  /*3b80*/  FMUL.FTZ R9, R181, R9 ;  /* 0x00000009b5097220 */ /* 0x000fe20000410000 */
[----:B------:R-:W-:Y:S01]  /*3b90*/  FMUL.FTZ R0, R0, UR18 ;  /* 0x0000001200007c20 */ /* 0x000fe20008410000 */
[----:B------:R-:W-:Y:S01]  /*3ba0*/  FMUL.FTZ R8, R8, UR18 ;  /* 0x0000001208087c20 */ /* 0x000fe20008410000 */
[----:B------:R-:W-:Y:S01]  /*3bb0*/  FMUL.FTZ R5, R3, R5 ;  /* 0x0000000503057220 */ /* 0x000fe20000410000 */
[C---:B------:R-:W-:Y:S01]  /*3bc0*/  FADD.FTZ R12, -R66.reuse, R12 ;  /* 0x0000000c420c7221 */ /* 0x040fe20000010100 */
[C---:B------:R-:W-:Y:S01]  /*3bd0*/  FADD.FTZ R13, -R66.reuse, R13 ;  /* 0x0000000d420d7221 */ /* 0x040fe20000010100 */
[----:B------:R-:W-:Y:S01]  /*3be0*/  FADD.FTZ R3, -R66, R16 ;  /* 0x0000001042037221 */ /* 0x000fe20000010100 */
[----:B------:R-:W-:Y:S01]  /*3bf0*/  FMUL.FTZ R0, R4, R0 ;  /* 0x0000000004007220 */ /* 0x000fe20000410000 */
[----:B------:R-:W-:Y:S01]  /*3c00*/  F2FP.F16.F32.PACK_AB R5, R5, R2 ;  /* 0x000000020505723e */ /* 0x000fe200000000ff */
[----:B------:R-:W-:Y:S01]  /*3c10*/  FMUL.FTZ R8, R9, R8 ;  /* 0x0000000809087220 */ /* 0x000fe20000410000 */
[----:B------:R-:W-:Y:S01]  /*3c20*/  FADD.FTZ R66, -R66, R17 ;  /* 0x0000001142427221 */ /* 0x000fe20000010100 */
[----:B------:R-:W-:Y:S01]  /*3c30*/  FFMA.FTZ R9, -R100, R100, 1 ;  /* 0x3f80000064097423 */ /* 0x000fe20000010164 */
[----:B------:R-:W-:Y:S01]  /*3c40*/  FFMA.FTZ R4, -R67, R67, 1 ;  /* 0x3f80000043047423 */ /* 0x000fe20000010143 */
[----:B------:R-:W-:Y:S01]  /*3c50*/  FMUL.FTZ R16, R185, R12 ;  /* 0x0000000cb9107220 */ /* 0x000fe20000410000 */
[----:B------:R-:W-:Y:S01]  /*3c60*/  FMUL.FTZ R17, R183, R13 ;  /* 0x0000000db7117220 */ /* 0x000fe20000410000 */
[----:B------:R-:W-:Y:S01]  /*3c70*/  FMUL.FTZ R12, R180, R3 ;  /* 0x00000003b40c7220 */ /* 0x000fe20000410000 */
[----:B------:R-:W-:Y:S01]  /*3c80*/  FMUL.FTZ R13, R115, R66 ;  /* 0x00000042730d7220 */ /* 0x000fe20000410000 */
[----:B------:R-:W-:Y:S01]  /*3c90*/  FFMA.FTZ R3, -R102, R102, 1 ;  /* 0x3f80000066037423 */ /* 0x000fe20000010166 */
[----:B------:R-:W-:Y:S01]  /*3ca0*/  FFMA.FTZ R2, -R101, R101, 1 ;  /* 0x3f80000065027423 */ /* 0x000fe20000010165 */
[----:B------:R-:W-:Y:S01]  /*3cb0*/  FMUL.FTZ R9, R9, UR18 ;  /* 0x0000001209097c20 */ /* 0x000fe20008410000 */
[----:B------:R-:W-:Y:S01]  /*3cc0*/  FMUL.FTZ R4, R4, UR18 ;  /* 0x0000001204047c20 */ /* 0x000fe20008410000 */
[----:B------:R-:W-:Y:S01]  /*3cd0*/  FMUL.FTZ R3, R3, UR18 ;  /* 0x0000001203037c20 */ /* 0x000fe20008410000 */
[----:B------:R-:W-:Y:S01]  /*3ce0*/  FMUL.FTZ R2, R2, UR18 ;  /* 0x0000001202027c20 */ /* 0x000fe20008410000 */
[----:B------:R-:W-:Y:S01]  /*3cf0*/  FMUL.FTZ R9, R12, R9 ;  /* 0x000000090c097220 */ /* 0x000fe20000410000 */
[----:B------:R-:W-:Y:S01]  /*3d00*/  FMUL.FTZ R4, R13, R4 ;  /* 0x000000040d047220 */ /* 0x000fe20000410000 */
[----:B------:R-:W-:Y:S01]  /*3d10*/  F2FP.F16.F32.PACK_AB R8, R8, R0 ;  /* 0x000000000808723e */ /* 0x000fe200000000ff */
[----:B------:R-:W-:Y:S01]  /*3d20*/  FMUL.FTZ R3, R16, R3 ;  /* 0x0000000310037220 */ /* 0x000fe20000410000 */
[----:B------:R-:W-:Y:S01]  /*3d30*/  FMUL.FTZ R2, R17, R2 ;  /* 0x0000000211027220 */ /* 0x000fe20000410000 */
[C---:B------:R-:W-:Y:S01]  /*3d40*/  FADD.FTZ R0, -R65.reuse, R7 ;  /* 0x0000000741007221 */ /* 0x040fe20000010100 */
[----:B------:R-:W-:Y:S01]  /*3d50*/  F2FP.F16.F32.PACK_AB R7, R4, R9 ;  /* 0x000000090407723e */ /* 0x000fe200000000ff */
[----:B------:R-:W-:Y:S01]  /*3d60*/  FFMA.FTZ R4, -R112, R112, 1 ;  /* 0x3f80000070047423 */ /* 0x000fe20000010170 */
[C---:B------:R-:W-:Y:S01]  /*3d70*/  FADD.FTZ R12, -R65.reuse, R6 ;  /* 0x00000006410c7221 */ /* 0x040fe20000010100 */
[----:B------:R-:W-:Y:S01]  /*3d80*/  F2FP.F16.F32.PACK_AB R6, R2, R3 ;  /* 0x000000030206723e */ /* 0x000fe200000000ff */
[----:B------:R-:W-:Y:S01]  /*3d90*/  FMUL.FTZ R3, R192, R0 ;  /* 0x00000000c0037220 */ /* 0x000fe20000410000 */
[----:B------:R-:W-:Y:S01]  /*3da0*/  FMUL.FTZ R4, R4, UR18 ;  /* 0x0000001204047c20 */ /* 0x000fe20008410000 */
[----:B------:R-:W-:Y:S01]  /*3db0*/  FFMA.FTZ R0, -R114, R114, 1 ;  /* 0x3f80000072007423 */ /* 0x000fe20000010172 */
[C---:B------:R-:W-:Y:S01]  /*3dc0*/  FADD.FTZ R9, -R65.reuse, R10 ;  /* 0x0000000a41097221 */ /* 0x040fe20000010100 */
[----:B------:R-:W-:Y:S01]  /*3dd0*/  FADD.FTZ R10, -R65, R11 ;  /* 0x0000000b410a7221 */ /* 0x000fe20000010100 */
[----:B------:R-:W-:Y:S01]  /*3de0*/  FMUL.FTZ R4, R3, R4 ;  /* 0x0000000403047220 */ /* 0x000fe20000410000 */
[----:B------:R-:W-:Y:S01]  /*3df0*/  FADD.FTZ R3, -R65, R14 ;  /* 0x0000000e41037221 */ /* 0x000fe20000010100 */
[----:B------:R-:W-:Y:S01]  /*3e00*/  FFMA.FTZ R14, -R113, R113, 1 ;  /* 0x3f800000710e7423 */ /* 0x000fe20000010171 */
        /* <DEDUP_REMOVED lines=8> */
[----:B------:R-:W-:Y:S01]  /*3e90*/  FADD.FTZ R15, -R65, R15 ;  /* 0x0000000f410f7221 */ /* 0x000fe20000010100 */
[----:B------:R-:W-:Y:S01]  /*3ea0*/  FMUL.FTZ R14, R9, R14 ;  /* 0x0000000e090e7220 */ /* 0x000fe20000410000 */
[----:B------:R-:W-:Y:S01]  /*3eb0*/  FMUL.FTZ R13, R10, R13 ;  /* 0x0000000d0a0d7220 */ /* 0x000fe20000410000 */
[C---:B------:R-:W-:Y:S01]  /*3ec0*/  FADD.FTZ R18, -R65.reuse, R18 ;  /* 0x0000001241127221 */ /* 0x040fe20000010100 */
[----:B------:R-:W-:Y:S01]  /*3ed0*/  FADD.FTZ R2, -R65, R19 ;  /* 0x0000001341027221 */ /* 0x000fe20000010100 */
[----:B------:R-:W-:Y:S01]  /*3ee0*/  FFMA.FTZ R10, -R111, R111, 1 ;  /* 0x3f8000006f0a7423 */ /* 0x000fe2000001016f */
[----:B------:R-:W-:Y:S01]  /*3ef0*/  FFMA.FTZ R9, -R110, R110, 1 ;  /* 0x3f8000006e097423 */ /* 0x000fe2000001016e */
[----:B------:R-:W-:Y:S01]  /*3f00*/  FFMA.FTZ R12, -R108, R108, 1 ;  /* 0x3f8000006c0c7423 */ /* 0x000fe2000001016c */
[----:B------:R-:W-:Y:S01]  /*3f10*/  FFMA.FTZ R11, -R107, R107, 1 ;  /* 0x3f8000006b0b7423 */ /* 0x000fe2000001016b */
[----:B------:R-:W-:Y:S01]  /*3f20*/  F2FP.F16.F32.PACK_AB R4, R4, R0 ;  /* 0x000000000404723e */ /* 0x000fe200000000ff */
[----:B------:R-:W-:Y:S01]  /*3f30*/  FMUL.FTZ R3, R193, R3 ;  /* 0x00000003c1037220 */ /* 0x000fe20000410000 */
[----:B------:R-:W-:Y:S01]  /*3f40*/  FMUL.FTZ R15, R190, R15 ;  /* 0x0000000fbe0f7220 */ /* 0x000fe20000410000 */
[----:B------:R-:W-:Y:S01]  /*3f50*/  FMUL.FTZ R0, R188, R18 ;  /* 0x00000012bc007220 */ /* 0x000fe20000410000 */
[----:B------:R-:W-:Y:S01]  /*3f60*/  FMUL.FTZ R2, R187, R2 ;  /* 0x00000002bb027220 */ /* 0x000fe20000410000 */
[----:B------:R-:W-:Y:S01]  /*3f70*/  FMUL.FTZ R10, R10, UR18 ;  /* 0x000000120a0a7c20 */ /* 0x000fe20008410000 */
[----:B------:R-:W-:Y:S01]  /*3f80*/  FMUL.FTZ R9, R9, UR18 ;  /* 0x0000001209097c20 */ /* 0x000fe20008410000 */
[----:B------:R-:W-:Y:S01]  /*3f90*/  FMUL.FTZ R12, R12, UR18 ;  /* 0x000000120c0c7c20 */ /* 0x000fe20008410000 */
[----:B------:R-:W-:Y:S01]  /*3fa0*/  FMUL.FTZ R11, R11, UR18 ;  /* 0x000000120b0b7c20 */ /* 0x000fe20008410000 */
[----:B------:R-:W-:Y:S01]  /*3fb0*/  FMUL.FTZ R10, R3, R10 ;  /* 0x0000000a030a7220 */ /* 0x000fe20000410000 */
        /* <DEDUP_REMOVED lines=12> */
[C---:B-1----:R-:W-:Y:S05]  /*4080*/  IMAD.U32 R2, R15.reuse, -0x40, RZ ;  /* 0xffffffc00f027824 */ /* 0x042fea00078e00ff */
        /* <DEDUP_REMOVED lines=14> */
.L_x_707:
[----:B-1----:R-:W-:Y:S01]  /*4170*/  F2FP.F16.F32.PACK_AB R2, R13, R14 ;  /* 0x0000000e0d02723e */ /* 0x002fe200000000ff */
[----:B------:R-:W-:Y:S01]  /*4180*/  STS [R237+0x10000], R5 ;  /* 0x01000005ed007388 */ /* 0x000fe20000000800 */
[----:B------:R-:W-:Y:S02]  /*4190*/  F2FP.F16.F32.PACK_AB R0, R9, R10 ;  /* 0x0000000a0900723e */ /* 0x000fe400000000ff */
[----:B------:R-:W-:Y:S01]  /*41a0*/  F2FP.F16.F32.PACK_AB R3, R11, R12 ;  /* 0x0000000c0b03723e */ /* 0x000fe200000000ff */
[----:B------:R-:W-:Y:S04]  /*41b0*/  STS [R237+0x10400], R4 ;  /* 0x01040004ed007388 */ /* 0x000fe80000000800 */
[----:B------:R-:W-:Y:S04]  /*41c0*/  STS [R240+0x10000], R8 ;  /* 0x01000008f0007388 */ /* 0x000fe80000000800 */
[----:B------:R-:W-:Y:S04]  /*41d0*/  STS [R240+0x10400], R2 ;  /* 0x01040002f0007388 */ /* 0x000fe80000000800 */
[----:B------:R-:W-:Y:S04]  /*41e0*/  STS [R236+0x10000], R6 ;  /* 0x01000006ec007388 */ /* 0x000fe80000000800 */
[----:B------:R1:W-:Y:S04]  /*41f0*/  STS [R236+0x10400], R0 ;  /* 0x01040000ec007388 */ /* 0x0003e80000000800 */
[----:B------:R-:W-:Y:S04]  /*4200*/  STS [R238+0x10000], R7 ;  /* 0x01000007ee007388 */ /* 0x000fe80000000800 */
[----:B------:R-:W-:Y:S01]  /*4210*/  STS [R238+0x10400], R3 ;  /* 0x01040003ee007388 */ /* 0x000fe20000000800 */
[----:B------:R-:W-:Y:S01]  /*4220*/  BAR.SYNC.DEFER_BLOCKING 0x0 ;  /* 0x0000000000007b1d */ /* 0x000fe20000010000 */
[----:B-1----:R-:W-:Y:S05]  /*4230*/  LEA R0, R219, UR5, 0x1 ;  /* 0x00000005db007c11 */ /* 0x002fea000f8e08ff */
        /* <DEDUP_REMOVED lines=69> */
.L_x_708:
[----:B------:R-:W-:Y:S01]  /*4690*/  LDSM.16.M88.4 R64, [R214] ;  /* 0x00000000d640783b */ /* 0x000fe20000000200 */
[----:B-1----:R-:W-:Y:S01]  /*46a0*/  IMAD.U32 R3, RZ, RZ, UR19 ;  /* 0x00000013ff037e24 */ /* 0x002fe2000f8e00ff */
[----:B------:R-:W-:Y:S02]  /*46b0*/  @P6 IADD3 R2, P2, R242, R239, RZ ;  /* 0x000000eff2026210 */ /* 0x000fe40007f5e0ff */
[----:B------:R-:W1:Y:S02]  /*46c0*/  LDSM.16.MT88.4 R16, [R0+0xc000] ;  /* 0x00c000000010783b */ /* 0x000e640000004200 */
[----:B------:R-:W-:Y:S01]  /*46d0*/  LEA R222, P1, R3, R222, 0x2 ;  /* 0x000000de03de7211 */ /* 0x000fe200078210ff */
[----:B------:R-:W-:Y:S01]  /*46e0*/  @P6 IMAD.X R3, R241, 0x1, R235, P2 ;  /* 0x00000001f1036824 */ /* 0x000fe200010e06eb */
[----:B------:R-:W2:Y:S04]  /*46f0*/  LDSM.16.M88.4 R60, [R214+0x1000] ;  /* 0x00100000d63c783b */ /* 0x000ea80000000200 */
        /* <DEDUP_REMOVED lines=8> */
[-C--:B-1----:R-:W-:Y:S03]  /*4780*/  HMMA.16816.F32 R4, R64, R16.reuse, RZ ;  /* 0x000000104004723c */ /* 0x082fe600000018ff */
[----:B------:R-:W-:Y:S04]  /*4790*/  LDSM.16.MT88.4 R196, [R0+0xd800] ;  /* 0x00d8000000c4783b */ /* 0x000fe80000004200 */
[----:B------:R-:W-:Y:S01]  /*47a0*/  LDSM.16.M88.4 R200, [R217+0x1000] ;  /* 0x00100000d9c8783b */ /* 0x000fe20000000200 */
[C---:B--2---:R-:W-:Y:S03]  /*47b0*/  HMMA.16816.F32 R8, R60.reuse, R16, RZ ;  /* 0x000000103c08723c */ /* 0x044fe600000018ff */
[----:B------:R-:W5:Y:S03]  /*47c0*/  @P6 LDG.E R231, desc[UR36][R2.64+-0x100] ;  /* 0xffff002402e76981 */ /* 0x000f66000c1e1900 */
[-C--:B------:R-:W-:Y:S01]  /*47d0*/  HMMA.16816.F32 R12, R60, R18.reuse, RZ ;  /* 0x000000123c0c723c */ /* 0x080fe200000018ff */
[----:B------:R1:W5:Y:S05]  /*47e0*/  @P6 LDG.E R232, desc[UR36][R2.64+-0xe0] ;  /* 0xffff202402e86981 */ /* 0x00036a000c1e1900 */
[C---:B------:R-:W-:Y:S06]  /*47f0*/  HMMA.16816.F32 R16, R64.reuse, R18, RZ ;  /* 0x000000124010723c */ /* 0x040fec00000018ff */
[-C--:B---3--:R-:W-:Y:S06]  /*4800*/  HMMA.16816.F32 R52, R64, R100.reuse, RZ ;  /* 0x000000644034723c */ /* 0x088fec00000018ff */
[C---:B------:R-:W-:Y:S06]  /*4810*/  HMMA.16816.F32 R56, R60.reuse, R100, RZ ;  /* 0x000000643c38723c */ /* 0x040fec00000018ff */
[-C--:B------:R-:W-:Y:S01]  /*4820*/  HMMA.16816.F32 R60, R60, R102.reuse, RZ ;  /* 0x000000663c3c723c */ /* 0x080fe200000018ff */
[----:B-1----:R-:W-:Y:S05]  /*4830*/  IMAD.MOV.U32 R2, RZ, RZ, R222 ;  /* 0x000000ffff027224 */ /* 0x002fea00078e00de */
        /* <DEDUP_REMOVED lines=9> */
[-C--:B------:R-:W-:Y:S06]  /*48d0*/  HMMA.16816.F32 R60, R112, R182.reuse, R60 ;  /* 0x000000b6703c723c */ /* 0x080fec000000183c */
[----:B------:R-:W-:Y:S01]  /*48e0*/  HMMA.16816.F32 R64, R104, R182, R64 ;  /* 0x000000b66840723c */ /* 0x000fe20000001840 */
[----:B------:R3:W4:Y:S05]  /*48f0*/  LDSM.16.MT88.4 R104, [R0+0xf800] ;  /* 0x00f800000068783b */ /* 0x00072a0000004200 */
[-C--:B------:R-:W-:Y:S06]  /*4900*/  HMMA.16816.F32 R4, R184, R188.reuse, R4 ;  /* 0x000000bcb804723c */ /* 0x080fec0000001804 */
[C---:B------:R-:W-:Y:S06]  /*4910*/  HMMA.16816.F32 R8, R192.reuse, R188, R8 ;  /* 0x000000bcc008723c */ /* 0x040fec0000001808 */
[-C--:B------:R-:W-:Y:S06]  /*4920*/  HMMA.16816.F32 R12, R192, R190.reuse, R12 ;  /* 0x000000bec00c723c */ /* 0x080fec000000180c */
[C---:B------:R-:W-:Y:S01]  /*4930*/  HMMA.16816.F32 R16, R184.reuse, R190, R16 ;  /* 0x000000beb810723c */ /* 0x040fe20000001810 */
[----:B---3--:R-:W-:Y:S05]  /*4940*/  IMAD.U32 R0, RZ, RZ, UR19 ;  /* 0x00000013ff007e24 */ /* 0x008fea000f8e00ff */
[-C--:B-1----:R-:W-:Y:S05]  /*4950*/  HMMA.16816.F32 R52, R184, R100.reuse, R52 ;  /* 0x00000064b834723c */ /* 0x082fea0000001834 */
[----:B------:R-:W-:Y:S01]  /*4960*/  LEA.HI.X.SX32 R223, R0, R223, 0x2, P1 ;  /* 0x000000df00df7211 */ /* 0x000fe200008f16ff */
[C---:B------:R-:W-:Y:S01]  /*4970*/  HMMA.16816.F32 R56, R192.reuse, R100, R56 ;  /* 0x00000064c038723c */ /* 0x040fe20000001838 */
[----:B------:R-:W-:Y:S04]  /*4980*/  IMAD.U32 R0, RZ, RZ, UR35 ;  /* 0x00000023ff007e24 */ /* 0x000fe8000f8e00ff */
[----:B------:R-:W-:Y:S01]  /*4990*/  IMAD.MOV.U32 R3, RZ, RZ, R223 ;  /* 0x000000ffff037224 */ /* 0x000fe200078e00df */
[-C--:B------:R-:W-:Y:S01]  /*49a0*/  HMMA.16816.F32 R60, R192, R102.reuse, R60 ;  /* 0x00000066c03c723c */ /* 0x080fe2000000183c */
[----:B------:R-:W-:Y:S05]  /*49b0*/  IMAD.U32 R100, RZ, RZ, UR35 ;  /* 0x00000023ff647e24 */ /* 0x000fea000f8e00ff */
[----:B------:R-:W-:Y:S05]  /*49c0*/  HMMA.16816.F32 R64, R184, R102, R64 ;  /* 0x00000066b840723c */ /* 0x000fea0000001840 */
[-C--:B------:R-:W-:Y:S01]  /*49d0*/  LEA R100, P3, R100, R2.reuse, 0x2 ;  /* 0x0000000264647211 */ /* 0x080fe200078610ff */
[-C--:B--2---:R-:W-:Y:S01]  /*49e0*/  HMMA.16816.F32 R4, R108, R196.reuse, R4 ;  /* 0x000000c46c04723c */ /* 0x084fe20000001804 */
[----:B------:R-:W-:Y:S04]  /*49f0*/  IMAD.U32 R102, RZ, RZ, UR33 ;  /* 0x00000021ff667e24 */ /* 0x000fe8000f8e00ff */
[-C--:B------:R-:W-:Y:S01]  /*4a00*/  LEA.HI.X.SX32 R101, R0, R3.reuse, 0x2, P3 ;  /* 0x0000000300657211 */ /* 0x080fe200018f16ff */
[C---:B------:R-:W-:Y:S01]  /*4a10*/  HMMA.16816.F32 R8, R200.reuse, R196, R8 ;  /* 0x000000c4c808723c */ /* 0x040fe20000001808 */
[----:B------:R-:W-:Y:S04]  /*4a20*/  IMAD.U32 R103, RZ, RZ, UR33 ;  /* 0x00000021ff677e24 */ /* 0x000fe8000f8e00ff */
[-C--:B------:R-:W-:Y:S01]  /*4a30*/  LEA R102, P1, R102, R2.reuse, 0x2 ;  /* 0x0000000266667211 */ /* 0x080fe200078210ff */
[-C--:B------:R-:W-:Y:S01]  /*4a40*/  HMMA.16816.F32 R12, R200, R198.reuse, R12 ;  /* 0x000000c6c80c723c */ /* 0x080fe2000000180c */
[----:B------:R-:W-:Y:S04]  /*4a50*/  IMAD.U32 R0, RZ, RZ, UR32 ;  /* 0x00000020ff007e24 */ /* 0x000fe8000f8e00ff */
[-C--:B------:R-:W-:Y:S01]  /*4a60*/  LEA.HI.X.SX32 R103, R103, R3.reuse, 0x2, P1 ;  /* 0x0000000367677211 */ /* 0x080fe200008f16ff */
[C---:B------:R-:W-:Y:S05]  /*4a70*/  HMMA.16816.F32 R16, R108.reuse, R198, R16 ;  /* 0x000000c66c10723c */ /* 0x040fea0000001810 */
[----:B------:R1:W-:Y:S01]  /*4a80*/  REDG.E.ADD.F32.FTZ.RN.STRONG.GPU desc[UR36][R2.64], R4 ;  /* 0x00000004020079a6 */ /* 0x0003e2000c10f3a4 */
[-C--:B----4-:R-:W-:Y:S03]  /*4a90*/  HMMA.16816.F32 R52, R108, R104.reuse, R52 ;  /* 0x000000686c34723c */ /* 0x090fe60000001834 */
[----:B------:R2:W-:Y:S03]  /*4aa0*/  REDG.E.ADD.F32.FTZ.RN.STRONG.GPU desc[UR36][R100.64], R5 ;  /* 0x00000005640079a6 */ /* 0x0005e6000c10f3a4 */
[C---:B------:R-:W-:Y:S06]  /*4ab0*/  HMMA.16816.F32 R56, R200.reuse, R104, R56 ;  /* 0x00000068c838723c */ /* 0x040fec0000001838 */
[-C--:B------:R-:W-:Y:S01]  /*4ac0*/  HMMA.16816.F32 R60, R200, R106.reuse, R60 ;  /* 0x0000006ac83c723c */ /* 0x080fe2000000183c */
[----:B------:R-:W-:Y:S04]  /*4ad0*/  IMAD.U32 R104, RZ, RZ, UR34 ;  /* 0x00000022ff687e24 */ /* 0x000fe8000f8e00ff */
[----:B------:R-:W-:Y:S01]  /*4ae0*/  IMAD.U32 R105, RZ, RZ, UR34 ;  /* 0x00000022ff697e24 */ /* 0x000fe2000f8e00ff */
[----:B------:R-:W-:Y:S05]  /*4af0*/  HMMA.16816.F32 R64, R108, R106, R64 ;  /* 0x0000006a6c40723c */ /* 0x000fea0000001840 */
[-C--:B------:R-:W-:Y:S01]  /*4b00*/  LEA R104, P2, R104, R2.reuse, 0x2 ;  /* 0x0000000268687211 */ /* 0x080fe200078410ff */
[----:B-1----:R-:W-:Y:S05]  /*4b10*/  IMAD.U32 R4, RZ, RZ, UR29 ;  /* 0x0000001dff047e24 */ /* 0x002fea000f8e00ff */
[-C--:B------:R-:W-:Y:S01]  /*4b20*/  LEA.HI.X.SX32 R105, R105, R3.reuse, 0x2, P2 ;  /* 0x0000000369697211 */ /* 0x080fe200010f16ff */
[----:B--2---:R-:W-:Y:S04]  /*4b30*/  IMAD.U32 R5, RZ, RZ, UR30 ;  /* 0x0000001eff057e24 */ /* 0x004fe8000f8e00ff */
[----:B------:R1:W-:Y:S04]  /*4b40*/  REDG.E.ADD.F32.FTZ.RN.STRONG.GPU desc[UR36][R104.64], R6 ;  /* 0x00000006680079a6 */ /* 0x0003e8000c10f3a4 */
[----:B------:R2:W-:Y:S01]  /*4b50*/  REDG.E.ADD.F32.FTZ.RN.STRONG.GPU desc[UR36][R102.64], R7 ;  /* 0x00000007660079a6 */ /* 0x0005e2000c10f3a4 */
[----:B-1----:R-:W-:Y:S02]  /*4b60*/  IMAD.U32 R104, RZ, RZ, UR32 ;  /* 0x00000020ff687e24 */ /* 0x002fe4000f8e00ff */
[----:B------:R-:W-:Y:S02]  /*4b70*/  IMAD.U32 R6, RZ, RZ, UR30 ;  /* 0x0000001eff067e24 */ /* 0x000fe4000f8e00ff */
[----:B--2---:R-:W-:Y:S01]  /*4b80*/  IMAD.U32 R102, RZ, RZ, UR31 ;  /* 0x0000001fff667e24 */ /* 0x004fe2000f8e00ff */
[-C--:B------:R-:W-:Y:S01]  /*4b90*/  LEA R104, P1, R104, R2.reuse, 0x2 ;  /* 0x0000000268687211 */ /* 0x080fe200078210ff */
[----:B------:R-:W-:Y:S01]  /*4ba0*/  IMAD.U32 R7, RZ, RZ, UR31 ;  /* 0x0000001fff077e24 */ /* 0x000fe2000f8e00ff */
[-C--:B------:R-:W-:Y:S02]  /*4bb0*/  LEA R6, P2, R6, R2.reuse, 0x2 ;  /* 0x0000000206067211 */ /* 0x080fe400078410ff */
[-C--:B------:R-:W-:Y:S02]  /*4bc0*/  LEA R102, P3, R102, R2.reuse, 0x2 ;  /* 0x0000000266667211 */ /* 0x080fe400078610ff */
[-C--:B------:R-:W-:Y:S01]  /*4bd0*/  LEA.HI.X.SX32 R105, R0, R3.reuse, 0x2, P1 ;  /* 0x0000000300697211 */ /* 0x080fe200008f16ff */
[----:B------:R-:W-:Y:S01]  /*4be0*/  IMAD.U32 R0, RZ, RZ, UR29 ;  /* 0x0000001dff007e24 */ /* 0x000fe2000f8e00ff */
[-C--:B------:R-:W-:Y:S02]  /*4bf0*/  LEA.HI.X.SX32 R103, R7, R3.reuse, 0x2, P3 ;  /* 0x0000000307677211 */ /* 0x080fe400018f16ff */
[-C--:B------:R-:W-:Y:S01]  /*4c00*/  LEA.HI.X.SX32 R7, R5, R3.reuse, 0x2, P2 ;  /* 0x0000000305077211 */ /* 0x080fe200010f16ff */
[----:B------:R1:W-:Y:S01]  /*4c10*/  REDG.E.ADD.F32.FTZ.RN.STRONG.GPU desc[UR36][R104.64], R8 ;  /* 0x00000008680079a6 */ /* 0x0003e2000c10f3a4 */
[-C--:B------:R-:W-:Y:S03]  /*4c20*/  LEA R4, P1, R4, R2.reuse, 0x2 ;  /* 0x0000000204047211 */ /* 0x080fe600078210ff */
[----:B------:R-:W-:Y:S01]  /*4c30*/  REDG.E.ADD.F32.FTZ.RN.STRONG.GPU desc[UR36][R102.64], R9 ;  /* 0x00000009660079a6 */ /* 0x000fe2000c10f3a4 */
[-C--:B------:R-:W-:Y:S01]  /*4c40*/  LEA.HI.X.SX32 R5, R0, R3.reuse, 0x2, P1 ;  /* 0x0000000300057211 */ /* 0x080fe200008f16ff */
[----:B------:R-:W-:Y:S02]  /*4c50*/  IMAD.U32 R0, RZ, RZ, UR16 ;  /* 0x00000010ff007e24 */ /* 0x000fe4000f8e00ff */
[----:B------:R2:W-:Y:S04]  /*4c60*/  REDG.E.ADD.F32.FTZ.RN.STRONG.GPU desc[UR36][R6.64], R10 ;  /* 0x0000000a060079a6 */ /* 0x0005e8000c10f3a4 */
[----:B------:R3:W-:Y:S04]  /*4c70*/  REDG.E.ADD.F32.FTZ.RN.STRONG.GPU desc[UR36][R4.64], R11 ;  /* 0x0000000b040079a6 */ /* 0x0007e8000c10f3a4 */
[----:B------:R-:W-:Y:S04]  /*4c80*/  REDG.E.ADD.F32.FTZ.RN.STRONG.GPU desc[UR36][R2.64+0x80], R16 ;  /* 0x00008010020079a6 */ /* 0x000fe8000c10f3a4 */
[----:B------:R-:W-:Y:S01]  /*4c90*/  REDG.E.ADD.F32.FTZ.RN.STRONG.GPU desc[UR36][R100.64+0x80], R17 ;  /* 0x00008011640079a6 */ /* 0x000fe2000c10f3a4 */
[----:B-1----:R-:W-:Y:S05]  /*4ca0*/  IMAD.U32 R8, RZ, RZ, UR15 ;  /* 0x0000000fff087e24 */ /* 0x002fea000f8e00ff */
[-C--:B------:R-:W-:Y:S01]  /*4cb0*/  LEA R8, P3, R8, R2.reuse, 0x2 ;  /* 0x0000000208087211 */ /* 0x080fe200078610ff */
[----:B--2---:R-:W-:Y:S02]  /*4cc0*/  IMAD.U32 R10, RZ, RZ, UR16 ;  /* 0x00000010ff0a7e24 */ /* 0x004fe4000f8e00ff */
[----:B------:R-:W-:Y:S02]  /*4cd0*/  IMAD.U32 R6, RZ, RZ, UR14 ;  /* 0x0000000eff067e24 */ /* 0x000fe4000f8e00ff */
[----:B------:R-:W-:Y:S01]  /*4ce0*/  IMAD.U32 R7, RZ, RZ, UR15 ;  /* 0x0000000fff077e24 */ /* 0x000fe2000f8e00ff */
[-C--:B------:R-:W-:Y:S01]  /*4cf0*/  LEA R10, P1, R10, R2.reuse, 0x2 ;  /* 0x000000020a0a7211 */ /* 0x080fe200078210ff */
[----:B---3--:R-:W-:Y:S01]  /*4d00*/  IMAD.U32 R4, RZ, RZ, UR13 ;  /* 0x0000000dff047e24 */ /* 0x008fe2000f8e00ff */
[-C--:B------:R-:W-:Y:S01]  /*4d10*/  LEA R6, P2, R6, R2.reuse, 0x2 ;  /* 0x0000000206067211 */ /* 0x080fe200078410ff */
[----:B------:R-:W-:Y:S01]  /*4d20*/  IMAD.U32 R5, RZ, RZ, UR14 ;  /* 0x0000000eff057e24 */ /* 0x000fe2000f8e00ff */
[-C--:B------:R-:W-:Y:S01]  /*4d30*/  LEA.HI.X.SX32 R11, R0, R3.reuse, 0x2, P1 ;  /* 0x00000003000b7211 */ /* 0x080fe200008f16ff */
[----:B------:R-:W-:Y:S01]  /*4d40*/  IMAD.U32 R0, RZ, RZ, UR13 ;  /* 0x0000000dff007e24 */ /* 0x000fe2000f8e00ff */
[-C--:B------:R-:W-:Y:S02]  /*4d50*/  LEA.HI.X.SX32 R9, R7, R3.reuse, 0x2, P3 ;  /* 0x0000000307097211 */ /* 0x080fe400018f16ff */
[-C--:B------:R-:W-:Y:S01]  /*4d60*/  LEA R4, P1, R4, R2.reuse, 0x2 ;  /* 0x0000000204047211 */ /* 0x080fe200078210ff */
[----:B------:R1:W-:Y:S01]  /*4d70*/  REDG.E.ADD.F32.FTZ.RN.STRONG.GPU desc[UR36][R10.64], R18 ;  /* 0x000000120a0079a6 */ /* 0x0003e2000c10f3a4 */
[-C--:B------:R-:W-:Y:S02]  /*4d80*/  LEA.HI.X.SX32 R7, R5, R3.reuse, 0x2, P2 ;  /* 0x0000000305077211 */ /* 0x080fe400010f16ff */
[-C--:B------:R-:W-:Y:S01]  /*4d90*/  LEA.HI.X.SX32 R5, R0, R3.reuse, 0x2, P1 ;  /* 0x0000000300057211 */ /* 0x080fe200008f16ff */
[----:B------:R2:W-:Y:S01]  /*4da0*/  REDG.E.ADD.F32.FTZ.RN.STRONG.GPU desc[UR36][R8.64], R19 ;  /* 0x00000013080079a6 */ /* 0x0005e2000c10f3a4 */
[----:B------:R-:W-:Y:S03]  /*4db0*/  IMAD.U32 R0, RZ, RZ, UR12 ;  /* 0x0000000cff007e24 */ /* 0x000fe6000f8e00ff */
[----:B------:R3:W-:Y:S04]  /*4dc0*/  REDG.E.ADD.F32.FTZ.RN.STRONG.GPU desc[UR36][R6.64], R12 ;  /* 0x0000000c060079a6 */ /* 0x0007e8000c10f3a4 */
[----:B------:R4:W-:Y:S04]  /*4dd0*/  REDG.E.ADD.F32.FTZ.RN.STRONG.GPU desc[UR36][R4.64], R13 ;  /* 0x0000000d040079a6 */ /* 0x0009e8000c10f3a4 */
[----:B------:R-:W-:Y:S01]  /*4de0*/  LDSM.16.MT88.4 R16, [R204+0x2000] ;  /* 0x00200000cc10783b */ /* 0x000fe20000004200 */
[----:B-1----:R-:W-:Y:S02]  /*4df0*/  IMAD.U32 R10, RZ, RZ, UR28 ;  /* 0x0000001cff0a7e24 */ /* 0x002fe4000f8e00ff */
[----:B--2---:R-:W-:Y:S02]  /*4e00*/  IMAD.U32 R8, RZ, RZ, UR11 ;  /* 0x0000000bff087e24 */ /* 0x004fe4000f8e00ff */
[----:B---3--:R-:W-:Y:S03]  /*4e10*/  IMAD.U32 R6, RZ, RZ, UR28 ;  /* 0x0000001cff067e24 */ /* 0x008fe6000f8e00ff */
[-C--:B------:R-:W-:Y:S01]  /*4e20*/  LEA R8, P1, R8, R2.reuse, 0x2 ;  /* 0x0000000208087211 */ /* 0x080fe200078210ff */
[----:B------:R-:W-:Y:S02]  /*4e30*/  IMAD.U32 R7, RZ, RZ, UR27 ;  /* 0x0000001bff077e24 */ /* 0x000fe4000f8e00ff */
[----:B----4-:R-:W-:Y:S01]  /*4e40*/  IMAD.U32 R5, RZ, RZ, UR12 ;  /* 0x0000000cff057e24 */ /* 0x010fe2000f8e00ff */
[-C--:B------:R-:W-:Y:S01]  /*4e50*/  LEA R4, P2, R0, R2.reuse, 0x2 ;  /* 0x0000000200047211 */ /* 0x080fe200078410ff */
[----:B------:R-:W-:Y:S01]  /*4e60*/  IMAD.U32 R12, RZ, RZ, UR24 ;  /* 0x00000018ff0c7e24 */ /* 0x000fe2000f8e00ff */
[----:B------:R-:W-:Y:S01]  /*4e70*/  MOV R0, UR11 ;  /* 0x0000000b00007c02 */ /* 0x000fe20008000f00 */
[----:B------:R-:W-:Y:S01]  /*4e80*/  IMAD.U32 R13, RZ, RZ, UR24 ;  /* 0x00000018ff0d7e24 */ /* 0x000fe2000f8e00ff */
[-C--:B------:R-:W-:Y:S02]  /*4e90*/  LEA.HI.X.SX32 R5, R5, R3.reuse, 0x2, P2 ;  /* 0x0000000305057211 */ /* 0x080fe400010f16ff */
[-C--:B------:R-:W-:Y:S01]  /*4ea0*/  LEA.HI.X.SX32 R9, R0, R3.reuse, 0x2, P1 ;  /* 0x0000000300097211 */ /* 0x080fe200008f16ff */
[----:B------:R-:W-:Y:S01]  /*4eb0*/  IMAD.U32 R0, RZ, RZ, UR27 ;  /* 0x0000001bff007e24 */ /* 0x000fe2000f8e00ff */
[-C--:B------:R-:W-:Y:S01]  /*4ec0*/  LEA R6, P2, R6, R2.reuse, 0x2 ;  /* 0x0000000206067211 */ /* 0x080fe200078410ff */
[----:B------:R1:W-:Y:S01]  /*4ed0*/  REDG.E.ADD.F32.FTZ.RN.STRONG.GPU desc[UR36][R4.64], R14 ;  /* 0x0000000e040079a6 */ /* 0x0003e2000c10f3a4 */
[-C--:B------:R-:W-:Y:S03]  /*4ee0*/  LEA R12, P5, R12, R2.reuse, 0x2 ;  /* 0x000000020c0c7211 */ /* 0x080fe600078a10ff */
[----:B------:R2:W-:Y:S01]  /*4ef0*/  REDG.E.ADD.F32.FTZ.RN.STRONG.GPU desc[UR36][R8.64], R15 ;  /* 0x0000000f080079a6 */ /* 0x0005e2000c10f3a4 */
[-C--:B------:R-:W-:Y:S03]  /*4f00*/  LEA.HI.X.SX32 R13, R13, R3.reuse, 0x2, P5 ;  /* 0x000000030d0d7211 */ /* 0x080fe600028f16ff */
[----:B------:R-:W-:Y:S04]  /*4f10*/  REDG.E.ADD.F32.FTZ.RN.STRONG.GPU desc[UR36][R2.64+0x100], R52 ;  /* 0x00010034020079a6 */ /* 0x000fe8000c10f3a4 */
[----:B------:R-:W-:Y:S01]  /*4f20*/  REDG.E.ADD.F32.FTZ.RN.STRONG.GPU desc[UR36][R100.64+0x100], R53 ;  /* 0x00010035640079a6 */ /* 0x000fe2000c10f3a4 */
[-C--:B-1----:R-:W-:Y:S01]  /*4f30*/  LEA R4, P1, R7, R2.reuse, 0x2 ;  /* 0x0000000207047211 */ /* 0x082fe200078210ff */
[----:B------:R-:W-:Y:S01]  /*4f40*/  IMAD.U32 R14, RZ, RZ, UR25 ;  /* 0x00000019ff0e7e24 */ /* 0x000fe2000f8e00ff */
[-C--:B------:R-:W-:Y:S01]  /*4f50*/  LEA.HI.X.SX32 R7, R10, R3.reuse, 0x2, P2 ;  /* 0x000000030a077211 */ /* 0x080fe200010f16ff */
[----:B------:R-:W-:Y:S01]  /*4f60*/  IMAD.U32 R10, RZ, RZ, UR26 ;  /* 0x0000001aff0a7e24 */ /* 0x000fe2000f8e00ff */
[-C--:B------:R-:W-:Y:S01]  /*4f70*/  LEA.HI.X.SX32 R5, R0, R3.reuse, 0x2, P1 ;  /* 0x0000000300057211 */ /* 0x080fe200008f16ff */
[----:B------:R-:W-:Y:S02]  /*4f80*/  IMAD.U32 R0, RZ, RZ, UR26 ;  /* 0x0000001aff007e24 */ /* 0x000fe4000f8e00ff */
[----:B------:R1:W-:Y:S01]  /*4f90*/  REDG.E.ADD.F32.FTZ.RN.STRONG.GPU desc[UR36][R6.64], R54 ;  /* 0x00000036060079a6 */ /* 0x0003e2000c10f3a4 */
[-C--:B------:R-:W-:Y:S01]  /*4fa0*/  LEA R10, P1, R10, R2.reuse, 0x2 ;  /* 0x000000020a0a7211 */ /* 0x080fe200078210ff */
[----:B--2---:R-:W-:Y:S02]  /*4fb0*/  IMAD.U32 R8, RZ, RZ, UR10 ;  /* 0x0000000aff087e24 */ /* 0x004fe4000f8e00ff */
[----:B------:R2:W-:Y:S01]  /*4fc0*/  REDG.E.ADD.F32.FTZ.RN.STRONG.GPU desc[UR36][R4.64], R55 ;  /* 0x00000037040079a6 */ /* 0x0005e2000c10f3a4 */
[-C--:B------:R-:W-:Y:S01]  /*4fd0*/  LEA.HI.X.SX32 R11, R0, R3.reuse, 0x2, P1 ;  /* 0x00000003000b7211 */ /* 0x080fe200008f16ff */
[----:B------:R-:W-:Y:S01]  /*4fe0*/  IMAD.U32 R0, RZ, RZ, UR4 ;  /* 0x00000004ff007e24 */ /* 0x000fe2000f8e00ff */
[-C--:B------:R-:W-:Y:S01]  /*4ff0*/  LEA R8, P3, R8, R2.reuse, 0x2 ;  /* 0x0000000208087211 */ /* 0x080fe200078610ff */
[----:B------:R-:W-:Y:S04]  /*5000*/  LDSM.16.MT88.4 R52, [R206+0x10800] ;  /* 0x01080000ce34783b */ /* 0x000fe80000004200 */
[----:B------:R3:W-:Y:S01]  /*5010*/  REDG.E.ADD.F32.FTZ.RN.STRONG.GPU desc[UR36][R10.64], R56 ;  /* 0x000000380a0079a6 */ /* 0x0007e2000c10f3a4 */
[----:B-1----:R-:W-:Y:S02]  /*5020*/  IMAD.U32 R6, RZ, RZ, UR9 ;  /* 0x00000009ff067e24 */ /* 0x002fe4000f8e00ff */
[----:B------:R-:W-:Y:S02]  /*5030*/  IMAD.U32 R7, RZ, RZ, UR10 ;  /* 0x0000000aff077e24 */ /* 0x000fe4000f8e00ff */
[----:B--2---:R-:W-:Y:S01]  /*5040*/  IMAD.U32 R4, RZ, RZ, UR4 ;  /* 0x00000004ff047e24 */ /* 0x004fe2000f8e00ff */
[-C--:B------:R-:W-:Y:S01]  /*5050*/  LEA R6, P2, R6, R2.reuse, 0x2 ;  /* 0x0000000206067211 */ /* 0x080fe200078410ff */
[----:B------:R-:W-:Y:S01]  /*5060*/  IMAD.U32 R5, RZ, RZ, UR9 ;  /* 0x00000009ff057e24 */ /* 0x000fe2000f8e00ff */
[-C--:B------:R-:W-:Y:S02]  /*5070*/  LEA.HI.X.SX32 R9, R7, R3.reuse, 0x2, P3 ;  /* 0x0000000307097211 */ /* 0x080fe400018f16ff */
[-C--:B------:R-:W-:Y:S02]  /*5080*/  LEA R4, P1, R4, R2.reuse, 0x2 ;  /* 0x0000000204047211 */ /* 0x080fe400078210ff */
[-C--:B------:R-:W-:Y:S01]  /*5090*/  LEA.HI.X.SX32 R7, R5, R3.reuse, 0x2, P2 ;  /* 0x0000000305077211 */ /* 0x080fe200010f16ff */
[----:B------:R1:W-:Y:S01]  /*50a0*/  REDG.E.ADD.F32.FTZ.RN.STRONG.GPU desc[UR36][R8.64], R57 ;  /* 0x00000039080079a6 */ /* 0x0003e2000c10f3a4 */
[-C--:B------:R-:W-:Y:S01]  /*50b0*/  LEA.HI.X.SX32 R5, R0, R3.reuse, 0x2, P1 ;  /* 0x0000000300057211 */ /* 0x080fe200008f16ff */
[----:B---3--:R-:W-:Y:S01]  /*50c0*/  IMAD.U32 R11, RZ, RZ, UR25 ;  /* 0x00000019ff0b7e24 */ /* 0x008fe2000f8e00ff */
[-C--:B------:R-:W-:Y:S01]  /*50d0*/  LEA R14, P1, R14, R2.reuse, 0x2 ;  /* 0x000000020e0e7211 */ /* 0x080fe200078210ff */
[----:B------:R2:W-:Y:S01]  /*50e0*/  REDG.E.ADD.F32.FTZ.RN.STRONG.GPU desc[UR36][R6.64], R58 ;  /* 0x0000003a060079a6 */ /* 0x0005e2000c10f3a4 */
[----:B------:R-:W-:Y:S02]  /*50f0*/  IMAD.U32 R10, RZ, RZ, UR23 ;  /* 0x00000017ff0a7e24 */ /* 0x000fe4000f8e00ff */
[-C--:B------:R-:W-:Y:S01]  /*5100*/  LEA.HI.X.SX32 R15, R11, R3.reuse, 0x2, P1 ;  /* 0x000000030b0f7211 */ /* 0x080fe200008f16ff */
[----:B------:R3:W-:Y:S01]  /*5110*/  REDG.E.ADD.F32.FTZ.RN.STRONG.GPU desc[UR36][R4.64], R59 ;  /* 0x0000003b040079a6 */ /* 0x0007e2000c10f3a4 */
[----:B------:R-:W-:Y:S01]  /*5120*/  IMAD.U32 R0, RZ, RZ, UR20 ;  /* 0x00000014ff007e24 */ /* 0x000fe2000f8e00ff */
[-C--:B------:R-:W-:Y:S02]  /*5130*/  LEA R10, P4, R10, R2.reuse, 0x2 ;  /* 0x000000020a0a7211 */ /* 0x080fe400078810ff */
[----:B------:R4:W-:Y:S04]  /*5140*/  REDG.E.ADD.F32.FTZ.RN.STRONG.GPU desc[UR36][R2.64+0x180], R64 ;  /* 0x00018040020079a6 */ /* 0x0009e8000c10f3a4 */
[----:B------:R-:W-:Y:S04]  /*5150*/  REDG.E.ADD.F32.FTZ.RN.STRONG.GPU desc[UR36][R100.64+0x180], R65 ;  /* 0x00018041640079a6 */ /* 0x000fe8000c10f3a4 */
[----:B------:R-:W-:Y:S04]  /*5160*/  REDG.E.ADD.F32.FTZ.RN.STRONG.GPU desc[UR36][R14.64], R66 ;  /* 0x000000420e0079a6 */ /* 0x000fe8000c10f3a4 */
[----:B------:R-:W-:Y:S01]  /*5170*/  REDG.E.ADD.F32.FTZ.RN.STRONG.GPU desc[UR36][R12.64], R67 ;  /* 0x000000430c0079a6 */ /* 0x000fe2000c10f3a4 */
[----:B-1----:R-:W-:Y:S03]  /*5180*/  IMAD.U32 R8, RZ, RZ, UR22 ;  /* 0x00000016ff087e24 */ /* 0x002fe6000f8e00ff */
[----:B------:R-:W-:Y:S01]  /*5190*/  LDSM.16.MT88.4 R12, [R205+0x10000] ;  /* 0x01000000cd0c783b */ /* 0x000fe20000004200 */
[----:B------:R-:W-:Y:S02]  /*51a0*/  IMAD.U32 R9, RZ, RZ, UR23 ;  /* 0x00000017ff097e24 */ /* 0x000fe4000f8e00ff */
[----:B--2---:R-:W-:Y:S01]  /*51b0*/  IMAD.U32 R7, RZ, RZ, UR22 ;  /* 0x00000016ff077e24 */ /* 0x004fe2000f8e00ff */
[-C--:B------:R-:W-:Y:S01]  /*51c0*/  LEA R8, P3, R8, R2.reuse, 0x2 ;  /* 0x0000000208087211 */ /* 0x080fe200078610ff */
[----:B------:R-:W-:Y:S01]  /*51d0*/  LDSM.16.MT88.4 R56, [R204+0x800] ;  /* 0x00080000cc38783b */ /* 0x000fe20000004200 */
[-C--:B------:R-:W-:Y:S01]  /*51e0*/  LEA.HI.X.SX32 R11, R9, R3.reuse, 0x2, P4 ;  /* 0x00000003090b7211 */ /* 0x080fe200020f16ff */
[----:B---3--:R-:W-:Y:S01]  /*51f0*/  IMAD.U32 R4, RZ, RZ, UR20 ;  /* 0x00000014ff047e24 */ /* 0x008fe2000f8e00ff */
[----:B------:R-:W-:Y:S01]  /*5200*/  MOV R6, UR21 ;  /* 0x0000001500067c02 */ /* 0x000fe20008000f00 */
[----:B------:R-:W-:Y:S01]  /*5210*/  IMAD.U32 R5, RZ, RZ, UR21 ;  /* 0x00000015ff057e24 */ /* 0x000fe2000f8e00ff */
[-C--:B------:R-:W-:Y:S01]  /*5220*/  LEA.HI.X.SX32 R9, R7, R3.reuse, 0x2, P3 ;  /* 0x0000000307097211 */ /* 0x080fe200018f16ff */
[----:B------:R-:W-:Y:S01]  /*5230*/  REDG.E.ADD.F32.FTZ.RN.STRONG.GPU desc[UR36][R10.64], R60 ;  /* 0x0000003c0a0079a6 */ /* 0x000fe2000c10f3a4 */
[-C--:B------:R-:W-:Y:S02]  /*5240*/  LEA R6, P2, R6, R2.reuse, 0x2 ;  /* 0x0000000206067211 */ /* 0x080fe400078410ff */
[----:B------:R-:W-:Y:S01]  /*5250*/  LEA R4, P1, R4, R2, 0x2 ;  /* 0x0000000204047211 */ /* 0x000fe200078210ff */
[----:B------:R-:W-:Y:S01]  /*5260*/  REDG.E.ADD.F32.FTZ.RN.STRONG.GPU desc[UR36][R8.64], R61 ;  /* 0x0000003d080079a6 */ /* 0x000fe2000c10f3a4 */
[-C--:B------:R-:W-:Y:S02]  /*5270*/  LEA.HI.X.SX32 R7, R5, R3.reuse, 0x2, P2 ;  /* 0x0000000305077211 */ /* 0x080fe400010f16ff */
[----:B------:R-:W-:Y:S01]  /*5280*/  LEA.HI.X.SX32 R5, R0, R3, 0x2, P1 ;  /* 0x0000000300057211 */ /* 0x000fe200008f16ff */
[----:B------:R-:W-:Y:S01]  /*5290*/  LDSM.16.MT88.4 R8, [R204] ;  /* 0x00000000cc08783b */ /* 0x000fe20000004200 */
[C---:B------:R-:W-:Y:S01]  /*52a0*/  LOP3.LUT R0, R229.reuse, 0x1, RZ, 0xc0, !PT ;  /* 0x00000001e5007812 */ /* 0x040fe200078ec0ff */
[----:B----4-:R-:W-:Y:S01]  /*52b0*/  VIADD R3, R229, 0xffffffff ;  /* 0xffffffffe5037836 */ /* 0x010fe20000000000 */
[----:B------:R-:W-:Y:S01]  /*52c0*/  @P6 IADD3 R234, P2, R234, -0x100, RZ ;  /* 0xffffff00eaea6810 */ /* 0x000fe20007f5e0ff */
[----:B------:R-:W-:Y:S01]  /*52d0*/  REDG.E.ADD.F32.FTZ.RN.STRONG.GPU desc[UR36][R6.64], R62 ;  /* 0x0000003e060079a6 */ /* 0x000fe2000c10f3a4 */
[----:B------:R-:W-:Y:S02]  /*52e0*/  ISETP.NE.U32.AND P1, PT, R0, 0x1, PT ;  /* 0x000000010000780c */ /* 0x000fe40003f25070 */
[----:B------:R-:W-:Y:S01]  /*52f0*/  @P6 IADD3 R0, P3, R239, -0x100, RZ ;  /* 0xffffff00ef006810 */ /* 0x000fe20007f7e0ff */
[----:B------:R-:W-:Y:S01]  /*5300*/  REDG.E.ADD.F32.FTZ.RN.STRONG.GPU desc[UR36][R4.64], R63 ;  /* 0x0000003f040079a6 */ /* 0x000fe2000c10f3a4 */
[----:B------:R-:W-:Y:S02]  /*5310*/  @P6 IADD3.X R233, R233, -0x1, RZ, P2, !PT ;  /* 0xffffffffe9e96810 */ /* 0x000fe400017fe4ff */
[----:B------:R-:W-:Y:S01]  /*5320*/  @P6 IADD3.X R2, R235, -0x1, RZ, P3, !PT ;  /* 0xffffffffeb026810 */ /* 0x000fe20001ffe4ff */
[----:B------:R-:W1:Y:S01]  /*5330*/  LDSM.16.MT88.4 R4, [R206+0x10000] ;  /* 0x01000000ce04783b */ /* 0x000e620000004200 */
[----:B------:R-:W-:Y:S01]  /*5340*/  ISETP.GT.AND P3, PT, R229, RZ, PT ;  /* 0x000000ffe500720c */ /* 0x000fe20003f64270 */
[----:B------:R-:W-:Y:S02]  /*5350*/  @P6 IMAD.MOV.U32 R239, RZ, RZ, R0 ;  /* 0x000000ffffef6224 */ /* 0x000fe400078e0000 */
[----:B------:R-:W2:Y:S01]  /*5360*/  LDSM.16.MT88.4 R64, [R205+0x10800] ;  /* 0x01080000cd40783b */ /* 0x000ea20000004200 */
[C---:B------:R-:W-:Y:S02]  /*5370*/  VIADD R0, R204.reuse, 0xffffc000 ;  /* 0xffffc000cc007836 */ /* 0x040fe40000000000 */
[----:B------:R-:W-:Y:S01]  /*5380*/  @P1 VIADD R0, R204, 0x4000 ;  /* 0x00004000cc001836 */ /* 0x000fe20000000000 */
[----:B------:R-:W3:Y:S01]  /*5390*/  LDSM.16.MT88.4 R100, [R204+0x2800] ;  /* 0x00280000cc64783b */ /* 0x000ee20000004200 */
[----:B------:R-:W-:Y:S02]  /*53a0*/  @P6 IMAD.MOV.U32 R235, RZ, RZ, R2 ;  /* 0x000000ffffeb6224 */ /* 0x000fe400078e0002 */
[----:B------:R-:W-:Y:S01]  /*53b0*/  IMAD.MOV.U32 R229, RZ, RZ, R3 ;  /* 0x000000ffffe57224 */ /* 0x000fe200078e0003 */
        /* <DEDUP_REMOVED lines=11> */
[----:B------:R-:W4:Y:S04]  /*5470*/  LDSM.16.MT88.4 R4, [R204+0x3000] ;  /* 0x00300000cc04783b */ /* 0x000f280000004200 */
[----:B------:R-:W-:Y:S01]  /*5480*/  LDSM.16.MT88.4 R16, [R206+0x11800] ;  /* 0x01180000ce10783b */ /* 0x000fe20000004200 */
[-C--:B------:R-:W-:Y:S06]  /*5490*/  HMMA.16816.F32 R68, R52, R56.reuse, R68 ;  /* 0x000000383444723c */ /* 0x080fec0000001844 */
[C---:B--2---:R-:W-:Y:S06]  /*54a0*/  HMMA.16816.F32 R72, R64.reuse, R56, R72 ;  /* 0x000000384048723c */ /* 0x044fec0000001848 */
[-C--:B------:R-:W-:Y:S06]  /*54b0*/  HMMA.16816.F32 R76, R64, R58.reuse, R76 ;  /* 0x0000003a404c723c */ /* 0x080fec000000184c */
[C---:B------:R-:W-:Y:S01]  /*54c0*/  HMMA.16816.F32 R80, R52.reuse, R58, R80 ;  /* 0x0000003a3450723c */ /* 0x040fe20000001850 */
[----:B------:R-:W2:Y:S05]  /*54d0*/  LDSM.16.MT88.4 R56, [R204+0x1800] ;  /* 0x00180000cc38783b */ /* 0x000eaa0000004200 */
[-C--:B---3--:R-:W-:Y:S06]  /*54e0*/  HMMA.16816.F32 R84, R52, R100.reuse, R84 ;  /* 0x000000643454723c */ /* 0x088fec0000001854 */
[C---:B------:R-:W-:Y:S06]  /*54f0*/  HMMA.16816.F32 R88, R64.reuse, R100, R88 ;  /* 0x000000644058723c */ /* 0x040fec0000001858 */
[-C--:B------:R-:W-:Y:S01]  /*5500*/  HMMA.16816.F32 R92, R64, R102.reuse, R92 ;  /* 0x00000066405c723c */ /* 0x080fe2000000185c */
[----:B------:R-:W3:Y:S05]  /*5510*/  LDSM.16.MT88.4 R64, [R205+0x11800] ;  /* 0x01180000cd40783b */ /* 0x000eea0000004200 */
[----:B------:R-:W-:Y:S01]  /*5520*/  HMMA.16816.F32 R96, R52, R102, R96 ;  /* 0x000000663460723c */ /* 0x000fe20000001860 */
[----:B------:R4:W3:Y:S05]  /*5530*/  LDSM.16.MT88.4 R52, [R204+0x3800] ;  /* 0x00380000cc34783b */ /* 0x0008ea0000004200 */
[-C--:B-1----:R-:W-:Y:S06]  /*5540*/  HMMA.16816.F32 R68, R8, R12.reuse, R68 ;  /* 0x0000000c0844723c */ /* 0x082fec0000001844 */
[C---:B------:R-:W-:Y:S06]  /*5550*/  HMMA.16816.F32 R72, R60.reuse, R12, R72 ;  /* 0x0000000c3c48723c */ /* 0x040fec0000001848 */
[-C--:B------:R-:W-:Y:S06]  /*5560*/  HMMA.16816.F32 R76, R60, R14.reuse, R76 ;  /* 0x0000000e3c4c723c */ /* 0x080fec000000184c */
[C---:B------:R-:W-:Y:S05]  /*5570*/  HMMA.16816.F32 R80, R8.reuse, R14, R80 ;  /* 0x0000000e0850723c */ /* 0x040fea0000001850 */
[----:B----4-:R-:W-:Y:S01]  /*5580*/  IMAD.MOV.U32 R204, RZ, RZ, R0 ;  /* 0x000000ffffcc7224 */ /* 0x010fe200078e0000 */
        /* <DEDUP_REMOVED lines=138> */
.L_x_710:
        /* <DEDUP_REMOVED lines=13> */
.L_x_711:
        /* <DEDUP_REMOVED lines=45> */
.L_x_713:
[----:B------:R-:W-:Y:S05]  /*61d0*/  BSYNC B0 ;  /* 0x0000000000007941 */ /* 0x000fea0003800000 */
.L_x_712:
        /* <DEDUP_REMOVED lines=15> */
.L_x_715:
[----:B------:R-:W-:Y:S05]  /*62d0*/  BSYNC B0 ;  /* 0x0000000000007941 */ /* 0x000fea0003800000 */
.L_x_714:
        /* <DEDUP_REMOVED lines=23> */
.L_x_717:
[----:B------:R-:W-:Y:S05]  /*6450*/  BSYNC B0 ;  /* 0x0000000000007941 */ /* 0x000fea0003800000 */
.L_x_716:
        /* <DEDUP_REMOVED lines=14> */
.L_x_706:
        /* <DEDUP_REMOVED lines=29> */
.L_x_719:
        /* <DEDUP_REMOVED lines=13> */
.L_x_720:
[----:B------:R-:W1:Y:S01]  /*67e0*/  S2R R19, SR_CTAID.Z ;  /* 0x0000000000137919 */ /* 0x000e620000002700 */
[-C--:B------:R-:W-:Y:S01]  /*67f0*/  IMAD R0, R16, R8.reuse, RZ ;  /* 0x0000000810007224 */ /* 0x080fe200078e02ff */
[----:B------:R-:W-:Y:S01]  /*6800*/  ULDC.64 UR10, c[0x0][0x468] ;  /* 0x00011a00000a7ab9 */ /* 0x000fe20000000a00 */
[----:B------:R-:W-:Y:S01]  /*6810*/  IMAD.WIDE.U32 R2, R11, R8, R250 ;  /* 0x000000080b027225 */ /* 0x000fe200078e00fa */
        /* <DEDUP_REMOVED lines=26> */
.L_x_722:
[----:B------:R-:W-:Y:S05]  /*69c0*/  BSYNC B0 ;  /* 0x0000000000007941 */ /* 0x000fea0003800000 */
.L_x_721:
        /* <DEDUP_REMOVED lines=15> */
.L_x_724:
[----:B------:R-:W-:Y:S05]  /*6ac0*/  BSYNC B0 ;  /* 0x0000000000007941 */ /* 0x000fea0003800000 */
.L_x_723:
        /* <DEDUP_REMOVED lines=23> */
.L_x_726:
[----:B------:R-:W-:Y:S05]  /*6c40*/  BSYNC B0 ;  /* 0x0000000000007941 */ /* 0x000fea0003800000 */
.L_x_725:
        /* <DEDUP_REMOVED lines=14> */
.L_x_718:
[----:B------:R-:W-:Y:S05]  /*6d30*/  BSYNC B1 ;  /* 0x0000000000017941 */ /* 0x000fea0003800000 */
.L_x_701:
[----:B------:R-:W4:Y:S02]  /*6d40*/  LDC R0, c[0x0][0xc] ;  /* 0x00000300ff007b82 */ /* 0x000f240000000800 */
[----:B----4-:R-:W-:-:S04]  /*6d50*/  IADD3 R245, R0, R245, RZ ;  /* 0x000000f500f57210 */ /* 0x010fc80007ffe0ff */
[----:B------:R-:W-:-:S13]  /*6d60*/  ISETP.GE.AND P0, PT, R245, UR8, PT ;  /* 0x00000008f5007c0c */ /* 0x000fda000bf06270 */
[----:B------:R-:W-:Y:S05]  /*6d70*/  @P0 BRA `(.L_x_727) ;  /* 0x0000000000040947 */ /* 0x000fea0003800000 */
[----:B------:R-:W-:Y:S05]  /*6d80*/  BRA `(.L_x_728) ;  /* 0xffffff9800bc7947 */ /* 0x000fea000383ffff */
.L_x_727:
[----:B------:R-:W-:Y:S05]  /*6d90*/  EXIT ;  /* 0x000000000000794d */ /* 0x000fea0003800000 */
.L_x_729:
        /* <DEDUP_REMOVED lines=14> */
.L_x_2066:


//--------------------- .text._ZN5flash44flash_bwd_dq_dk_dv_loop_seqk_parallel_kernelI23Flash_bwd_kernel_traitsILi128ELi64ELi64ELi8ELi4ELi2ELi2ELb1ELb0EN7cutlass6half_tE19Flash_kernel_traitsILi128ELi64ELi64ELi8ES3_EELb1ELb0ELb0ELb0ELb0ELb0ELb0EEEvNS_16Flash_bwd_paramsE --------------------------
	.section	.text._ZN5flash44flash_bwd_dq_dk_dv_loop_seqk_parallel_kernelI23Flash_bwd_kernel_traitsILi128ELi64ELi64ELi8ELi4ELi2ELi2ELb1ELb0EN7cutlass6half_tE19Flash_kernel_traitsILi128ELi64ELi64ELi8ES3_EELb1ELb0ELb0ELb0ELb0ELb0ELb0EEEvNS_16Flash_bwd_paramsE,"ax",@progbits
	.align	128
        .global         _ZN5flash44flash_bwd_dq_dk_dv_loop_seqk_parallel_kernelI23Flash_bwd_kernel_traitsILi128ELi64ELi64ELi8ELi4ELi2ELi2ELb1ELb0EN7cutlass6half_tE19Flash_kernel_traitsILi128ELi64ELi64ELi8ES3_EELb1ELb0ELb0ELb0ELb0ELb0ELb0EEEvNS_16Flash_bwd_paramsE
        .type           _ZN5flash44flash_bwd_dq_dk_dv_loop_seqk_parallel_kernelI23Flash_bwd_kernel_traitsILi128ELi64ELi64ELi8ELi4ELi2ELi2ELb1ELb0EN7cutlass6half_tE19Flash_kernel_traitsILi128ELi64ELi64ELi8ES3_EELb1ELb0ELb0ELb0ELb0ELb0ELb0EEEvNS_16Flash_bwd_paramsE,@function
        .size           _ZN5flash44flash_bwd_dq_dk_dv_loop_seqk_parallel_kernelI23Flash_bwd_kernel_traitsILi128ELi64ELi64ELi8ELi4ELi2ELi2ELb1ELb0EN7cutlass6half_tE19Flash_kernel_traitsILi128ELi64ELi64ELi8ES3_EELb1ELb0ELb0ELb0ELb0ELb0ELb0EEEvNS_16Flash_bwd_paramsE,(.L_x_2067 - _ZN5flash44flash_bwd_dq_dk_dv_loop_seqk_parallel_kernelI23Flash_bwd_kernel_traitsILi128ELi64ELi64ELi8ELi4ELi2ELi2ELb1ELb0EN7cutlass6half_tE19Flash_kernel_traitsILi128ELi64ELi64ELi8ES3_EELb1ELb0ELb0ELb0ELb0ELb0ELb0EEEvNS_16Flash_bwd_paramsE)
        .other          _ZN5flash44flash_bwd_dq_dk_dv_loop_seqk_parallel_kernelI23Flash_bwd_kernel_traitsILi128ELi64ELi64ELi8ELi4ELi2ELi2ELb1ELb0EN7cutlass6half_tE19Flash_kernel_traitsILi128ELi64ELi64ELi8ES3_EELb1ELb0ELb0ELb0ELb0ELb0ELb0EEEvNS_16Flash_bwd_paramsE,@"STO_CUDA_ENTRY STV_DEFAULT"
_ZN5flash44flash_bwd_dq_dk_dv_loop_seqk_parallel_kernelI23Flash_bwd_kernel_traitsILi128ELi64ELi64ELi8ELi4ELi2ELi2ELb1ELb0EN7cutlass6half_tE19Flash_kernel_traitsILi128ELi64ELi64ELi8ES3_EELb1ELb0ELb0ELb0ELb0ELb0ELb0EEEvNS_16Flash_bwd_paramsE:
.text._ZN5flash44flash_bwd_dq_dk_dv_loop_seqk_parallel_kernelI23Flash_bwd_kernel_traitsILi128ELi64ELi64ELi8ELi4ELi2ELi2ELb1ELb0EN7cutlass6half_tE19Flash_kernel_traitsILi128ELi64ELi64ELi8ES3_EELb1ELb0ELb0ELb0ELb0ELb0ELb0EEEvNS_16Flash_bwd_paramsE:
        /* <DEDUP_REMOVED lines=15> */
[----:B------:R-:W-:Y:S01]  /*00f0*/  IMAD.MOV.U32 R186, RZ, RZ, 0x40 ;  /* 0x00000040ffba7424 */ /* 0x000fe200078e00ff */
[----:B------:R-:W-:Y:S01]  /*0100*/  ULDC.64 UR12, c[0x0][0x300] ;  /* 0x0000c000000c7ab9 */ /* 0x000fe20000000a00 */
[----:B------:R-:W-:Y:S01]  /*0110*/  IMAD.MOV.U32 R224, RZ, RZ, -0x10 ;  /* 0xfffffff0ffe07424 */ /* 0x000fe200078e00ff */
        /* <DEDUP_REMOVED lines=13> */
[----:B------:R-:W-:Y:S01]  /*01f0*/  IMAD.IADD R11, R8, 0x1, -R4 ;  /* 0x00000001080b7824 */ /* 0x000fe200078e0a04 */
[----:B------:R-:W-:Y:S01]  /*0200*/  LOP3.LUT R7, R2, 0x7ffffffc, RZ, 0xc0, !PT ;  /* 0x7ffffffc02077812 */ /* 0x000fe200078ec0ff */
[C---:B------:R-:W-:Y:S01]  /*0210*/  IMAD.IADD R5, R8.reuse, 0x1, -R5 ;  /* 0x0000000108057824 */ /* 0x040fe200078e0a05 */
[----:B------:R-:W-:Y:S01]  /*0220*/  SHF.R.S32.HI R4, RZ, 0x5, R0 ;  /* 0x00000005ff047819 */ /* 0x000fe20000011400 */
[C---:B------:R-:W-:Y:S01]  /*0230*/  IMAD.IADD R10, R8.reuse, 0x1, -R6 ;  /* 0x00000001080a7824 */ /* 0x040fe200078e0a06 */
[----:B------:R-:W-:Y:S01]  /*0240*/  SHF.R.S32.HI R6, RZ, 0x4, R3 ;  /* 0x00000004ff067819 */ /* 0x000fe20000011403 */
[----:B------:R-:W-:Y:S01]  /*0250*/  IMAD.IADD R16, R8, 0x1, -R7 ;  /* 0x0000000108107824 */ /* 0x000fe200078e0a07 */
[----:B------:R-:W-:Y:S01]  /*0260*/  SHF.R.S32.HI R8, RZ, 0x1f, R0 ;  /* 0x0000001fff087819 */ /* 0x000fe20000011400 */
[----:B------:R-:W-:Y:S01]  /*0270*/  IMAD.SHL.U32 R214, R5, 0x8, RZ ;  /* 0x0000000805d67824 */ /* 0x000fe200078e00ff */
[----:B------:R-:W-:-:S02]  /*0280*/  SHF.R.S32.HI R7, RZ, 0x2, R2 ;  /* 0x00000002ff077819 */ /* 0x000fc40000011402 */
[----:B------:R-:W-:Y:S02]  /*0290*/  SHF.R.S32.HI R2, RZ, 0x1f, R2 ;  /* 0x0000001fff027819 */ /* 0x000fe40000011402 */
[----:B------:R-:W-:Y:S02]  /*02a0*/  SHF.R.S32.HI R249, RZ, 0x3, R12 ;  /* 0x00000003fff97819 */ /* 0x000fe4000001140c */
[----:B------:R-:W-:Y:S02]  /*02b0*/  LEA.HI R0, R0, R4, RZ, 0x1 ;  /* 0x0000000400007211 */ /* 0x000fe400078f08ff */
[----:B------:R-:W-:Y:S01]  /*02c0*/  LEA.HI R3, R3, R6, RZ, 0x1 ;  /* 0x0000000603037211 */ /* 0x000fe200078f08ff */
[----:B------:R-:W-:Y:S01]  /*02d0*/  IMAD.SHL.U32 R9, R249, 0x40, RZ ;  /* 0x00000040f9097824 */ /* 0x000fe200078e00ff */
[----:B------:R-:W-:Y:S02]  /*02e0*/  LEA.HI R2, R2, R7, RZ, 0x3 ;  /* 0x0000000702027211 */ /* 0x000fe400078f18ff */
[----:B------:R-:W-:-:S02]  /*02f0*/  LOP3.LUT R0, R0, 0xfffffffe, RZ, 0xc0, !PT ;  /* 0xfffffffe00007812 */ /* 0x000fc400078ec0ff */
[----:B------:R-:W-:Y:S02]  /*0300*/  LOP3.LUT R3, R3, 0xfffffffe, RZ, 0xc0, !PT ;  /* 0xfffffffe03037812 */ /* 0x000fe400078ec0ff */
[----:B------:R-:W-:Y:S01]  /*0310*/  LOP3.LUT R2, R2, 0xfffffff8, RZ, 0xc0, !PT ;  /* 0xfffffff802027812 */ /* 0x000fe200078ec0ff */
[----:B------:R-:W-:Y:S01]  /*0320*/  IMAD.IADD R194, R4, 0x1, -R0 ;  /* 0x0000000104c27824 */ /* 0x000fe200078e0a00 */
[----:B------:R-:W-:Y:S01]  /*0330*/  LEA.HI R8, R8, R4, RZ, 0x2 ;  /* 0x0000000408087211 */ /* 0x000fe200078f10ff */
[----:B------:R-:W-:Y:S01]  /*0340*/  IMAD.IADD R13, R6, 0x1, -R3 ;  /* 0x00000001060d7824 */ /* 0x000fe200078e0a03 */
[----:B------:R-:W-:Y:S01]  /*0350*/  LOP3.LUT R0, R9, 0x1c0, RZ, 0xc0, !PT ;  /* 0x000001c009007812 */ /* 0x000fe200078ec0ff */
[----:B------:R-:W-:Y:S01]  /*0360*/  IMAD.IADD R7, R7, 0x1, -R2 ;  /* 0x0000000107077824 */ /* 0x000fe200078e0a02 */
[----:B------:R-:W-:Y:S01]  /*0370*/  LOP3.LUT R8, R8, 0xfffffffc, RZ, 0xc0, !PT ;  /* 0xfffffffc08087812 */ /* 0x000fe200078ec0ff */
[----:B------:R-:W-:Y:S01]  /*0380*/  IMAD.SHL.U32 R185, R13, 0x200, RZ ;  /* 0x000002000db97824 */ /* 0x000fe200078e00ff */
[----:B------:R-:W-:-:S02]  /*0390*/  SHF.R.U32.HI R3, RZ, 0x3, R0 ;  /* 0x00000003ff037819 */ /* 0x000fc40000011600 */
[----:B------:R-:W-:Y:S01]  /*03a0*/  LOP3.LUT R2, R0, 0x38, R214, 0xf8, !PT ;  /* 0x0000003800027812 */ /* 0x000fe200078ef8d6 */
[----:B------:R-:W-:Y:S01]  /*03b0*/  IMAD.SHL.U32 R0, R5, 0x40, RZ ;  /* 0x0000004005007824 */ /* 0x000fe200078e00ff */
[----:B------:R-:W-:Y:S01]  /*03c0*/  SHF.R.S32.HI R18, RZ, 0x7, R14 ;  /* 0x00000007ff127819 */ /* 0x000fe2000001140e */
[----:B------:R-:W-:Y:S01]  /*03d0*/  IMAD.IADD R17, R4, 0x1, -R8 ;  /* 0x0000000104117824 */ /* 0x000fe200078e0a08 */
[----:B------:R-:W-:Y:S01]  /*03e0*/  LOP3.LUT R6, R2, R3, RZ, 0x3c, !PT ;  /* 0x0000000302067212 */ /* 0x000fe200078e3cff */
[----:B------:R-:W-:Y:S01]  /*03f0*/  IMAD.SHL.U32 R2, R194, 0x10, RZ ;  /* 0x00000010c2027824 */ /* 0x000fe200078e00ff */
[----:B------:R-:W-:Y:S02]  /*0400*/  SHF.R.S32.HI R3, RZ, 0x1f, R10 ;  /* 0x0000001fff037819 */ /* 0x000fe4000001140a */
[----:B------:R-:W-:Y:S01]  /*0410*/  SHF.R.S32.HI R4, RZ, 0x1f, R11 ;  /* 0x0000001fff047819 */ /* 0x000fe2000001140b */
[----:B------:R-:W-:Y:S01]  /*0420*/  STL [R1+0x8], R17 ;  /* 0x0000081101007387 */ /* 0x000fe20000100800 */
[----:B------:R-:W-:-:S02]  /*0430*/  LOP3.LUT R0, R0, 0x1c0, RZ, 0xc0, !PT ;  /* 0x000001c000007812 */ /* 0x000fc400078ec0ff */
[----:B------:R-:W-:Y:S02]  /*0440*/  LEA.HI R9, R3, R10, RZ, 0x3 ;  /* 0x0000000a03097211 */ /* 0x000fe400078f18ff */
[----:B------:R-:W-:Y:S02]  /*0450*/  LEA.HI R226, R4, R11, RZ, 0x2 ;  /* 0x0000000b04e27211 */ /* 0x000fe400078f10ff */
[C---:B------:R-:W-:Y:S02]  /*0460*/  LOP3.LUT R190, R0.reuse, 0x8, R12, 0xf8, !PT ;  /* 0x0000000800be7812 */ /* 0x040fe400078ef80c */
[----:B------:R-:W-:Y:S01]  /*0470*/  LOP3.LUT R4, R0, 0x10, R2, 0xf8, !PT ;  /* 0x0000001000047812 */ /* 0x000fe200078ef802 */
[----:B------:R-:W-:Y:S01]  /*0480*/  IMAD R2, R18, 0x800, R185 ;  /* 0x0000080012027824 */ /* 0x000fe200078e02b9 */
[----:B------:R-:W-:Y:S02]  /*0490*/  SHF.R.U32.HI R0, RZ, 0x3, R0 ;  /* 0x00000003ff007819 */ /* 0x000fe40000011600 */
[----:B------:R-:W-:-:S02]  /*04a0*/  LOP3.LUT R3, R9, 0xfffffff8, RZ, 0xc0, !PT ;  /* 0xfffffff809037812 */ /* 0x000fc400078ec0ff */
[----:B------:R-:W-:Y:S02]  /*04b0*/  LOP3.LUT R190, R190, R0, RZ, 0x3c, !PT ;  /* 0x00000000bebe7212 */ /* 0x000fe400078e3cff */
[----:B------:R-:W-:Y:S01]  /*04c0*/  LOP3.LUT P4, RZ, R5, 0x2, RZ, 0xc0, !PT ;  /* 0x0000000205ff7812 */ /* 0x000fe2000788c0ff */
[----:B------:R-:W-:Y:S01]  /*04d0*/  IMAD.IADD R10, R10, 0x1, -R3 ;  /* 0x000000010a0a7824 */ /* 0x000fe200078e0a03 */
[----:B------:R-:W-:Y:S01]  /*04e0*/  LOP3.LUT R3, R4, 0x8, R12, 0xf8, !PT ;  /* 0x0000000804037812 */ /* 0x000fe200078ef80c */
[----:B------:R-:W-:Y:S01]  /*04f0*/  IMAD.IADD R190, R2, 0x1, R190 ;  /* 0x0000000102be7824 */ /* 0x000fe200078e02be */
[----:B------:R-:W-:Y:S01]  /*0500*/  SHF.R.S32.HI R2, RZ, 0x6, R15 ;  /* 0x00000006ff027819 */ /* 0x000fe2000001140f */
[----:B------:R-:W-:Y:S01]  /*0510*/  IMAD.SHL.U32 R4, R13, 0x20, RZ ;  /* 0x000000200d047824 */ /* 0x000fe200078e00ff */
[----:B------:R-:W-:Y:S02]  /*0520*/  LOP3.LUT P3, RZ, R5, 0x4, RZ, 0xc0, !PT ;  /* 0x0000000405ff7812 */ /* 0x000fe4000786c0ff */
[----:B------:R-:W-:Y:S01]  /*0530*/  LOP3.LUT R185, R185, R3, R0, 0xf6, !PT ;  /* 0x00000003b9b97212 */ /* 0x000fe200078ef600 */
[C---:B------:R-:W-:Y:S01]  /*0540*/  IMAD.SHL.U32 R0, R7.reuse, 0x40, RZ ;  /* 0x0000004007007824 */ /* 0x040fe200078e00ff */
[----:B------:R-:W-:Y:S01]  /*0550*/  LOP3.LUT R5, R7, 0x1, RZ, 0xc0, !PT ;  /* 0x0000000107057812 */ /* 0x000fe200078ec0ff */
[----:B------:R-:W-:Y:S01]  /*0560*/  IMAD R3, R2, 0x200, R6 ;  /* 0x0000020002037824 */ /* 0x000fe200078e0206 */
[----:B------:R-:W-:Y:S01]  /*0570*/  SEL R192, R192, 0xffffffe0, !P4 ;  /* 0xffffffe0c0c07807 */ /* 0x000fe20006000000 */
[----:B------:R-:W-:Y:S01]  /*0580*/  IMAD.SHL.U32 R2, R2, 0x8, RZ ;  /* 0x0000000802027824 */ /* 0x000fe200078e00ff */
[----:B------:R-:W-:Y:S01]  /*0590*/  ISETP.NE.U32.AND P0, PT, R5, 0x1, PT ;  /* 0x000000010500780c */ /* 0x000fe20003f05070 */
[----:B------:R-:W-:Y:S01]  /*05a0*/  IMAD.SHL.U32 R5, R18, 0x20, RZ ;  /* 0x0000002012057824 */ /* 0x000fe200078e00ff */
[----:B------:R-:W-:Y:S01]  /*05b0*/  LOP3.LUT R0, R0, 0x1c0, RZ, 0xc0, !PT ;  /* 0x000001c000007812 */ /* 0x000fe200078ec0ff */
[----:B------:R1:W-:Y:S01]  /*05c0*/  STL [R1+0x10], R3 ;  /* 0x0000100301007387 */ /* 0x0003e20000100800 */
[----:B------:R-:W-:Y:S01]  /*05d0*/  LOP3.LUT R2, R2, 0x18, RZ, 0xc0, !PT ;  /* 0x0000001802027812 */ /* 0x000fe200078ec0ff */
[----:B------:R-:W-:Y:S01]  /*05e0*/  IMAD.SHL.U32 R6, R10, 0x40, RZ ;  /* 0x000000400a067824 */ /* 0x000fe200078e00ff */
[----:B------:R-:W-:-:S02]  /*05f0*/  LOP3.LUT R5, R0, 0x20, R5, 0xf8, !PT ;  /* 0x0000002000057812 */ /* 0x000fc400078ef805 */
[----:B------:R-:W-:Y:S01]  /*0600*/  R2P PR, R7, 0x6 ;  /* 0x0000000607007804 */ /* 0x000fe20000000000 */
[----:B------:R-:W-:Y:S01]  /*0610*/  IMAD.SHL.U32 R7, R16, 0x2, RZ ;  /* 0x0000000210077824 */ /* 0x000fe200078e00ff */
[----:B------:R-:W-:Y:S02]  /*0620*/  LOP3.LUT R8, R2, 0x20, R4, 0xf8, !PT ;  /* 0x0000002002087812 */ /* 0x000fe400078ef804 */
[----:B------:R-:W-:Y:S01]  /*0630*/  LEA R190, R190, UR5, 0x1 ;  /* 0x00000005bebe7c11 */ /* 0x000fe2000f8e08ff */
[----:B------:R-:W-:Y:S01]  /*0640*/  IMAD R4, R17, 0x400, R7 ;  /* 0x0000040011047824 */ /* 0x000fe200078e0207 */
[----:B------:R-:W-:Y:S02]  /*0650*/  SEL R186, R186, 0xffffffc0, !P3 ;  /* 0xffffffc0baba7807 */ /* 0x000fe40005800000 */
[----:B------:R-:W-:Y:S01]  /*0660*/  SEL R224, R224, 0x10, !P0 ;  /* 0x00000010e0e07807 */ /* 0x000fe20004000000 */
[----:B------:R-:W-:Y:S01]  /*0670*/  IMAD.IADD R191, R192, 0x1, R190 ;  /* 0x00000001c0bf7824 */ /* 0x000fe200078e02be */
[----:B------:R-:W-:Y:S01]  /*0680*/  SHF.R.S32.HI R226, RZ, 0x2, R226 ;  /* 0x00000002ffe27819 */ /* 0x000fe200000114e2 */
[----:B------:R-:W-:Y:S01]  /*0690*/  IMAD.IADD R188, R186, 0x1, R190 ;  /* 0x00000001babc7824 */ /* 0x000fe200078e02be */
[----:B------:R-:W-:-:S02]  /*06a0*/  LEA R185, R185, UR5, 0x1 ;  /* 0x00000005b9b97c11 */ /* 0x000fc4000f8e08ff */
[C---:B------:R-:W-:Y:S01]  /*06b0*/  IADD3 R192, R186.reuse, R190, R192 ;  /* 0x000000bebac07210 */ /* 0x040fe20007ffe0c0 */
[----:B------:R-:W-:Y:S02]  /*06c0*/  IMAD R226, R17, 0x10, R226 ;  /* 0x0000001011e27824 */ /* 0x000fe400078e02e2 */
[----:B------:R-:W-:Y:S01]  /*06d0*/  IMAD.IADD R186, R186, 0x1, R185 ;  /* 0x00000001baba7824 */ /* 0x000fe200078e02b9 */
[----:B-1----:R-:W-:-:S04]  /*06e0*/  SHF.R.U32.HI R3, RZ, 0x3, R0 ;  /* 0x00000003ff037819 */ /* 0x002fc80000011600 */
[----:B------:R-:W-:Y:S02]  /*06f0*/  LOP3.LUT R10, R3, R0, R2, 0x1e, !PT ;  /* 0x00000000030a7212 */ /* 0x000fe400078e1e02 */
[----:B------:R-:W-:Y:S01]  /*0700*/  LOP3.LUT R0, R5, R3, RZ, 0x3c, !PT ;  /* 0x0000000305007212 */ /* 0x000fe200078e3cff */
[----:B------:R-:W-:Y:S01]  /*0710*/  IMAD.SHL.U32 R5, R9, 0x40, RZ ;  /* 0x0000004009057824 */ /* 0x000fe200078e00ff */
[----:B------:R-:W-:Y:S01]  /*0720*/  LOP3.LUT R3, R6, 0x1c0, RZ, 0xc0, !PT ;  /* 0x000001c006037812 */ /* 0x000fe200078ec0ff */
[----:B------:R-:W-:Y:S02]  /*0730*/  IMAD.SHL.U32 R6, R13, 0x8, RZ ;  /* 0x000000080d067824 */ /* 0x000fe400078e00ff */
[----:B------:R-:W-:Y:S01]  /*0740*/  IMAD.IADD R222, R4, 0x1, R0 ;  /* 0x0000000104de7824 */ /* 0x000fe200078e0200 */
[----:B------:R-:W-:Y:S02]  /*0750*/  SHF.R.U32.HI R2, RZ, 0x3, R3 ;  /* 0x00000003ff027819 */ /* 0x000fe40000011603 */
[----:B------:R-:W-:-:S02]  /*0760*/  LOP3.LUT R6, R3, 0x8, R6, 0xf8, !PT ;  /* 0x0000000803067812 */ /* 0x000fc400078ef806 */
        /* <DEDUP_REMOVED lines=8> */
[----:B------:R-:W-:Y:S02]  /*07f0*/  IMAD.IADD R5, R5, 0x1, R10 ;  /* 0x0000000105057824 */ /* 0x000fe400078e020a */
[----:B------:R-:W-:-:S02]  /*0800*/  IMAD.IADD R199, R4, 0x1, R2 ;  /* 0x0000000104c77824 */ /* 0x000fc400078e0202 */
[----:B------:R-:W-:Y:S01]  /*0810*/  IMAD.IADD R194, R2, 0x1, R194 ;  /* 0x0000000102c27824 */ /* 0x000fe200078e02c2 */
[----:B------:R-:W-:Y:S01]  /*0820*/  LEA R2, R5, UR6, 0x1 ;  /* 0x0000000605027c11 */ /* 0x000fe2000f8e08ff */
[C---:B------:R-:W-:Y:S02]  /*0830*/  VIADD R223, R222.reuse, 0x20 ;  /* 0x00000020dedf7836 */ /* 0x040fe40000000000 */
[----:B------:R-:W-:Y:S01]  /*0840*/  @P1 VIADD R223, R222, 0xffffffe0 ;  /* 0xffffffe0dedf1836 */ /* 0x000fe20000000000 */
[----:B------:R-:W-:Y:S01]  /*0850*/  LEA R194, R194, UR4, 0x1 ;  /* 0x00000004c2c27c11 */ /* 0x000fe2000f8e08ff */
[C---:B------:R-:W-:Y:S01]  /*0860*/  VIADD R0, R2.reuse, 0x40 ;  /* 0x0000004002007836 */ /* 0x040fe20000000000 */
[----:B------:R1:W-:Y:S01]  /*0870*/  STL [R1], R2 ;  /* 0x0000000201007387 */ /* 0x0003e20000100800 */
[----:B------:R-:W-:Y:S02]  /*0880*/  @P2 VIADD R0, R2, 0xffffffc0 ;  /* 0xffffffc002002836 */ /* 0x000fe40000000000 */
[----:B------:R-:W-:-:S02]  /*0890*/  IMAD.IADD R225, R222, 0x1, R224 ;  /* 0x00000001dee17824 */ /* 0x000fc400078e02e0 */
[----:B------:R-:W-:Y:S01]  /*08a0*/  IMAD.IADD R224, R224, 0x1, R223 ;  /* 0x00000001e0e07824 */ /* 0x000fe200078e02df */
[----:B------:R1:W-:Y:S06]  /*08b0*/  STL [R1+0x4], R0 ;  /* 0x0000040001007387 */ /* 0x0003ec0000100800 */
.L_x_776:
[----:B--2---:R-:W2:Y:S01]  /*08c0*/  S2R R46, SR_CTAID.Y ;  /* 0x00000000002e7919 */ /* 0x004ea20000002600 */
[----:B-1-3--:R-:W1:Y:S01]  /*08d0*/  LDC.64 R2, c[0x0][0x2f0] ;  /* 0x0000bc00ff027b82 */ /* 0x00ae620000000a00 */
        /* <DEDUP_REMOVED lines=47> */
.L_x_730:
[----:B------:R-:W-:Y:S01]  /*0bd0*/  IMAD.SHL.U32 R27, R248, 0x40, RZ ;  /* 0x00000040f81b7824 */ /* 0x000fe200078e00ff */
[----:B-----5:R-:W-:-:S04]  /*0be0*/  @!P2 IADD3 R205, R5, R4, -R250 ;  /* 0x0000000405cda210 */ /* 0x020fc80007ffe8fa */
[----:B------:R-:W-:-:S13]  /*0bf0*/  ISETP.GT.AND P0, PT, R205, R27, PT ;  /* 0x0000001bcd00720c */ /* 0x000fda0003f04270 */
[----:B------:R-:W-:Y:S05]  /*0c00*/  @!P0 BRA `(.L_x_731) ;  /* 0x00000070009c8947 */ /* 0x000fea0003800000 */
[----:B------:R-:W3:Y:S01]  /*0c10*/  LDC R14, c[0x0][0x278] ;  /* 0x00009e00ff0e7b82 */ /* 0x000ee20000000800 */
[----:B------:R-:W4:Y:S01]  /*0c20*/  S2R R47, SR_CTAID.Z ;  /* 0x00000000002f7919 */ /* 0x000f220000002700 */
[----:B------:R-:W-:Y:S01]  /*0c30*/  ISETP.NE.AND P0, PT, R17, -0x1, PT ;  /* 0xffffffff1100780c */ /* 0x000fe20003f05270 */
[----:B------:R-:W-:Y:S01]  /*0c40*/  VIADD R8, R28, 0x3f ;  /* 0x0000003f1c087836 */ /* 0x000fe20000000000 */
[----:B------:R-:W-:Y:S01]  /*0c50*/  ISETP.NE.AND P1, PT, R0, -0x1, PT ;  /* 0xffffffff0000780c */ /* 0x000fe20003f25270 */
[----:B------:R-:W1:Y:S03]  /*0c60*/  S2R R42, SR_CTAID.X ;  /* 0x00000000002a7919 */ /* 0x000e660000002500 */
[----:B------:R-:W5:Y:S01]  /*0c70*/  LDC.64 R6, c[0x0][0x228] ;  /* 0x00008a00ff067b82 */ /* 0x000f620000000a00 */
[----:B------:R-:W-:-:S04]  /*0c80*/  SHF.R.S32.HI R9, RZ, 0x1f, R8 ;  /* 0x0000001fff097819 */ /* 0x000fc80000011408 */
[----:B------:R-:W-:-:S03]  /*0c90*/  LEA.HI R37, R9, R8, RZ, 0x6 ;  /* 0x0000000809257211 */ /* 0x000fc600078f30ff */
[----:B------:R-:W2:Y:S01]  /*0ca0*/  LDC R44, c[0x0][0x2d4] ;  /* 0x0000b500ff2c7b82 */ /* 0x000ea20000000800 */
[----:B---3--:R-:W-:-:S07]  /*0cb0*/  IABS R12, R14 ;  /* 0x0000000e000c7213 */ /* 0x008fce0000000000 */
[----:B------:R-:W3:Y:S01]  /*0cc0*/  LDC.64 R30, c[0x0][0x240] ;  /* 0x00009000ff1e7b82 */ /* 0x000ee20000000a00 */
[----:B-1----:R-:W1:Y:S01]  /*0cd0*/  I2F.RP R2, R12 ;  /* 0x0000000c00027306 */ /* 0x002e620000209400 */
[----:B-----5:R-:W-:Y:S01]  /*0ce0*/  IMAD R10, R16, R6, RZ ;  /* 0x00000006100a7224 */ /* 0x020fe200078e02ff */
[----:B----4-:R-:W-:-:S05]  /*0cf0*/  IABS R5, R47 ;  /* 0x0000002f00057213 */ /* 0x010fca0000000000 */
[----:B------:R-:W4:Y:S01]  /*0d00*/  LDC.U8 R13, c[0x0][0x3d8] ;  /* 0x0000f600ff0d7b82 */ /* 0x000f220000000000 */
[C---:B------:R-:W-:Y:S02]  /*0d10*/  IMAD R10, R46.reuse, R7, R10 ;  /* 0x000000072e0a7224 */ /* 0x040fe400078e020a */
[----:B------:R-:W-:Y:S01]  /*0d20*/  IMAD.WIDE.U32 R6, R46, R6, RZ ;  /* 0x000000062e067225 */ /* 0x000fe200078e00ff */
[----:B--2---:R-:W-:-:S04]  /*0d30*/  SHF.R.S32.HI R11, RZ, 0x1f, R44 ;  /* 0x0000001fff0b7819 */ /* 0x004fc8000001142c */
[----:B------:R-:W2:Y:S01]  /*0d40*/  LDC R241, c[0x0][0x2dc] ;  /* 0x0000b700fff17b82 */ /* 0x000ea20000000800 */
[----:B-1----:R-:W1:Y:S01]  /*0d50*/  MUFU.RCP R2, R2 ;  /* 0x0000000200027308 */ /* 0x002e620000001000 */
[----:B------:R-:W-:Y:S01]  /*0d60*/  IADD3 R23, R7, R10, RZ ;  /* 0x0000000a07177210 */ /* 0x000fe20007ffe0ff */
[----:B------:R-:W-:Y:S01]  /*0d70*/  IMAD R8, R11, R46, RZ ;  /* 0x0000002e0b087224 */ /* 0x000fe200078e02ff */
[----:B------:R-:W-:Y:S01]  /*0d80*/  LOP3.LUT R7, R47, R14, RZ, 0x3c, !PT ;  /* 0x0000000e2f077212 */ /* 0x000fe200078e3cff */
[----:B------:R-:W-:-:S03]  /*0d90*/  IMAD.WIDE.U32 R10, R46, R44, RZ ;  /* 0x0000002c2e0a7225 */ /* 0x000fc600078e00ff */
[----:B------:R-:W2:Y:S01]  /*0da0*/  LDC R41, c[0x0][0x270] ;  /* 0x00009c00ff297b82 */ /* 0x000ea20000000800 */
[----:B------:R-:W-:-:S07]  /*0db0*/  ISETP.GE.AND P3, PT, R7, RZ, PT ;  /* 0x000000ff0700720c */ /* 0x000fce0003f66270 */
[----:B------:R-:W5:Y:S01]  /*0dc0*/  @P0 LDC.64 R20, c[0x0][0x250] ;  /* 0x00009400ff140b82 */ /* 0x000f620000000a00 */
[----:B----4-:R-:W-:Y:S02]  /*0dd0*/  ISETP.NE.AND P2, PT, R13, RZ, PT ;  /* 0x000000ff0d00720c */ /* 0x010fe40003f45270 */
[----:B-1----:R-:W-:-:S04]  /*0de0*/  IADD3 R2, R2, 0xffffffe, RZ ;  /* 0x0ffffffe02027810 */ /* 0x002fc80007ffe0ff */
[----:B------:R-:W1:Y:S01]  /*0df0*/  F2I.FTZ.U32.TRUNC.NTZ R3, R2 ;  /* 0x0000000200037305 */ /* 0x000e62000021f000 */
[----:B------:R-:W4:Y:S01]  /*0e00*/  @P0 LDC.64 R24, c[0x0][0x248] ;  /* 0x00009200ff180b82 */ /* 0x000f220000000a00 */
[----:B--2---:R-:W-:-:S07]  /*0e10*/  IMAD.WIDE R32, R241, R41, RZ ;  /* 0x00000029f1207225 */ /* 0x004fce00078e02ff */
[----:B------:R-:W2:Y:S01]  /*0e20*/  LDC R43, c[0x0][0x2c4] ;  /* 0x0000b100ff2b7b82 */ /* 0x000ea20000000800 */
[----:B------:R-:W-:Y:S02]  /*0e30*/  IMAD R9, R33, R10, RZ ;  /* 0x0000000a21097224 */ /* 0x000fe400078e02ff */
[----:B-1----:R-:W-:-:S05]  /*0e40*/  IMAD.MOV R2, RZ, RZ, -R3 ;  /* 0x000000ffff027224 */ /* 0x002fca00078e0a03 */
[----:B------:R-:W1:Y:S01]  /*0e50*/  LDC.U8 R45, c[0x0][0x480] ;  /* 0x00012000ff2d7b82 */ /* 0x000e620000000000 */
        /* <DEDUP_REMOVED lines=10> */
[----:B---3--:R-:W-:-:S03]  /*0f00*/  IMAD.WIDE.U32 R4, R0, R30, RZ ;  /* 0x0000001e00047225 */ /* 0x008fc600078e00ff */
        /* <DEDUP_REMOVED lines=13> */
[----:B------:R-:W3:Y:S03]  /*0fe0*/  @!P1 LDC.64 R12, c[0x0][0x418] ;  /* 0x00010600ff0c9b82 */ /* 0x000ee60000000a00 */
[C---:B-----5:R-:W-:Y:S02]  /*0ff0*/  @P0 IMAD R8, R3.reuse, R21, RZ ;  /* 0x0000001503080224 */ /* 0x060fe400078e02ff */
[----:B------:R-:W-:-:S04]  /*1000*/  @P0 IMAD.WIDE.U32 R4, R3, R20, RZ ;  /* 0x0000001403040225 */ /* 0x000fc800078e00ff */
[----:B------:R-:W-:Y:S01]  /*1010*/  @P0 IMAD.IADD R36, R5, 0x1, R8 ;  /* 0x0000000105240824 */ /* 0x000fe200078e0208 */
[----:B------:R-:W-:Y:S01]  /*1020*/  @P0 MOV R29, R4 ;  /* 0x00000004001d0202 */ /* 0x000fe20000000f00 */
[----:B------:R-:W-:Y:S01]  /*1030*/  @P0 IMAD.IADD R4, R250, 0x1, R17 ;  /* 0x00000001fa040824 */ /* 0x000fe200078e0211 */
[----:B------:R-:W-:-:S05]  /*1040*/  @P6 IADD3 R2, R2, 0x1, RZ ;  /* 0x0000000102026810 */ /* 0x000fca0007ffe0ff */
[----:B------:R-:W-:Y:S02]  /*1050*/  IMAD.MOV.U32 R22, RZ, RZ, R2 ;  /* 0x000000ffff167224 */ /* 0x000fe400078e0002 */
[----:B------:R-:W-:-:S03]  /*1060*/  IMAD.WIDE.U32 R2, R32, R10, RZ ;  /* 0x0000000a20027225 */ /* 0x000fc600078e00ff */
[----:B------:R-:W-:Y:S01]  /*1070*/  @!P3 IADD3 R22, -R22, RZ, RZ ;  /* 0x000000ff1616b210 */ /* 0x000fe20007ffe1ff */
[----:B------:R-:W-:Y:S01]  /*1080*/  IMAD.SHL.U32 R10, R46, 0x80, RZ ;  /* 0x000000802e0a7824 */ /* 0x000fe200078e00ff */
[----:B------:R-:W-:Y:S01]  /*1090*/  SEL R26, R2, R6, !P1 ;  /* 0x00000006021a7207 */ /* 0x000fe20004800000 */
[----:B------:R-:W-:Y:S01]  /*10a0*/  IMAD R2, R33, R0, RZ ;  /* 0x0000000021027224 */ /* 0x000fe200078e02ff */
[----:B------:R-:W-:Y:S01]  /*10b0*/  IADD3 R17, R3, R9, RZ ;  /* 0x0000000903117210 */ /* 0x000fe20007ffe0ff */
[C---:B----4-:R-:W-:Y:S01]  /*10c0*/  @P0 IMAD R3, R4.reuse, R25, RZ ;  /* 0x0000001904030224 */ /* 0x050fe200078e02ff */
[----:B------:R-:W-:Y:S01]  /*10d0*/  @!P4 LOP3.LUT R22, RZ, R14, RZ, 0x33, !PT ;  /* 0x0000000eff16c212 */ /* 0x000fe200078e33ff */
[----:B------:R-:W-:Y:S01]  /*10e0*/  @P0 IMAD.WIDE.U32 R4, R4, R24, RZ ;  /* 0x0000001804040225 */ /* 0x000fe200078e00ff */
[----:B------:R-:W-:Y:S02]  /*10f0*/  @P1 IADD3 R17, R7, R2, RZ ;  /* 0x0000000207111210 */ /* 0x000fe40007ffe0ff */
[----:B------:R-:W-:Y:S01]  /*1100*/  SHF.L.U64.HI R14, R46, 0x7, R16 ;  /* 0x000000072e0e7819 */ /* 0x000fe20000010210 */
[----:B------:R-:W-:Y:S01]  /*1110*/  @P0 IMAD.IADD R39, R5, 0x1, R3 ;  /* 0x0000000105270824 */ /* 0x000fe200078e0203 */
[----:B------:R-:W-:-:S02]  /*1120*/  LOP3.LUT R2, R37, 0xffffffc0, RZ, 0xc0, !PT ;  /* 0xffffffc025027812 */ /* 0x000fc400078ec0ff */
        /* <DEDUP_REMOVED lines=17> */
.L_x_732:
        /* <DEDUP_REMOVED lines=13> */
.L_x_733:
[----:B---3--:R-:W-:Y:S01]  /*1310*/  @!P1 IMAD R3, R16, R12, RZ ;  /* 0x0000000c10039224 */ /* 0x008fe200078e02ff */
[----:B------:R-:W-:Y:S01]  /*1320*/  IADD3 R4, P0, R2, R10, RZ ;  /* 0x0000000a02047210 */ /* 0x000fe20007f1e0ff */
[C---:B------:R-:W-:Y:S01]  /*1330*/  @P2 IMAD R5, R46.reuse, R43, RZ ;  /* 0x0000002b2e052224 */ /* 0x040fe200078e02ff */
[----:B------:R-:W-:Y:S01]  /*1340*/  SHF.R.S32.HI R10, RZ, 0x1f, R2 ;  /* 0x0000001fff0a7819 */ /* 0x000fe20000011402 */
[----:B------:R-:W-:Y:S02]  /*1350*/  @!P1 IMAD R11, R46, R13, R3 ;  /* 0x0000000d2e0b9224 */ /* 0x000fe400078e0203 */
[----:B------:R-:W-:Y:S01]  /*1360*/  @P1 IMAD.WIDE.U32 R8, R0, R18, RZ ;  /* 0x0000001200081225 */ /* 0x000fe200078e00ff */
[----:B------:R-:W-:Y:S02]  /*1370*/  IADD3.X R3, R10, R14, RZ, P0, !PT ;  /* 0x0000000e0a037210 */ /* 0x000fe400007fe4ff */
[----:B------:R-:W-:Y:S01]  /*1380*/  ISETP.NE.AND P0, PT, R45, RZ, PT ;  /* 0x000000ff2d00720c */ /* 0x000fe20003f05270 */
[----:B------:R-:W-:Y:S01]  /*1390*/  @!P1 IMAD.WIDE.U32 R6, R46, R12, RZ ;  /* 0x0000000c2e069225 */ /* 0x000fe200078e00ff */
[----:B------:R-:W-:-:S03]  /*13a0*/  @P2 SEL R12, R5, R0, !P1 ;  /* 0x00000000050c2207 */ /* 0x000fc60004800000 */
[----:B------:R-:W-:Y:S01]  /*13b0*/  IMAD R13, R33, R4, RZ ;  /* 0x00000004210d7224 */ /* 0x000fe200078e02ff */
[----:B------:R-:W-:Y:S01]  /*13c0*/  @!P1 MOV R8, R6 ;  /* 0x0000000600089202 */ /* 0x000fe20000000f00 */
[----:B------:R-:W-:Y:S01]  /*13d0*/  @P1 IMAD R9, R0, R19, R9 ;  /* 0x0000001300091224 */ /* 0x000fe200078e0209 */
[----:B------:R-:W-:Y:S01]  /*13e0*/  @!P1 IADD3 R9, R7, R11, RZ ;  /* 0x0000000b07099210 */ /* 0x000fe20007ffe0ff */
[----:B------:R-:W-:Y:S01]  /*13f0*/  IMAD R13, R32, R3, R13 ;  /* 0x00000003200d7224 */ /* 0x000fe200078e020d */
[----:B------:R-:W-:Y:S01]  /*1400*/  SHF.R.S32.HI R33, RZ, 0x1f, R27 ;  /* 0x0000001fff217819 */ /* 0x000fe2000001141b */
[----:B------:R-:W-:Y:S01]  /*1410*/  @P2 IMAD R7, R47, R15, R12 ;  /* 0x0000000f2f072224 */ /* 0x000fe200078e020c */
[--C-:B------:R-:W-:Y:S01]  /*1420*/  SHF.R.S32.HI R19, RZ, 0x1f, R47.reuse ;  /* 0x0000001fff137819 */ /* 0x100fe2000001142f */
[----:B------:R-:W-:Y:S02]  /*1430*/  @!P2 IMAD R3, R46, R41, R47 ;  /* 0x000000292e03a224 */ /* 0x000fe400078e022f */
[----:B------:R-:W-:Y:S01]  /*1440*/  IMAD.WIDE.U32 R14, R42, R34, RZ ;  /* 0x000000222a0e7225 */ /* 0x000fe200078e00ff */
[----:B------:R-:W-:-:S03]  /*1450*/  SHF.R.S32.HI R34, RZ, 0x1f, R22 ;  /* 0x0000001fff227819 */ /* 0x000fc60000011416 */
[----:B------:R-:W-:Y:S01]  /*1460*/  @!P2 IMAD R7, R3, R43, RZ ;  /* 0x0000002b0307a224 */ /* 0x000fe200078e02ff */
[----:B------:R-:W-:Y:S01]  /*1470*/  SEL R11, R14, RZ, P0 ;  /* 0x000000ff0e0b7207 */ /* 0x000fe20000000000 */
[----:B------:R-:W-:-:S04]  /*1480*/  IMAD.WIDE.U32 R4, R32, R4, RZ ;  /* 0x0000000420047225 */ /* 0x000fc800078e00ff */
[----:B------:R-:W-:Y:S01]  /*1490*/  IMAD R12, R47, R241, RZ ;  /* 0x000000f12f0c7224 */ /* 0x000fe200078e02ff */
[----:B------:R-:W-:Y:S01]  /*14a0*/  IADD3 R6, R5, R13, RZ ;  /* 0x0000000d05067210 */ /* 0x000fe20007ffe0ff */
[----:B------:R-:W-:-:S03]  /*14b0*/  IMAD R3, R42, R35, R15 ;  /* 0x000000232a037224 */ /* 0x000fc600078e020f */
[----:B------:R-:W-:Y:S02]  /*14c0*/  SHF.R.S32.HI R18, RZ, 0x1f, R12 ;  /* 0x0000001fff127819 */ /* 0x000fe4000001140c */
[----:B------:R-:W-:Y:S01]  /*14d0*/  SEL R16, R3, RZ, P0 ;  /* 0x000000ff03107207 */ /* 0x000fe20000000000 */
        /* <DEDUP_REMOVED lines=8> */
.L_x_734:
[----:B------:R-:W-:-:S04]  /*1560*/  IMAD R0, R46, R41, R47 ;  /* 0x000000292e007224 */ /* 0x000fc800078e022f */
[----:B------:R-:W-:-:S07]  /*1570*/  IMAD R0, R0, R44, RZ ;  /* 0x0000002c00007224 */ /* 0x000fce00078e02ff */
.L_x_735:
[----:B------:R-:W1:Y:S01]  /*1580*/  S2R R42, SR_TID.X ;  /* 0x00000000002a7919 */ /* 0x000e620000002100 */
[----:B------:R-:W-:Y:S01]  /*1590*/  IMAD R241, R241, R41, RZ ;  /* 0x00000029f1f17224 */ /* 0x000fe200078e02ff */
[----:B------:R-:W2:Y:S01]  /*15a0*/  LDC.64 R14, c[0x0][0x420] ;  /* 0x00010800ff0e7b82 */ /* 0x000ea20000000a00 */
[----:B------:R-:W-:Y:S01]  /*15b0*/  SHF.R.S32.HI R215, RZ, 0x1f, R214 ;  /* 0x0000001fffd77819 */ /* 0x000fe200000114d6 */
[----:B------:R-:W-:Y:S01]  /*15c0*/  ULDC.64 UR6, c[0x0][0x428] ;  /* 0x00010a0000067ab9 */ /* 0x000fe20000000a00 */
[----:B------:R-:W-:Y:S01]  /*15d0*/  IMAD.SHL.U32 R3, R241, 0x40, RZ ;  /* 0x00000040f1037824 */ /* 0x000fe200078e00ff */
[----:B------:R-:W-:Y:S01]  /*15e0*/  SHF.R.S32.HI R35, RZ, 0x1f, R249 ;  /* 0x0000001fff237819 */ /* 0x000fe200000114f9 */
[----:B------:R-:W-:Y:S01]  /*15f0*/  ULDC.64 UR8, c[0x0][0x258] ;  /* 0x0000960000087ab9 */ /* 0x000fe20000000a00 */
[----:B------:R-:W-:Y:S01]  /*1600*/  ULDC.64 UR10, c[0x0][0x210] ;  /* 0x00008400000a7ab9 */ /* 0x000fe20000000a00 */
[----:B------:R-:W-:Y:S01]  /*1610*/  BSSY B1, `(.L_x_731) ;  /* 0x0000686000017945 */ /* 0x000fe20003800000 */
[----:B------:R-:W-:Y:S01]  /*1620*/  IADD3 R5, P2, P1, R4, R3, R12 ;  /* 0x0000000304057210 */ /* 0x000fe2000795e00c */
[----:B------:R-:W3:Y:S01]  /*1630*/  LDC.64 R212, c[0x0][0x2b0] ;  /* 0x0000ac00ffd47b82 */ /* 0x000ee20000000a00 */
[----:B------:R-:W-:-:S02]  /*1640*/  SHF.R.S32.HI R3, RZ, 0x1f, R3 ;  /* 0x0000001fff037819 */ /* 0x000fc40000011403 */
[----:B------:R-:W-:Y:S02]  /*1650*/  IADD3 R4, P3, R214, R8, RZ ;  /* 0x00000008d6047210 */ /* 0x000fe40007f7e0ff */
[----:B------:R-:W-:Y:S01]  /*1660*/  IADD3.X R12, R6, R3, R18, P2, P1 ;  /* 0x00000003060c7210 */ /* 0x000fe200017e2412 */
[C---:B------:R-:W-:Y:S01]  /*1670*/  IMAD.IADD R18, R2.reuse, 0x1, R0 ;  /* 0x0000000102127824 */ /* 0x040fe200078e0200 */
[----:B------:R-:W-:Y:S01]  /*1680*/  IADD3 R8, P2, P1, R11, R5, R26 ;  /* 0x000000050b087210 */ /* 0x000fe2000795e01a */
[----:B------:R-:W-:Y:S01]  /*1690*/  IMAD.X R5, R215, 0x1, R9, P3 ;  /* 0x00000001d7057824 */ /* 0x000fe200018e0609 */
[----:B------:R-:W-:Y:S01]  /*16a0*/  IADD3 R6, P3, R249, R2, RZ ;  /* 0x00000002f9067210 */ /* 0x000fe20007f7e0ff */
[----:B------:R-:W4:Y:S01]  /*16b0*/  LDC.64 R44, c[0x0][0x478] ;  /* 0x00011e00ff2c7b82 */ /* 0x000f220000000a00 */
[----:B--2---:R-:W-:Y:S01]  /*16c0*/  IMAD.WIDE.U32 R4, R2, R14, R4 ;  /* 0x0000000e02047225 */ /* 0x004fe200078e0004 */
[----:B-1----:R-:W-:-:S04]  /*16d0*/  SHF.R.S32.HI R43, RZ, 0x1f, R42 ;  /* 0x0000001fff2b7819 */ /* 0x002fc8000001142a */
[----:B------:R-:W-:-:S04]  /*16e0*/  LEA.HI R13, R43, R42, RZ, 0x5 ;  /* 0x0000002a2b0d7211 */ /* 0x000fc800078f28ff */
[----:B------:R-:W-:Y:S02]  /*16f0*/  LOP3.LUT R3, R13, 0xffffffe0, RZ, 0xc0, !PT ;  /* 0xffffffe00d037812 */ /* 0x000fe400078ec0ff */
[----:B------:R-:W-:Y:S01]  /*1700*/  SHF.R.S32.HI R0, RZ, 0x5, R13 ;  /* 0x00000005ff007819 */ /* 0x000fe2000001140d */
[----:B------:R-:W-:Y:S01]  /*1710*/  IMAD.IADD R13, R2, 0x1, R7 ;  /* 0x00000001020d7824 */ /* 0x000fe200078e0207 */
[----:B------:R-:W-:Y:S01]  /*1720*/  IADD3 R32, -R3, R42, RZ ;  /* 0x0000002a03207210 */ /* 0x000fe20007ffe1ff */
[----:B------:R-:W-:Y:S01]  /*1730*/  IMAD R3, R10, R14, RZ ;  /* 0x0000000e0a037224 */ /* 0x000fe200078e02ff */
[----:B------:R-:W-:Y:S01]  /*1740*/  IADD3.X R7, R16, R12, R17, P2, P1 ;  /* 0x0000000c10077210 */ /* 0x000fe200017e2411 */
[----:B---3--:R-:W-:-:S04]  /*1750*/  IMAD.WIDE R212, R13, 0x4, R212 ;  /* 0x000000040dd47825 */ /* 0x008fc800078e02d4 */
[----:B------:R-:W-:Y:S02]  /*1760*/  IMAD R0, R0, R241, R32 ;  /* 0x000000f100007224 */ /* 0x000fe400078e0220 */
[----:B------:R-:W-:Y:S02]  /*1770*/  IMAD R3, R2, R15, R3 ;  /* 0x0000000f02037224 */ /* 0x000fe400078e0203 */
[----:B------:R-:W-:Y:S01]  /*1780*/  IMAD.X R2, R35, 0x1, R10, P3 ;  /* 0x0000000123027824 */ /* 0x000fe200018e060a */
[C---:B------:R-:W-:Y:S02]  /*1790*/  IADD3 R8, P1, R0.reuse, R8, RZ ;  /* 0x0000000800087210 */ /* 0x040fe40007f3e0ff */
[----:B------:R-:W-:Y:S01]  /*17a0*/  IADD3 R3, R5, R3, RZ ;  /* 0x0000000305037210 */ /* 0x000fe20007ffe0ff */
[----:B------:R-:W-:Y:S01]  /*17b0*/  IMAD R5, R19, UR6, RZ ;  /* 0x0000000613057c24 */ /* 0x000fe2000f8e02ff */
[----:B------:R-:W-:Y:S01]  /*17c0*/  LEA.HI.X.SX32 R9, R0, R7, 0x1, P1 ;  /* 0x0000000700097211 */ /* 0x000fe200008f0eff */
[----:B------:R-:W-:Y:S01]  /*17d0*/  IMAD R0, R2, R30, RZ ;  /* 0x0000001e02007224 */ /* 0x000fe200078e02ff */
[----:B------:R-:W-:Y:S01]  /*17e0*/  ISETP.GE.AND P3, PT, R28, 0x1, PT ;  /* 0x000000011c00780c */ /* 0x000fe20003f66270 */
[----:B------:R-:W-:-:S02]  /*17f0*/  IMAD.MOV.U32 R2, RZ, RZ, R4 ;  /* 0x000000ffff027224 */ /* 0x000fc400078e0004 */
[C---:B------:R-:W-:Y:S02]  /*1800*/  IMAD R0, R6.reuse, R31, R0 ;  /* 0x0000001f06007224 */ /* 0x040fe400078e0200 */
[----:B------:R-:W-:-:S04]  /*1810*/  IMAD.WIDE.U32 R6, R6, R30, R214 ;  /* 0x0000001e06067225 */ /* 0x000fc800078e00d6 */
[C---:B------:R-:W-:Y:S01]  /*1820*/  IMAD R4, R47.reuse, UR7, R5 ;  /* 0x000000072f047c24 */ /* 0x040fe2000f8e0205 */
[----:B------:R-:W-:Y:S01]  /*1830*/  IADD3 R6, P2, R40, R6, RZ ;  /* 0x0000000628067210 */ /* 0x000fe20007f5e0ff */
[----:B------:R-:W-:Y:S01]  /*1840*/  IMAD.WIDE.U32 R2, R47, UR6, R2 ;  /* 0x000000062f027c25 */ /* 0x000fe2000f8e0002 */
[----:B------:R-:W-:Y:S02]  /*1850*/  ULDC.64 UR6, c[0x0][0x400] ;  /* 0x0001000000067ab9 */ /* 0x000fe40000000a00 */
[----:B------:R-:W-:Y:S01]  /*1860*/  IADD3.X R7, R23, R7, R0, P2, !PT ;  /* 0x0000000717077210 */ /* 0x000fe200017fe400 */
[----:B------:R-:W-:Y:S01]  /*1870*/  IMAD.IADD R5, R3, 0x1, R4 ;  /* 0x0000000103057824 */ /* 0x000fe200078e0204 */
[----:B------:R-:W-:Y:S01]  /*1880*/  MOV R4, R2 ;  /* 0x0000000200047202 */ /* 0x000fe20000000f00 */
[----:B------:R-:W-:Y:S01]  /*1890*/  IMAD R3, R19, UR8, RZ ;  /* 0x0000000813037c24 */ /* 0x000fe2000f8e02ff */
[----:B------:R-:W-:Y:S01]  /*18a0*/  LEA R200, P1, R8, UR6, 0x2 ;  /* 0x0000000608c87c11 */ /* 0x000fe2000f8210ff */
[----:B------:R-:W-:-:S02]  /*18b0*/  IMAD R0, R35, R14, RZ ;  /* 0x0000000e23007224 */ /* 0x000fc400078e02ff */
[C---:B------:R-:W-:Y:S01]  /*18c0*/  IMAD R2, R47.reuse, UR9, R3 ;  /* 0x000000092f027c24 */ /* 0x040fe2000f8e0203 */
[----:B------:R-:W-:Y:S01]  /*18d0*/  LEA.HI.X R201, R8, UR7, R9, 0x2, P1 ;  /* 0x0000000708c97c11 */ /* 0x000fe200088f1409 */
[----:B------:R-:W-:Y:S01]  /*18e0*/  IMAD.WIDE.U32 R10, R47, UR8, R6 ;  /* 0x000000082f0a7c25 */ /* 0x000fe2000f8e0006 */
[----:B------:R-:W-:Y:S01]  /*18f0*/  ULDC.64 UR8, c[0x0][0x3e0] ;  /* 0x0000f80000087ab9 */ /* 0x000fe20000000a00 */
[----:B------:R-:W-:Y:S02]  /*1900*/  LEA.HI.SX32 R8, R37, 0xffffffff, 0x1a ;  /* 0xffffffff25087811 */ /* 0x000fe400078fd2ff */
[C---:B------:R-:W-:Y:S01]  /*1910*/  IMAD R0, R249.reuse, R15, R0 ;  /* 0x0000000ff9007224 */ /* 0x040fe200078e0200 */
[----:B------:R-:W-:Y:S01]  /*1920*/  LEA R208, P2, R10, UR10, 0x1 ;  /* 0x0000000a0ad07c11 */ /* 0x000fe2000f8408ff */
[----:B------:R-:W-:-:S04]  /*1930*/  IMAD.WIDE.U32 R4, R249, R14, R4 ;  /* 0x0000000ef9047225 */ /* 0x000fc800078e0004 */
[----:B------:R-:W-:Y:S01]  /*1940*/  IMAD.IADD R26, R11, 0x1, R2 ;  /* 0x000000010b1a7824 */ /* 0x000fe200078e0202 */
[----:B------:R-:W-:Y:S01]  /*1950*/  IADD3 R23, R5, R0, RZ ;  /* 0x0000000005177210 */ /* 0x000fe20007ffe0ff */
[----:B----4-:R-:W-:Y:S01]  /*1960*/  IMAD.WIDE R18, R18, 0x4, R44 ;  /* 0x0000000412127825 */ /* 0x010fe200078e022c */
[----:B------:R-:W-:Y:S02]  /*1970*/  LEA R16, P1, R4, UR8, 0x1 ;  /* 0x0000000804107c11 */ /* 0x000fe4000f8208ff */
[----:B------:R-:W-:Y:S02]  /*1980*/  LEA.HI.X R209, R10, UR11, R26, 0x1, P2 ;  /* 0x0000000b0ad17c11 */ /* 0x000fe400090f0c1a */
[----:B------:R-:W-:Y:S01]  /*1990*/  LEA.HI.X R17, R4, UR9, R23, 0x1, P1 ;  /* 0x0000000904117c11 */ /* 0x000fe200088f0c17 */
[----:B------:R-:W-:Y:S08]  /*19a0*/  @!P3 BRA `(.L_x_736) ;  /* 0x0000005800f8b947 */ /* 0x000ff00003800000 */
[----:B------:R-:W2:Y:S01]  /*19b0*/  LDL R48, [R1+0x10] ;  /* 0x0000100001307983 */ /* 0x000ea20000100800 */
[-C--:B------:R-:W-:Y:S01]  /*19c0*/  IMAD R0, R33, R20.reuse, RZ ;  /* 0x0000001421007224 */ /* 0x080fe200078e02ff */
[----:B------:R-:W-:Y:S01]  /*19d0*/  ULDC.64 UR6, c[0x0][0x268] ;  /* 0x00009a0000067ab9 */ /* 0x000fe20000000a00 */
[C---:B------:R-:W-:Y:S01]  /*19e0*/  IMAD.WIDE.U32 R2, R27.reuse, R20, R214 ;  /* 0x000000141b027225 */ /* 0x040fe200078e00d6 */
[----:B------:R-:W-:Y:S03]  /*19f0*/  BSSY B0, `(.L_x_737) ;  /* 0x0000033000007945 */ /* 0x000fe60003800000 */
[----:B------:R-:W-:Y:S01]  /*1a00*/  IMAD R7, R27, R21, R0 ;  /* 0x000000151b077224 */ /* 0x000fe200078e0200 */
[----:B------:R-:W-:Y:S01]  /*1a10*/  @P0 BAR.SYNC.DEFER_BLOCKING 0x0 ;  /* 0x0000000000000b1d */ /* 0x000fe20000010000 */
[----:B------:R-:W-:Y:S01]  /*1a20*/  IMAD R0, R248, -0x40, R205 ;  /* 0xffffffc0f8007824 */ /* 0x000fe200078e02cd */
[----:B------:R-:W-:Y:S01]  /*1a30*/  IADD3 R6, P1, R29, R2, RZ ;  /* 0x000000021d067210 */ /* 0x000fe20007f3e0ff */
[----:B------:R-:W-:-:S02]  /*1a40*/  IMAD.MOV.U32 R204, RZ, RZ, R8 ;  /* 0x000000ffffcc7224 */ /* 0x000fc400078e0008 */
[----:B------:R-:W-:Y:S01]  /*1a50*/  IMAD R2, R34, UR6, RZ ;  /* 0x0000000622027c24 */ /* 0x000fe2000f8e02ff */
[CC--:B------:R-:W-:Y:S01]  /*1a60*/  ISETP.GE.AND P6, PT, R249.reuse, R0.reuse, PT ;  /* 0x00000000f900720c */ /* 0x0c0fe20003fc6270 */
[----:B------:R-:W-:Y:S01]  /*1a70*/  IMAD R13, R204, -0x40, R28 ;  /* 0xffffffc0cc0d7824 */ /* 0x000fe200078e021c */
[----:B------:R-:W-:Y:S01]  /*1a80*/  IADD3.X R7, R36, R3, R7, P1, !PT ;  /* 0x0000000324077210 */ /* 0x000fe20000ffe407 */
[----:B------:R-:W-:Y:S01]  /*1a90*/  IMAD R2, R22, UR7, R2 ;  /* 0x0000000716027c24 */ /* 0x000fe2000f8e0202 */
[C---:B------:R-:W-:Y:S01]  /*1aa0*/  IADD3 R3, R249.reuse, 0x20, RZ ;  /* 0x00000020f9037810 */ /* 0x040fe20007ffe0ff */
[----:B------:R-:W-:Y:S01]  /*1ab0*/  VIADD R219, R214, 0x40 ;  /* 0x00000040d6db7836 */ /* 0x000fe20000000000 */
[-C--:B------:R-:W-:Y:S01]  /*1ac0*/  ISETP.GE.AND P4, PT, R249, R13.reuse, PT ;  /* 0x0000000df900720c */ /* 0x080fe20003f86270 */
[----:B------:R-:W-:Y:S01]  /*1ad0*/  IMAD.WIDE.U32 R6, R22, UR6, R6 ;  /* 0x0000000616067c25 */ /* 0x000fe2000f8e0006 */
[----:B------:R-:W-:Y:S02]  /*1ae0*/  ISETP.GE.AND P5, PT, R3, R0, PT ;  /* 0x000000000300720c */ /* 0x000fe40003fa6270 */
[----:B------:R-:W-:Y:S01]  /*1af0*/  LEA.HI R0, R204, R204, RZ, 0x1 ;  /* 0x000000cccc007211 */ /* 0x000fe200078f08ff */
[----:B------:R-:W-:Y:S01]  /*1b00*/  IMAD.IADD R12, R7, 0x1, R2 ;  /* 0x00000001070c7824 */ /* 0x000fe200078e0202 */
[----:B------:R-:W-:-:S02]  /*1b10*/  ISETP.GE.AND P2, PT, R3, R13, PT ;  /* 0x0000000d0300720c */ /* 0x000fc40003f46270 */
[----:B------:R-:W-:-:S04]  /*1b20*/  LOP3.LUT R0, R0, 0xfffffffe, RZ, 0xc0, !PT ;  /* 0xfffffffe00007812 */ /* 0x000fc800078ec0ff */
[----:B------:R-:W-:Y:S02]  /*1b30*/  IADD3 R28, R204, -R0, RZ ;  /* 0x80000000cc1c7210 */ /* 0x000fe40007ffe0ff */
        /* <DEDUP_REMOVED lines=30> */
.L_x_738:
[----:B------:R-:W-:Y:S05]  /*1d20*/  BSYNC B0 ;  /* 0x0000000000007941 */ /* 0x000fea0003800000 */
.L_x_737:
        /* <DEDUP_REMOVED lines=31> */
.L_x_740:
[----:B------:R-:W-:Y:S05]  /*1f20*/  BSYNC B0 ;  /* 0x0000000000007941 */ /* 0x000fea0003800000 */
.L_x_739:
[----:B------:R-:W0:Y:S01]  /*1f30*/  LDGDEPBAR ;  /* 0x00000000000079af */ /* 0x000e220000000000 */
[----:B------:R-:W-:Y:S01]  /*1f40*/  BSSY B0, `(.L_x_741) ;  /* 0x0000015000007945 */ /* 0x000fe20003800000 */
[----:B------:R-:W-:Y:S01]  /*1f50*/  ISETP.NE.AND P3, PT, R28, 0x1, PT ;  /* 0x000000011c00780c */ /* 0x000fe20003f65270 */
[----:B------:R-:W-:Y:S01]  /*1f60*/  IMAD.MOV.U32 R210, RZ, RZ, R16 ;  /* 0x000000ffffd27224 */ /* 0x000fe200078e0010 */
[----:B------:R1:W-:Y:S01]  /*1f70*/  @P4 STS.128 [R203+0x8000], RZ ;  /* 0x008000ffcb004388 */ /* 0x0003e20000000c00 */
[----:B------:R-:W-:-:S03]  /*1f80*/  MOV R211, R17 ;  /* 0x0000001100d37202 */ /* 0x000fc60000000f00 */
[----:B------:R1:W-:Y:S01]  /*1f90*/  @P4 STS.128 [R203+0xa000], RZ ;  /* 0x00a000ffcb004388 */ /* 0x0003e20000000c00 */
[----:B------:R-:W-:Y:S06]  /*1fa0*/  @P4 BRA `(.L_x_742) ;  /* 0x0000000000384947 */ /* 0x000fec0003800000 */
        /* <DEDUP_REMOVED lines=14> */
.L_x_742:
[----:B------:R-:W-:Y:S05]  /*2090*/  BSYNC B0 ;  /* 0x0000000000007941 */ /* 0x000fea0003800000 */
.L_x_741:
[----:B------:R1:W-:Y:S01]  /*20a0*/  @P2 STS.128 [R203+0x9000], RZ ;  /* 0x009000ffcb002388 */ /* 0x0003e20000000c00 */
[----:B------:R-:W-:Y:S01]  /*20b0*/  BSSY B0, `(.L_x_743) ;  /* 0x000001a000007945 */ /* 0x000fe20003800000 */
[----:B------:R-:W-:Y:S02]  /*20c0*/  MOV R221, R18 ;  /* 0x0000001200dd7202 */ /* 0x000fe40000000f00 */
[----:B------:R1:W-:Y:S01]  /*20d0*/  @P2 STS.128 [R203+0xb000], RZ ;  /* 0x00b000ffcb002388 */ /* 0x0003e20000000c00 */
[----:B------:R-:W-:Y:S02]  /*20e0*/  MOV R220, R19 ;  /* 0x0000001300dc7202 */ /* 0x000fe40000000f00 */
[----:B------:R-:W-:Y:S01]  /*20f0*/  IADD3 R202, R48, 0x2000, RZ ;  /* 0x0000200030ca7810 */ /* 0x000fe20007ffe0ff */
        /* <DEDUP_REMOVED lines=21> */
.L_x_744:
[----:B------:R-:W-:Y:S05]  /*2250*/  BSYNC B0 ;  /* 0x0000000000007941 */ /* 0x000fea0003800000 */
.L_x_743:
[----:B------:R-:W-:Y:S01]  /*2260*/  SEL R202, R202, R48, !P3 ;  /* 0x00000030caca7207 */ /* 0x000fe20005800000 */
[----:B------:R-:W-:Y:S03]  /*2270*/  BSSY B0, `(.L_x_745) ;  /* 0x0000020000007945 */ /* 0x000fe60003800000 */
[----:B------:R-:W-:Y:S01]  /*2280*/  LEA R202, R202, UR5, 0x1 ;  /* 0x00000005caca7c11 */ /* 0x000fe2000f8e08ff */
[----:B------:R-:W-:Y:S06]  /*2290*/  @!P4 BRA `(.L_x_746) ;  /* 0x000000000024c947 */ /* 0x000fec0003800000 */
        /* <DEDUP_REMOVED lines=9> */
.L_x_746:
        /* <DEDUP_REMOVED lines=20> */
.L_x_747:
[----:B------:R-:W-:Y:S05]  /*2470*/  BSYNC B0 ;  /* 0x0000000000007941 */ /* 0x000fea0003800000 */
.L_x_745:
        /* <DEDUP_REMOVED lines=13> */
.L_x_749:
        /* <DEDUP_REMOVED lines=26> */
.L_x_750:
[----:B------:R-:W-:Y:S05]  /*26f0*/  BSYNC B0 ;  /* 0x0000000000007941 */ /* 0x000fea0003800000 */
.L_x_748:
        /* <DEDUP_REMOVED lines=40> */
.L_x_752:
[----:B------:R-:W-:Y:S05]  /*2980*/  BSYNC B0 ;  /* 0x0000000000007941 */ /* 0x000fea0003800000 */
.L_x_751:
        /* <DEDUP_REMOVED lines=31> */
.L_x_754:
[----:B------:R-:W-:Y:S05]  /*2b80*/  BSYNC B0 ;  /* 0x0000000000007941 */ /* 0x000fea0003800000 */
.L_x_753:
[----:B------:R-:W0:Y:S01]  /*2b90*/  LDGDEPBAR ;  /* 0x00000000000079af */ /* 0x000e220000000000 */
[C---:B------:R-:W-:Y:S01]  /*2ba0*/  VIADD R0, R226.reuse, 0x8 ;  /* 0x00000008e2007836 */ /* 0x040fe20000000000 */
[-C--:B------:R-:W-:Y:S01]  /*2bb0*/  ISETP.GE.AND P1, PT, R226, R13.reuse, PT ;  /* 0x0000000de200720c */ /* 0x080fe20003f26270 */
[----:B------:R-:W-:Y:S01]  /*2bc0*/  IMAD.MOV.U32 R216, RZ, RZ, 0x7f800000 ;  /* 0x7f800000ffd87424 */ /* 0x000fe200078e00ff */
[----:B------:R-:W4:Y:S01]  /*2bd0*/  LDC.64 R246, c[0x0][0x3b8] ;  /* 0x0000ee00fff67b82 */ /* 0x000f220000000a00 */
[----:B------:R-:W-:Y:S01]  /*2be0*/  IMAD.MOV.U32 R217, RZ, RZ, 0x7f800000 ;  /* 0x7f800000ffd97424 */ /* 0x000fe200078e00ff */
[----:B------:R-:W-:Y:S01]  /*2bf0*/  ISETP.GE.AND P0, PT, R0, R13, PT ;  /* 0x0000000d0000720c */ /* 0x000fe20003f06270 */
[----:B--23--:R-:W-:Y:S01]  /*2c00*/  IMAD.WIDE R2, R226, 0x4, R212 ;  /* 0x00000004e2027825 */ /* 0x00cfe200078e02d4 */
[----:B------:R-:W2:Y:S01]  /*2c10*/  S2R R10, SR_TID.X ;  /* 0x00000000000a7919 */ /* 0x000ea20000002100 */
[----:B------:R-:W3:Y:S01]  /*2c20*/  S2R R11, SR_TID.X ;  /* 0x00000000000b7919 */ /* 0x000ee20000002100 */
[----:B------:R-:W-:Y:S01]  /*2c30*/  LEA.HI R5, R43, R42, RZ, 0x3 ;  /* 0x0000002a2b057211 */ /* 0x000fe200078f18ff */
[----:B------:R-:W-:-:S02]  /*2c40*/  IMAD.MOV.U32 R168, RZ, RZ, 0x20 ;  /* 0x00000020ffa87424 */ /* 0x000fc400078e00ff */
[----:B------:R-:W-:Y:S02]  /*2c50*/  IMAD R8, R46, R41, R47 ;  /* 0x000000292e087224 */ /* 0x000fe400078e022f */
[----:B------:R-:W5:Y:S01]  /*2c60*/  @!P1 LDG.E R216, desc[UR16][R2.64] ;  /* 0x0000001002d89981 */ /* 0x000f62000c1e1900 */
[C---:B------:R-:W-:Y:S01]  /*2c70*/  IMAD.SHL.U32 R218, R241.reuse, 0x10, RZ ;  /* 0x00000010f1da7824 */ /* 0x040fe200078e00ff */
[----:B------:R-:W-:Y:S01]  /*2c80*/  SHF.R.S32.HI R9, RZ, 0x1f, R32 ;  /* 0x0000001fff097819 */ /* 0x000fe20000011420 */
[----:B------:R-:W-:Y:S01]  /*2c90*/  IMAD.SHL.U32 R207, R241, 0x8, RZ ;  /* 0x00000008f1cf7824 */ /* 0x000fe200078e00ff */
[----:B------:R1:W5:Y:S01]  /*2ca0*/  @!P0 LDG.E R217, desc[UR16][R2.64+0x20] ;  /* 0x0000201002d98981 */ /* 0x000362000c1e1900 */
[----:B------:R-:W-:Y:S01]  /*2cb0*/  IMAD.MOV.U32 R193, RZ, RZ, 0x20 ;  /* 0x00000020ffc17424 */ /* 0x000fe200078e00ff */
[----:B------:R-:W-:Y:S01]  /*2cc0*/  ULDC UR4, c[0x0][0x2d0] ;  /* 0x0000b40000047ab9 */ /* 0x000fe20000000800 */
[----:B------:R-:W-:-:S04]  /*2cd0*/  DEPBAR.LE SB0, 0x1 ;  /* 0x000080400000791a */ /* 0x000fc80000000000 */
[----:B------:R-:W-:Y:S01]  /*2ce0*/  BAR.SYNC.DEFER_BLOCKING 0x0 ;  /* 0x0000000000007b1d */ /* 0x000fe20000010000 */
[----:B------:R-:W-:Y:S01]  /*2cf0*/  IMAD.MOV.U32 R189, RZ, RZ, 0x40 ;  /* 0x00000040ffbd7424 */ /* 0x000fe200078e00ff */
[----:B------:R-:W-:Y:S01]  /*2d00*/  CS2R R94, SRZ ;  /* 0x00000000005e7805 */ /* 0x000fe2000001ff00 */
[C---:B------:R-:W-:Y:S01]  /*2d10*/  IMAD R245, R241.reuse, 0x18, RZ ;  /* 0x00000018f1f57824 */ /* 0x040fe200078e02ff */
[----:B------:R-:W-:Y:S01]  /*2d20*/  CS2R R92, SRZ ;  /* 0x00000000005c7805 */ /* 0x000fe2000001ff00 */
        /* <DEDUP_REMOVED lines=19> */
[----:B----4-:R-:W4:Y:S01]  /*2e60*/  LDG.E.64 R2, desc[UR16][R246.64+0x8] ;  /* 0x00000810f6027981 */ /* 0x010f22000c1e1b00 */
[----:B------:R-:W-:Y:S01]  /*2e70*/  VIADD R0, R27, 0x40 ;  /* 0x000000401b007836 */ /* 0x000fe20000000000 */
[----:B------:R-:W-:-:S02]  /*2e80*/  LOP3.LUT R5, R5, 0xfffffff8, RZ, 0xc0, !PT ;  /* 0xfffffff805057812 */ /* 0x000fc400078ec0ff */
[----:B------:R-:W-:Y:S02]  /*2e90*/  CS2R R50, SRZ ;  /* 0x0000000000327805 */ /* 0x000fe4000001ff00 */
[----:B--2---:R-:W-:Y:S01]  /*2ea0*/  SHF.R.S32.HI R10, RZ, 0x1f, R10 ;  /* 0x0000001fff0a7819 */ /* 0x004fe2000001140a */
        /* <DEDUP_REMOVED lines=13> */
[----:B------:R-:W-:Y:S01]  /*2f80*/  ULDC UR6, c[0x0][0x2dc] ;  /* 0x0000b70000067ab9 */ /* 0x000fe20000000800 */
[----:B------:R-:W-:Y:S01]  /*2f90*/  ULDC.U8 UR8, c[0x0][0x388] ;  /* 0x0000e20000087ab9 */ /* 0x000fe20000000000 */
[----:B------:R-:W-:Y:S01]  /*2fa0*/  ULDC UR7, c[0x0][0x2ec] ;  /* 0x0000bb0000077ab9 */ /* 0x000fe20000000800 */
[----:B------:R2:W1:Y:S04]  /*2fb0*/  LDSM.16.M88.4 R124, [R188+0x10000] ;  /* 0x01000000bc7c783b */ /* 0x0004680000000200 */
[----:B------:R-:W2:Y:S01]  /*2fc0*/  LDG.E.64 R246, desc[UR16][R246.64] ;  /* 0x00000010f6f67981 */ /* 0x000ea2000c1e1b00 */
[----:B------:R-:W-:Y:S01]  /*2fd0*/  ISETP.GE.AND P0, PT, R0, R205, PT ;  /* 0x000000cd0000720c */ /* 0x000fe20003f06270 */
[----:B------:R-:W-:Y:S01]  /*2fe0*/  IMAD.IADD R6, R42, 0x1, -R5 ;  /* 0x000000012a067824 */ /* 0x000fe200078e0a05 */
[----:B------:R-:W-:Y:S01]  /*2ff0*/  LEA.HI R0, R43, R42, RZ, 0x4 ;  /* 0x0000002a2b007211 */ /* 0x000fe200078f20ff */
[----:B------:R1:W1:Y:S01]  /*3000*/  LDSM.16.M88.4 R128, [R188+0x10800] ;  /* 0x01080000bc80783b */ /* 0x0002620000000200 */
[----:B---3--:R-:W-:Y:S01]  /*3010*/  LEA.HI R10, R10, R11, RZ, 0x7 ;  /* 0x0000000b0a0a7211 */ /* 0x008fe200078f38ff */
[----:B------:R-:W-:Y:S01]  /*3020*/  IMAD R241, R241, 0x38, RZ ;  /* 0x00000038f1f17824 */ /* 0x000fe200078e02ff */
[----:B------:R-:W-:Y:S01]  /*3030*/  LOP3.LUT R0, R0, 0xfffffff0, RZ, 0xc0, !PT ;  /* 0xfffffff000007812 */ /* 0x000fe200078ec0ff */
[----:B------:R3:W1:Y:S01]  /*3040*/  LDSM.16.M88.4 R140, [R190+0x12000] ;  /* 0x01200000be8c783b */ /* 0x0006620000000200 */
[----:B------:R-:W-:-:S02]  /*3050*/  LOP3.LUT P4, RZ, R6, 0x2, RZ, 0xc0, !PT ;  /* 0x0000000206ff7812 */ /* 0x000fc4000788c0ff */
[----:B------:R-:W-:Y:S02]  /*3060*/  CS2R R46, SRZ ;  /* 0x00000000002e7805 */ /* 0x000fe4000001ff00 */
[----:B------:R-:W-:Y:S01]  /*3070*/  SHF.R.S32.HI R10, RZ, 0x7, R10 ;  /* 0x00000007ff0a7819 */ /* 0x000fe2000001140a */
[----:B------:R-:W-:Y:S01]  /*3080*/  IMAD.IADD R0, R42, 0x1, -R0 ;  /* 0x000000012a007824 */ /* 0x000fe200078e0a00 */
[----:B------:R-:W-:Y:S01]  /*3090*/  SEL R168, R168, 0xffffffe0, !P4 ;  /* 0xffffffe0a8a87807 */ /* 0x000fe20006000000 */
[----:B------:R-:W3:Y:S01]  /*30a0*/  @P0 S2R R7, SR_TID.X ;  /* 0x0000000000070919 */ /* 0x000ee20000002100 */
[----:B------:R-:W-:Y:S02]  /*30b0*/  CS2R R42, SRZ ;  /* 0x00000000002a7805 */ /* 0x000fe4000001ff00 */
[----:B------:R-:W-:Y:S02]  /*30c0*/  CS2R R40, SRZ ;  /* 0x0000000000287805 */ /* 0x000fe4000001ff00 */
[----:B------:R-:W-:Y:S01]  /*30d0*/  SHF.R.S32.HI R4, RZ, 0x1f, R0 ;  /* 0x0000001fff047819 */ /* 0x000fe20000011400 */
[----:B------:R-:W-:Y:S01]  /*30e0*/  IMAD.IADD R168, R168, 0x1, R188 ;  /* 0x00000001a8a87824 */ /* 0x000fe200078e02bc */
[----:B------:R1:W1:Y:S01]  /*30f0*/  LDSM.16.M88.4 R144, [R190+0x12800] ;  /* 0x01280000be90783b */ /* 0x0002620000000200 */
[----:B------:R-:W-:-:S02]  /*3100*/  CS2R R26, SRZ ;  /* 0x00000000001a7805 */ /* 0x000fc4000001ff00 */
[----:B------:R-:W-:Y:S01]  /*3110*/  LEA.HI R4, R4, R0, RZ, 0x3 ;  /* 0x0000000004047211 */ /* 0x000fe200078f18ff */
[----:B------:R1:W1:Y:S03]  /*3120*/  LDSM.16.M88.4 R132, [R168+0x10000] ;  /* 0x01000000a884783b */ /* 0x0002660000000200 */
[----:B------:R-:W-:Y:S01]  /*3130*/  LOP3.LUT R4, R4, 0xfffffff8, RZ, 0xc0, !PT ;  /* 0xfffffff804047812 */ /* 0x000fe200078ec0ff */
[----:B------:R1:W1:Y:S04]  /*3140*/  LDSM.16.M88.4 R136, [R168+0x10800] ;  /* 0x01080000a888783b */ /* 0x0002680000000200 */
[----:B------:R-:W-:Y:S01]  /*3150*/  IMAD.IADD R4, R0, 0x1, -R4 ;  /* 0x0000000100047824 */ /* 0x000fe200078e0a04 */
[----:B------:R1:W1:Y:S01]  /*3160*/  LDSM.16.M88.4 R164, [R168+0x12000] ;  /* 0x01200000a8a4783b */ /* 0x0002620000000200 */
[----:B------:R-:W-:-:S02]  /*3170*/  IMAD.SHL.U32 R0, R8, 0x20, RZ ;  /* 0x0000002008007824 */ /* 0x000fc400078e00ff */
[----:B------:R-:W-:Y:S01]  /*3180*/  IMAD.SHL.U32 R8, R10, 0x20, RZ ;  /* 0x000000200a087824 */ /* 0x000fe200078e00ff */
[----:B------:R-:W1:Y:S04]  /*3190*/  LDSM.16.M88.4 R168, [R168+0x12800] ;  /* 0x01280000a8a8783b */ /* 0x000e680000000200 */
[----:B------:R1:W1:Y:S04]  /*31a0*/  LDSM.16.M88.4 R148, [R191+0x12000] ;  /* 0x01200000bf94783b */ /* 0x0002680000000200 */
[----:B------:R1:W1:Y:S01]  /*31b0*/  LDSM.16.M88.4 R152, [R191+0x12800] ;  /* 0x01280000bf98783b */ /* 0x0002620000000200 */
[----:B---3--:R-:W-:-:S03]  /*31c0*/  @P0 IMAD.SHL.U32 R5, R7, 0x2, RZ ;  /* 0x0000000207050824 */ /* 0x008fc600078e00ff */
[----:B------:R3:W1:Y:S04]  /*31d0*/  LDSM.16.M88.4 R156, [R188+0x12000] ;  /* 0x01200000bc9c783b */ /* 0x0006680000000200 */
[----:B------:R3:W1:Y:S01]  /*31e0*/  LDSM.16.M88.4 R160, [R188+0x12800] ;  /* 0x01280000bca0783b */ /* 0x0006620000000200 */
[----:B------:R-:W-:Y:S01]  /*31f0*/  @P0 LOP3.LUT R252, R8, 0x6, R5, 0xf8, !PT ;  /* 0x0000000608fc0812 */ /* 0x000fe200078ef805 */
[----:B------:R-:W-:-:S04]  /*3200*/  VIADD R5, R218, 0x60 ;  /* 0x00000060da057836 */ /* 0x000fc80000000000 */
[----:B------:R-:W-:-:S05]  /*3210*/  IMAD.IADD R5, R207, 0x1, R5 ;  /* 0x00000001cf057824 */ /* 0x000fca00078e0205 */
[----:B------:R-:W-:-:S05]  /*3220*/  IADD3 R234, R207, R5, RZ ;  /* 0x00000005cfea7210 */ /* 0x000fca0007ffe0ff */
[----:B------:R-:W-:-:S04]  /*3230*/  IMAD.IADD R233, R207, 0x1, R234 ;  /* 0x00000001cfe97824 */ /* 0x000fc800078e02ea */
[----:B------:R-:W-:-:S04]  /*3240*/  IMAD.IADD R232, R207, 0x1, R233 ;  /* 0x00000001cfe87824 */ /* 0x000fc800078e02e9 */
[C---:B------:R-:W-:Y:S01]  /*3250*/  IMAD.IADD R240, R207.reuse, 0x1, R232 ;  /* 0x00000001cff07824 */ /* 0x040fe200078e02e8 */
[----:B----4-:R-:W-:Y:S01]  /*3260*/  IADD3 R228, P6, P5, R0, R2, R32 ;  /* 0x0000000200e47210 */ /* 0x010fe20007dde020 */
[----:B-1----:R-:W-:Y:S01]  /*3270*/  VIADD R2, R196, 0x2000 ;  /* 0x00002000c4027836 */ /* 0x002fe20000000000 */
[----:B------:R-:W-:Y:S02]  /*3280*/  SHF.R.S32.HI R0, RZ, 0x1f, R0 ;  /* 0x0000001fff007819 */ /* 0x000fe40000011400 */
[----:B------:R-:W-:Y:S02]  /*3290*/  CS2R R32, SRZ ;  /* 0x0000000000207805 */ /* 0x000fe4000001ff00 */
[----:B------:R-:W-:Y:S01]  /*32a0*/  R2P PR, R4, 0x6 ;  /* 0x0000000604007804 */ /* 0x000fe20000000000 */
[----:B------:R-:W-:Y:S01]  /*32b0*/  VIADD R4, R218, 0x40 ;  /* 0x00000040da047836 */ /* 0x000fe20000000000 */
[----:B------:R-:W-:Y:S01]  /*32c0*/  IADD3.X R251, R0, R3, R9, P6, P5 ;  /* 0x0000000300fb7210 */ /* 0x000fe200037ea409 */
[----:B------:R-:W-:Y:S01]  /*32d0*/  VIADD R3, R218, 0x20 ;  /* 0x00000020da037836 */ /* 0x000fe20000000000 */
[----:B------:R-:W-:Y:S01]  /*32e0*/  SEL R2, R2, R196, !P3 ;  /* 0x000000c402027207 */ /* 0x000fe20005800000 */
[----:B------:R-:W-:Y:S01]  /*32f0*/  IMAD.IADD R4, R207, 0x1, R4 ;  /* 0x00000001cf047824 */ /* 0x000fe200078e0204 */
[----:B------:R-:W-:Y:S01]  /*3300*/  SEL R193, R193, 0xffffffe0, !P1 ;  /* 0xffffffe0c1c17807 */ /* 0x000fe20004800000 */
[----:B------:R-:W-:Y:S01]  /*3310*/  IMAD.IADD R3, R207, 0x1, R3 ;  /* 0x00000001cf037824 */ /* 0x000fe200078e0203 */
[----:B------:R-:W-:Y:S01]  /*3320*/  SEL R189, R189, 0xffffffc0, !P2 ;  /* 0xffffffc0bdbd7807 */ /* 0x000fe20005000000 */
[----:B------:R-:W-:Y:S01]  /*3330*/  VIADD R0, R199, 0x2000 ;  /* 0x00002000c7007836 */ /* 0x000fe20000000000 */
[----:B------:R-:W-:Y:S01]  /*3340*/  LEA R184, R2, UR5, 0x1 ;  /* 0x0000000502b87c11 */ /* 0x000fe2000f8e08ff */
[----:B------:R-:W-:-:S02]  /*3350*/  IMAD.IADD R237, R207, 0x1, R4 ;  /* 0x00000001cfed7824 */ /* 0x000fc400078e0204 */
[C---:B------:R-:W-:Y:S01]  /*3360*/  IMAD.IADD R231, R207.reuse, 0x1, R3 ;  /* 0x00000001cfe77824 */ /* 0x040fe200078e0203 */
[----:B------:R-:W-:Y:S01]  /*3370*/  SEL R0, R0, R199, !P3 ;  /* 0x000000c700007207 */ /* 0x000fe20005800000 */
[C---:B------:R-:W-:Y:S02]  /*3380*/  IMAD.IADD R236, R207.reuse, 0x1, R237 ;  /* 0x00000001cfec7824 */ /* 0x040fe400078e02ed */
[C---:B------:R-:W-:Y:S01]  /*3390*/  IMAD.IADD R230, R207.reuse, 0x1, R231 ;  /* 0x00000001cfe67824 */ /* 0x040fe200078e02e7 */
[----:B------:R-:W-:Y:S01]  /*33a0*/  LEA R187, R0, UR5, 0x1 ;  /* 0x0000000500bb7c11 */ /* 0x000fe2000f8e08ff */
[----:B------:R-:W-:Y:S02]  /*33b0*/  IMAD.IADD R195, R194, 0x1, R193 ;  /* 0x00000001c2c37824 */ /* 0x000fe400078e02c1 */
[C---:B------:R-:W-:Y:S02]  /*33c0*/  IMAD.IADD R235, R207.reuse, 0x1, R236 ;  /* 0x00000001cfeb7824 */ /* 0x040fe400078e02ec */
[----:B------:R-:W-:Y:S01]  /*33d0*/  IMAD.IADD R227, R207, 0x1, R230 ;  /* 0x00000001cfe37824 */ /* 0x000fe200078e02e6 */
[----:B------:R-:W-:Y:S01]  /*33e0*/  IADD3 R198, R189, R195, RZ ;  /* 0x000000c3bdc67210 */ /* 0x000fe20007ffe0ff */
[----:B--2---:R-:W-:-:S02]  /*33f0*/  VIADD R3, R246, 0x9e3779b9 ;  /* 0x9e3779b9f6037836 */ /* 0x004fc40000000000 */
[C---:B------:R-:W-:Y:S02]  /*3400*/  VIADD R2, R247.reuse, 0xbb67ae85 ;  /* 0xbb67ae85f7027836 */ /* 0x040fe40000000000 */
[C---:B------:R-:W-:Y:S02]  /*3410*/  VIADD R0, R246.reuse, 0x3c6ef372 ;  /* 0x3c6ef372f6007836 */ /* 0x040fe40000000000 */
[C---:B------:R-:W-:Y:S02]  /*3420*/  VIADD R3, R247.reuse, 0x76cf5d0a ;  /* 0x76cf5d0af7037836 */ /* 0x040fe40000000000 */
[C---:B------:R-:W-:Y:S02]  /*3430*/  VIADD R2, R246.reuse, 0xdaa66d2b ;  /* 0xdaa66d2bf6027836 */ /* 0x040fe40000000000 */
[----:B------:R-:W-:Y:S02]  /*3440*/  VIADD R0, R247, 0x32370b8f ;  /* 0x32370b8ff7007836 */ /* 0x000fe40000000000 */
[----:B------:R-:W-:-:S02]  /*3450*/  VIADD R3, R246, 0x78dde6e4 ;  /* 0x78dde6e4f6037836 */ /* 0x000fc40000000000 */
[----:B------:R-:W-:Y:S02]  /*3460*/  VIADD R2, R247, 0xed9eba14 ;  /* 0xed9eba14f7027836 */ /* 0x000fe40000000000 */
[----:B------:R-:W-:Y:S02]  /*3470*/  VIADD R0, R246, 0x1715609d ;  /* 0x1715609df6007836 */ /* 0x000fe40000000000 */
[C---:B------:R-:W-:Y:S02]  /*3480*/  IMAD.IADD R239, R207.reuse, 0x1, R235 ;  /* 0x00000001cfef7824 */ /* 0x040fe400078e02eb */
[----:B------:R-:W-:Y:S02]  /*3490*/  IMAD.IADD R238, R207, 0x1, R227 ;  /* 0x00000001cfee7824 */ /* 0x000fe400078e02e3 */
[----:B------:R-:W-:Y:S02]  /*34a0*/  IMAD.IADD R197, R194, 0x1, R189 ;  /* 0x00000001c2c57824 */ /* 0x000fe400078e02bd */
[----:B------:R-:W-:-:S02]  /*34b0*/  VIADD R3, R247, 0xa9066899 ;  /* 0xa9066899f7037836 */ /* 0x000fc40000000000 */
[----:B------:R-:W-:Y:S02]  /*34c0*/  VIADD R2, R246, 0xb54cda56 ;  /* 0xb54cda56f6027836 */ /* 0x000fe40000000000 */
[----:B------:R-:W-:Y:S02]  /*34d0*/  VIADD R0, R247, 0x646e171e ;  /* 0x646e171ef7007836 */ /* 0x000fe40000000000 */
[----:B---3--:R-:W-:-:S07]  /*34e0*/  IMAD.WIDE.U32 R228, R228, -0x2daee0ad, RZ ;  /* 0xd2511f53e4e47825 */ /* 0x008fce00078e00ff */
.L_x_757:
[----:B------:R-:W0:Y:S01]  /*34f0*/  LDGDEPBAR ;  /* 0x00000000000079af */ /* 0x000e220000000000 */
[C---:B------:R-:W-:Y:S01]  /*3500*/  IMAD.IADD R0, R187.reuse, 0x1, R193 ;  /* 0x00000001bb007824 */ /* 0x040fe200078e02c1 */
[----:B-----5:R-:W-:Y:S01]  /*3510*/  FSETP.NEU.FTZ.AND P1, PT, R216, -INF , PT ;  /* 0xff800000d800780b */ /* 0x020fe20003f3d000 */
[--C-:B------:R-:W-:Y:S05]  /*3520*/  IMAD.IADD R2, R187, 0x1, R189.reuse ;  /* 0x00000001bb027824 */ /* 0x100fea00078e02bd */
[----:B------:R-:W2:Y:S01]  /*3530*/  LDL R174, [R1+0x8] ;  /* 0x0000080001ae7983 */ /* 0x000ea20000100800 */
[----:B------:R-:W-:Y:S01]  /*3540*/  IMAD.IADD R3, R0, 0x1, R189 ;  /* 0x0000000100037824 */ /* 0x000fe200078e02bd */
[----:B------:R-:W-:Y:S01]  /*3550*/  FSETP.NEU.FTZ.AND P2, PT, R217, -INF , PT ;  /* 0xff800000d900780b */ /* 0x000fe20003f5d000 */
[----:B------:R-:W1:Y:S01]  /*3560*/  S2R R172, SR_TID.X ;  /* 0x0000000000ac7919 */ /* 0x000e620000002100 */
[----:B------:R-:W3:Y:S01]  /*3570*/  S2R R173, SR_TID.X ;  /* 0x0000000000ad7919 */ /* 0x000ee20000002100 */
[----:B------:R-:W-:Y:S04]  /*3580*/  DEPBAR.LE SB0, 0x0 ;  /* 0x000080000000791a */ /* 0x000fe80000000000 */
[----:B------:R-:W-:Y:S01]  /*3590*/  BAR.SYNC.DEFER_BLOCKING 0x0 ;  /* 0x0000000000007b1d */ /* 0x000fe20000010000 */
[----:B-1----:R-:W-:Y:S04]  /*35a0*/  SHF.R.S32.HI R172, RZ, 0x1f, R172 ;  /* 0x0000001fffac7819 */ /* 0x002fe800000114ac */
[----:B---3--:R-:W-:Y:S01]  /*35b0*/  LEA.HI R172, R172, R173, RZ, 0x7 ;  /* 0x000000adacac7211 */ /* 0x008fe200078f38ff */
[----:B------:R-:W-:Y:S03]  /*35c0*/  VIADD R173, R246, 0x9e3779b9 ;  /* 0x9e3779b9f6ad7836 */ /* 0x000fe60000000000 */
[----:B------:R-:W-:Y:S01]  /*35d0*/  SHF.R.S32.HI R172, RZ, 0x7, R172 ;  /* 0x00000007ffac7819 */ /* 0x000fe200000114ac */
[----:B------:R-:W-:Y:S08]  /*35e0*/  LDSM.16.M88.4 R16, [R187] ;  /* 0x00000000bb10783b */ /* 0x000ff00000000200 */
[----:B------:R-:W1:Y:S08]  /*35f0*/  LDSM.16.M88.4 R8, [R190+0xc000] ;  /* 0x00c00000be08783b */ /* 0x000e700000000200 */
[----:B------:R-:W3:Y:S08]  /*3600*/  LDSM.16.M88.4 R52, [R190+0xc800] ;  /* 0x00c80000be34783b */ /* 0x000ef00000000200 */
[----:B------:R-:W-:Y:S08]  /*3610*/  LDSM.16.M88.4 R56, [R0] ;  /* 0x000000000038783b */ /* 0x000ff00000000200 */
[----:B------:R-:W4:Y:S08]  /*3620*/  LDSM.16.M88.4 R60, [R191+0xc000] ;  /* 0x00c00000bf3c783b */ /* 0x000f300000000200 */
[----:B------:R-:W4:Y:S01]  /*3630*/  LDSM.16.M88.4 R64, [R191+0xc800] ;  /* 0x00c80000bf40783b */ /* 0x000f220000000200 */
[C---:B-1----:R-:W-:Y:S07]  /*3640*/  HMMA.16816.F32 R4, R16.reuse, R8, RZ ;  /* 0x000000081004723c */ /* 0x042fee00000018ff */
[----:B------:R-:W-:Y:S01]  /*3650*/  LDSM.16.M88.4 R100, [R188+0xc000] ;  /* 0x00c00000bc64783b */ /* 0x000fe20000000200 */
[C---:B------:R-:W-:Y:S07]  /*3660*/  HMMA.16816.F32 R8, R16.reuse, R10, RZ ;  /* 0x0000000a1008723c */ /* 0x040fee00000018ff */
[----:B------:R-:W-:Y:S01]  /*3670*/  LDSM.16.M88.4 R104, [R188+0xe800] ;  /* 0x00e80000bc68783b */ /* 0x000fe20000000200 */
[C---:B---3--:R-:W-:Y:S06]  /*3680*/  HMMA.16816.F32 R12, R16.reuse, R52, RZ ;  /* 0x00000034100c723c */ /* 0x048fec00000018ff */
[----:B------:R-:W-:Y:S01]  /*3690*/  HMMA.16816.F32 R16, R16, R54, RZ ;  /* 0x000000361010723c */ /* 0x000fe200000018ff */
[----:B------:R-:W1:Y:S05]  /*36a0*/  LDSM.16.M88.4 R52, [R2] ;  /* 0x000000000234783b */ /* 0x000e6a0000000200 */
[C---:B----4-:R-:W-:Y:S06]  /*36b0*/  HMMA.16816.F32 R4, R56.reuse, R60, R4 ;  /* 0x0000003c3804723c */ /* 0x050fec0000001804 */
[C---:B------:R-:W-:Y:S01]  /*36c0*/  HMMA.16816.F32 R8, R56.reuse, R62, R8 ;  /* 0x0000003e3808723c */ /* 0x040fe20000001808 */
[----:B------:R-:W3:Y:S05]  /*36d0*/  LDSM.16.M88.4 R60, [R188+0xc800] ;  /* 0x00c80000bc3c783b */ /* 0x000eea0000000200 */
[C---:B------:R-:W-:Y:S06]  /*36e0*/  HMMA.16816.F32 R12, R56.reuse, R64, R12 ;  /* 0x00000040380c723c */ /* 0x040fec000000180c */
[----:B------:R-:W-:Y:S01]  /*36f0*/  HMMA.16816.F32 R16, R56, R66, R16 ;  /* 0x000000423810723c */ /* 0x000fe20000001810 */
[----:B------:R-:W-:Y:S08]  /*3700*/  LDSM.16.M88.4 R56, [R3] ;  /* 0x000000000338783b */ /* 0x000ff00000000200 */
[----:B------:R-:W4:Y:S01]  /*3710*/  LDSM.16.M88.4 R64, [R192+0xc000] ;  /* 0x00c00000c040783b */ /* 0x000f220000000200 */
[C---:B-1----:R-:W-:Y:S06]  /*3720*/  HMMA.16816.F32 R4, R52.reuse, R100, R4 ;  /* 0x000000643404723c */ /* 0x042fec0000001804 */
[C---:B------:R-:W-:Y:S01]  /*3730*/  HMMA.16816.F32 R8, R52.reuse, R102, R8 ;  /* 0x000000663408723c */ /* 0x040fe20000001808 */
[----:B------:R-:W-:Y:S05]  /*3740*/  LDSM.16.M88.4 R100, [R190+0xe000] ;  /* 0x00e00000be64783b */ /* 0x000fea0000000200 */
[C---:B---3--:R-:W-:Y:S06]  /*3750*/  HMMA.16816.F32 R12, R52.reuse, R60, R12 ;  /* 0x0000003c340c723c */ /* 0x048fec000000180c */
[----:B------:R-:W-:Y:S01]  /*3760*/  HMMA.16816.F32 R16, R52, R62, R16 ;  /* 0x0000003e3410723c */ /* 0x000fe20000001810 */
[----:B------:R-:W1:Y:S08]  /*3770*/  LDSM.16.M88.4 R52, [R192+0xc800] ;  /* 0x00c80000c034783b */ /* 0x000e700000000200 */
[----:B------:R-:W3:Y:S01]  /*3780*/  LDSM.16.M88.4 R60, [R187+0x2000] ;  /* 0x00200000bb3c783b */ /* 0x000ee20000000200 */
[C---:B----4-:R-:W-:Y:S06]  /*3790*/  HMMA.16816.F32 R4, R56.reuse, R64, R4 ;  /* 0x000000403804723c */ /* 0x050fec0000001804 */
[C---:B------:R-:W-:Y:S01]  /*37a0*/  HMMA.16816.F32 R8, R56.reuse, R66, R8 ;  /* 0x000000423808723c */ /* 0x040fe20000001808 */
[----:B------:R-:W4:Y:S05]  /*37b0*/  LDSM.16.M88.4 R64, [R190+0xe800] ;  /* 0x00e80000be40783b */ /* 0x000f2a0000000200 */
[C---:B-1----:R-:W-:Y:S06]  /*37c0*/  HMMA.16816.F32 R12, R56.reuse, R52, R12 ;  /* 0x00000034380c723c */ /* 0x042fec000000180c */
[----:B------:R-:W-:Y:S01]  /*37d0*/  HMMA.16816.F32 R16, R56, R54, R16 ;  /* 0x000000363810723c */ /* 0x000fe20000001810 */
[----:B------:R1:W-:Y:S05]  /*37e0*/  LDSM.16.M88.4 R52, [R0+0x2000] ;  /* 0x002000000034783b */ /* 0x0003ea0000000200 */
[C---:B---3--:R-:W-:Y:S03]  /*37f0*/  HMMA.16816.F32 R4, R60.reuse, R100, R4 ;  /* 0x000000643c04723c */ /* 0x048fe60000001804 */
[----:B------:R-:W3:Y:S03]  /*3800*/  LDSM.16.M88.4 R56, [R191+0xe000] ;  /* 0x00e00000bf38783b */ /* 0x000ee60000000200 */
[C---:B------:R-:W-:Y:S05]  /*3810*/  HMMA.16816.F32 R8, R60.reuse, R102, R8 ;  /* 0x000000663c08723c */ /* 0x040fea0000001808 */
[----:B------:R-:W3:Y:S01]  /*3820*/  LDSM.16.M88.4 R100, [R191+0xe800] ;  /* 0x00e80000bf64783b */ /* 0x000ee20000000200 */
[C---:B----4-:R-:W-:Y:S06]  /*3830*/  HMMA.16816.F32 R12, R60.reuse, R64, R12 ;  /* 0x000000403c0c723c */ /* 0x050fec000000180c */
[----:B------:R-:W-:Y:S01]  /*3840*/  HMMA.16816.F32 R16, R60, R66, R16 ;  /* 0x000000423c10723c */ /* 0x000fe20000001810 */
[----:B------:R-:W-:Y:S04]  /*3850*/  LDSM.16.M88.4 R60, [R2+0x2000] ;  /* 0x00200000023c783b */ /* 0x000fe80000000200 */
[----:B-1----:R-:W-:Y:S02]  /*3860*/  IMAD R0, R248, 0x2, R172 ;  /* 0x00000002f8007824 */ /* 0x002fe400078e02ac */
[----:B------:R-:W-:Y:S02]  /*3870*/  VIADD R172, R247, 0xbb67ae85 ;  /* 0xbb67ae85f7ac7836 */ /* 0x000fe40000000000 */
[----:B------:R-:W1:Y:S01]  /*3880*/  LDSM.16.M88.4 R64, [R188+0xe000] ;  /* 0x00e00000bc40783b */ /* 0x000e620000000200 */
[C---:B---3--:R-:W-:Y:S06]  /*3890*/  HMMA.16816.F32 R4, R52.reuse, R56, R4 ;  /* 0x000000383404723c */ /* 0x048fec0000001804 */
[C---:B------:R-:W-:Y:S01]  /*38a0*/  HMMA.16816.F32 R8, R52.reuse, R58, R8 ;  /* 0x0000003a3408723c */ /* 0x040fe20000001808 */
[----:B------:R-:W-:Y:S05]  /*38b0*/  LDSM.16.M88.4 R56, [R192+0xe000] ;  /* 0x00e00000c038783b */ /* 0x000fea0000000200 */
[C---:B------:R-:W-:Y:S06]  /*38c0*/  HMMA.16816.F32 R12, R52.reuse, R100, R12 ;  /* 0x00000064340c723c */ /* 0x040fec000000180c */
[----:B------:R-:W-:Y:S01]  /*38d0*/  HMMA.16816.F32 R16, R52, R102, R16 ;  /* 0x000000663410723c */ /* 0x000fe20000001810 */
[----:B------:R3:W4:Y:S05]  /*38e0*/  LDSM.16.M88.4 R52, [R3+0x2000] ;  /* 0x002000000334783b */ /* 0x00072a0000000200 */
[C---:B-1----:R-:W-:Y:S05]  /*38f0*/  HMMA.16816.F32 R4, R60.reuse, R64, R4 ;  /* 0x000000403c04723c */ /* 0x042fea0000001804 */
[----:B------:R-:W-:Y:S01]  /*3900*/  VIADD R103, R246, 0xdaa66d2b ;  /* 0xdaa66d2bf6677836 */ /* 0x000fe20000000000 */
[C---:B------:R-:W-:Y:S05]  /*3910*/  HMMA.16816.F32 R8, R60.reuse, R66, R8 ;  /* 0x000000423c08723c */ /* 0x040fea0000001808 */
[----:B--2---:R-:W-:Y:S01]  /*3920*/  IMAD R64, R204, 0x4, R174 ;  /* 0x00000004cc407824 */ /* 0x004fe200078e02ae */
[C---:B------:R-:W-:Y:S05]  /*3930*/  HMMA.16816.F32 R12, R60.reuse, R104, R12 ;  /* 0x000000683c0c723c */ /* 0x040fea000000180c */
[----:B------:R-:W-:Y:S01]  /*3940*/  IMAD.WIDE.U32 R64, R64, -0x326172a9, RZ ;  /* 0xcd9e8d5740407825 */ /* 0x000fe200078e00ff */
[----:B------:R-:W-:Y:S05]  /*3950*/  HMMA.16816.F32 R16, R60, R106, R16 ;  /* 0x0000006a3c10723c */ /* 0x000fea0000001810 */
[----:B------:R-:W-:Y:S01]  /*3960*/  LOP3.LUT R2, R65, R251, R246, 0x96, !PT ;  /* 0x000000fb41027212 */ /* 0x000fe200078e96f6 */
[----:B------:R-:W-:Y:S01]  /*3970*/  VIADD R102, R247, 0x32370b8f ;  /* 0x32370b8ff7667836 */ /* 0x000fe20000000000 */
[----:B------:R-:W-:Y:S01]  /*3980*/  LOP3.LUT R60, R229, R247, R0, 0x96, !PT ;  /* 0x000000f7e53c7212 */ /* 0x000fe200078e9600 */
[----:B------:R-:W-:Y:S03]  /*3990*/  @P0 IMAD R0, R248, 0x40, R252 ;  /* 0x00000040f8000824 */ /* 0x000fe600078e02fc */
[----:B---3--:R-:W-:Y:S02]  /*39a0*/  IMAD.WIDE.U32 R2, R2, -0x2daee0ad, RZ ;  /* 0xd2511f5302027825 */ /* 0x008fe400078e00ff */
[-C--:B------:R-:W-:Y:S02]  /*39b0*/  @P0 ISETP.GE.AND P5, PT, R0, R205.reuse, PT ;  /* 0x000000cd0000020c */ /* 0x080fe40003fa6270 */
[----:B------:R-:W-:Y:S01]  /*39c0*/  IMAD.WIDE.U32 R60, R60, -0x326172a9, RZ ;  /* 0xcd9e8d573c3c7825 */ /* 0x000fe200078e00ff */
[C---:B----4-:R-:W-:Y:S05]  /*39d0*/  HMMA.16816.F32 R4, R52.reuse, R56, R4 ;  /* 0x000000383404723c */ /* 0x050fea0000001804 */
[----:B------:R-:W-:Y:S01]  /*39e0*/  LOP3.LUT R64, R61, R64, R173, 0x96, !PT ;  /* 0x000000403d407212 */ /* 0x000fe200078e96ad */
[C---:B------:R-:W-:Y:S05]  /*39f0*/  HMMA.16816.F32 R8, R52.reuse, R58, R8 ;  /* 0x0000003a3408723c */ /* 0x040fea0000001808 */
[----:B------:R-:W-:Y:S01]  /*3a00*/  LOP3.LUT R56, R3, R228, R172, 0x96, !PT ;  /* 0x000000e403387212 */ /* 0x000fe200078e96ac */
[----:B------:R-:W-:Y:S02]  /*3a10*/  @P0 VIADD R3, R0, 0x1 ;  /* 0x0000000100030836 */ /* 0x000fe40000000000 */
[----:B------:R-:W-:Y:S03]  /*3a20*/  VIADD R172, R246, 0x3c6ef372 ;  /* 0x3c6ef372f6ac7836 */ /* 0x000fe60000000000 */
[-C--:B------:R-:W-:Y:S01]  /*3a30*/  @P0 ISETP.GE.AND P3, PT, R3, R205.reuse, PT ;  /* 0x000000cd0300020c */ /* 0x080fe20003f66270 */
[----:B------:R-:W-:Y:S01]  /*3a40*/  FMUL.FTZ R3, R216, 1.4426950216293334961 ;  /* 0x3fb8aa3bd8037820 */ /* 0x000fe20000410000 */
[----:B------:R-:W-:Y:S04]  /*3a50*/  IMAD.WIDE.U32 R56, R56, -0x326172a9, RZ ;  /* 0xcd9e8d5738387825 */ /* 0x000fe800078e00ff */
[----:B------:R-:W-:Y:S01]  /*3a60*/  FSEL R3, R3, RZ, P1 ;  /* 0x000000ff03037208 */ /* 0x000fe20000800000 */
[----:B------:R-:W-:Y:S01]  /*3a70*/  IMAD.WIDE.U32 R64, R64, -0x2daee0ad, RZ ;  /* 0xd2511f5340407825 */ /* 0x000fe200078e00ff */
[----:B------:R-:W-:Y:S02]  /*3a80*/  @P0 FSEL R4, R4, -INF , !P5 ;  /* 0xff80000004040808 */ /* 0x000fe40006800000 */
[----:B------:R-:W-:Y:S01]  /*3a90*/  LOP3.LUT R66, R57, R60, R172, 0x96, !PT ;  /* 0x0000003c39427212 */ /* 0x000fe200078e96ac */
[----:B------:R-:W-:Y:S01]  /*3aa0*/  VIADD R173, R247, 0x76cf5d0a ;  /* 0x76cf5d0af7ad7836 */ /* 0x000fe20000000000 */
[----:B------:R-:W-:Y:S01]  /*3ab0*/  @P0 FSEL R5, R5, -INF , !P3 ;  /* 0xff80000005050808 */ /* 0x000fe20005800000 */
[----:B------:R-:W1:Y:S01]  /*3ac0*/  LDSM.16.M88.4 R60, [R192+0xe800] ;  /* 0x00e80000c03c783b */ /* 0x000e620000000200 */
[----:B------:R-:W-:Y:S01]  /*3ad0*/  @P0 FSEL R6, R6, -INF , !P5 ;  /* 0xff80000006060808 */ /* 0x000fe20006800000 */
[----:B------:R-:W-:Y:S01]  /*3ae0*/  FFMA.FTZ R4, R4, UR7, -R3 ;  /* 0x0000000704047c23 */ /* 0x000fe20008010803 */
[----:B------:R-:W-:Y:S01]  /*3af0*/  LOP3.LUT R100, R65, R2, R173, 0x96, !PT ;  /* 0x0000000241647212 */ /* 0x000fe200078e96ad */
[----:B------:R-:W-:Y:S01]  /*3b00*/  @P0 VIADD R2, R0, 0x8 ;  /* 0x0000000800020836 */ /* 0x000fe20000000000 */
[----:B------:R-:W-:Y:S01]  /*3b10*/  @P0 FSEL R7, R7, -INF , !P3 ;  /* 0xff80000007070808 */ /* 0x000fe20005800000 */
[----:B------:R2:W3:Y:S01]  /*3b20*/  MUFU.EX2 R104, R4 ;  /* 0x0000000400687308 */ /* 0x0004e20000000800 */
[----:B------:R-:W-:Y:S01]  /*3b30*/  FFMA.FTZ R5, R5, UR7, -R3 ;  /* 0x0000000705057c23 */ /* 0x000fe20008010803 */
[----:B------:R-:W-:Y:S01]  /*3b40*/  IMAD.WIDE.U32 R100, R100, -0x326172a9, RZ ;  /* 0xcd9e8d5764647825 */ /* 0x000fe200078e00ff */
[-C--:B------:R-:W-:Y:S03]  /*3b50*/  @P0 ISETP.GE.AND P1, PT, R2, R205.reuse, PT ;  /* 0x000000cd0200020c */ /* 0x080fe60003f26270 */
[----:B------:R-:W-:Y:S01]  /*3b60*/  FMUL.FTZ R2, R217, 1.4426950216293334961 ;  /* 0x3fb8aa3bd9027820 */ /* 0x000fe20000410000 */
[----:B------:R-:W-:Y:S01]  /*3b70*/  IMAD.WIDE.U32 R66, R66, -0x2daee0ad, RZ ;  /* 0xd2511f5342427825 */ /* 0x000fe200078e00ff */
[----:B------:R-:W-:Y:S02]  /*3b80*/  LOP3.LUT R56, R101, R56, R103, 0x96, !PT ;  /* 0x0000003865387212 */ /* 0x000fe400078e9667 */
[----:B------:R4:W-:Y:S01]  /*3b90*/  MUFU.EX2 R101, R5 ;  /* 0x0000000500657308 */ /* 0x0009e20000000800 */
[----:B------:R-:W-:Y:S01]  /*3ba0*/  FSEL R2, R2, RZ, P2 ;  /* 0x000000ff02027208 */ /* 0x000fe20001000000 */
[----:B------:R-:W-:Y:S01]  /*3bb0*/  @P0 VIADD R57, R0, 0x9 ;  /* 0x0000000900390836 */ /* 0x000fe20000000000 */
[----:B------:R-:W-:Y:S01]  /*3bc0*/  LOP3.LUT R64, R67, R64, R102, 0x96, !PT ;  /* 0x0000004043407212 */ /* 0x000fe200078e9666 */
[----:B------:R-:W-:Y:S01]  /*3bd0*/  VIADD R102, R247, 0xed9eba14 ;  /* 0xed9eba14f7667836 */ /* 0x000fe20000000000 */
[----:B------:R-:W-:Y:S01]  /*3be0*/  @P0 FSEL R8, R8, -INF , !P1 ;  /* 0xff80000008080808 */ /* 0x000fe20004800000 */
[--C-:B------:R-:W-:Y:S01]  /*3bf0*/  FFMA.FTZ R6, R6, UR7, -R2.reuse ;  /* 0x0000000706067c23 */ /* 0x100fe20008010802 */
[-C--:B------:R-:W-:Y:S01]  /*3c00*/  @P0 ISETP.GE.AND P4, PT, R57, R205.reuse, PT ;  /* 0x000000cd3900020c */ /* 0x080fe20003f86270 */
[----:B--2---:R-:W-:Y:S02]  /*3c10*/  @P0 VIADD R4, R0, 0x10 ;  /* 0x0000001000040836 */ /* 0x004fe40000000000 */
[----:B------:R-:W-:Y:S01]  /*3c20*/  FFMA.FTZ R7, R7, UR7, -R2 ;  /* 0x0000000707077c23 */ /* 0x000fe20008010802 */
[----:B------:R2:W-:Y:S01]  /*3c30*/  MUFU.EX2 R106, R6 ;  /* 0x00000006006a7308 */ /* 0x0005e20000000800 */
[----:B------:R-:W-:Y:S04]  /*3c40*/  IMAD.WIDE.U32 R56, R56, -0x2daee0ad, RZ ;  /* 0xd2511f5338387825 */ /* 0x000fe800078e00ff */
[----:B------:R-:W-:Y:S01]  /*3c50*/  FFMA.FTZ R8, R8, UR7, -R3 ;  /* 0x0000000708087c23 */ /* 0x000fe20008010803 */
[-C--:B------:R-:W-:Y:S01]  /*3c60*/  @P0 ISETP.GE.AND P2, PT, R4, R205.reuse, PT ;  /* 0x000000cd0400020c */ /* 0x080fe20003f46270 */
[----:B------:R-:W-:Y:S01]  /*3c70*/  VIADD R103, R246, 0x78dde6e4 ;  /* 0x78dde6e4f6677836 */ /* 0x000fe20000000000 */
[----:B------:R-:W-:Y:S01]  /*3c80*/  LOP3.LUT R58, R57, R66, R102, 0x96, !PT ;  /* 0x00000042393a7212 */ /* 0x000fe200078e9666 */
[----:B----4-:R-:W-:Y:S01]  /*3c90*/  IMAD.WIDE.U32 R4, R64, -0x326172a9, RZ ;  /* 0xcd9e8d5740047825 */ /* 0x010fe200078e00ff */
[----:B------:R4:W3:Y:S02]  /*3ca0*/  MUFU.EX2 R105, R7 ;  /* 0x0000000700697308 */ /* 0x0008e40000000800 */
[----:B------:R-:W-:Y:S01]  /*3cb0*/  @P0 FSEL R10, R10, -INF , !P1 ;  /* 0xff8000000a0a0808 */ /* 0x000fe20004800000 */
[----:B------:R-:W-:Y:S01]  /*3cc0*/  @P0 VIADD R57, R0, 0x11 ;  /* 0x0000001100390836 */ /* 0x000fe20000000000 */
[----:B------:R-:W-:Y:S01]  /*3cd0*/  LOP3.LUT R5, R5, R100, R103, 0x96, !PT ;  /* 0x0000006405057212 */ /* 0x000fe200078e9667 */
[----:B------:R-:W-:Y:S01]  /*3ce0*/  IMAD.WIDE.U32 R58, R58, -0x326172a9, RZ ;  /* 0xcd9e8d573a3a7825 */ /* 0x000fe200078e00ff */
[----:B------:R-:W-:Y:S01]  /*3cf0*/  @P0 FSEL R9, R9, -INF , !P4 ;  /* 0xff80000009090808 */ /* 0x000fe20006000000 */
[C---:B-1----:R-:W-:Y:S03]  /*3d00*/  HMMA.16816.F32 R12, R52.reuse, R60, R12 ;  /* 0x0000003c340c723c */ /* 0x042fe6000000180c */
[----:B------:R1:W-:Y:S01]  /*3d10*/  MUFU.EX2 R100, R8 ;  /* 0x0000000800647308 */ /* 0x0003e20000000800 */
[----:B------:R-:W-:Y:S01]  /*3d20*/  VIADD R102, R246, 0x1715609d ;  /* 0x1715609df6667836 */ /* 0x000fe20000000000 */
[-C--:B------:R-:W-:Y:S01]  /*3d30*/  @P0 ISETP.GE.AND P6, PT, R57, R205.reuse, PT ;  /* 0x000000cd3900020c */ /* 0x080fe20003fc6270 */
[----:B--2---:R-:W-:Y:S01]  /*3d40*/  @P0 VIADD R6, R0, 0x18 ;  /* 0x0000001800060836 */ /* 0x004fe20000000000 */
[----:B------:R-:W-:Y:S04]  /*3d50*/  HMMA.16816.F32 R16, R52, R62, R16 ;  /* 0x0000003e3410723c */ /* 0x000fe80000001810 */
[-C--:B------:R-:W-:Y:S01]  /*3d60*/  @P0 ISETP.GE.AND P3, PT, R6, R205.reuse, PT ;  /* 0x000000cd0600020c */ /* 0x080fe20003f66270 */
[--C-:B------:R-:W-:Y:S01]  /*3d70*/  FFMA.FTZ R9, R9, UR7, -R3.reuse ;  /* 0x0000000709097c23 */ /* 0x100fe20008010803 */
[----:B------:R-:W-:Y:S01]  /*3d80*/  LOP3.LUT R57, R59, R4, R102, 0x96, !PT ;  /* 0x000000043b397212 */ /* 0x000fe200078e9666 */
[----:B------:R-:W-:Y:S04]  /*3d90*/  VIADD R102, R247, 0xa9066899 ;  /* 0xa9066899f7667836 */ /* 0x000fe80000000000 */
[----:B------:R-:W-:Y:S01]  /*3da0*/  FFMA.FTZ R10, R10, UR7, -R2 ;  /* 0x000000070a0a7c23 */ /* 0x000fe20008010802 */
[----:B------:R2:W-:Y:S01]  /*3db0*/  MUFU.EX2 R67, R9 ;  /* 0x0000000900437308 */ /* 0x0005e20000000800 */
[----:B------:R-:W-:Y:S01]  /*3dc0*/  IMAD.WIDE.U32 R4, R5, -0x2daee0ad, RZ ;  /* 0xd2511f5305047825 */ /* 0x000fe200078e00ff */
[----:B------:R-:W-:Y:S03]  /*3dd0*/  @P0 FSEL R11, R11, -INF , !P4 ;  /* 0xff8000000b0b0808 */ /* 0x000fe60006000000 */
[----:B----4-:R-:W-:Y:S01]  /*3de0*/  IMAD.WIDE.U32 R6, R57, -0x2daee0ad, RZ ;  /* 0xd2511f5339067825 */ /* 0x010fe200078e00ff */
[----:B------:R-:W-:Y:S04]  /*3df0*/  LOP3.LUT R5, R5, R56, R102, 0x96, !PT ;  /* 0x0000003805057212 */ /* 0x000fe800078e9666 */
[----:B------:R4:W3:Y:S01]  /*3e00*/  MUFU.EX2 R66, R10 ;  /* 0x0000000a00427308 */ /* 0x0008e20000000800 */
[----:B------:R-:W-:Y:S01]  /*3e10*/  @P0 FSEL R12, R12, -INF , !P2 ;  /* 0xff8000000c0c0808 */ /* 0x000fe20005000000 */
[----:B------:R-:W-:Y:S01]  /*3e20*/  VIADD R102, R247, 0x646e171e ;  /* 0x646e171ef7667836 */ /* 0x000fe20000000000 */
[----:B------:R-:W-:Y:S01]  /*3e30*/  SHF.R.U32.HI R56, RZ, 0x18, R6 ;  /* 0x00000018ff387819 */ /* 0x000fe20000011606 */
[----:B------:R-:W-:Y:S01]  /*3e40*/  @P0 VIADD R0, R0, 0x19 ;  /* 0x0000001900000836 */ /* 0x000fe20000000000 */
[----:B------:R-:W-:Y:S01]  /*3e50*/  LOP3.LUT R61, R6, 0xffff, RZ, 0xc0, !PT ;  /* 0x0000ffff063d7812 */ /* 0x000fe200078ec0ff */
[----:B------:R-:W-:Y:S01]  /*3e60*/  VIADD R65, R246, 0xb54cda56 ;  /* 0xb54cda56f6417836 */ /* 0x000fe20000000000 */
[----:B-1----:R-:W-:Y:S01]  /*3e70*/  LOP3.LUT R8, R7, R4, R102, 0x96, !PT ;  /* 0x0000000407087212 */ /* 0x002fe200078e9666 */
[----:B------:R-:W-:Y:S01]  /*3e80*/  IMAD.WIDE.U32 R4, R5, -0x326172a9, RZ ;  /* 0xcd9e8d5705047825 */ /* 0x000fe200078e00ff */
[----:B------:R-:W-:Y:S02]  /*3e90*/  @P0 ISETP.GE.AND P5, PT, R0, R205, PT ;  /* 0x000000cd0000020c */ /* 0x000fe40003fa6270 */
[----:B------:R-:W-:Y:S01]  /*3ea0*/  SHF.R.U32.HI R59, RZ, 0x10, R6 ;  /* 0x00000010ff3b7819 */ /* 0x000fe20000011606 */
[----:B------:R-:W-:Y:S01]  /*3eb0*/  FFMA.FTZ R12, R12, UR7, -R3 ;  /* 0x000000070c0c7c23 */ /* 0x000fe20008010803 */
[----:B------:R-:W-:Y:S01]  /*3ec0*/  LOP3.LUT R0, R5, R58, R65, 0x96, !PT ;  /* 0x0000003a05007212 */ /* 0x000fe200078e9641 */
[----:B------:R-:W-:Y:S01]  /*3ed0*/  FFMA.FTZ R11, R11, UR7, -R2 ;  /* 0x000000070b0b7c23 */ /* 0x000fe20008010802 */
[----:B------:R-:W-:Y:S01]  /*3ee0*/  LOP3.LUT R57, R6, 0xff, RZ, 0xc0, !PT ;  /* 0x000000ff06397812 */ /* 0x000fe200078ec0ff */
[----:B------:R-:W-:Y:S01]  /*3ef0*/  MUFU.EX2 R62, R12 ;  /* 0x0000000c003e7308 */ /* 0x000fe20000000800 */
[----:B------:R-:W-:Y:S01]  /*3f00*/  LOP3.LUT R6, R4, 0xffff, RZ, 0xc0, !PT ;  /* 0x0000ffff04067812 */ /* 0x000fe200078ec0ff */
[----:B------:R-:W-:Y:S01]  /*3f10*/  IMAD.MOV.U32 R102, RZ, RZ, R221 ;  /* 0x000000ffff667224 */ /* 0x000fe200078e00dd */
[----:B------:R-:W-:Y:S01]  /*3f20*/  LOP3.LUT R5, R0, 0xff, RZ, 0xc0, !PT ;  /* 0x000000ff00057812 */ /* 0x000fe200078ec0ff */
[----:B------:R-:W-:Y:S01]  /*3f30*/  IMAD.MOV.U32 R103, RZ, RZ, R220 ;  /* 0x000000ffff677224 */ /* 0x000fe200078e00dc */
[----:B--2---:R-:W-:Y:S02]  /*3f40*/  LOP3.LUT R9, R4, 0xff, RZ, 0xc0, !PT ;  /* 0x000000ff04097812 */ /* 0x004fe400078ec0ff */
[--C-:B----4-:R-:W-:Y:S03]  /*3f50*/  SHF.R.U32.HI R10, RZ, 0x18, R4.reuse ;  /* 0x00000018ff0a7819 */ /* 0x110fe60000011604 */
[----:B------:R-:W-:Y:S01]  /*3f60*/  MUFU.EX2 R65, R11 ;  /* 0x0000000b00417308 */ /* 0x000fe20000000800 */
[----:B------:R-:W-:Y:S02]  /*3f70*/  SHF.R.U32.HI R7, RZ, 0x10, R4 ;  /* 0x00000010ff077819 */ /* 0x000fe40000011604 */
[----:B------:R-:W-:Y:S02]  /*3f80*/  LOP3.LUT R4, R0, 0xffff, RZ, 0xc0, !PT ;  /* 0x0000ffff00047812 */ /* 0x000fe400078ec0ff */
[----:B------:R-:W-:Y:S02]  /*3f90*/  @P0 FSEL R14, R14, -INF , !P2 ;  /* 0xff8000000e0e0808 */ /* 0x000fe40005000000 */
[----:B------:R-:W-:Y:S02]  /*3fa0*/  ISETP.LE.U32.AND P2, PT, R5, UR8, PT ;  /* 0x0000000805007c0c */ /* 0x000fe4000bf43070 */
[----:B------:R-:W-:Y:S01]  /*3fb0*/  SHF.R.U32.HI R5, RZ, 0x10, R0 ;  /* 0x00000010ff057819 */ /* 0x000fe20000011600 */
[----:B------:R-:W-:Y:S01]  /*3fc0*/  FFMA.FTZ R14, R14, UR7, -R2 ;  /* 0x000000070e0e7c23 */ /* 0x000fe20008010802 */
[----:B------:R-:W-:Y:S02]  /*3fd0*/  SHF.R.U32.HI R4, RZ, 0x8, R4 ;  /* 0x00000008ff047819 */ /* 0x000fe40000011604 */
[----:B------:R-:W-:Y:S01]  /*3fe0*/  SHF.R.U32.HI R0, RZ, 0x18, R0 ;  /* 0x00000018ff007819 */ /* 0x000fe20000011600 */
[----:B------:R-:W-:Y:S01]  /*3ff0*/  MUFU.EX2 R64, R14 ;  /* 0x0000000e00407308 */ /* 0x000fe20000000800 */
[----:B------:R-:W-:Y:S02]  /*4000*/  @P0 FSEL R16, R16, -INF , !P3 ;  /* 0xff80000010100808 */ /* 0x000fe40005800000 */
[----:B------:R-:W-:Y:S02]  /*4010*/  @P0 FSEL R13, R13, -INF , !P6 ;  /* 0xff8000000d0d0808 */ /* 0x000fe40007000000 */
[----:B------:R-:W-:Y:S01]  /*4020*/  @P0 FSEL R17, R17, -INF , !P5 ;  /* 0xff80000011110808 */ /* 0x000fe20006800000 */
[--C-:B------:R-:W-:Y:S01]  /*4030*/  FFMA.FTZ R16, R16, UR7, -R3.reuse ;  /* 0x0000000710107c23 */ /* 0x100fe20008010803 */
[----:B------:R-:W-:Y:S01]  /*4040*/  @P0 FSEL R19, R19, -INF , !P5 ;  /* 0xff80000013130808 */ /* 0x000fe20006800000 */
[--C-:B------:R-:W-:Y:S01]  /*4050*/  FFMA.FTZ R13, R13, UR7, -R3.reuse ;  /* 0x000000070d0d7c23 */ /* 0x100fe20008010803 */
[----:B------:R-:W-:Y:S01]  /*4060*/  LOP3.LUT R4, R4, 0xffff, RZ, 0xc0, !PT ;  /* 0x0000ffff04047812 */ /* 0x000fe200078ec0ff */
[----:B------:R-:W-:Y:S01]  /*4070*/  FFMA.FTZ R3, R17, UR7, -R3 ;  /* 0x0000000711037c23 */ /* 0x000fe20008010803 */
[----:B------:R-:W-:Y:S01]  /*4080*/  ISETP.LE.U32.AND P5, PT, R0, UR8, PT ;  /* 0x0000000800007c0c */ /* 0x000fe2000bfa3070 */
[----:B---3--:R-:W-:Y:S01]  /*4090*/  @!P2 FADD.FTZ R104, -R104, -RZ ;  /* 0x800000ff6868a221 */ /* 0x008fe20000010100 */
[----:B------:R-:W-:Y:S01]  /*40a0*/  @P0 FSEL R15, R15, -INF , !P6 ;  /* 0xff8000000f0f0808 */ /* 0x000fe20007000000 */
[----:B------:R-:W-:Y:S01]  /*40b0*/  MUFU.EX2 R60, R13 ;  /* 0x0000000d003c7308 */ /* 0x000fe20000000800 */
[----:B------:R-:W-:Y:S02]  /*40c0*/  ISETP.LE.U32.AND P6, PT, R4, UR8, PT ;  /* 0x0000000804007c0c */ /* 0x000fe4000bfc3070 */
[----:B------:R-:W-:Y:S01]  /*40d0*/  LOP3.LUT R4, R5, 0xff, RZ, 0xc0, !PT ;  /* 0x000000ff05047812 */ /* 0x000fe200078ec0ff */
[--C-:B------:R-:W-:Y:S01]  /*40e0*/  FFMA.FTZ R15, R15, UR7, -R2.reuse ;  /* 0x000000070f0f7c23 */ /* 0x100fe20008010802 */
[----:B------:R-:W-:Y:S02]  /*40f0*/  ISETP.LE.U32.AND P4, PT, R57, UR8, PT ;  /* 0x0000000839007c0c */ /* 0x000fe4000bf83070 */
[----:B------:R-:W-:Y:S03]  /*4100*/  @P0 FSEL R18, R18, -INF , !P3 ;  /* 0xff80000012120808 */ /* 0x000fe60005800000 */
[----:B------:R1:W-:Y:S01]  /*4110*/  MUFU.EX2 R57, R3 ;  /* 0x0000000300397308 */ /* 0x0003e20000000800 */
[----:B------:R-:W-:Y:S01]  /*4120*/  ISETP.LE.U32.AND P3, PT, R4, UR8, PT ;  /* 0x0000000804007c0c */ /* 0x000fe2000bf63070 */
[----:B------:R-:W-:Y:S01]  /*4130*/  @!P5 FADD.FTZ R105, -R105, -RZ ;  /* 0x800000ff6969d221 */ /* 0x000fe20000010100 */
[----:B------:R-:W-:Y:S01]  /*4140*/  LOP3.LUT R4, R7, 0xff, RZ, 0xc0, !PT ;  /* 0x000000ff07047812 */ /* 0x000fe200078ec0ff */
[----:B------:R-:W-:Y:S01]  /*4150*/  FFMA.FTZ R18, R18, UR7, -R2 ;  /* 0x0000000712127c23 */ /* 0x000fe20008010802 */
[----:B------:R-:W-:Y:S01]  /*4160*/  SHF.R.U32.HI R0, RZ, 0x8, R6 ;  /* 0x00000008ff007819 */ /* 0x000fe20000011606 */
[----:B------:R-:W-:Y:S01]  /*4170*/  FFMA.FTZ R2, R19, UR7, -R2 ;  /* 0x0000000713027c23 */ /* 0x000fe20008010802 */
[----:B------:R-:W-:Y:S01]  /*4180*/  ISETP.LE.U32.AND P5, PT, R4, UR8, PT ;  /* 0x0000000804007c0c */ /* 0x000fe2000bfa3070 */
[----:B------:R-:W-:Y:S01]  /*4190*/  @!P6 FADD.FTZ R101, -R101, -RZ ;  /* 0x800000ff6565e221 */ /* 0x000fe20000010100 */
[----:B------:R-:W-:Y:S01]  /*41a0*/  ISETP.LE.U32.AND P2, PT, R9, UR8, PT ;  /* 0x0000000809007c0c */ /* 0x000fe2000bf43070 */
[----:B------:R-:W2:Y:S01]  /*41b0*/  MUFU.EX2 R63, R15 ;  /* 0x0000000f003f7308 */ /* 0x000ea20000000800 */
[----:B------:R-:W-:Y:S02]  /*41c0*/  LOP3.LUT R0, R0, 0xffff, RZ, 0xc0, !PT ;  /* 0x0000ffff00007812 */ /* 0x000fe400078ec0ff */
[----:B------:R-:W-:Y:S01]  /*41d0*/  LOP3.LUT R4, R8, 0xff, RZ, 0xc0, !PT ;  /* 0x000000ff08047812 */ /* 0x000fe200078ec0ff */
[----:B------:R-:W-:Y:S01]  /*41e0*/  @!P3 FADD.FTZ R106, -R106, -RZ ;  /* 0x800000ff6a6ab221 */ /* 0x000fe20000010100 */
[----:B------:R-:W-:Y:S02]  /*41f0*/  ISETP.LE.U32.AND P3, PT, R0, UR8, PT ;  /* 0x0000000800007c0c */ /* 0x000fe4000bf63070 */
[----:B-1----:R-:W-:Y:S03]  /*4200*/  SHF.R.U32.HI R3, RZ, 0x18, R8 ;  /* 0x00000018ff037819 */ /* 0x002fe60000011608 */
[----:B------:R-:W1:Y:S01]  /*4210*/  MUFU.EX2 R58, R16 ;  /* 0x00000010003a7308 */ /* 0x000e620000000800 */
[----:B------:R-:W-:Y:S01]  /*4220*/  LOP3.LUT R0, R8, 0xffff, RZ, 0xc0, !PT ;  /* 0x0000ffff08007812 */ /* 0x000fe200078ec0ff */
[----:B------:R-:W-:Y:S01]  /*4230*/  @!P5 FADD.FTZ R66, -R66, -RZ ;  /* 0x800000ff4242d221 */ /* 0x000fe20000010100 */
[----:B------:R-:W-:Y:S01]  /*4240*/  ISETP.LE.U32.AND P5, PT, R3, UR8, PT ;  /* 0x0000000803007c0c */ /* 0x000fe2000bfa3070 */
[----:B------:R-:W-:Y:S01]  /*4250*/  @!P2 FADD.FTZ R100, -R100, -RZ ;  /* 0x800000ff6464a221 */ /* 0x000fe20000010100 */
[----:B------:R-:W-:Y:S02]  /*4260*/  LOP3.LUT R3, R59, 0xff, RZ, 0xc0, !PT ;  /* 0x000000ff3b037812 */ /* 0x000fe400078ec0ff */
[----:B------:R-:W-:Y:S03]  /*4270*/  SHF.R.U32.HI R0, RZ, 0x8, R0 ;  /* 0x00000008ff007819 */ /* 0x000fe60000011600 */
[----:B------:R3:W4:Y:S01]  /*4280*/  MUFU.EX2 R59, R2 ;  /* 0x00000002003b7308 */ /* 0x0007220000000800 */
[----:B------:R-:W-:Y:S01]  /*4290*/  ISETP.LE.U32.AND P6, PT, R10, UR8, PT ;  /* 0x000000080a007c0c */ /* 0x000fe2000bfc3070 */
[----:B------:R-:W-:Y:S01]  /*42a0*/  @!P3 FADD.FTZ R67, -R67, -RZ ;  /* 0x800000ff4343b221 */ /* 0x000fe20000010100 */
[----:B------:R-:W-:Y:S02]  /*42b0*/  ISETP.LE.U32.AND P2, PT, R4, UR8, PT ;  /* 0x0000000804007c0c */ /* 0x000fe4000bf43070 */
[----:B------:R-:W-:Y:S02]  /*42c0*/  LOP3.LUT R0, R0, 0xffff, RZ, 0xc0, !PT ;  /* 0x0000ffff00007812 */ /* 0x000fe400078ec0ff */
[----:B------:R-:W-:Y:S01]  /*42d0*/  SHF.R.U32.HI R4, RZ, 0x8, R61 ;  /* 0x00000008ff047819 */ /* 0x000fe2000001163d */
[----:B--2---:R-:W-:Y:S01]  /*42e0*/  @!P5 FADD.FTZ R63, -R63, -RZ ;  /* 0x800000ff3f3fd221 */ /* 0x004fe20000010100 */
[----:B------:R-:W-:Y:S01]  /*42f0*/  ISETP.LE.U32.AND P3, PT, R0, UR8, PT ;  /* 0x0000000800007c0c */ /* 0x000fe2000bf63070 */
[----:B------:R-:W2:Y:S01]  /*4300*/  MUFU.EX2 R61, R18 ;  /* 0x00000012003d7308 */ /* 0x000ea20000000800 */
[----:B------:R-:W-:Y:S01]  /*4310*/  SHF.R.U32.HI R0, RZ, 0x10, R8 ;  /* 0x00000010ff007819 */ /* 0x000fe20000011608 */
[----:B-1----:R-:W-:Y:S01]  /*4320*/  @!P4 FADD.FTZ R58, -R58, -RZ ;  /* 0x800000ff3a3ac221 */ /* 0x002fe20000010100 */
[----:B------:R-:W-:Y:S01]  /*4330*/  ISETP.LE.U32.AND P1, PT, R56, UR8, PT ;  /* 0x0000000838007c0c */ /* 0x000fe2000bf23070 */
[----:B------:R-:W-:Y:S01]  /*4340*/  @!P6 FADD.FTZ R65, -R65, -RZ ;  /* 0x800000ff4141e221 */ /* 0x000fe20000010100 */
[----:B------:R-:W-:Y:S01]  /*4350*/  LOP3.LUT R0, R0, 0xff, RZ, 0xc0, !PT ;  /* 0x000000ff00007812 */ /* 0x000fe200078ec0ff */
[----:B------:R-:W-:Y:S01]  /*4360*/  @!P2 FADD.FTZ R62, -R62, -RZ ;  /* 0x800000ff3e3ea221 */ /* 0x000fe20000010100 */
[----:B------:R-:W-:Y:S02]  /*4370*/  ISETP.LE.U32.AND P2, PT, R3, UR8, PT ;  /* 0x0000000803007c0c */ /* 0x000fe4000bf43070 */
[----:B------:R-:W-:Y:S02]  /*4380*/  ISETP.LE.U32.AND P6, PT, R0, UR8, PT ;  /* 0x0000000800007c0c */ /* 0x000fe4000bfc3070 */
[----:B------:R-:W-:Y:S01]  /*4390*/  LOP3.LUT R0, R4, 0xffff, RZ, 0xc0, !PT ;  /* 0x0000ffff04007812 */ /* 0x000fe200078ec0ff */
[----:B------:R-:W-:Y:S01]  /*43a0*/  @!P3 FADD.FTZ R60, -R60, -RZ ;  /* 0x800000ff3c3cb221 */ /* 0x000fe20000010100 */
[----:B------:R-:W-:Y:S02]  /*43b0*/  F2FP.RELU.F16.F32.PACK_AB R3, R101, R104 ;  /* 0x000000686503723e */ /* 0x000fe400000008ff */
[----:B---3--:R-:W-:Y:S01]  /*43c0*/  F2FP.RELU.F16.F32.PACK_AB R2, R105, R106 ;  /* 0x0000006a6902723e */ /* 0x008fe200000008ff */
[----:B----4-:R-:W-:Y:S01]  /*43d0*/  @!P1 FADD.FTZ R59, -R59, -RZ ;  /* 0x800000ff3b3b9221 */ /* 0x010fe20000010100 */
[----:B------:R-:W-:Y:S01]  /*43e0*/  ISETP.LE.U32.AND P3, PT, R0, UR8, PT ;  /* 0x0000000800007c0c */ /* 0x000fe2000bf63070 */
[----:B------:R1:W-:Y:S01]  /*43f0*/  STS [R222+0x12000], R3 ;  /* 0x01200003de007388 */ /* 0x0003e20000000800 */
[----:B------:R-:W-:Y:S01]  /*4400*/  F2FP.RELU.F16.F32.PACK_AB R0, R67, R100 ;  /* 0x000000644300723e */ /* 0x000fe200000008ff */
[----:B--2---:R-:W-:Y:S01]  /*4410*/  @!P2 FADD.FTZ R61, -R61, -RZ ;  /* 0x800000ff3d3da221 */ /* 0x004fe20000010100 */
[----:B------:R-:W-:Y:S01]  /*4420*/  F2FP.RELU.F16.F32.PACK_AB R5, R60, R62 ;  /* 0x0000003e3c05723e */ /* 0x000fe200000008ff */
[----:B------:R2:W-:Y:S01]  /*4430*/  STS [R222+0x12400], R2 ;  /* 0x01240002de007388 */ /* 0x0005e20000000800 */
[----:B------:R-:W-:Y:S01]  /*4440*/  @!P6 FADD.FTZ R64, -R64, -RZ ;  /* 0x800000ff4040e221 */ /* 0x000fe20000010100 */
[----:B------:R-:W-:Y:S02]  /*4450*/  FSETP.GE.FTZ.AND P2, PT, R104, RZ, PT ;  /* 0x000000ff6800720b */ /* 0x000fe40003f56000 */
[----:B------:R3:W-:Y:S01]  /*4460*/  STS [R225+0x12000], R0 ;  /* 0x01200000e1007388 */ /* 0x0007e20000000800 */
[----:B------:R-:W-:Y:S02]  /*4470*/  FSETP.GE.FTZ.AND P4, PT, R100, RZ, PT ;  /* 0x000000ff6400720b */ /* 0x000fe40003f96000 */
[----:B------:R-:W-:Y:S01]  /*4480*/  F2FP.RELU.F16.F32.PACK_AB R4, R63, R64 ;  /* 0x000000403f04723e */ /* 0x000fe200000008ff */
[----:B------:R-:W-:Y:S01]  /*4490*/  @!P3 FADD.FTZ R57, -R57, -RZ ;  /* 0x800000ff3939b221 */ /* 0x000fe20000010100 */
[----:B------:R-:W-:Y:S02]  /*44a0*/  FSETP.GE.FTZ.AND P3, PT, R67, RZ, PT ;  /* 0x000000ff4300720b */ /* 0x000fe40003f76000 */
[----:B------:R-:W-:Y:S02]  /*44b0*/  FSETP.GE.FTZ.AND P6, PT, R106, RZ, PT ;  /* 0x000000ff6a00720b */ /* 0x000fe40003fd6000 */
[----:B------:R-:W-:Y:S02]  /*44c0*/  FSETP.GE.FTZ.AND P5, PT, R105, RZ, PT ;  /* 0x000000ff6900720b */ /* 0x000fe40003fb6000 */
[----:B-1----:R-:W-:Y:S02]  /*44d0*/  F2FP.RELU.F16.F32.PACK_AB R3, R57, R58 ;  /* 0x0000003a3903723e */ /* 0x002fe400000008ff */
[----:B--2---:R-:W-:Y:S02]  /*44e0*/  F2FP.RELU.F16.F32.PACK_AB R2, R59, R61 ;  /* 0x0000003d3b02723e */ /* 0x004fe400000008ff */
[----:B---3--:R-:W-:Y:S05]  /*44f0*/  F2FP.RELU.F16.F32.PACK_AB R0, R65, R66 ;  /* 0x000000424100723e */ /* 0x008fea00000008ff */
[----:B------:R1:W-:Y:S04]  /*4500*/  STS [R225+0x12400], R0 ;  /* 0x01240000e1007388 */ /* 0x0003e80000000800 */
[----:B------:R-:W-:Y:S04]  /*4510*/  STS [R223+0x12000], R5 ;  /* 0x01200005df007388 */ /* 0x000fe80000000800 */
[----:B------:R-:W-:Y:S04]  /*4520*/  STS [R223+0x12400], R4 ;  /* 0x01240004df007388 */ /* 0x000fe80000000800 */
[----:B------:R2:W-:Y:S04]  /*4530*/  STS [R224+0x12400], R2 ;  /* 0x01240002e0007388 */ /* 0x0005e80000000800 */
[----:B------:R3:W-:Y:S01]  /*4540*/  STS [R224+0x12000], R3 ;  /* 0x01200003e0007388 */ /* 0x0007e20000000800 */
[----:B-1----:R-:W-:Y:S05]  /*4550*/  LEA R0, R199, UR5, 0x1 ;  /* 0x00000005c7007c11 */ /* 0x002fea000f8e08ff */
[----:B------:R-:W1:Y:S01]  /*4560*/  LDSM.16.M88.4 R16, [R0+0x8000] ;  /* 0x008000000010783b */ /* 0x000e620000000200 */
[--C-:B------:R-:W-:Y:S02]  /*4570*/  IMAD.IADD R56, R189, 0x1, R0.reuse ;  /* 0x00000001bd387824 */ /* 0x100fe400078e0200 */
[----:B--2---:R-:W-:Y:S04]  /*4580*/  IMAD.IADD R2, R193, 0x1, R0 ;  /* 0x00000001c1027824 */ /* 0x004fe800078e0200 */
[----:B---3--:R-:W-:Y:S01]  /*4590*/  IMAD.IADD R3, R189, 0x1, R2 ;  /* 0x00000001bd037824 */ /* 0x008fe200078e0202 */
[----:B------:R-:W2:Y:S01]  /*45a0*/  LDSM.16.M88.4 R52, [R2+0x8000] ;  /* 0x008000000234783b */ /* 0x000ea20000000200 */
[C---:B-1----:R-:W-:Y:S06]  /*45b0*/  HMMA.16816.F32 R4, R16.reuse, R108, RZ ;  /* 0x0000006c1004723c */ /* 0x042fec00000018ff */
        /* <DEDUP_REMOVED lines=31> */
[----:B------:R-:W-:Y:S07]  /*47b0*/  HMMA.16816.F32 R16, R52, R162, R16 ;  /* 0x000000a23410723c */ /* 0x000fee0000001810 */
[C---:B------:R-:W-:Y:S04]  /*47c0*/  LEA R52, P1, R226.reuse, R102, 0x2 ;  /* 0x00000066e2347211 */ /* 0x040fe800078210ff */
[----:B------:R-:W-:Y:S02]  /*47d0*/  LEA.HI.X.SX32 R53, R226, R103, 0x2, P1 ;  /* 0x00000067e2357211 */ /* 0x000fe400008f16ff */
[----:B------:R-:W-:Y:S03]  /*47e0*/  FSETP.GE.FTZ.AND P1, PT, R101, RZ, PT ;  /* 0x000000ff6500720b */ /* 0x000fe60003f36000 */
[----:B------:R-:W2:Y:S04]  /*47f0*/  LDG.E R2, desc[UR16][R52.64] ;  /* 0x0000001034027981 */ /* 0x000ea8000c1e1900 */
[----:B------:R1:W3:Y:S04]  /*4800*/  LDG.E R0, desc[UR16][R52.64+0x20] ;  /* 0x0000201034007981 */ /* 0x0002e8000c1e1900 */
[----:B-1----:R-:W1:Y:S02]  /*4810*/  LDSM.16.M88.4 R52, [R3+0xa000] ;  /* 0x00a000000334783b */ /* 0x002e640000000200 */
[C---:B-1----:R-:W-:Y:S06]  /*4820*/  HMMA.16816.F32 R4, R52.reuse, R164, R4 ;  /* 0x000000a43404723c */ /* 0x042fec0000001804 */
[C---:B------:R-:W-:Y:S06]  /*4830*/  HMMA.16816.F32 R8, R52.reuse, R166, R8 ;  /* 0x000000a63408723c */ /* 0x040fec0000001808 */
[C---:B------:R-:W-:Y:S06]  /*4840*/  HMMA.16816.F32 R12, R52.reuse, R168, R12 ;  /* 0x000000a8340c723c */ /* 0x040fec000000180c */
[----:B------:R-:W-:Y:S06]  /*4850*/  HMMA.16816.F32 R16, R52, R170, R16 ;  /* 0x000000aa3410723c */ /* 0x000fec0000001810 */
[C---:B--2---:R-:W-:Y:S01]  /*4860*/  FADD.FTZ R3, -R2.reuse, R5 ;  /* 0x0000000502037221 */ /* 0x044fe20000010100 */
[C---:B------:R-:W-:Y:S05]  /*4870*/  FADD.FTZ R4, -R2.reuse, R4 ;  /* 0x0000000402047221 */ /* 0x040fea0000010100 */
[C---:B------:R-:W-:Y:S01]  /*4880*/  FADD.FTZ R8, -R2.reuse, R8 ;  /* 0x0000000802087221 */ /* 0x040fe20000010100 */
[----:B------:R-:W-:Y:S01]  /*4890*/  FADD.FTZ R9, -R2, R9 ;  /* 0x0000000902097221 */ /* 0x000fe20000010100 */
[-C--:B------:R-:W-:Y:S02]  /*48a0*/  FSEL R3, R3, R2.reuse, P1 ;  /* 0x0000000203037208 */ /* 0x080fe40000800000 */
[-C--:B------:R-:W-:Y:S02]  /*48b0*/  FSEL R4, R4, R2.reuse, P2 ;  /* 0x0000000204047208 */ /* 0x080fe40001000000 */
[----:B------:R-:W-:Y:S01]  /*48c0*/  FSETP.GE.FTZ.AND P1, PT, R57, RZ, PT ;  /* 0x000000ff3900720b */ /* 0x000fe20003f36000 */
[----:B------:R-:W-:Y:S01]  /*48d0*/  FMUL.FTZ R101, R101, R3 ;  /* 0x0000000365657220 */ /* 0x000fe20000410000 */
[----:B------:R-:W-:Y:S01]  /*48e0*/  FSEL R8, R8, R2, P4 ;  /* 0x0000000208087208 */ /* 0x000fe20002000000 */
[----:B------:R-:W-:Y:S01]  /*48f0*/  FMUL.FTZ R104, R104, R4 ;  /* 0x0000000468687220 */ /* 0x000fe20000410000 */
[-C--:B------:R-:W-:Y:S01]  /*4900*/  FSEL R3, R9, R2.reuse, P3 ;  /* 0x0000000209037208 */ /* 0x080fe20001800000 */
[----:B------:R-:W-:Y:S01]  /*4910*/  FADD.FTZ R4, -R2, R12 ;  /* 0x0000000c02047221 */ /* 0x000fe20000010100 */
[----:B------:R-:W-:Y:S01]  /*4920*/  ISETP.GE.AND P4, PT, R204, 0x1, PT ;  /* 0x00000001cc00780c */ /* 0x000fe20003f86270 */
[----:B------:R-:W-:Y:S01]  /*4930*/  FADD.FTZ R9, -R2, R13 ;  /* 0x0000000d02097221 */ /* 0x000fe20000010100 */
[----:B------:R-:W-:Y:S01]  /*4940*/  FSETP.GE.FTZ.AND P2, PT, R62, RZ, PT ;  /* 0x000000ff3e00720b */ /* 0x000fe20003f56000 */
[----:B------:R-:W-:Y:S01]  /*4950*/  FMUL.FTZ R12, R67, R3 ;  /* 0x00000003430c7220 */ /* 0x000fe20000410000 */
[----:B------:R-:W-:Y:S01]  /*4960*/  FSETP.GE.FTZ.AND P3, PT, R60, RZ, PT ;  /* 0x000000ff3c00720b */ /* 0x000fe20003f76000 */
[----:B------:R-:W-:Y:S01]  /*4970*/  FADD.FTZ R3, -R2, R16 ;  /* 0x0000001002037221 */ /* 0x000fe20000010100 */
[----:B------:R-:W-:Y:S01]  /*4980*/  FSEL R4, R4, R2, P2 ;  /* 0x0000000204047208 */ /* 0x000fe20001000000 */
[----:B------:R-:W-:Y:S01]  /*4990*/  FMUL.FTZ R100, R100, R8 ;  /* 0x0000000864647220 */ /* 0x000fe20000410000 */
[----:B------:R-:W-:Y:S01]  /*49a0*/  FSEL R9, R9, R2, P3 ;  /* 0x0000000209097208 */ /* 0x000fe20001800000 */
[----:B---3--:R-:W-:Y:S01]  /*49b0*/  FADD.FTZ R16, -R0, R6 ;  /* 0x0000000600107221 */ /* 0x008fe20000010100 */
[----:B------:R-:W-:Y:S01]  /*49c0*/  FSETP.GE.FTZ.AND P2, PT, R58, RZ, PT ;  /* 0x000000ff3a00720b */ /* 0x000fe20003f56000 */
[----:B------:R-:W-:Y:S01]  /*49d0*/  FMUL.FTZ R62, R62, R4 ;  /* 0x000000043e3e7220 */ /* 0x000fe20000410000 */
[----:B------:R-:W-:Y:S01]  /*49e0*/  F2FP.F16.F32.PACK_AB R8, R101, R104 ;  /* 0x000000686508723e */ /* 0x000fe200000000ff */
[----:B------:R-:W-:Y:S01]  /*49f0*/  FMUL.FTZ R9, R60, R9 ;  /* 0x000000093c097220 */ /* 0x000fe20000410000 */
[----:B------:R-:W-:Y:S01]  /*4a00*/  FSEL R3, R3, R2, P2 ;  /* 0x0000000203037208 */ /* 0x000fe20001000000 */
[----:B------:R-:W-:Y:S01]  /*4a10*/  @P1 FADD.FTZ R2, -R2, R17 ;  /* 0x0000001102021221 */ /* 0x000fe20000010100 */
[----:B------:R-:W-:Y:S01]  /*4a20*/  F2FP.F16.F32.PACK_AB R12, R12, R100 ;  /* 0x000000640c0c723e */ /* 0x000fe200000000ff */
[----:B------:R-:W-:Y:S01]  /*4a30*/  FADD.FTZ R13, -R0, R7 ;  /* 0x00000007000d7221 */ /* 0x000fe20000010100 */
[----:B------:R-:W-:Y:S01]  /*4a40*/  F2FP.F16.F32.PACK_AB R9, R9, R62 ;  /* 0x0000003e0909723e */ /* 0x000fe200000000ff */
[----:B------:R-:W-:Y:S01]  /*4a50*/  FMUL.FTZ R58, R58, R3 ;  /* 0x000000033a3a7220 */ /* 0x000fe20000410000 */
[----:B------:R-:W-:Y:S01]  /*4a60*/  FMUL.FTZ R57, R57, R2 ;  /* 0x0000000239397220 */ /* 0x000fe20000410000 */
[----:B------:R-:W-:Y:S06]  /*4a70*/  @!P4 BRA `(.L_x_755) ;  /* 0x0000000000e0c947 */ /* 0x000fec0003800000 */
[----:B------:R-:W1:Y:S01]  /*4a80*/  LDC R5, c[0x0][0x240] ;  /* 0x00009000ff057b82 */ /* 0x000e620000000800 */
[----:B------:R-:W-:Y:S02]  /*4a90*/  LOP3.LUT R2, R204, 0x1, RZ, 0xc0, !PT ;  /* 0x00000001cc027812 */ /* 0x000fe400078ec0ff */
[----:B------:R-:W-:Y:S02]  /*4aa0*/  ISETP.GE.AND P2, PT, R214, UR4, PT ;  /* 0x00000004d6007c0c */ /* 0x000fe4000bf46270 */
[----:B------:R-:W-:Y:S01]  /*4ab0*/  ISETP.NE.U32.AND P1, PT, R2, 0x1, PT ;  /* 0x000000010200780c */ /* 0x000fe20003f25070 */
[----:B------:R-:W-:Y:S02]  /*4ac0*/  IMAD.MOV.U32 R2, RZ, RZ, -0x4000 ;  /* 0xffffc000ff027424 */ /* 0x000fe400078e00ff */
[----:B------:R-:W2:Y:S03]  /*4ad0*/  LDC R17, c[0x0][0x244] ;  /* 0x00009100ff117b82 */ /* 0x000ea60000000800 */
[----:B------:R-:W-:Y:S05]  /*4ae0*/  SEL R2, R2, 0x4000, !P1 ;  /* 0x0000400002027807 */ /* 0x000fea0004800000 */
[--C-:B------:R-:W-:Y:S02]  /*4af0*/  IMAD.IADD R202, R202, 0x1, R2.reuse ;  /* 0x00000001caca7824 */ /* 0x100fe400078e0202 */
[--C-:B------:R-:W-:Y:S02]  /*4b00*/  IMAD.IADD R206, R206, 0x1, R2.reuse ;  /* 0x00000001cece7824 */ /* 0x100fe400078e0202 */
[----:B------:R-:W-:Y:S01]  /*4b10*/  IMAD.IADD R187, R187, 0x1, R2 ;  /* 0x00000001bbbb7824 */ /* 0x000fe200078e0202 */
[----:B------:R3:W-:Y:S04]  /*4b20*/  @P2 STS [R202], RZ ;  /* 0x000000ffca002388 */ /* 0x0007e80000000800 */
[----:B------:R3:W-:Y:S04]  /*4b30*/  @P2 STS [R202+0x4], RZ ;  /* 0x000004ffca002388 */ /* 0x0007e80000000800 */
[----:B------:R3:W-:Y:S04]  /*4b40*/  @P2 STS [R202+0x8], RZ ;  /* 0x000008ffca002388 */ /* 0x0007e80000000800 */
[----:B------:R3:W-:Y:S01]  /*4b50*/  @P2 STS [R202+0xc], RZ ;  /* 0x00000cffca002388 */ /* 0x0007e20000000800 */
[----:B-1----:R-:W-:Y:S05]  /*4b60*/  IMAD.U32 R3, R5, -0x40, RZ ;  /* 0xffffffc005037824 */ /* 0x002fea00078e00ff */
[----:B------:R-:W-:Y:S02]  /*4b70*/  LEA R2, P1, R3, R208, 0x1 ;  /* 0x000000d003027211 */ /* 0x000fe400078208ff */
[----:B------:R-:W-:Y:S02]  /*4b80*/  SHF.R.S32.HI R7, RZ, 0x1f, R3 ;  /* 0x0000001fff077819 */ /* 0x000fe40000011403 */
[----:B------:R-:W-:Y:S02]  /*4b90*/  LEA R6, P3, R5, R3, 0x5 ;  /* 0x0000000305067211 */ /* 0x000fe400078628ff */
[----:B------:R-:W-:Y:S02]  /*4ba0*/  LEA.HI.X.SX32 R3, R3, R209, 0x1, P1 ;  /* 0x000000d103037211 */ /* 0x000fe400008f0eff */
[----:B------:R-:W-:Y:S02]  /*4bb0*/  ISETP.GE.AND P1, PT, R219, UR4, PT ;  /* 0x00000004db007c0c */ /* 0x000fe4000bf26270 */
[C-C-:B--2---:R-:W-:Y:S01]  /*4bc0*/  LEA.HI.X R7, R5.reuse, R7, R17.reuse, 0x5, P3 ;  /* 0x0000000705077211 */ /* 0x144fe200018f2c11 */
[----:B------:R-:W-:Y:S01]  /*4bd0*/  @!PT LDS RZ, [RZ] ;  /* 0x00000000fffff984 */ /* 0x000fe20000000800 */
[----:B------:R-:W-:Y:S01]  /*4be0*/  @!PT LDS RZ, [RZ] ;  /* 0x00000000fffff984 */ /* 0x000fe20000000800 */
[----:B------:R-:W-:Y:S01]  /*4bf0*/  @!PT LDS RZ, [RZ] ;  /* 0x00000000fffff984 */ /* 0x000fe20000000800 */
[----:B------:R-:W-:Y:S01]  /*4c00*/  @!P2 LDGSTS.E.BYPASS.LTC128B.128 [R206], desc[UR16][R2.64] ;  /* 0x0000000002ceafae */ /* 0x000fe2000b901d50 */
[C---:B------:R-:W-:Y:S04]  /*4c10*/  @!P2 LEA R4, P3, R5.reuse, R2, 0x6 ;  /* 0x000000020504a211 */ /* 0x040fe800078630ff */
[----:B------:R-:W-:Y:S05]  /*4c20*/  @!P2 LEA.HI.X R5, R5, R3, R17, 0x6, P3 ;  /* 0x000000030505a211 */ /* 0x000fea00018f3411 */
        /* <DEDUP_REMOVED lines=19> */
[----:B------:R3:W-:Y:S01]  /*4d60*/  @P1 STS [R202+0x300c], RZ ;  /* 0x00300cffca001388 */ /* 0x0007e20000000800 */
[C---:B-1----:R-:W-:Y:S01]  /*4d70*/  @!P1 LEA R4, P2, R6.reuse, R208, 0x1 ;  /* 0x000000d006049211 */ /* 0x042fe200078408ff */
[----:B------:R-:W-:Y:S03]  /*4d80*/  IMAD.MOV.U32 R208, RZ, RZ, R2 ;  /* 0x000000ffffd07224 */ /* 0x000fe600078e0002 */
[----:B------:R-:W-:Y:S01]  /*4d90*/  @!P1 LEA.HI.X R5, R6, R209, R7, 0x1, P2 ;  /* 0x000000d106059211 */ /* 0x000fe200010f0c07 */
[----:B------:R-:W-:Y:S04]  /*4da0*/  IMAD.MOV.U32 R209, RZ, RZ, R3 ;  /* 0x000000ffffd17224 */ /* 0x000fe800078e0003 */
[----:B------:R-:W-:Y:S01]  /*4db0*/  @!PT LDS RZ, [RZ] ;  /* 0x00000000fffff984 */ /* 0x000fe20000000800 */
[----:B------:R-:W-:Y:S01]  /*4dc0*/  @!PT LDS RZ, [RZ] ;  /* 0x00000000fffff984 */ /* 0x000fe20000000800 */
[----:B------:R-:W-:Y:S01]  /*4dd0*/  @!PT LDS RZ, [RZ] ;  /* 0x00000000fffff984 */ /* 0x000fe20000000800 */
[----:B------:R3:W-:Y:S04]  /*4de0*/  @!P1 LDGSTS.E.BYPASS.LTC128B.128 [R206+0x3000], desc[UR16][R4.64+0x80] ;  /* 0x0300008004ce9fae */ /* 0x0007e8000b901d50 */
[----:B------:R-:W0:Y:S02]  /*4df0*/  LDGDEPBAR ;  /* 0x00000000000079af */ /* 0x000e240000000000 */
.L_x_755:
[-C--:B------:R-:W-:Y:S01]  /*4e00*/  FSEL R3, R13, R0.reuse, P5 ;  /* 0x000000000d037208 */ /* 0x080fe20002800000 */
[----:B------:R-:W-:Y:S01]  /*4e10*/  FADD.FTZ R11, -R0, R11 ;  /* 0x0000000b000b7221 */ /* 0x000fe20000010100 */
[----:B---3--:R-:W-:Y:S01]  /*4e20*/  FSEL R4, R16, R0, P6 ;  /* 0x0000000010047208 */ /* 0x008fe20003000000 */
[----:B------:R-:W-:Y:S01]  /*4e30*/  FADD.FTZ R2, -R0, R10 ;  /* 0x0000000a00027221 */ /* 0x000fe20000010100 */
[----:B------:R-:W-:Y:S01]  /*4e40*/  FSETP.GE.FTZ.AND P2, PT, R65, RZ, PT ;  /* 0x000000ff4100720b */ /* 0x000fe20003f56000 */
[----:B------:R-:W-:Y:S01]  /*4e50*/  FMUL.FTZ R105, R105, R3 ;  /* 0x0000000369697220 */ /* 0x000fe20000410000 */
[----:B------:R-:W-:Y:S01]  /*4e60*/  FSETP.GE.FTZ.AND P1, PT, R66, RZ, PT ;  /* 0x000000ff4200720b */ /* 0x000fe20003f36000 */
[----:B------:R-:W-:Y:S01]  /*4e70*/  FMUL.FTZ R106, R106, R4 ;  /* 0x000000046a6a7220 */ /* 0x000fe20000410000 */
[-C--:B------:R-:W-:Y:S01]  /*4e80*/  FSEL R3, R11, R0.reuse, P2 ;  /* 0x000000000b037208 */ /* 0x080fe20001000000 */
[----:B------:R-:W-:Y:S01]  /*4e90*/  FADD.FTZ R5, -R0, R14 ;  /* 0x0000000e00057221 */ /* 0x000fe20000010100 */
[----:B------:R-:W-:Y:S01]  /*4ea0*/  FSEL R2, R2, R0, P1 ;  /* 0x0000000002027208 */ /* 0x000fe20000800000 */
[----:B------:R-:W-:Y:S01]  /*4eb0*/  FADD.FTZ R4, -R0, R15 ;  /* 0x0000000f00047221 */ /* 0x000fe20000010100 */
[----:B------:R-:W-:Y:S01]  /*4ec0*/  FSETP.GE.FTZ.AND P1, PT, R59, RZ, PT ;  /* 0x000000ff3b00720b */ /* 0x000fe20003f36000 */
[----:B------:R-:W-:Y:S01]  /*4ed0*/  FMUL.FTZ R65, R65, R3 ;  /* 0x0000000341417220 */ /* 0x000fe20000410000 */
[----:B------:R-:W-:Y:S01]  /*4ee0*/  F2FP.F16.F32.PACK_AB R3, R105, R106 ;  /* 0x0000006a6903723e */ /* 0x000fe200000000ff */
[----:B------:R-:W-:Y:S01]  /*4ef0*/  FMUL.FTZ R66, R66, R2 ;  /* 0x0000000242427220 */ /* 0x000fe20000410000 */
[----:B------:R-:W-:Y:S01]  /*4f00*/  FADD.FTZ R2, -R0, R18 ;  /* 0x0000001200027221 */ /* 0x000fe20000010100 */
[----:B------:R-:W-:Y:S01]  /*4f10*/  FSETP.GE.FTZ.AND P5, PT, R64, RZ, PT ;  /* 0x000000ff4000720b */ /* 0x000fe20003fb6000 */
[----:B------:R-:W-:Y:S01]  /*4f20*/  STS [R222+0x10000], R8 ;  /* 0x01000008de007388 */ /* 0x000fe20000000800 */
[----:B------:R-:W-:Y:S01]  /*4f30*/  FSETP.GE.FTZ.AND P3, PT, R63, RZ, PT ;  /* 0x000000ff3f00720b */ /* 0x000fe20003f76000 */
[----:B------:R-:W1:Y:S01]  /*4f40*/  LDC R100, c[0x0][0x270] ;  /* 0x00009c00ff647b82 */ /* 0x000e620000000800 */
[----:B------:R-:W-:Y:S01]  /*4f50*/  FSETP.GE.FTZ.AND P2, PT, R61, RZ, PT ;  /* 0x000000ff3d00720b */ /* 0x000fe20003f56000 */
[----:B------:R2:W-:Y:S01]  /*4f60*/  STS [R222+0x10400], R3 ;  /* 0x01040003de007388 */ /* 0x0005e20000000800 */
[-C--:B------:R-:W-:Y:S02]  /*4f70*/  FSEL R5, R5, R0.reuse, P5 ;  /* 0x0000000005057208 */ /* 0x080fe40002800000 */
[-C--:B------:R-:W-:Y:S01]  /*4f80*/  FSEL R4, R4, R0.reuse, P3 ;  /* 0x0000000004047208 */ /* 0x080fe20001800000 */
[----:B------:R-:W-:Y:S01]  /*4f90*/  STS [R225+0x10000], R12 ;  /* 0x0100000ce1007388 */ /* 0x000fe20000000800 */
[----:B------:R-:W-:Y:S01]  /*4fa0*/  FSEL R2, R2, R0, P2 ;  /* 0x0000000002027208 */ /* 0x000fe20001000000 */
[----:B------:R-:W-:Y:S01]  /*4fb0*/  @P1 FADD.FTZ R0, -R0, R19 ;  /* 0x0000001300001221 */ /* 0x000fe20000010100 */
[----:B------:R-:W-:Y:S01]  /*4fc0*/  FMUL.FTZ R5, R64, R5 ;  /* 0x0000000540057220 */ /* 0x000fe20000410000 */
[----:B------:R-:W-:Y:S01]  /*4fd0*/  FMUL.FTZ R63, R63, R4 ;  /* 0x000000043f3f7220 */ /* 0x000fe20000410000 */
[----:B------:R-:W-:Y:S01]  /*4fe0*/  F2FP.F16.F32.PACK_AB R4, R57, R58 ;  /* 0x0000003a3904723e */ /* 0x000fe200000000ff */
[----:B------:R-:W-:Y:S01]  /*4ff0*/  FMUL.FTZ R61, R61, R2 ;  /* 0x000000023d3d7220 */ /* 0x000fe20000410000 */
[----:B------:R-:W-:Y:S01]  /*5000*/  F2FP.F16.F32.PACK_AB R2, R65, R66 ;  /* 0x000000424102723e */ /* 0x000fe200000000ff */
[----:B------:R-:W-:Y:S01]  /*5010*/  FMUL.FTZ R59, R59, R0 ;  /* 0x000000003b3b7220 */ /* 0x000fe20000410000 */
[----:B------:R-:W-:Y:S03]  /*5020*/  F2FP.F16.F32.PACK_AB R0, R63, R5 ;  /* 0x000000053f00723e */ /* 0x000fe600000000ff */
[----:B------:R-:W-:Y:S04]  /*5030*/  STS [R225+0x10400], R2 ;  /* 0x01040002e1007388 */ /* 0x000fe80000000800 */
[----:B------:R-:W-:Y:S04]  /*5040*/  STS [R223+0x10000], R9 ;  /* 0x01000009df007388 */ /* 0x000fe80000000800 */
[----:B------:R3:W-:Y:S01]  /*5050*/  STS [R223+0x10400], R0 ;  /* 0x01040000df007388 */ /* 0x0007e20000000800 */
[----:B--2---:R-:W-:Y:S03]  /*5060*/  F2FP.F16.F32.PACK_AB R3, R59, R61 ;  /* 0x0000003d3b03723e */ /* 0x004fe600000000ff */
[----:B------:R-:W-:Y:S04]  /*5070*/  STS [R224+0x10000], R4 ;  /* 0x01000004e0007388 */ /* 0x000fe80000000800 */
[----:B------:R-:W-:Y:S01]  /*5080*/  STS [R224+0x10400], R3 ;  /* 0x01040003e0007388 */ /* 0x000fe20000000800 */
[----:B------:R-:W-:Y:S01]  /*5090*/  BAR.SYNC.DEFER_BLOCKING 0x0 ;  /* 0x0000000000007b1d */ /* 0x000fe20000010000 */
[----:B---3--:R-:W-:Y:S05]  /*50a0*/  LEA R0, R196, UR5, 0x1 ;  /* 0x00000005c4007c11 */ /* 0x008fea000f8e08ff */
[----:B------:R-:W-:Y:S04]  /*50b0*/  LDSM.16.MT88.4 R4, [R185+0x12000] ;  /* 0x01200000b904783b */ /* 0x000fe80000004200 */
[----:B------:R-:W2:Y:S04]  /*50c0*/  LDSM.16.MT88.4 R8, [R0+0x8000] ;  /* 0x008000000008783b */ /* 0x000ea80000004200 */
[----:B------:R-:W3:Y:S04]  /*50d0*/  LDSM.16.MT88.4 R12, [R186+0x12000] ;  /* 0x01200000ba0c783b */ /* 0x000ee80000004200 */
[----:B------:R-:W4:Y:S04]  /*50e0*/  LDSM.16.MT88.4 R16, [R0+0xa000] ;  /* 0x00a000000010783b */ /* 0x000f280000004200 */
[----:B------:R-:W-:Y:S04]  /*50f0*/  LDSM.16.MT88.4 R52, [R185+0x12800] ;  /* 0x01280000b934783b */ /* 0x000fe80000004200 */
[----:B------:R-:W5:Y:S04]  /*5100*/  LDSM.16.MT88.4 R56, [R0+0x8800] ;  /* 0x008800000038783b */ /* 0x000f680000004200 */
        /* <DEDUP_REMOVED lines=12> */
[----:B------:R-:W2:Y:S04]  /*51d0*/  LDSM.16.MT88.4 R4, [R185+0x13000] ;  /* 0x01300000b904783b */ /* 0x000ea80000004200 */
[----:B------:R-:W3:Y:S01]  /*51e0*/  LDSM.16.MT88.4 R16, [R0+0xb000] ;  /* 0x00b000000010783b */ /* 0x000ee20000004200 */
[-C--:B-----5:R-:W-:Y:S06]  /*51f0*/  HMMA.16816.F32 R20, R52, R56.reuse, R20 ;  /* 0x000000383414723c */ /* 0x0a0fec0000001814 */
[C---:B-1----:R-:W-:Y:S06]  /*5200*/  HMMA.16816.F32 R24, R60.reuse, R56, R24 ;  /* 0x000000383c18723c */ /* 0x042fec0000001818 */
        /* <DEDUP_REMOVED lines=9> */
[----:B------:R4:W5:Y:S01]  /*52a0*/  LDSM.16.MT88.4 R64, [R0+0xb800] ;  /* 0x00b800000040783b */ /* 0x0009620000004200 */
[-C--:B--2---:R-:W-:Y:S01]  /*52b0*/  HMMA.16816.F32 R20, R4, R8.reuse, R20 ;  /* 0x000000080414723c */ /* 0x084fe20000001814 */
[----:B------:R-:W-:Y:S05]  /*52c0*/  BAR.SYNC.DEFER_BLOCKING 0x0 ;  /* 0x0000000000007b1d */ /* 0x000fea0000010000 */
[C---:B------:R-:W-:Y:S06]  /*52d0*/  HMMA.16816.F32 R24, R12.reuse, R8, R24 ;  /* 0x000000080c18723c */ /* 0x040fec0000001818 */
[-C--:B------:R-:W-:Y:S06]  /*52e0*/  HMMA.16816.F32 R28, R12, R10.reuse, R28 ;  /* 0x0000000a0c1c723c */ /* 0x080fec000000181c */
[C---:B------:R-:W-:Y:S05]  /*52f0*/  HMMA.16816.F32 R32, R4.reuse, R10, R32 ;  /* 0x0000000a0420723c */ /* 0x040fea0000001820 */
[----:B----4-:R-:W-:Y:S01]  /*5300*/  IMAD R0, R100, UR6, RZ ;  /* 0x0000000664007c24 */ /* 0x010fe2000f8e02ff */
[-C--:B---3--:R-:W-:Y:S05]  /*5310*/  HMMA.16816.F32 R36, R4, R16.reuse, R36 ;  /* 0x000000100424723c */ /* 0x088fea0000001824 */
[----:B------:R-:W-:Y:S01]  /*5320*/  IMAD.U32 R0, R0, -0x40, RZ ;  /* 0xffffffc000007824 */ /* 0x000fe200078e00ff */
[C---:B------:R-:W-:Y:S05]  /*5330*/  HMMA.16816.F32 R40, R12.reuse, R16, R40 ;  /* 0x000000100c28723c */ /* 0x040fea0000001828 */
[C---:B------:R-:W-:Y:S01]  /*5340*/  LEA R200, P1, R0.reuse, R200, 0x2 ;  /* 0x000000c800c87211 */ /* 0x040fe200078210ff */
[-C--:B------:R-:W-:Y:S05]  /*5350*/  HMMA.16816.F32 R44, R12, R18.reuse, R44 ;  /* 0x000000120c2c723c */ /* 0x080fea000000182c */
[----:B------:R-:W-:Y:S01]  /*5360*/  LEA.HI.X.SX32 R201, R0, R201, 0x2, P1 ;  /* 0x000000c900c97211 */ /* 0x000fe200008f16ff */
[----:B------:R-:W-:Y:S06]  /*5370*/  HMMA.16816.F32 R48, R4, R18, R48 ;  /* 0x000000120430723c */ /* 0x000fec0000001830 */
[-C--:B-1----:R-:W-:Y:S06]  /*5380*/  HMMA.16816.F32 R20, R52, R56.reuse, R20 ;  /* 0x000000383414723c */ /* 0x082fec0000001814 */
[C---:B------:R-:W-:Y:S06]  /*5390*/  HMMA.16816.F32 R24, R60.reuse, R56, R24 ;  /* 0x000000383c18723c */ /* 0x040fec0000001818 */
[-C--:B------:R-:W-:Y:S06]  /*53a0*/  HMMA.16816.F32 R28, R60, R58.reuse, R28 ;  /* 0x0000003a3c1c723c */ /* 0x080fec000000181c */
[C---:B------:R-:W-:Y:S06]  /*53b0*/  HMMA.16816.F32 R32, R52.reuse, R58, R32 ;  /* 0x0000003a3420723c */ /* 0x040fec0000001820 */
[-C--:B-----5:R-:W-:Y:S06]  /*53c0*/  HMMA.16816.F32 R36, R52, R64.reuse, R36 ;  /* 0x000000403424723c */ /* 0x0a0fec0000001824 */
        /* <DEDUP_REMOVED lines=12> */
[C---:B-1----:R-:W-:Y:S05]  /*5490*/  IMAD.U32 R3, R8.reuse, -0x40, RZ ;  /* 0xffffffc008037824 */ /* 0x042fea00078e00ff */
[C---:B------:R-:W-:Y:S02]  /*54a0*/  LEA R2, P1, R3.reuse, R210, 0x1 ;  /* 0x000000d203027211 */ /* 0x040fe400078208ff */
[----:B------:R-:W-:Y:S02]  /*54b0*/  SHF.R.S32.HI R4, RZ, 0x1f, R3 ;  /* 0x0000001fff047819 */ /* 0x000fe40000011403 */
[C---:B------:R-:W-:Y:S02]  /*54c0*/  @!P2 LEA R0, P5, R8.reuse, R3, 0x5 ;  /* 0x000000030800a211 */ /* 0x040fe400078a28ff */
[----:B------:R-:W-:Y:S02]  /*54d0*/  LEA.HI.X.SX32 R3, R3, R211, 0x1, P1 ;  /* 0x000000d303037211 */ /* 0x000fe400008f0eff */
[C---:B--2---:R-:W-:Y:S03]  /*54e0*/  @!P2 LEA.HI.X R5, R8.reuse, R4, R5, 0x5, P5 ;  /* 0x000000040805a211 */ /* 0x044fe600028f2c05 */
[----:B------:R-:W-:Y:S01]  /*54f0*/  @!PT LDS RZ, [RZ] ;  /* 0x00000000fffff984 */ /* 0x000fe20000000800 */
[----:B------:R-:W-:Y:S01]  /*5500*/  @!PT LDS RZ, [RZ] ;  /* 0x00000000fffff984 */ /* 0x000fe20000000800 */
[----:B------:R-:W-:Y:S01]  /*5510*/  @!PT LDS RZ, [RZ] ;  /* 0x00000000fffff984 */ /* 0x000fe20000000800 */
[----:B------:R3:W-:Y:S01]  /*5520*/  @!P3 LDGSTS.E.BYPASS.LTC128B.128 [R203+0x8000], desc[UR16][R2.64] ;  /* 0x0800000002cbbfae */ /* 0x0007e2000b901d50 */
[----:B------:R-:W-:Y:S02]  /*5530*/  @!P3 LEA R6, P5, R8, R2, 0x6 ;  /* 0x000000020806b211 */ /* 0x000fe400078a30ff */
[----:B------:R-:W-:Y:S01]  /*5540*/  @!P2 LEA R4, P1, R0, R210, 0x1 ;  /* 0x000000d20004a211 */ /* 0x000fe200078208ff */
[----:B------:R3:W-:Y:S01]  /*5550*/  @P2 STS.128 [R203+0xa000], RZ ;  /* 0x00a000ffcb002388 */ /* 0x0007e20000000c00 */
[----:B------:R-:W-:Y:S01]  /*5560*/  IMAD.MOV.U32 R210, RZ, RZ, R2 ;  /* 0x000000ffffd27224 */ /* 0x000fe200078e0002 */
[----:B----4-:R-:W-:Y:S02]  /*5570*/  @!P3 LEA.HI.X R7, R8, R3, R7, 0x6, P5 ;  /* 0x000000030807b211 */ /* 0x010fe400028f3407 */
        /* <DEDUP_REMOVED lines=17> */
.L_x_756:
[----:B------:R-:W-:Y:S01]  /*5690*/  LEA R0, R196, UR5, 0x1 ;  /* 0x00000005c4007c11 */ /* 0x000fe2000f8e08ff */
[----:B------:R-:W-:Y:S01]  /*56a0*/  LDSM.16.M88.4 R64, [R194] ;  /* 0x00000000c240783b */ /* 0x000fe20000000200 */
[----:B---3--:R-:W-:Y:S03]  /*56b0*/  @P4 IADD3 R2, P1, R212, -0x100, RZ ;  /* 0xffffff00d4024810 */ /* 0x008fe60007f3e0ff */
[----:B------:R-:W1:Y:S02]  /*56c0*/  LDSM.16.MT88.4 R16, [R0+0xc000] ;  /* 0x00c000000010783b */ /* 0x000e640000004200 */
[----:B------:R-:W-:Y:S01]  /*56d0*/  @P4 IMAD.MOV.U32 R212, RZ, RZ, R2 ;  /* 0x000000ffffd44224 */ /* 0x000fe200078e0002 */
[CC--:B------:R-:W-:Y:S01]  /*56e0*/  LEA R2, P2, R207.reuse, R200.reuse, 0x2 ;  /* 0x000000c8cf027211 */ /* 0x0c0fe200078410ff */
[----:B------:R-:W2:Y:S03]  /*56f0*/  LDSM.16.M88.4 R60, [R194+0x1000] ;  /* 0x00100000c23c783b */ /* 0x000ea60000000200 */
[-C--:B------:R-:W-:Y:S01]  /*5700*/  LEA.HI.X.SX32 R3, R207, R201.reuse, 0x2, P2 ;  /* 0x000000c9cf037211 */ /* 0x080fe200010f16ff */
        /* <DEDUP_REMOVED lines=35> */
[CC--:B------:R-:W-:Y:S01]  /*5940*/  LEA R104, P2, R245.reuse, R200.reuse, 0x2 ;  /* 0x000000c8f5687211 */ /* 0x0c0fe200078410ff */
[----:B------:R-:W-:Y:S01]  /*5950*/  HMMA.16816.F32 R64, R100, R106, R64 ;  /* 0x0000006a6440723c */ /* 0x000fe20000001840 */
[----:B------:R3:W4:Y:S04]  /*5960*/  LDSM.16.MT88.4 R100, [R0+0xf800] ;  /* 0x00f800000064783b */ /* 0x0007280000004200 */
[-C--:B------:R-:W-:Y:S02]  /*5970*/  LEA.HI.X.SX32 R105, R245, R201.reuse, 0x2, P2 ;  /* 0x000000c9f5697211 */ /* 0x080fe400010f16ff */
[C---:B------:R-:W-:Y:S04]  /*5980*/  VIADD R106, R218.reuse, 0x20 ;  /* 0x00000020da6a7836 */ /* 0x040fe80000000000 */
[C---:B------:R-:W-:Y:S04]  /*5990*/  VIADD R107, R218.reuse, 0x20 ;  /* 0x00000020da6b7836 */ /* 0x040fe80000000000 */
[----:B------:R-:W-:Y:S01]  /*59a0*/  IMAD.IADD R107, R207, 0x1, R107 ;  /* 0x00000001cf6b7824 */ /* 0x000fe200078e026b */
[-C--:B-1----:R-:W-:Y:S05]  /*59b0*/  HMMA.16816.F32 R4, R172, R180.reuse, R4 ;  /* 0x000000b4ac04723c */ /* 0x082fea0000001804 */
[----:B---3--:R-:W-:Y:S06]  /*59c0*/  @P4 IADD3.X R0, R213, -0x1, RZ, P1, !PT ;  /* 0xffffffffd5004810 */ /* 0x008fec0000ffe4ff */
[----:B------:R-:W-:Y:S02]  /*59d0*/  @P4 IMAD.MOV.U32 R213, RZ, RZ, R0 ;  /* 0x000000ffffd54224 */ /* 0x000fe400078e0000 */
[----:B------:R-:W-:Y:S01]  /*59e0*/  VIADD R0, R218, 0x60 ;  /* 0x00000060da007836 */ /* 0x000fe20000000000 */
[C---:B--2---:R-:W-:Y:S04]  /*59f0*/  HMMA.16816.F32 R8, R176.reuse, R180, R8 ;  /* 0x000000b4b008723c */ /* 0x044fe80000001808 */
[----:B------:R-:W-:Y:S02]  /*5a00*/  IMAD.IADD R0, R207, 0x1, R0 ;  /* 0x00000001cf007824 */ /* 0x000fe400078e0200 */
[-C--:B------:R-:W-:Y:S06]  /*5a10*/  HMMA.16816.F32 R12, R176, R182.reuse, R12 ;  /* 0x000000b6b00c723c */ /* 0x080fec000000180c */
[C---:B------:R-:W-:Y:S06]  /*5a20*/  HMMA.16816.F32 R16, R172.reuse, R182, R16 ;  /* 0x000000b6ac10723c */ /* 0x040fec0000001810 */
[-C--:B----4-:R-:W-:Y:S06]  /*5a30*/  HMMA.16816.F32 R52, R172, R100.reuse, R52 ;  /* 0x00000064ac34723c */ /* 0x090fec0000001834 */
[C---:B------:R-:W-:Y:S06]  /*5a40*/  HMMA.16816.F32 R56, R176.reuse, R100, R56 ;  /* 0x00000064b038723c */ /* 0x040fec0000001838 */
[-C--:B------:R-:W-:Y:S05]  /*5a50*/  HMMA.16816.F32 R60, R176, R102.reuse, R60 ;  /* 0x00000066b03c723c */ /* 0x080fea000000183c */
[----:B------:R-:W-:Y:S01]  /*5a60*/  @P4 IMAD.WIDE R100, R226, 0x4, R212 ;  /* 0x00000004e2644825 */ /* 0x000fe200078e02d4 */
[----:B------:R-:W-:Y:S04]  /*5a70*/  HMMA.16816.F32 R64, R172, R102, R64 ;  /* 0x00000066ac40723c */ /* 0x000fe80000001840 */
[----:B------:R-:W5:Y:S04]  /*5a80*/  @P4 LDG.E R216, desc[UR16][R100.64] ;  /* 0x0000001064d84981 */ /* 0x000f68000c1e1900 */
[----:B------:R1:W5:Y:S04]  /*5a90*/  @P4 LDG.E R217, desc[UR16][R100.64+0x20] ;  /* 0x0000201064d94981 */ /* 0x000368000c1e1900 */
[----:B------:R2:W-:Y:S04]  /*5aa0*/  REDG.E.ADD.F32.FTZ.RN.STRONG.GPU desc[UR16][R200.64], R4 ;  /* 0x00000004c80079a6 */ /* 0x0005e8000c10f390 */
[----:B------:R3:W-:Y:S01]  /*5ab0*/  REDG.E.ADD.F32.FTZ.RN.STRONG.GPU desc[UR16][R2.64], R5 ;  /* 0x00000005020079a6 */ /* 0x0007e2000c10f390 */
[CC--:B-1----:R-:W-:Y:S04]  /*5ac0*/  LEA R100, P1, R218.reuse, R200.reuse, 0x2 ;  /* 0x000000c8da647211 */ /* 0x0c2fe800078210ff */
[-C--:B------:R-:W-:Y:S02]  /*5ad0*/  LEA.HI.X.SX32 R101, R218, R201.reuse, 0x2, P1 ;  /* 0x000000c9da657211 */ /* 0x080fe400008f16ff */
[-C--:B------:R-:W-:Y:S02]  /*5ae0*/  LEA R102, P1, R244, R200.reuse, 0x2 ;  /* 0x000000c8f4667211 */ /* 0x080fe400078210ff */
[-C--:B--2---:R-:W-:Y:S01]  /*5af0*/  LEA R4, P2, R242, R200.reuse, 0x2 ;  /* 0x000000c8f2047211 */ /* 0x084fe200078410ff */
[----:B------:R1:W-:Y:S01]  /*5b00*/  REDG.E.ADD.F32.FTZ.RN.STRONG.GPU desc[UR16][R100.64], R6 ;  /* 0x00000006640079a6 */ /* 0x0003e2000c10f390 */
[-C--:B------:R-:W-:Y:S02]  /*5b10*/  LEA.HI.X.SX32 R103, R244, R201.reuse, 0x2, P1 ;  /* 0x000000c9f4677211 */ /* 0x080fe400008f16ff */
[-C--:B---3--:R-:W-:Y:S01]  /*5b20*/  LEA.HI.X.SX32 R5, R242, R201.reuse, 0x2, P2 ;  /* 0x000000c9f2057211 */ /* 0x088fe200010f16ff */
[----:B------:R2:W-:Y:S04]  /*5b30*/  REDG.E.ADD.F32.FTZ.RN.STRONG.GPU desc[UR16][R104.64], R7 ;  /* 0x00000007680079a6 */ /* 0x0005e8000c10f390 */
[----:B------:R3:W-:Y:S01]  /*5b40*/  REDG.E.ADD.F32.FTZ.RN.STRONG.GPU desc[UR16][R102.64], R8 ;  /* 0x00000008660079a6 */ /* 0x0007e2000c10f390 */
[-C--:B-1----:R-:W-:Y:S02]  /*5b50*/  LEA R100, P3, R243, R200.reuse, 0x2 ;  /* 0x000000c8f3647211 */ /* 0x082fe400078610ff */
[-C--:B------:R-:W-:Y:S02]  /*5b60*/  LEA R6, P1, R241, R200.reuse, 0x2 ;  /* 0x000000c8f1067211 */ /* 0x080fe400078210ff */
[-C--:B------:R-:W-:Y:S02]  /*5b70*/  LEA.HI.X.SX32 R101, R243, R201.reuse, 0x2, P3 ;  /* 0x000000c9f3657211 */ /* 0x080fe400018f16ff */
[-C--:B--2---:R-:W-:Y:S02]  /*5b80*/  LEA.HI.X.SX32 R7, R241, R201.reuse, 0x2, P1 ;  /* 0x000000c9f1077211 */ /* 0x084fe400008f16ff */
[CC--:B---3--:R-:W-:Y:S01]  /*5b90*/  LEA R8, P3, R230.reuse, R200.reuse, 0x2 ;  /* 0x000000c8e6087211 */ /* 0x0c8fe200078610ff */
        /* <DEDUP_REMOVED lines=9> */
[C---:B------:R-:W-:Y:S01]  /*5c30*/  VIADD R106, R218.reuse, 0x40 ;  /* 0x00000040da6a7836 */ /* 0x040fe20000000000 */
[-C--:B---3--:R-:W-:Y:S02]  /*5c40*/  LEA R6, P2, R107, R200.reuse, 0x2 ;  /* 0x000000c86b067211 */ /* 0x088fe400078410ff */
[-C--:B------:R-:W-:Y:S01]  /*5c50*/  LEA R10, P1, R231, R200.reuse, 0x2 ;  /* 0x000000c8e70a7211 */ /* 0x080fe200078210ff */
        /* <DEDUP_REMOVED lines=51> */
[----:B------:R-:W-:Y:S02]  /*5f90*/  ISETP.GT.AND P3, PT, R204, RZ, PT ;  /* 0x000000ffcc00720c */ /* 0x000fe40003f64270 */
[CC--:B---3--:R-:W-:Y:S01]  /*5fa0*/  LEA R2, P1, R240.reuse, R200.reuse, 0x2 ;  /* 0x000000c8f0027211 */ /* 0x0c8fe200078210ff */
[----:B------:R-:W-:Y:S03]  /*5fb0*/  REDG.E.ADD.F32.FTZ.RN.STRONG.GPU desc[UR16][R10.64], R67 ;  /* 0x000000430a0079a6 */ /* 0x000fe6000c10f390 */
[-C--:B------:R-:W-:Y:S01]  /*5fc0*/  LEA.HI.X.SX32 R3, R240, R201.reuse, 0x2, P1 ;  /* 0x000000c9f0037211 */ /* 0x080fe200008f16ff */
[----:B------:R-:W-:Y:S01]  /*5fd0*/  REDG.E.ADD.F32.FTZ.RN.STRONG.GPU desc[UR16][R8.64], R60 ;  /* 0x0000003c080079a6 */ /* 0x000fe2000c10f390 */
[----:B------:R-:W-:Y:S01]  /*5fe0*/  ISETP.NE.U32.AND P1, PT, R0, 0x1, PT ;  /* 0x000000010000780c */ /* 0x000fe20003f25070 */
[C---:B------:R-:W-:Y:S02]  /*5ff0*/  VIADD R0, R184.reuse, 0xffffc000 ;  /* 0xffffc000b8007836 */ /* 0x040fe40000000000 */
[----:B------:R-:W-:Y:S04]  /*6000*/  REDG.E.ADD.F32.FTZ.RN.STRONG.GPU desc[UR16][R6.64], R61 ;  /* 0x0000003d060079a6 */ /* 0x000fe8000c10f390 */
[----:B------:R-:W-:Y:S04]  /*6010*/  LDSM.16.MT88.4 R8, [R184] ;  /* 0x00000000b808783b */ /* 0x000fe80000004200 */
        /* <DEDUP_REMOVED lines=10> */
[----:B-1----:R-:W-:Y:S04]  /*60c0*/  VIADD R2, R204, 0xffffffff ;  /* 0xffffffffcc027836 */ /* 0x002fe80000000000 */
        /* <DEDUP_REMOVED lines=46> */
[----:B------:R-:W-:Y:S02]  /*63b0*/  ULDC UR6, c[0x0][0x38c] ;  /* 0x0000e30000067ab9 */ /* 0x000fe40000000800 */
        /* <DEDUP_REMOVED lines=120> */
[----:B------:R2:W-:Y:S04]  /*6b40*/  STS [R107+0x4400], R32 ;  /* 0x004400206b007388 */ /* 0x0005e80000000800 */
[----:B------:R-:W-:Y:S04]  /*6b50*/  STS [R106+0x4000], R29 ;  /* 0x0040001d6a007388 */ /* 0x000fe80000000800 */
        /* <DEDUP_REMOVED lines=18> */
[----:B------:R-:W-:-:S02]  /*6c80*/  @P0 MOV R10, R6 ;  /* 0x00000006000a0202 */ /* 0x000fc40000000f00 */
[----:B--2---:R-:W-:Y:S01]  /*6c90*/  @P0 IADD3 R32, R5, R0, RZ ;  /* 0x0000000005200210 */ /* 0x004fe20007ffe0ff */
[----:B------:R3:W-:Y:S01]  /*6ca0*/  STS [R107+0x7400], R21 ;  /* 0x007400156b007388 */ /* 0x0007e20000000800 */
[----:B------:R-:W-:Y:S02]  /*6cb0*/  @P0 MOV R27, R4 ;  /* 0x00000004001b0202 */ /* 0x000fe40000000f00 */
[----:B------:R-:W-:Y:S01]  /*6cc0*/  LEA R0, R105, UR5, 0x1 ;  /* 0x0000000569007c11 */ /* 0x000fe2000f8e08ff */
[----:B------:R3:W-:Y:S01]  /*6cd0*/  STS [R106+0x7000], R18 ;  /* 0x007000126a007388 */ /* 0x0007e20000000800 */
[----:B----4-:R-:W-:-:S03]  /*6ce0*/  SHF.R.S32.HI R12, RZ, 0x1f, R104 ;  /* 0x0000001fff0c7819 */ /* 0x010fc60000011468 */
        /* <DEDUP_REMOVED lines=14> */
.L_x_758:
        /* <DEDUP_REMOVED lines=13> */
.L_x_759:
[----:B------:R-:W-:Y:S01]  /*6ea0*/  BAR.SYNC.DEFER_BLOCKING 0x0 ;  /* 0x0000000000007b1d */ /* 0x000fe20000010000 */
[----:B------:R-:W-:Y:S01]  /*6eb0*/  IMAD.SHL.U32 R12, R248, 0x40, RZ ;  /* 0x00000040f80c7824 */ /* 0x000fe200078e00ff */
[----:B------:R-:W-:Y:S02]  /*6ec0*/  SHF.R.S32.HI R5, RZ, 0x1f, R214 ;  /* 0x0000001fff057819 */ /* 0x000fe400000114d6 */
[----:B------:R-:W-:Y:S02]  /*6ed0*/  MOV R4, R214 ;  /* 0x000000d600047202 */ /* 0x000fe40000000f00 */
[----:B------:R-:W-:Y:S01]  /*6ee0*/  SHF.R.S32.HI R26, RZ, 0x1f, R12 ;  /* 0x0000001fff1a7819 */ /* 0x000fe2000001140c */
[----:B------:R-:W-:Y:S01]  /*6ef0*/  ULDC.64 UR6, c[0x0][0x468] ;  /* 0x00011a0000067ab9 */ /* 0x000fe20000000a00 */
[----:B------:R-:W1:Y:S01]  /*6f00*/  S2R R35, SR_CTAID.Z ;  /* 0x0000000000237919 */ /* 0x000e620000002700 */
[----:B------:R-:W-:Y:S01]  /*6f10*/  IMAD.WIDE.U32 R6, R12, R2, R4 ;  /* 0x000000020c067225 */ /* 0x000fe200078e0004 */
[----:B------:R-:W-:Y:S01]  /*6f20*/  BSSY B0, `(.L_x_760) ;  /* 0x0000026000007945 */ /* 0x000fe20003800000 */
[----:B------:R-:W-:-:S02]  /*6f30*/  SHF.R.S32.HI R33, RZ, 0x1f, R249 ;  /* 0x0000001fff217819 */ /* 0x000fc400000114f9 */
[----:B------:R-:W-:Y:S01]  /*6f40*/  IMAD R8, R26, R2, RZ ;  /* 0x000000021a087224 */ /* 0x000fe200078e02ff */
[----:B------:R-:W-:Y:S01]  /*6f50*/  IADD3 R6, P0, R10, R6, RZ ;  /* 0x000000060a067210 */ /* 0x000fe20007f1e0ff */
[----:B------:R-:W-:Y:S01]  /*6f60*/  VIADD R10, R249, 0x20 ;  /* 0x00000020f90a7836 */ /* 0x000fe20000000000 */
[----:B------:R-:W-:Y:S01]  /*6f70*/  IADD3 R24, R214, 0x40, RZ ;  /* 0x00000040d6187810 */ /* 0x000fe20007ffe0ff */
[----:B------:R-:W-:Y:S02]  /*6f80*/  IMAD R9, R12, R3, R8 ;  /* 0x000000030c097224 */ /* 0x000fe400078e0208 */
[----:B------:R-:W-:-:S03]  /*6f90*/  IMAD R8, R248, -0x40, R205 ;  /* 0xffffffc0f8087824 */ /* 0x000fc600078e02cd */
[----:B------:R-:W-:Y:S01]  /*6fa0*/  IADD3.X R7, R11, R7, R9, P0, !PT ;  /* 0x000000070b077210 */ /* 0x000fe200007fe409 */
[----:B------:R2:W4:Y:S01]  /*6fb0*/  LDS.128 R28, [R0+0xd000] ;  /* 0x00d00000001c7984 */ /* 0x0005220000000c00 */
[-C--:B------:R-:W-:Y:S02]  /*6fc0*/  ISETP.GE.AND P3, PT, R249, R8.reuse, PT ;  /* 0x00000008f900720c */ /* 0x080fe40003f66270 */
[----:B------:R-:W-:Y:S01]  /*6fd0*/  ISETP.GE.AND P2, PT, R10, R8, PT ;  /* 0x000000080a00720c */ /* 0x000fe20003f46270 */
[----:B------:R2:W2:Y:S04]  /*6fe0*/  LDS.128 R40, [R0+0x10000] ;  /* 0x0100000000287984 */ /* 0x0004a80000000c00 */
[----:B------:R2:W2:Y:S04]  /*6ff0*/  LDS.128 R48, [R0+0x11000] ;  /* 0x0110000000307984 */ /* 0x0004a80000000c00 */
[----:B------:R2:W2:Y:S04]  /*7000*/  LDS.128 R36, [R0+0x12000] ;  /* 0x0120000000247984 */ /* 0x0004a80000000c00 */
[----:B------:R2:W2:Y:S01]  /*7010*/  LDS.128 R44, [R0+0x13000] ;  /* 0x01300000002c7984 */ /* 0x0004a20000000c00 */
[----:B-1----:R-:W-:Y:S01]  /*7020*/  SHF.R.S32.HI R34, RZ, 0x1f, R35 ;  /* 0x0000001fff227819 */ /* 0x002fe20000011423 */
[----:B------:R-:W-:-:S04]  /*7030*/  IMAD.WIDE.U32 R6, R35, UR6, R6 ;  /* 0x0000000623067c25 */ /* 0x000fc8000f8e0006 */
[----:B------:R-:W-:-:S04]  /*7040*/  IMAD R9, R34, UR6, RZ ;  /* 0x0000000622097c24 */ /* 0x000fc8000f8e02ff */
[----:B------:R-:W-:-:S04]  /*7050*/  IMAD R8, R35, UR7, R9 ;  /* 0x0000000723087c24 */ /* 0x000fc8000f8e0209 */
[----:B------:R-:W-:Y:S01]  /*7060*/  IMAD.IADD R13, R7, 0x1, R8 ;  /* 0x00000001070d7824 */ /* 0x000fe200078e0208 */
[----:B------:R-:W-:Y:S06]  /*7070*/  @P3 BRA `(.L_x_761) ;  /* 0x0000000000403947 */ /* 0x000fec0003800000 */
[----:B------:R-:W-:Y:S01]  /*7080*/  ULDC UR4, c[0x0][0x2d0] ;  /* 0x0000b40000047ab9 */ /* 0x000fe20000000800 */
[----:B---3--:R-:W1:Y:S01]  /*7090*/  LDS.128 R20, [R0+0xe000] ;  /* 0x00e0000000147984 */ /* 0x008e620000000c00 */
        /* <DEDUP_REMOVED lines=14> */
.L_x_761:
[----:B------:R-:W-:Y:S05]  /*7180*/  BSYNC B0 ;  /* 0x0000000000007941 */ /* 0x000fea0003800000 */
.L_x_760:
        /* <DEDUP_REMOVED lines=16> */
[----:B----4-:R1:W-:Y:S04]  /*7290*/  @!P1 STG.E.128 desc[UR16][R2.64], R28 ;  /* 0x0000001c02009986 */ /* 0x0103e8000c101d10 */
[----:B------:R1:W-:Y:S02]  /*72a0*/  @!P0 STG.E.128 desc[UR16][R2.64+0x80], R8 ;  /* 0x0000800802008986 */ /* 0x0003e4000c101d10 */
.L_x_763:
[----:B------:R-:W-:Y:S05]  /*72b0*/  BSYNC B0 ;  /* 0x0000000000007941 */ /* 0x000fea0003800000 */
.L_x_762:
        /* <DEDUP_REMOVED lines=24> */
[----:B------:R1:W-:Y:S04]  /*7440*/  @!P1 STG.E.128 desc[UR16][R4.64], R40 ;  /* 0x0000002804009986 */ /* 0x0003e8000c101d10 */
[----:B------:R1:W-:Y:S02]  /*7450*/  @!P0 STG.E.128 desc[UR16][R4.64+0x80], R36 ;  /* 0x0000802404008986 */ /* 0x0003e4000c101d10 */
.L_x_765:
[----:B------:R-:W-:Y:S05]  /*7460*/  BSYNC B0 ;  /* 0x0000000000007941 */ /* 0x000fea0003800000 */
.L_x_764:
        /* <DEDUP_REMOVED lines=18> */
.L_x_736:
[----:B------:R-:W2:Y:S01]  /*7590*/  LDL.LU R2, [R1+0xc] ;  /* 0x00000c0001027983 */ /* 0x000ea20000300800 */
[----:B------:R-:W-:Y:S01]  /*75a0*/  IMAD.SHL.U32 R14, R248, 0x40, RZ ;  /* 0x00000040f80e7824 */ /* 0x000fe200078e00ff */
[----:B------:R-:W1:Y:S04]  /*75b0*/  S2R R11, SR_CTAID.Y ;  /* 0x00000000000b7919 */ /* 0x000e680000002600 */
[----:B------:R-:W-:Y:S02]  /*75c0*/  SHF.R.S32.HI R17, RZ, 0x1f, R14 ;  /* 0x0000001fff117819 */ /* 0x000fe4000001140e */
[----:B-1----:R-:W-:Y:S02]  /*75d0*/  SHF.R.S32.HI R10, RZ, 0x1f, R11 ;  /* 0x0000001fff0a7819 */ /* 0x002fe4000001140b */
        /* <DEDUP_REMOVED lines=26> */
.L_x_767:
        /* <DEDUP_REMOVED lines=13> */
.L_x_768:
        /* <DEDUP_REMOVED lines=9> */
[----:B------:R-:W-:Y:S01]  /*78e0*/  IMAD R0, R248, -0x40, R205 ;  /* 0xffffffc0f8007824 */ /* 0x000fe200078e02cd */
[----:B------:R-:W-:-:S02]  /*78f0*/  IADD3 R11, R214, 0x40, RZ ;  /* 0x00000040d60b7810 */ /* 0x000fc40007ffe0ff */
        /* <DEDUP_REMOVED lines=23> */
.L_x_770:
[----:B------:R-:W-:Y:S05]  /*7a70*/  BSYNC B0 ;  /* 0x0000000000007941 */ /* 0x000fea0003800000 */
.L_x_769:
        /* <DEDUP_REMOVED lines=18> */
.L_x_772:
[----:B------:R-:W-:Y:S05]  /*7ba0*/  BSYNC B0 ;  /* 0x0000000000007941 */ /* 0x000fea0003800000 */
.L_x_771:
        /* <DEDUP_REMOVED lines=26> */
.L_x_774:
[----:B------:R-:W-:Y:S05]  /*7d50*/  BSYNC B0 ;  /* 0x0000000000007941 */ /* 0x000fea0003800000 */
.L_x_773:
        /* <DEDUP_REMOVED lines=17> */
.L_x_766:
[----:B------:R-:W-:Y:S05]  /*7e70*/  BSYNC B1 ;  /* 0x0000000000017941 */ /* 0x000fea0003800000 */
.L_x_731:
[----:B------:R-:W4:Y:S02]  /*7e80*/  LDC R0, c[0x0][0xc] ;  /* 0x00000300ff007b82 */ /* 0x000f240000000800 */
[----:B----4-:R-:W-:-:S04]  /*7e90*/  IADD3 R248, R0, R248, RZ ;  /* 0x000000f800f87210 */ /* 0x010fc80007ffe0ff */
[----:B------:R-:W-:-:S13]  /*7ea0*/  ISETP.GE.AND P0, PT, R248, UR14, PT ;  /* 0x0000000ef8007c0c */ /* 0x000fda000bf06270 */
[----:B------:R-:W-:Y:S05]  /*7eb0*/  @P0 BRA `(.L_x_775) ;  /* 0x0000000000040947 */ /* 0x000fea0003800000 */
[----:B------:R-:W-:Y:S05]  /*7ec0*/  BRA `(.L_x_776) ;  /* 0xffffff88007c7947 */ /* 0x000fea000383ffff */
.L_x_775:
[----:B------:R-:W-:Y:S05]  /*7ed0*/  EXIT ;  /* 0x000000000000794d */ /* 0x000fea0003800000 */
.L_x_777:
        /* <DEDUP_REMOVED lines=10> */
.L_x_2067:


//--------------------- .text._ZN5flash44flash_bwd_dq_dk_dv_loop_seqk_parallel_kernelI23Flash_bwd_kernel_traitsILi128ELi64ELi64ELi8ELi4ELi2ELi2ELb1ELb0EN7cutlass6half_tE19Flash_kernel_traitsILi128ELi64ELi64ELi8ES3_EELb0ELb0ELb0ELb0ELb0ELb0ELb1EEEvNS_16Flash_bwd_paramsE --------------------------
	.section	.text._ZN5flash44flash_bwd_dq_dk_dv_loop_seqk_parallel_kernelI23Flash_bwd_kernel_traitsILi128ELi64ELi64ELi8ELi4ELi2ELi2ELb1ELb0EN7cutlass6half_tE19Flash_kernel_traitsILi128ELi64ELi64ELi8ES3_EELb0ELb0ELb0ELb0ELb0ELb0ELb1EEEvNS_16Flash_bwd_paramsE,"ax",@progbits
	.align	128
        .global         _ZN5flash44flash_bwd_dq_dk_dv_loop_seqk_parallel_kernelI23Flash_bwd_kernel_traitsILi128ELi64ELi64ELi8ELi4ELi2ELi2ELb1ELb0EN7cutlass6half_tE19Flash_kernel_traitsILi128ELi64ELi64ELi8ES3_EELb0ELb0ELb0ELb0ELb0ELb0ELb1EEEvNS_16Flash_bwd_paramsE
        .type           _ZN5flash44flash_bwd_dq_dk_dv_loop_seqk_parallel_kernelI23Flash_bwd_kernel_traitsILi128ELi64ELi64ELi8ELi4ELi2ELi2ELb1ELb0EN7cutlass6half_tE19Flash_kernel_traitsILi128ELi64ELi64ELi8ES3_EELb0ELb0ELb0ELb0ELb0ELb0ELb1EEEvNS_16Flash_bwd_paramsE,@function
        .size           _ZN5flash44flash_bwd_dq_dk_dv_loop_seqk_parallel_kernelI23Flash_bwd_kernel_traitsILi128ELi64ELi64ELi8ELi4ELi2ELi2ELb1ELb0EN7cutlass6half_tE19Flash_kernel_traitsILi128ELi64ELi64ELi8ES3_EELb0ELb0ELb0ELb0ELb0ELb0ELb1EEEvNS_16Flash_bwd_paramsE,(.L_x_2068 - _ZN5flash44flash_bwd_dq_dk_dv_loop_seqk_parallel_kernelI23Flash_bwd_kernel_traitsILi128ELi64ELi64ELi8ELi4ELi2ELi2ELb1ELb0EN7cutlass6half_tE19Flash_kernel_traitsILi128ELi64ELi64ELi8ES3_EELb0ELb0ELb0ELb0ELb0ELb0ELb1EEEvNS_16Flash_bwd_paramsE)
        .other          _ZN5flash44flash_bwd_dq_dk_dv_loop_seqk_parallel_kernelI23Flash_bwd_kernel_traitsILi128ELi64ELi64ELi8ELi4ELi2ELi2ELb1ELb0EN7cutlass6half_tE19Flash_kernel_traitsILi128ELi64ELi64ELi8ES3_EELb0ELb0ELb0ELb0ELb0ELb0ELb1EEEvNS_16Flash_bwd_paramsE,@"STO_CUDA_ENTRY STV_DEFAULT"
_ZN5flash44flash_bwd_dq_dk_dv_loop_seqk_parallel_kernelI23Flash_bwd_kernel_traitsILi128ELi64ELi64ELi8ELi4ELi2ELi2ELb1ELb0EN7cutlass6half_tE19Flash_kernel_traitsILi128ELi64ELi64ELi8ES3_EELb0ELb0ELb0ELb0ELb0ELb0ELb1EEEvNS_16Flash_bwd_paramsE:
.text._ZN5flash44flash_bwd_dq_dk_dv_loop_seqk_parallel_kernelI23Flash_bwd_kernel_traitsILi128ELi64ELi64ELi8ELi4ELi2ELi2ELb1ELb0EN7cutlass6half_tE19Flash_kernel_traitsILi128ELi64ELi64ELi8ES3_EELb0ELb0ELb0ELb0ELb0ELb0ELb1EEEvNS_16Flash_bwd_paramsE:
[----:B------:R-:W-:Y:S01]  /*0000*/  LDC R1, c[0x0][0x28] ;  /* 0x00000a00ff017b82 */ /* 0x000fe20000000800 */
[----:B------:R-:W1:Y:S01]  /*0010*/  S2R R224, SR_CTAID.X ;  /* 0x0000000000e07919 */ /* 0x000e620000002500 */
[----:B------:R-:W-:Y:S02]  /*0020*/  ULDC UR5, c[0x0][0x2c8] ;  /* 0x0000b20000057ab9 */ /* 0x000fe40000000800 */
[----:B------:R-:W-:-:S04]  /*0030*/  UIADD3 UR5, UR5, 0x3f, URZ ;  /* 0x0000003f05057890 */ /* 0x000fc8000fffe03f */
[----:B------:R-:W-:-:S04]  /*0040*/  USHF.R.S32.HI UR4, URZ, 0x1f, UR5 ;  /* 0x0000001f3f047899 */ /* 0x000fc80008011405 */
[----:B------:R-:W-:-:S04]  /*0050*/  ULEA.HI UR4, UR4, UR5, URZ, 0x6 ;  /* 0x0000000504047291 */ /* 0x000fc8000f8f303f */
[----:B------:R-:W-:-:S06]  /*0060*/  USHF.R.S32.HI UR8, URZ, 0x6, UR4 ;  /* 0x000000063f087899 */ /* 0x000fcc0008011404 */
[----:B-1----:R-:W-:-:S13]  /*0070*/  ISETP.GE.AND P0, PT, R224, UR8, PT ;  /* 0x00000008e0007c0c */ /* 0x002fda000bf06270 */
[----:B------:R-:W-:Y:S05]  /*0080*/  @P0 EXIT ;  /* 0x000000000000094d */ /* 0x000fea0003800000 */
[----:B------:R-:W1:Y:S01]  /*0090*/  S2R R6, SR_TID.X ;  /* 0x0000000000067919 */ /* 0x000e620000002100 */
[----:B------:R-:W2:Y:S01]  /*00a0*/  S2UR UR5, SR_CgaCtaId ;  /* 0x00000000000579c3 */ /* 0x000ea20000008800 */
[----:B------:R-:W-:Y:S01]  /*00b0*/  UMOV UR4, 0x400 ;  /* 0x0000040000047882 */ /* 0x000fe20000000000 */
[----:B------:R-:W-:Y:S01]  /*00c0*/  IMAD.MOV.U32 R231, RZ, RZ, -0x10 ;  /* 0xfffffff0ffe77424 */ /* 0x000fe200078e00ff */
[----:B------:R-:W3:Y:S01]  /*00d0*/  S2R R222, SR_CTAID.Y ;  /* 0x0000000000de7919 */ /* 0x000ee20000002600 */
[----:B------:R-:W-:Y:S01]  /*00e0*/  ULDC.64 UR38, c[0x0][0x208] ;  /* 0x0000820000267ab9 */ /* 0x000fe20000000a00 */
[----:B------:R-:W4:Y:S01]  /*00f0*/  S2R R221, SR_CTAID.Z ;  /* 0x0000000000dd7919 */ /* 0x000f220000002700 */
        /* <DEDUP_REMOVED lines=10> */
[-C--:B------:R-:W-:Y:S02]  /*01a0*/  LEA.HI R11, R17, R6.reuse, RZ, 0x4 ;  /* 0x00000006110b7211 */ /* 0x080fe400078f20ff */
[----:B------:R-:W-:Y:S02]  /*01b0*/  SHF.R.S32.HI R214, RZ, 0x3, R19 ;  /* 0x00000003ffd67819 */ /* 0x000fe40000011413 */
[----:B------:R-:W-:Y:S02]  /*01c0*/  LOP3.LUT R13, R19, 0xfffffff8, RZ, 0xc0, !PT ;  /* 0xfffffff8130d7812 */ /* 0x000fe400078ec0ff */
[----:B------:R-:W-:Y:S01]  /*01d0*/  LOP3.LUT R212, R212, 0xfffffffc, RZ, 0xc0, !PT ;  /* 0xfffffffcd4d47812 */ /* 0x000fe200078ec0ff */
[----:B------:R-:W-:Y:S01]  /*01e0*/  IMAD.SHL.U32 R5, R214, 0x40, RZ ;  /* 0x00000040d6057824 */ /* 0x000fe200078e00ff */
[----:B------:R-:W-:Y:S01]  /*01f0*/  LOP3.LUT R2, R2, 0xfffffffe, RZ, 0xc0, !PT ;  /* 0xfffffffe02027812 */ /* 0x000fe200078ec0ff */
[----:B------:R-:W-:Y:S01]  /*0200*/  IMAD.IADD R14, R6, 0x1, -R13 ;  /* 0x00000001060e7824 */ /* 0x000fe200078e0a0d */
[----:B------:R-:W-:Y:S01]  /*0210*/  SHF.R.S32.HI R4, RZ, 0x4, R11 ;  /* 0x00000004ff047819 */ /* 0x000fe2000001140b */
[----:B------:R-:W-:Y:S01]  /*0220*/  IMAD.IADD R212, R3, 0x1, -R212 ;  /* 0x0000000103d47824 */ /* 0x000fe200078e0ad4 */
[----:B------:R-:W-:Y:S01]  /*0230*/  LEA.HI R9, R17, R6, RZ, 0x2 ;  /* 0x0000000611097211 */ /* 0x000fe200078f10ff */
[----:B------:R-:W-:Y:S01]  /*0240*/  IMAD.IADD R2, R3, 0x1, -R2 ;  /* 0x0000000103027824 */ /* 0x000fe200078e0a02 */
[----:B------:R-:W-:Y:S01]  /*0250*/  LEA.HI R3, R11, R4, RZ, 0x1 ;  /* 0x000000040b037211 */ /* 0x000fe200078f08ff */
[----:B------:R-:W-:Y:S01]  /*0260*/  IMAD.SHL.U32 R216, R14, 0x8, RZ ;  /* 0x000000080ed87824 */ /* 0x000fe200078e00ff */
[----:B------:R-:W-:-:S02]  /*0270*/  SHF.R.S32.HI R0, RZ, 0x2, R9 ;  /* 0x00000002ff007819 */ /* 0x000fc40000011409 */
[----:B------:R-:W-:Y:S01]  /*0280*/  SHF.R.S32.HI R7, RZ, 0x1f, R9 ;  /* 0x0000001fff077819 */ /* 0x000fe20000011409 */
[----:B------:R-:W-:Y:S01]  /*0290*/  VIADD R223, R216, 0x40 ;  /* 0x00000040d8df7836 */ /* 0x000fe20000000000 */
[----:B------:R-:W-:Y:S02]  /*02a0*/  LOP3.LUT R11, R11, 0xfffffff0, RZ, 0xc0, !PT ;  /* 0xfffffff00b0b7812 */ /* 0x000fe400078ec0ff */
[----:B------:R-:W-:Y:S02]  /*02b0*/  LOP3.LUT R5, R5, 0x1c0, RZ, 0xc0, !PT ;  /* 0x000001c005057812 */ /* 0x000fe400078ec0ff */
[----:B------:R-:W-:Y:S01]  /*02c0*/  LEA.HI R7, R7, R0, RZ, 0x3 ;  /* 0x0000000007077211 */ /* 0x000fe200078f18ff */
[----:B------:R-:W-:Y:S01]  /*02d0*/  IMAD.IADD R12, R6, 0x1, -R11 ;  /* 0x00000001060c7824 */ /* 0x000fe200078e0a0b */
[----:B------:R-:W-:Y:S02]  /*02e0*/  LOP3.LUT P4, RZ, R14, 0x2, RZ, 0xc0, !PT ;  /* 0x000000020eff7812 */ /* 0x000fe4000788c0ff */
[----:B------:R-:W-:-:S02]  /*02f0*/  LOP3.LUT R11, R5, 0x38, R216, 0xf8, !PT ;  /* 0x00000038050b7812 */ /* 0x000fc400078ef8d8 */
[----:B------:R-:W-:Y:S02]  /*0300*/  SHF.R.U32.HI R220, RZ, 0x3, R5 ;  /* 0x00000003ffdc7819 */ /* 0x000fe40000011605 */
[C---:B------:R-:W-:Y:S01]  /*0310*/  LOP3.LUT P3, RZ, R14.reuse, 0x4, RZ, 0xc0, !PT ;  /* 0x000000040eff7812 */ /* 0x040fe2000786c0ff */
[----:B------:R-:W-:Y:S01]  /*0320*/  IMAD.SHL.U32 R14, R14, 0x40, RZ ;  /* 0x000000400e0e7824 */ /* 0x000fe200078e00ff */
[----:B------:R-:W-:Y:S02]  /*0330*/  LOP3.LUT R7, R7, 0xfffffff8, RZ, 0xc0, !PT ;  /* 0xfffffff807077812 */ /* 0x000fe400078ec0ff */
[----:B------:R-:W-:Y:S01]  /*0340*/  LOP3.LUT R220, R11, R220, RZ, 0x3c, !PT ;  /* 0x000000dc0bdc7212 */ /* 0x000fe200078e3cff */
[----:B------:R-:W-:Y:S01]  /*0350*/  IMAD.SHL.U32 R11, R2, 0x10, RZ ;  /* 0x00000010020b7824 */ /* 0x000fe200078e00ff */
[----:B------:R-:W-:Y:S01]  /*0360*/  LOP3.LUT R3, R3, 0xfffffffe, RZ, 0xc0, !PT ;  /* 0xfffffffe03037812 */ /* 0x000fe200078ec0ff */
[----:B------:R-:W-:Y:S01]  /*0370*/  IMAD.IADD R7, R0, 0x1, -R7 ;  /* 0x0000000100077824 */ /* 0x000fe200078e0a07 */
[----:B------:R-:W-:-:S02]  /*0380*/  LOP3.LUT R14, R14, 0x1c0, RZ, 0xc0, !PT ;  /* 0x000001c00e0e7812 */ /* 0x000fc400078ec0ff */
[----:B------:R-:W-:Y:S01]  /*0390*/  LEA.HI R8, R17, R6, RZ, 0x7 ;  /* 0x0000000611087211 */ /* 0x000fe200078f38ff */
[----:B------:R-:W-:Y:S01]  /*03a0*/  IMAD.IADD R3, R4, 0x1, -R3 ;  /* 0x0000000104037824 */ /* 0x000fe200078e0a03 */
[C---:B------:R-:W-:Y:S02]  /*03b0*/  LOP3.LUT R206, R14.reuse, 0x10, R11, 0xf8, !PT ;  /* 0x000000100ece7812 */ /* 0x040fe400078ef80b */
[----:B------:R-:W-:Y:S01]  /*03c0*/  LOP3.LUT R11, R7, 0x1, RZ, 0xc0, !PT ;  /* 0x00000001070b7812 */ /* 0x000fe200078ec0ff */
[C---:B------:R-:W-:Y:S01]  /*03d0*/  IMAD.SHL.U32 R15, R3.reuse, 0x200, RZ ;  /* 0x00000200030f7824 */ /* 0x040fe200078e00ff */
[----:B------:R-:W-:Y:S01]  /*03e0*/  SHF.R.S32.HI R5, RZ, 0x1f, R12 ;  /* 0x0000001fff057819 */ /* 0x000fe2000001140c */
[----:B------:R-:W-:Y:S01]  /*03f0*/  IMAD.SHL.U32 R210, R3, 0x20, RZ ;  /* 0x0000002003d27824 */ /* 0x000fe200078e00ff */
[----:B------:R-:W-:Y:S02]  /*0400*/  SHF.R.S32.HI R8, RZ, 0x7, R8 ;  /* 0x00000007ff087819 */ /* 0x000fe40000011408 */
[----:B------:R-:W-:-:S02]  /*0410*/  LOP3.LUT R0, R14, 0x8, R19, 0xf8, !PT ;  /* 0x000000080e007812 */ /* 0x000fc400078ef813 */
[----:B------:R-:W-:Y:S02]  /*0420*/  SHF.R.U32.HI R13, RZ, 0x3, R14 ;  /* 0x00000003ff0d7819 */ /* 0x000fe4000001160e */
[----:B------:R-:W-:Y:S02]  /*0430*/  ISETP.NE.U32.AND P0, PT, R11, 0x1, PT ;  /* 0x000000010b00780c */ /* 0x000fe40003f05070 */
[----:B------:R-:W-:Y:S02]  /*0440*/  LEA.HI R11, R17, R6, RZ, 0x6 ;  /* 0x00000006110b7211 */ /* 0x000fe400078f30ff */
[----:B------:R-:W-:Y:S02]  /*0450*/  LEA.HI R4, R5, R12, RZ, 0x3 ;  /* 0x0000000c05047211 */ /* 0x000fe400078f18ff */
[----:B------:R-:W-:Y:S01]  /*0460*/  LOP3.LUT R211, R0, R13, RZ, 0x3c, !PT ;  /* 0x0000000d00d37212 */ /* 0x000fe200078e3cff */
[----:B------:R-:W-:Y:S01]  /*0470*/  IMAD R0, R8, 0x800, R15 ;  /* 0x0000080008007824 */ /* 0x000fe200078e020f */
[----:B------:R-:W-:-:S02]  /*0480*/  LOP3.LUT R9, R9, 0x7ffffffc, RZ, 0xc0, !PT ;  /* 0x7ffffffc09097812 */ /* 0x000fc400078ec0ff */
[----:B------:R-:W-:Y:S01]  /*0490*/  SHF.R.S32.HI R11, RZ, 0x6, R11 ;  /* 0x00000006ff0b7819 */ /* 0x000fe2000001140b */
[----:B------:R-:W-:Y:S01]  /*04a0*/  IMAD.IADD R211, R0, 0x1, R211 ;  /* 0x0000000100d37824 */ /* 0x000fe200078e02d3 */
[----:B------:R-:W-:Y:S01]  /*04b0*/  LOP3.LUT R5, R4, 0xfffffff8, RZ, 0xc0, !PT ;  /* 0xfffffff804057812 */ /* 0x000fe200078ec0ff */
[----:B------:R-:W-:Y:S01]  /*04c0*/  IMAD.IADD R0, R6, 0x1, -R9 ;  /* 0x0000000106007824 */ /* 0x000fe200078e0a09 */
[----:B------:R-:W-:Y:S01]  /*04d0*/  LOP3.LUT R219, R10, 0xffffffe0, RZ, 0xc0, !PT ;  /* 0xffffffe00adb7812 */ /* 0x000fe200078ec0ff */
[----:B------:R-:W-:Y:S01]  /*04e0*/  IMAD.SHL.U32 R225, R11, 0x8, RZ ;  /* 0x000000080be17824 */ /* 0x000fe200078e00ff */
[C---:B------:R-:W-:Y:S01]  /*04f0*/  R2P PR, R7.reuse, 0x6 ;  /* 0x0000000607007804 */ /* 0x040fe20000000000 */
[----:B------:R-:W-:Y:S01]  /*0500*/  IMAD.SHL.U32 R7, R7, 0x40, RZ ;  /* 0x0000004007077824 */ /* 0x000fe200078e00ff */
[----:B------:R-:W-:Y:S01]  /*0510*/  LOP3.LUT R206, R206, 0x8, R19, 0xf8, !PT ;  /* 0x00000008cece7812 */ /* 0x000fe200078ef813 */
[----:B------:R-:W-:Y:S01]  /*0520*/  IMAD.SHL.U32 R10, R6, 0x2, RZ ;  /* 0x00000002060a7824 */ /* 0x000fe200078e00ff */
[----:B------:R-:W-:Y:S01]  /*0530*/  LOP3.LUT R225, R225, 0x18, RZ, 0xc0, !PT ;  /* 0x00000018e1e17812 */ /* 0x000fe200078ec0ff */
[----:B------:R-:W-:Y:S01]  /*0540*/  IMAD.SHL.U32 R9, R8, 0x20, RZ ;  /* 0x0000002008097824 */ /* 0x000fe200078e00ff */
[----:B------:R-:W-:Y:S01]  /*0550*/  LEA R208, R211, UR4, 0x1 ;  /* 0x00000004d3d07c11 */ /* 0x000fe2000f8e08ff */
[----:B------:R-:W-:Y:S01]  /*0560*/  IMAD.IADD R5, R12, 0x1, -R5 ;  /* 0x000000010c057824 */ /* 0x000fe200078e0a05 */
[----:B------:R-:W-:Y:S01]  /*0570*/  LOP3.LUT R210, R225, 0x20, R210, 0xf8, !PT ;  /* 0x00000020e1d27812 */ /* 0x000fe200078ef8d2 */
[----:B------:R-:W-:Y:S01]  /*0580*/  IMAD.IADD R219, R6, 0x1, -R219 ;  /* 0x0000000106db7824 */ /* 0x000fe200078e0adb */
[----:B------:R-:W-:Y:S01]  /*0590*/  LOP3.LUT R6, R7, 0x1c0, RZ, 0xc0, !PT ;  /* 0x000001c007067812 */ /* 0x000fe200078ec0ff */
[----:B------:R-:W-:Y:S01]  /*05a0*/  IMAD.SHL.U32 R7, R0, 0x2, RZ ;  /* 0x0000000200077824 */ /* 0x000fe200078e00ff */
[----:B------:R-:W-:Y:S01]  /*05b0*/  LOP3.LUT R215, R9, 0x6, R10, 0xf8, !PT ;  /* 0x0000000609d77812 */ /* 0x000fe200078ef80a */
[----:B------:R-:W-:Y:S01]  /*05c0*/  IMAD.SHL.U32 R5, R5, 0x40, RZ ;  /* 0x0000004005057824 */ /* 0x000fe200078e00ff */
[----:B------:R-:W-:Y:S01]  /*05d0*/  LOP3.LUT R9, R6, 0x20, R9, 0xf8, !PT ;  /* 0x0000002006097812 */ /* 0x000fe200078ef809 */
[----:B------:R-:W-:Y:S01]  /*05e0*/  IMAD R226, R212, 0x400, R7 ;  /* 0x00000400d4e27824 */ /* 0x000fe200078e0207 */
[----:B------:R-:W-:Y:S01]  /*05f0*/  SHF.R.U32.HI R0, RZ, 0x3, R6 ;  /* 0x00000003ff007819 */ /* 0x000fe20000011606 */
[----:B------:R-:W-:Y:S01]  /*0600*/  IMAD R220, R11, 0x200, R220 ;  /* 0x000002000bdc7824 */ /* 0x000fe200078e02dc */
[----:B------:R-:W-:-:S02]  /*0610*/  LOP3.LUT R5, R5, 0x1c0, RZ, 0xc0, !PT ;  /* 0x000001c005057812 */ /* 0x000fc400078ec0ff */
[----:B------:R-:W-:Y:S02]  /*0620*/  LOP3.LUT R9, R9, R0, RZ, 0x3c, !PT ;  /* 0x0000000009097212 */ /* 0x000fe400078e3cff */
[----:B------:R-:W-:Y:S01]  /*0630*/  LOP3.LUT R225, R0, R6, R225, 0x1e, !PT ;  /* 0x0000000600e17212 */ /* 0x000fe200078e1ee1 */
[----:B------:R-:W-:Y:S01]  /*0640*/  IMAD.SHL.U32 R6, R3, 0x8, RZ ;  /* 0x0000000803067824 */ /* 0x000fe200078e00ff */
[----:B------:R-:W-:Y:S01]  /*0650*/  SHF.R.S32.HI R0, RZ, 0x1f, R219 ;  /* 0x0000001fff007819 */ /* 0x000fe200000114db */
[----:B------:R-:W-:Y:S01]  /*0660*/  IMAD.SHL.U32 R3, R4, 0x40, RZ ;  /* 0x0000004004037824 */ /* 0x000fe200078e00ff */
[----:B------:R-:W-:Y:S01]  /*0670*/  SHF.R.U32.HI R205, RZ, 0x3, R5 ;  /* 0x00000003ffcd7819 */ /* 0x000fe20000011605 */
[----:B------:R-:W-:Y:S01]  /*0680*/  IMAD.IADD R226, R226, 0x1, R9 ;  /* 0x00000001e2e27824 */ /* 0x000fe200078e0209 */
[----:B------:R-:W-:Y:S02]  /*0690*/  LEA.HI R0, R0, R219, RZ, 0x2 ;  /* 0x000000db00007211 */ /* 0x000fe400078f10ff */
[----:B------:R-:W-:-:S02]  /*06a0*/  LOP3.LUT R4, R5, 0x8, R6, 0xf8, !PT ;  /* 0x0000000805047812 */ /* 0x000fc400078ef806 */
[----:B------:R-:W-:Y:S02]  /*06b0*/  LOP3.LUT R210, R205, R210, R5, 0x1e, !PT ;  /* 0x000000d2cdd27212 */ /* 0x000fe400078e1e05 */
[----:B------:R-:W-:Y:S01]  /*06c0*/  SHF.R.S32.HI R5, RZ, 0x2, R0 ;  /* 0x00000002ff057819 */ /* 0x000fe20000011400 */
[----:B------:R-:W-:Y:S01]  /*06d0*/  IMAD R0, R2, 0x400, R7 ;  /* 0x0000040002007824 */ /* 0x000fe200078e0207 */
[----:B------:R-:W-:Y:S02]  /*06e0*/  LOP3.LUT R3, R3, 0xfffffe00, RZ, 0xc0, !PT ;  /* 0xfffffe0003037812 */ /* 0x000fe400078ec0ff */
[----:B------:R-:W-:Y:S01]  /*06f0*/  LOP3.LUT R205, R4, R205, RZ, 0x3c, !PT ;  /* 0x000000cd04cd7212 */ /* 0x000fe200078e3cff */
[----:B------:R-:W-:Y:S01]  /*0700*/  IMAD R218, R212, 0x10, R5 ;  /* 0x00000010d4da7824 */ /* 0x000fe200078e0205 */
[----:B------:R-:W-:Y:S01]  /*0710*/  LOP3.LUT R210, R210, R3, RZ, 0xfc, !PT ;  /* 0x00000003d2d27212 */ /* 0x000fe200078efcff */
[----:B------:R-:W-:Y:S01]  /*0720*/  IMAD.MOV.U32 R5, RZ, RZ, 0x20 ;  /* 0x00000020ff057424 */ /* 0x000fe200078e00ff */
[----:B------:R-:W-:Y:S01]  /*0730*/  LEA R226, R226, UR5, 0x1 ;  /* 0x00000005e2e27c11 */ /* 0x000fe2000f8e08ff */
[----:B------:R-:W-:Y:S01]  /*0740*/  IMAD R212, R212, 0x400, R3 ;  /* 0x00000400d4d47824 */ /* 0x000fe200078e0203 */
[----:B------:R-:W-:Y:S01]  /*0750*/  LOP3.LUT R206, R15, R206, R13, 0xf6, !PT ;  /* 0x000000ce0fce7212 */ /* 0x000fe200078ef60d */
[----:B------:R-:W-:Y:S01]  /*0760*/  IMAD R2, R2, 0x400, R3 ;  /* 0x0000040002027824 */ /* 0x000fe200078e0203 */
[----:B------:R-:W-:Y:S01]  /*0770*/  SEL R5, R5, 0xffffffe0, !P4 ;  /* 0xffffffe005057807 */ /* 0x000fe20006000000 */
[----:B------:R-:W-:Y:S01]  /*0780*/  IMAD.IADD R225, R0, 0x1, R225 ;  /* 0x0000000100e17824 */ /* 0x000fe200078e02e1 */
[----:B------:R-:W-:Y:S01]  /*0790*/  SEL R231, R231, 0x10, !P0 ;  /* 0x00000010e7e77807 */ /* 0x000fe20004000000 */
[----:B------:R-:W-:Y:S01]  /*07a0*/  IMAD.MOV.U32 R3, RZ, RZ, 0x40 ;  /* 0x00000040ff037424 */ /* 0x000fe200078e00ff */
[----:B------:R-:W-:Y:S01]  /*07b0*/  IADD3 R0, R5, -0x4000, R208 ;  /* 0xffffc00005007810 */ /* 0x000fe20007ffe0d0 */
[----:B------:R-:W-:Y:S01]  /*07c0*/  IMAD.IADD R212, R212, 0x1, R205 ;  /* 0x00000001d4d47824 */ /* 0x000fe200078e02cd */
[----:B------:R-:W-:Y:S01]  /*07d0*/  LEA R225, R225, UR6, 0x1 ;  /* 0x00000006e1e17c11 */ /* 0x000fe2000f8e08ff */
[----:B------:R-:W-:Y:S01]  /*07e0*/  IMAD.IADD R205, R205, 0x1, R2 ;  /* 0x00000001cdcd7824 */ /* 0x000fe200078e0202 */
[----:B------:R-:W-:Y:S01]  /*07f0*/  SEL R3, R3, 0xffffffc0, !P3 ;  /* 0xffffffc003037807 */ /* 0x000fe20005800000 */
[----:B------:R-:W-:Y:S01]  /*0800*/  VIADD R228, R226, 0x20 ;  /* 0x00000020e2e47836 */ /* 0x000fe20000000000 */
[----:B------:R-:W-:Y:S01]  /*0810*/  LEA R206, R206, UR5, 0x1 ;  /* 0x00000005cece7c11 */ /* 0x000fe2000f8e08ff */
[----:B------:R-:W-:Y:S01]  /*0820*/  @P1 VIADD R228, R226, 0xffffffe0 ;  /* 0xffffffe0e2e41836 */ /* 0x000fe20000000000 */
[----:B------:R-:W-:Y:S01]  /*0830*/  LEA R205, R205, UR4, 0x1 ;  /* 0x00000004cdcd7c11 */ /* 0x000fe2000f8e08ff */
[----:B------:R-:W-:Y:S01]  /*0840*/  IMAD.IADD R209, R208, 0x1, R5 ;  /* 0x00000001d0d17824 */ /* 0x000fe200078e0205 */
[----:B------:R-:W-:Y:S01]  /*0850*/  ULDC.64 UR6, c[0x0][0x300] ;  /* 0x0000c00000067ab9 */ /* 0x000fe20000000a00 */
[----:B------:R-:W-:-:S02]  /*0860*/  IMAD.IADD R207, R3, 0x1, R0 ;  /* 0x0000000103cf7824 */ /* 0x000fc400078e0200 */
[----:B------:R-:W-:Y:S02]  /*0870*/  VIADD R227, R225, 0x40 ;  /* 0x00000040e1e37836 */ /* 0x000fe40000000000 */
[----:B------:R-:W-:Y:S02]  /*0880*/  IMAD.IADD R229, R226, 0x1, R231 ;  /* 0x00000001e2e57824 */ /* 0x000fe400078e02e7 */
[----:B------:R-:W-:Y:S02]  /*0890*/  IMAD.IADD R208, R208, 0x1, R3 ;  /* 0x00000001d0d07824 */ /* 0x000fe400078e0203 */
[----:B------:R-:W-:Y:S02]  /*08a0*/  IMAD.IADD R0, R3, 0x1, R206 ;  /* 0x0000000103007824 */ /* 0x000fe400078e02ce */
[----:B------:R-:W-:Y:S02]  /*08b0*/  @P2 VIADD R227, R225, 0xffffffc0 ;  /* 0xffffffc0e1e32836 */ /* 0x000fe40000000000 */
[----:B---34-:R-:W-:-:S07]  /*08c0*/  IMAD.IADD R231, R231, 0x1, R228 ;  /* 0x00000001e7e77824 */ /* 0x018fce00078e02e4 */
.L_x_824:
[----:B-1----:R-:W1:Y:S01]  /*08d0*/  LDC.64 R4, c[0x0][0x2f0] ;  /* 0x0000bc00ff047b82 */ /* 0x002e620000000a00 */
[C---:B------:R-:W-:Y:S01]  /*08e0*/  IMAD.SHL.U32 R9, R222.reuse, 0x4, RZ ;  /* 0x00000004de097824 */ /* 0x040fe200078e00ff */
[----:B------:R-:W-:Y:S01]  /*08f0*/  SHF.R.S32.HI R21, RZ, 0x1f, R222 ;  /* 0x0000001fff157819 */ /* 0x000fe200000114de */
[----:B------:R-:W-:Y:S01]  /*0900*/  IMAD.MOV.U32 R25, RZ, RZ, -0x1 ;  /* 0xffffffffff197424 */ /* 0x000fe200078e00ff */
[----:B------:R-:W-:Y:S02]  /*0910*/  ISETP.NE.U32.AND P4, PT, RZ, UR6, PT ;  /* 0x00000006ff007c0c */ /* 0x000fe4000bf85070 */
[----:B------:R-:W-:Y:S02]  /*0920*/  SHF.L.U64.HI R6, R222, 0x2, R21 ;  /* 0x00000002de067819 */ /* 0x000fe40000010215 */
[----:B------:R-:W2:Y:S01]  /*0930*/  LDC.64 R2, c[0x0][0x308] ;  /* 0x0000c200ff027b82 */ /* 0x000ea20000000a00 */
[----:B------:R-:W-:Y:S02]  /*0940*/  ISETP.NE.AND.EX P4, PT, RZ, UR7, PT, P4 ;  /* 0x00000007ff007c0c */ /* 0x000fe4000bf85340 */
[----:B-1----:R-:W-:-:S02]  /*0950*/  ISETP.NE.U32.AND P1, PT, R4, RZ, PT ;  /* 0x000000ff0400720c */ /* 0x002fc40003f25070 */
[----:B------:R-:W-:Y:S02]  /*0960*/  IADD3 R14, P0, R9, R4, RZ ;  /* 0x00000004090e7210 */ /* 0x000fe40007f1e0ff */
[----:B------:R-:W-:-:S03]  /*0970*/  ISETP.NE.AND.EX P1, PT, R5, RZ, PT, P1 ;  /* 0x000000ff0500720c */ /* 0x000fc60003f25310 */
[----:B------:R-:W-:Y:S01]  /*0980*/  IMAD.X R15, R6, 0x1, R5, P0 ;  /* 0x00000001060f7824 */ /* 0x000fe200000e0605 */
[----:B--2---:R-:W-:Y:S01]  /*0990*/  ISETP.NE.U32.AND P3, PT, R2, RZ, PT ;  /* 0x000000ff0200720c */ /* 0x004fe20003f65070 */
[----:B------:R-:W-:Y:S02]  /*09a0*/  IMAD.MOV.U32 R242, RZ, RZ, RZ ;  /* 0x000000fffff27224 */ /* 0x000fe400078e00ff */
[----:B------:R-:W-:Y:S01]  /*09b0*/  @P4 IADD3 R10, P2, R9, UR6, RZ ;  /* 0x00000006090a4c10 */ /* 0x000fe2000ff5e0ff */
[----:B------:R-:W1:Y:S01]  /*09c0*/  LDC.U8 R7, c[0x0][0x3c2] ;  /* 0x0000f080ff077b82 */ /* 0x000e620000000000 */
[----:B------:R-:W-:-:S04]  /*09d0*/  ISETP.NE.AND.EX P3, PT, R3, RZ, PT, P3 ;  /* 0x000000ff0300720c */ /* 0x000fc80003f65330 */
[----:B------:R-:W2:Y:S03]  /*09e0*/  @P1 LDG.E R25, desc[UR38][R14.64] ;  /* 0x000000260e191981 */ /* 0x000ea6000c1e1900 */
[----:B------:R-:W3:Y:S01]  /*09f0*/  LDC.64 R4, c[0x0][0x2f8] ;  /* 0x0000be00ff047b82 */ /* 0x000ee20000000a00 */
[----:B------:R-:W2:Y:S01]  /*0a00*/  @P1 LDG.E R26, desc[UR38][R14.64+0x4] ;  /* 0x000004260e1a1981 */ /* 0x000ea2000c1e1900 */
[----:B------:R-:W-:-:S04]  /*0a10*/  @P4 IADD3.X R11, R6, UR7, RZ, P2, !PT ;  /* 0x00000007060b4c10 */ /* 0x000fc800097fe4ff */
[----:B------:R-:W-:Y:S01]  /*0a20*/  @P3 IADD3 R12, P0, R9, R2, RZ ;  /* 0x00000002090c3210 */ /* 0x000fe20007f1e0ff */
[----:B------:R-:W4:Y:S04]  /*0a30*/  @P4 LDG.E R242, desc[UR38][R10.64] ;  /* 0x000000260af24981 */ /* 0x000f28000c1e1900 */
[----:B------:R-:W-:Y:S02]  /*0a40*/  @P3 IMAD.X R13, R6, 0x1, R3, P0 ;  /* 0x00000001060d3824 */ /* 0x000fe400000e0603 */
[----:B------:R-:W3:Y:S03]  /*0a50*/  @!P3 LDC.64 R2, c[0x0][0x318] ;  /* 0x0000c600ff02bb82 */ /* 0x000ee60000000a00 */
[----:B------:R-:W4:Y:S01]  /*0a60*/  @P3 LDG.E R243, desc[UR38][R12.64] ;  /* 0x000000260cf33981 */ /* 0x000f22000c1e1900 */
[----:B-1----:R-:W-:-:S02]  /*0a70*/  ISETP.NE.AND P4, PT, R7, RZ, PT ;  /* 0x000000ff0700720c */ /* 0x002fc40003f85270 */
[----:B---3--:R-:W-:-:S04]  /*0a80*/  ISETP.EQ.U32.AND P2, PT, R4, RZ, PT ;  /* 0x000000ff0400720c */ /* 0x008fc80003f42070 */
[----:B------:R-:W-:Y:S02]  /*0a90*/  ISETP.EQ.OR.EX P2, PT, R5, RZ, !P4, P2 ;  /* 0x000000ff0500720c */ /* 0x000fe40006742720 */
[----:B------:R-:W-:Y:S01]  /*0aa0*/  IADD3 R8, P0, R9, R4, RZ ;  /* 0x0000000409087210 */ /* 0x000fe20007f1e0ff */
[----:B------:R-:W-:-:S04]  /*0ab0*/  IMAD.MOV.U32 R245, RZ, RZ, -0x1 ;  /* 0xfffffffffff57424 */ /* 0x000fc800078e00ff */
[----:B------:R-:W-:Y:S02]  /*0ac0*/  IMAD.X R9, R6, 0x1, R5, P0 ;  /* 0x0000000106097824 */ /* 0x000fe400000e0605 */
[----:B------:R-:W1:Y:S01]  /*0ad0*/  @!P3 LDC R6, c[0x0][0x2cc] ;  /* 0x0000b300ff06bb82 */ /* 0x000e620000000800 */
[----:B------:R-:W-:-:S03]  /*0ae0*/  @!P3 ISETP.NE.U32.AND P0, PT, R2, RZ, PT ;  /* 0x000000ff0200b20c */ /* 0x000fc60003f05070 */
[----:B-----5:R3:W5:Y:S01]  /*0af0*/  @!P2 LDG.E R245, desc[UR38][R8.64] ;  /* 0x0000002608f5a981 */ /* 0x020762000c1e1900 */
[----:B------:R-:W-:-:S03]  /*0b00*/  ISETP.NE.U32.AND P2, PT, R4, RZ, PT ;  /* 0x000000ff0400720c */ /* 0x000fc60003f45070 */
[----:B------:R-:W2:Y:S01]  /*0b10*/  LDC R2, c[0x0][0x2c8] ;  /* 0x0000b200ff027b82 */ /* 0x000ea20000000800 */
[----:B------:R-:W-:Y:S02]  /*0b20*/  ISETP.NE.AND.EX P2, PT, R5, RZ, PT, P2 ;  /* 0x000000ff0500720c */ /* 0x000fe40003f45320 */
[----:B------:R-:W-:-:S04]  /*0b30*/  @!P3 ISETP.NE.AND.EX P0, PT, R3, RZ, PT, P0 ;  /* 0x000000ff0300b20c */ /* 0x000fc80003f05300 */
[----:B-1----:R-:W-:Y:S01]  /*0b40*/  @!P3 SEL R3, R6, RZ, P0 ;  /* 0x000000ff0603b207 */ /* 0x002fe20000000000 */
[----:B--2---:R-:W-:-:S06]  /*0b50*/  @P1 IMAD.IADD R26, R26, 0x1, -R25 ;  /* 0x000000011a1a1824 */ /* 0x004fcc00078e0a19 */
[----:B------:R-:W1:Y:S01]  /*0b60*/  @!P1 LDC R26, c[0x0][0x2c4] ;  /* 0x0000b100ff1a9b82 */ /* 0x000e620000000800 */
[----:B----4-:R-:W-:Y:S01]  /*0b70*/  @P3 IMAD.IADD R243, R243, 0x1, -R242 ;  /* 0x00000001f3f33824 */ /* 0x010fe200078e0af2 */
[----:B---3--:R-:W-:Y:S06]  /*0b80*/  @!P2 BRA `(.L_x_778) ;  /* 0x00000000000ca947 */ /* 0x008fec0003800000 */
[----:B------:R-:W2:Y:S02]  /*0b90*/  @P4 LDG.E R2, desc[UR38][R8.64+0x4] ;  /* 0x0000042608024981 */ /* 0x000ea4000c1e1900 */
[----:B--2--5:R-:W-:-:S06]  /*0ba0*/  @P4 IADD3 R2, R2, -R245, RZ ;  /* 0x800000f502024210 */ /* 0x024fcc0007ffe0ff */
[----:B------:R2:W5:Y:S02]  /*0bb0*/  @!P4 LDG.E R2, desc[UR38][R8.64] ;  /* 0x000000260802c981 */ /* 0x000564000c1e1900 */
.L_x_778:
[----:B------:R-:W-:Y:S01]  /*0bc0*/  IMAD.SHL.U32 R17, R224, 0x40, RZ ;  /* 0x00000040e0117824 */ /* 0x000fe200078e00ff */
[----:B-----5:R-:W-:-:S04]  /*0bd0*/  @!P3 IADD3 R243, R3, R2, -R242 ;  /* 0x0000000203f3b210 */ /* 0x020fc80007ffe8f2 */
[----:B------:R-:W-:-:S13]  /*0be0*/  ISETP.GT.AND P0, PT, R243, R17, PT ;  /* 0x00000011f300720c */ /* 0x000fda0003f04270 */
[----:B------:R-:W-:Y:S05]  /*0bf0*/  @!P0 BRA `(.L_x_779) ;  /* 0x0000006c00308947 */ /* 0x000fea0003800000 */
[----:B------:R-:W3:Y:S01]  /*0c00*/  LDC R22, c[0x0][0x278] ;  /* 0x00009e00ff167b82 */ /* 0x000ee20000000800 */
[----:B-1----:R-:W-:Y:S01]  /*0c10*/  VIADD R2, R26, 0x3f ;  /* 0x0000003f1a027836 */ /* 0x002fe20000000000 */
[----:B------:R-:W-:Y:S01]  /*0c20*/  IABS R11, R221 ;  /* 0x000000dd000b7213 */ /* 0x000fe20000000000 */
[----:B------:R-:W-:Y:S01]  /*0c30*/  ULDC UR4, c[0x0][0x2dc] ;  /* 0x0000b70000047ab9 */ /* 0x000fe20000000800 */
[----:B------:R-:W-:Y:S01]  /*0c40*/  ISETP.NE.AND P0, PT, R245, -0x1, PT ;  /* 0xfffffffff500780c */ /* 0x000fe20003f05270 */
[----:B------:R-:W-:Y:S01]  /*0c50*/  ULDC UR30, c[0x0][0x270] ;  /* 0x00009c00001e7ab9 */ /* 0x000fe20000000800 */
[----:B------:R-:W-:Y:S01]  /*0c60*/  SHF.R.S32.HI R19, RZ, 0x1f, R2 ;  /* 0x0000001fff137819 */ /* 0x000fe20000011402 */
[----:B------:R-:W-:Y:S01]  /*0c70*/  UIMAD.WIDE UR10, UR4, UR30, URZ ;  /* 0x0000001e040a72a5 */ /* 0x000fe2000f8e023f */
[----:B------:R-:W1:Y:S01]  /*0c80*/  LDC.64 R4, c[0x0][0x228] ;  /* 0x00008a00ff047b82 */ /* 0x000e620000000a00 */
[----:B------:R-:W4:Y:S01]  /*0c90*/  S2R R34, SR_CTAID.X ;  /* 0x0000000000227919 */ /* 0x000f220000002500 */
[----:B------:R-:W-:-:S04]  /*0ca0*/  LEA.HI R19, R19, R2, RZ, 0x6 ;  /* 0x0000000213137211 */ /* 0x000fc800078f30ff */
[----:B------:R-:W-:Y:S02]  /*0cb0*/  LOP3.LUT R29, R19, 0xffffffc0, RZ, 0xc0, !PT ;  /* 0xffffffc0131d7812 */ /* 0x000fe400078ec0ff */
[----:B------:R-:W5:Y:S01]  /*0cc0*/  LDC R31, c[0x0][0x2d4] ;  /* 0x0000b500ff1f7b82 */ /* 0x000f620000000800 */
[----:B------:R-:W-:Y:S02]  /*0cd0*/  @P0 IMAD.IADD R38, R242, 0x1, R245 ;  /* 0x00000001f2260824 */ /* 0x000fe400078e02f5 */
[----:B------:R-:W-:Y:S01]  /*0ce0*/  VIADD R29, R29, 0xffffffc0 ;  /* 0xffffffc01d1d7836 */ /* 0x000fe20000000000 */
[----:B---3--:R-:W-:-:S04]  /*0cf0*/  IABS R10, R22 ;  /* 0x00000016000a7213 */ /* 0x008fc80000000000 */
[----:B------:R-:W3:Y:S01]  /*0d00*/  LDC R35, c[0x0][0x2c4] ;  /* 0x0000b100ff237b82 */ /* 0x000ee20000000800 */
[----:B------:R-:W-:Y:S01]  /*0d10*/  SHF.R.S32.HI R23, RZ, 0x1f, R29 ;  /* 0x0000001fff177819 */ /* 0x000fe2000001141d */
[----:B--2---:R-:W2:Y:S01]  /*0d20*/  I2F.RP R8, R10 ;  /* 0x0000000a00087306 */ /* 0x004ea20000209400 */
[----:B------:R-:W-:Y:S01]  /*0d30*/  ISETP.NE.AND P5, PT, R22, RZ, PT ;  /* 0x000000ff1600720c */ /* 0x000fe20003fa5270 */
[----:B-1----:R-:W-:-:S04]  /*0d40*/  IMAD R24, R21, R4, RZ ;  /* 0x0000000415187224 */ /* 0x002fc800078e02ff */
[----:B------:R-:W1:Y:S01]  /*0d50*/  LDC.U8 R37, c[0x0][0x480] ;  /* 0x00012000ff257b82 */ /* 0x000e620000000000 */
[----:B------:R-:W-:-:S04]  /*0d60*/  IMAD.WIDE.U32 R14, R222, R4, RZ ;  /* 0x00000004de0e7225 */ /* 0x000fc800078e00ff */
[C---:B------:R-:W-:Y:S02]  /*0d70*/  IMAD R24, R222.reuse, R5, R24 ;  /* 0x00000005de187224 */ /* 0x040fe400078e0218 */
[----:B-----5:R-:W-:Y:S01]  /*0d80*/  IMAD.WIDE.U32 R40, R222, R31, RZ ;  /* 0x0000001fde287225 */ /* 0x020fe200078e00ff */
[----:B------:R-:W5:Y:S01]  /*0d90*/  LDC.U8 R5, c[0x0][0x3d8] ;  /* 0x0000f600ff057b82 */ /* 0x000f620000000000 */
[----:B--2---:R-:W2:Y:S02]  /*0da0*/  MUFU.RCP R6, R8 ;  /* 0x0000000800067308 */ /* 0x004ea40000001000 */
[----:B------:R-:W-:Y:S01]  /*0db0*/  IMAD.IADD R24, R15, 0x1, R24 ;  /* 0x000000010f187824 */ /* 0x000fe200078e0218 */
[----:B------:R-:W-:-:S05]  /*0dc0*/  SHF.R.S32.HI R15, RZ, 0x1f, R31 ;  /* 0x0000001fff0f7819 */ /* 0x000fca000001141f */
[----:B------:R-:W-:Y:S02]  /*0dd0*/  IMAD R20, R15, R222, RZ ;  /* 0x000000de0f147224 */ /* 0x000fe400078e02ff */
[----:B--2---:R-:W-:Y:S02]  /*0de0*/  VIADD R6, R6, 0xffffffe ;  /* 0x0ffffffe06067836 */ /* 0x004fe40000000000 */
[----:B------:R-:W-:Y:S02]  /*0df0*/  IMAD.SHL.U32 R8, R222, 0x80, RZ ;  /* 0x00000080de087824 */ /* 0x000fe400078e00ff */
[----:B------:R-:W2:Y:S03]  /*0e00*/  F2I.FTZ.U32.TRUNC.NTZ R7, R6 ;  /* 0x0000000600077305 */ /* 0x000ea6000021f000 */
[----:B------:R-:W-:-:S04]  /*0e10*/  SEL R8, R8, RZ, P1 ;  /* 0x000000ff08087207 */ /* 0x000fc80000800000 */
[----:B------:R-:W-:Y:S02]  /*0e20*/  IADD3 R33, P2, R29, R8, RZ ;  /* 0x000000081d217210 */ /* 0x000fe40007f5e0ff */
[----:B------:R-:W4:Y:S03]  /*0e30*/  @P0 LDC.64 R8, c[0x0][0x250] ;  /* 0x00009400ff080b82 */ /* 0x000f260000000a00 */
[----:B------:R-:W-:Y:S01]  /*0e40*/  IMAD R32, R33, UR11, RZ ;  /* 0x0000000b21207c24 */ /* 0x000fe2000f8e02ff */
[----:B--2---:R-:W-:Y:S02]  /*0e50*/  IADD3 R3, RZ, -R7, RZ ;  /* 0x80000007ff037210 */ /* 0x004fe40007ffe0ff */
[----:B------:R-:W-:-:S03]  /*0e60*/  MOV R6, RZ ;  /* 0x000000ff00067202 */ /* 0x000fc60000000f00 */
[----:B------:R-:W-:Y:S02]  /*0e70*/  IMAD R16, R3, R10, RZ ;  /* 0x0000000a03107224 */ /* 0x000fe400078e02ff */
[----:B------:R-:W2:Y:S02]  /*0e80*/  LDC.64 R2, c[0x0][0x240] ;  /* 0x00009000ff027b82 */ /* 0x000ea40000000a00 */
[----:B------:R-:W-:Y:S01]  /*0e90*/  IMAD.HI.U32 R16, R7, R16, R6 ;  /* 0x0000001007107227 */ /* 0x000fe200078e0006 */
[----:B------:R-:W-:-:S04]  /*0ea0*/  SHF.L.U64.HI R6, R222, 0x7, R21 ;  /* 0x00000007de067819 */ /* 0x000fc80000010215 */
[----:B------:R-:W-:Y:S01]  /*0eb0*/  SEL R6, R6, RZ, P1 ;  /* 0x000000ff06067207 */ /* 0x000fe20000800000 */
[----:B------:R-:W-:Y:S01]  /*0ec0*/  IMAD.HI.U32 R16, R16, R11, RZ ;  /* 0x0000000b10107227 */ /* 0x000fe200078e00ff */
[----:B------:R-:W-:-:S03]  /*0ed0*/  ISETP.NE.AND P1, PT, R25, -0x1, PT ;  /* 0xffffffff1900780c */ /* 0x000fc60003f25270 */
[----:B----4-:R-:W-:Y:S01]  /*0ee0*/  @P0 IMAD R27, R38, R9, RZ ;  /* 0x00000009261b0224 */ /* 0x010fe200078e02ff */
[----:B------:R-:W-:Y:S01]  /*0ef0*/  IADD3 R7, -R16, RZ, RZ ;  /* 0x000000ff10077210 */ /* 0x000fe20007ffe1ff */
[----:B------:R-:W-:-:S04]  /*0f00*/  @P0 IMAD.WIDE.U32 R38, R38, R8, RZ ;  /* 0x0000000826260225 */ /* 0x000fc800078e00ff */
[----:B------:R-:W-:Y:S01]  /*0f10*/  IMAD R11, R10, R7, R11 ;  /* 0x000000070a0b7224 */ /* 0x000fe200078e020b */
[----:B------:R-:W-:Y:S01]  /*0f20*/  IADD3.X R7, R23, R6, RZ, P2, !PT ;  /* 0x0000000617077210 */ /* 0x000fe200017fe4ff */
[----:B------:R-:W-:Y:S01]  /*0f30*/  @P0 IMAD.MOV.U32 R30, RZ, RZ, R38 ;  /* 0x000000ffff1e0224 */ /* 0x000fe200078e0026 */
[----:B-----5:R-:W-:Y:S01]  /*0f40*/  ISETP.NE.AND P2, PT, R5, RZ, PT ;  /* 0x000000ff0500720c */ /* 0x020fe20003f45270 */
[----:B------:R-:W-:Y:S01]  /*0f50*/  IMAD R38, R40, UR11, RZ ;  /* 0x0000000b28267c24 */ /* 0x000fe2000f8e02ff */
[----:B------:R-:W-:Y:S01]  /*0f60*/  ISETP.GT.U32.AND P4, PT, R10, R11, PT ;  /* 0x0000000b0a00720c */ /* 0x000fe20003f84070 */
[----:B--2---:R-:W-:Y:S01]  /*0f70*/  IMAD.WIDE.U32 R12, R25, R2, RZ ;  /* 0x00000002190c7225 */ /* 0x004fe200078e00ff */
[----:B------:R-:W-:-:S03]  /*0f80*/  @P0 IADD3 R27, R39, R27, RZ ;  /* 0x0000001b271b0210 */ /* 0x000fc60007ffe0ff */
[----:B------:R-:W-:Y:S01]  /*0f90*/  IMAD R32, R7, UR10, R32 ;  /* 0x0000000a07207c24 */ /* 0x000fe2000f8e0220 */
[----:B------:R-:W-:Y:S01]  /*0fa0*/  SEL R28, R14, R12, !P1 ;  /* 0x0000000c0e1c7207 */ /* 0x000fe20004800000 */
[----:B------:R-:W2:Y:S01]  /*0fb0*/  @P0 LDC.64 R6, c[0x0][0x248] ;  /* 0x00009200ff060b82 */ /* 0x000ea20000000a00 */
[----:B------:R-:W-:Y:S01]  /*0fc0*/  IMAD R4, R25, R3, RZ ;  /* 0x0000000319047224 */ /* 0x000fe200078e02ff */
[----:B------:R-:W-:Y:S01]  /*0fd0*/  LOP3.LUT R12, R221, R22, RZ, 0x3c, !PT ;  /* 0x00000016dd0c7212 */ /* 0x000fe200078e3cff */
[----:B------:R-:W-:Y:S01]  /*0fe0*/  IMAD R39, R21, R31, R20 ;  /* 0x0000001f15277224 */ /* 0x000fe200078e0214 */
[----:B------:R-:W-:Y:S01]  /*0ff0*/  @P0 IADD3 R14, R242, R245, RZ ;  /* 0x000000f5f20e0210 */ /* 0x000fe20007ffe0ff */
[----:B------:R-:W-:Y:S01]  /*1000*/  @P1 IMAD.IADD R24, R13, 0x1, R4 ;  /* 0x000000010d181824 */ /* 0x000fe200078e0204 */
[-C--:B------:R-:W-:Y:S01]  /*1010*/  @!P4 IADD3 R11, R11, -R10.reuse, RZ ;  /* 0x8000000a0b0bc210 */ /* 0x080fe20007ffe0ff */
[----:B------:R-:W-:Y:S01]  /*1020*/  IMAD.IADD R39, R41, 0x1, R39 ;  /* 0x0000000129277824 */ /* 0x000fe200078e0227 */
[----:B------:R-:W-:Y:S01]  /*1030*/  ISETP.GE.AND P3, PT, R12, RZ, PT ;  /* 0x000000ff0c00720c */ /* 0x000fe20003f66270 */
[----:B------:R-:W4:Y:S01]  /*1040*/  LDC.64 R4, c[0x0][0x488] ;  /* 0x00012200ff047b82 */ /* 0x000f220000000a00 */
[----:B------:R-:W-:-:S02]  /*1050*/  ISETP.GE.U32.AND P6, PT, R11, R10, PT ;  /* 0x0000000a0b00720c */ /* 0x000fc40003fc6070 */
[----:B------:R-:W-:-:S05]  /*1060*/  @!P4 IADD3 R16, R16, 0x1, RZ ;  /* 0x000000011010c810 */ /* 0x000fca0007ffe0ff */
[----:B------:R-:W1:Y:S06]  /*1070*/  @P1 LDC.64 R12, c[0x0][0x420] ;  /* 0x00010800ff0c1b82 */ /* 0x000e6c0000000a00 */
[----:B------:R-:W-:Y:S02]  /*1080*/  @P6 VIADD R16, R16, 0x1 ;  /* 0x0000000110106836 */ /* 0x000fe40000000000 */
[----:B------:R-:W1:Y:S01]  /*1090*/  @!P1 LDC.64 R10, c[0x0][0x418] ;  /* 0x00010600ff0a9b82 */ /* 0x000e620000000a00 */
[C---:B--2---:R-:W-:Y:S02]  /*10a0*/  @P0 IMAD R18, R14.reuse, R7, RZ ;  /* 0x000000070e120224 */ /* 0x044fe400078e02ff */
[----:B------:R-:W-:Y:S01]  /*10b0*/  @P0 IMAD.WIDE.U32 R14, R14, R6, RZ ;  /* 0x000000060e0e0225 */ /* 0x000fe200078e00ff */
[----:B------:R-:W-:-:S03]  /*10c0*/  @!P3 IADD3 R16, -R16, RZ, RZ ;  /* 0x000000ff1010b210 */ /* 0x000fc60007ffe1ff */
[----:B------:R-:W-:Y:S01]  /*10d0*/  @P0 IMAD.MOV.U32 R20, RZ, RZ, R14 ;  /* 0x000000ffff140224 */ /* 0x000fe200078e000e */
[----:B------:R-:W2:Y:S01]  /*10e0*/  @P2 LDC R36, c[0x0][0x2e4] ;  /* 0x0000b900ff242b82 */ /* 0x000ea20000000800 */
[----:B------:R-:W-:Y:S01]  /*10f0*/  @P0 IADD3 R18, R15, R18, RZ ;  /* 0x000000120f120210 */ /* 0x000fe20007ffe0ff */
[----:B---34-:R-:W-:Y:S06]  /*1100*/  @P0 BRA `(.L_x_780) ;  /* 0x0000000000300947 */ /* 0x018fec0003800000 */
        /* <DEDUP_REMOVED lines=12> */
.L_x_780:
        /* <DEDUP_REMOVED lines=13> */
.L_x_781:
[----:B-1----:R-:W-:Y:S01]  /*12a0*/  @!P1 IMAD R21, R21, R10, RZ ;  /* 0x0000000a15159224 */ /* 0x002fe200078e02ff */
[----:B------:R-:W-:Y:S01]  /*12b0*/  @!P5 LOP3.LUT R16, RZ, R22, RZ, 0x33, !PT ;  /* 0x00000016ff10d212 */ /* 0x000fe200078e33ff */
[----:B------:R-:W-:Y:S01]  /*12c0*/  IMAD R38, R39, UR10, R38 ;  /* 0x0000000a27267c24 */ /* 0x000fe2000f8e0226 */
[----:B------:R-:W-:Y:S01]  /*12d0*/  ISETP.NE.AND P0, PT, R37, RZ, PT ;  /* 0x000000ff2500720c */ /* 0x000fe20003f05270 */
[----:B------:R-:W-:-:S04]  /*12e0*/  IMAD.WIDE.U32 R42, R40, UR10, RZ ;  /* 0x0000000a282a7c25 */ /* 0x000fc8000f8e00ff */
[----:B------:R-:W-:-:S04]  /*12f0*/  @P1 IMAD.WIDE.U32 R14, R25, R12, RZ ;  /* 0x0000000c190e1225 */ /* 0x000fc800078e00ff */
[----:B------:R-:W-:Y:S02]  /*1300*/  @P2 IMAD R22, R222, R35, RZ ;  /* 0x00000023de162224 */ /* 0x000fe400078e02ff */
[----:B------:R-:W-:-:S03]  /*1310*/  IMAD.WIDE.U32 R40, R25, UR10, RZ ;  /* 0x0000000a19287c25 */ /* 0x000fc6000f8e00ff */
[----:B------:R-:W-:Y:S01]  /*1320*/  @P2 SEL R22, R22, R25, !P1 ;  /* 0x0000001916162207 */ /* 0x000fe20004800000 */
[----:B------:R-:W-:Y:S02]  /*1330*/  IMAD R12, R25, UR11, RZ ;  /* 0x0000000b190c7c24 */ /* 0x000fe4000f8e02ff */
[C---:B------:R-:W-:Y:S01]  /*1340*/  @!P1 IMAD R21, R222.reuse, R11, R21 ;  /* 0x0000000bde159224 */ /* 0x040fe200078e0215 */
[----:B------:R-:W-:Y:S01]  /*1350*/  IADD3 R11, R43, R38, RZ ;  /* 0x000000262b0b7210 */ /* 0x000fe20007ffe0ff */
[----:B------:R-:W-:Y:S01]  /*1360*/  @!P1 IMAD.WIDE.U32 R38, R222, R10, RZ ;  /* 0x0000000ade269225 */ /* 0x000fe200078e00ff */
[----:B------:R-:W-:Y:S02]  /*1370*/  SEL R10, R42, R40, !P1 ;  /* 0x000000282a0a7207 */ /* 0x000fe40004800000 */
[----:B------:R-:W-:Y:S01]  /*1380*/  @P1 IADD3 R11, R41, R12, RZ ;  /* 0x0000000c290b1210 */ /* 0x000fe20007ffe0ff */
[----:B------:R-:W-:Y:S01]  /*1390*/  IMAD.WIDE.U32 R40, R34, R4, RZ ;  /* 0x0000000422287225 */ /* 0x000fe200078e00ff */
[----:B------:R-:W-:-:S03]  /*13a0*/  @!P1 MOV R14, R38 ;  /* 0x00000026000e9202 */ /* 0x000fc60000000f00 */
[----:B------:R-:W-:Y:S01]  /*13b0*/  @P1 IMAD R13, R25, R13, R15 ;  /* 0x0000000d190d1224 */ /* 0x000fe200078e020f */
[----:B------:R-:W-:Y:S01]  /*13c0*/  @!P1 IADD3 R13, R39, R21, RZ ;  /* 0x00000015270d9210 */ /* 0x000fe20007ffe0ff */
[C---:B--2---:R-:W-:Y:S01]  /*13d0*/  @P2 IMAD R232, R221.reuse, R36, R22 ;  /* 0x00000024dde82224 */ /* 0x044fe200078e0216 */
[----:B------:R-:W-:Y:S01]  /*13e0*/  SHF.R.S32.HI R21, RZ, 0x1f, R17 ;  /* 0x0000001fff157819 */ /* 0x000fe20000011411 */
[----:B------:R-:W-:Y:S01]  /*13f0*/  @!P2 IMAD R12, R222, UR30, R221 ;  /* 0x0000001ede0cac24 */ /* 0x000fe2000f8e02dd */
[----:B------:R-:W-:Y:S01]  /*1400*/  SHF.R.S32.HI R22, RZ, 0x1f, R16 ;  /* 0x0000001fff167819 */ /* 0x000fe20000011410 */
[----:B------:R-:W-:Y:S02]  /*1410*/  IMAD R34, R34, R5, R41 ;  /* 0x0000000522227224 */ /* 0x000fe400078e0229 */
[----:B------:R-:W-:Y:S02]  /*1420*/  IMAD R36, R221, UR4, RZ ;  /* 0x00000004dd247c24 */ /* 0x000fe4000f8e02ff */
[----:B------:R-:W-:Y:S01]  /*1430*/  IMAD.WIDE.U32 R38, R33, UR10, RZ ;  /* 0x0000000a21267c25 */ /* 0x000fe2000f8e00ff */
[----:B------:R-:W-:-:S02]  /*1440*/  SHF.R.S32.HI R33, RZ, 0x1f, R221 ;  /* 0x0000001fff217819 */ /* 0x000fc400000114dd */
[----:B------:R-:W-:Y:S01]  /*1450*/  SEL R34, R34, RZ, P0 ;  /* 0x000000ff22227207 */ /* 0x000fe20000000000 */
[----:B------:R-:W-:Y:S01]  /*1460*/  @!P2 IMAD R232, R12, R35, RZ ;  /* 0x000000230ce8a224 */ /* 0x000fe200078e02ff */
[----:B------:R-:W-:Y:S02]  /*1470*/  SEL R35, R40, RZ, P0 ;  /* 0x000000ff28237207 */ /* 0x000fe40000000000 */
[----:B------:R-:W-:Y:S02]  /*1480*/  SHF.R.S32.HI R12, RZ, 0x1f, R36 ;  /* 0x0000001fff0c7819 */ /* 0x000fe40000011424 */
        /* <DEDUP_REMOVED lines=9> */
.L_x_782:
[----:B------:R-:W-:-:S04]  /*1520*/  IMAD R234, R222, UR30, R221 ;  /* 0x0000001edeea7c24 */ /* 0x000fc8000f8e02dd */
[----:B------:R-:W-:-:S07]  /*1530*/  IMAD R234, R234, R31, RZ ;  /* 0x0000001feaea7224 */ /* 0x000fce00078e02ff */
.L_x_783:
[----:B------:R-:W1:Y:S01]  /*1540*/  LDC.64 R4, c[0x0][0x420] ;  /* 0x00010800ff047b82 */ /* 0x000e620000000a00 */
[----:B------:R-:W2:Y:S01]  /*1550*/  S2R R15, SR_TID.X ;  /* 0x00000000000f7919 */ /* 0x000ea20000002100 */
[----:B------:R-:W-:Y:S01]  /*1560*/  UIMAD UR30, UR4, UR30, URZ ;  /* 0x0000001e041e72a4 */ /* 0x000fe2000f8e023f */
[----:B------:R-:W-:Y:S01]  /*1570*/  SHF.R.S32.HI R217, RZ, 0x1f, R216 ;  /* 0x0000001fffd97819 */ /* 0x000fe200000114d8 */
[C---:B------:R-:W-:Y:S01]  /*1580*/  IMAD.IADD R234, R29.reuse, 0x1, R234 ;  /* 0x000000011dea7824 */ /* 0x040fe200078e02ea */
[----:B------:R-:W-:Y:S01]  /*1590*/  ULDC.64 UR10, c[0x0][0x428] ;  /* 0x00010a00000a7ab9 */ /* 0x000fe20000000a00 */
[----:B------:R-:W-:Y:S01]  /*15a0*/  USHF.L.U32 UR29, UR30, 0x6, URZ ;  /* 0x000000061e1d7899 */ /* 0x000fe2000800063f */
[----:B------:R-:W-:Y:S01]  /*15b0*/  IMAD.IADD R232, R29, 0x1, R232 ;  /* 0x000000011de87824 */ /* 0x000fe200078e02e8 */
[----:B------:R-:W-:Y:S01]  /*15c0*/  ULDC.64 UR14, c[0x0][0x210] ;  /* 0x00008400000e7ab9 */ /* 0x000fe20000000a00 */
[----:B------:R-:W-:Y:S01]  /*15d0*/  ULDC.64 UR12, c[0x0][0x3e0] ;  /* 0x0000f800000c7ab9 */ /* 0x000fe20000000a00 */
[----:B------:R-:W-:Y:S01]  /*15e0*/  USHF.R.S32.HI UR4, URZ, 0x1f, UR29 ;  /* 0x0000001f3f047899 */ /* 0x000fe2000801141d */
[----:B------:R-:W-:Y:S01]  /*15f0*/  BSSY B1, `(.L_x_779) ;  /* 0x000062c000017945 */ /* 0x000fe20003800000 */
[----:B------:R-:W-:-:S02]  /*1600*/  IADD3 R36, P4, P3, R38, UR29, R36 ;  /* 0x0000001d26247c10 */ /* 0x000fc4000fb9e024 */
[----:B------:R-:W-:Y:S02]  /*1610*/  IADD3 R38, P1, R216, R14, RZ ;  /* 0x0000000ed8267210 */ /* 0x000fe40007f3e0ff */
[----:B------:R-:W-:Y:S02]  /*1620*/  IADD3.X R37, R37, UR4, R12, P4, P3 ;  /* 0x0000000425257c10 */ /* 0x000fe4000a7e640c */
[----:B------:R-:W-:Y:S01]  /*1630*/  ISETP.GE.AND P4, PT, R26, 0x1, PT ;  /* 0x000000011a00780c */ /* 0x000fe20003f86270 */
[----:B------:R-:W-:Y:S01]  /*1640*/  IMAD.X R39, R217, 0x1, R13, P1 ;  /* 0x00000001d9277824 */ /* 0x000fe200008e060d */
[----:B------:R-:W-:Y:S02]  /*1650*/  SHF.R.S32.HI R13, RZ, 0x1f, R214 ;  /* 0x0000001fff0d7819 */ /* 0x000fe400000114d6 */
[----:B------:R-:W-:Y:S01]  /*1660*/  IADD3 R10, P2, P1, R35, R36, R10 ;  /* 0x00000024230a7210 */ /* 0x000fe2000795e00a */
[-C--:B-1----:R-:W-:Y:S01]  /*1670*/  IMAD R14, R23, R4.reuse, RZ ;  /* 0x00000004170e7224 */ /* 0x082fe200078e02ff */
[----:B------:R-:W-:Y:S01]  /*1680*/  LEA.HI.SX32 R241, R19, 0xffffffff, 0x1a ;  /* 0xffffffff13f17811 */ /* 0x000fe200078fd2ff */
[----:B------:R-:W-:Y:S01]  /*1690*/  IMAD.WIDE.U32 R40, R29, R4, R38 ;  /* 0x000000041d287225 */ /* 0x000fe200078e0026 */
[----:B------:R-:W-:-:S02]  /*16a0*/  IADD3.X R11, R34, R37, R11, P2, P1 ;  /* 0x00000025220b7210 */ /* 0x000fc400017e240b */
[----:B------:R-:W1:Y:S01]  /*16b0*/  LDC.64 R36, c[0x0][0x2b0] ;  /* 0x0000ac00ff247b82 */ /* 0x000e620000000a00 */
[----:B------:R-:W-:Y:S01]  /*16c0*/  IMAD R14, R29, R5, R14 ;  /* 0x000000051d0e7224 */ /* 0x000fe200078e020e */
[----:B------:R-:W-:Y:S02]  /*16d0*/  IADD3 R29, P3, R214, R29, RZ ;  /* 0x0000001dd61d7210 */ /* 0x000fe40007f7e0ff */
[----:B--2---:R-:W-:Y:S02]  /*16e0*/  SHF.R.S32.HI R12, RZ, 0x1f, R15 ;  /* 0x0000001fff0c7819 */ /* 0x004fe4000001140f */
[----:B------:R-:W-:Y:S01]  /*16f0*/  IADD3 R41, R41, R14, RZ ;  /* 0x0000000e29297210 */ /* 0x000fe20007ffe0ff */
[----:B------:R-:W-:Y:S01]  /*1700*/  IMAD.X R23, R13, 0x1, R23, P3 ;  /* 0x000000010d177824 */ /* 0x000fe200018e0617 */
[----:B------:R-:W-:Y:S01]  /*1710*/  LEA.HI R32, R12, R15, RZ, 0x5 ;  /* 0x0000000f0c207211 */ /* 0x000fe200078f28ff */
[----:B------:R-:W-:-:S03]  /*1720*/  IMAD.WIDE.U32 R38, R29, R2, R216 ;  /* 0x000000021d267225 */ /* 0x000fc600078e00d8 */
[----:B------:R-:W-:Y:S01]  /*1730*/  SHF.R.S32.HI R32, RZ, 0x5, R32 ;  /* 0x00000005ff207819 */ /* 0x000fe20000011420 */
[----:B------:R-:W-:Y:S01]  /*1740*/  IMAD R34, R23, R2, RZ ;  /* 0x0000000217227224 */ /* 0x000fe200078e02ff */
[----:B------:R-:W-:Y:S01]  /*1750*/  IADD3 R38, P2, R28, R38, RZ ;  /* 0x000000261c267210 */ /* 0x000fe20007f5e0ff */
[----:B------:R-:W-:Y:S02]  /*1760*/  IMAD R14, R33, UR10, RZ ;  /* 0x0000000a210e7c24 */ /* 0x000fe4000f8e02ff */
[----:B------:R-:W-:Y:S02]  /*1770*/  IMAD R23, R29, R3, R34 ;  /* 0x000000031d177224 */ /* 0x000fe400078e0222 */
[----:B------:R-:W2:Y:S01]  /*1780*/  LDC.64 R34, c[0x0][0x478] ;  /* 0x00011e00ff227b82 */ /* 0x000ea20000000a00 */
[----:B------:R-:W-:Y:S02]  /*1790*/  IMAD R25, R32, UR30, R219 ;  /* 0x0000001e20197c24 */ /* 0x000fe4000f8e02db */
[C---:B------:R-:W-:Y:S01]  /*17a0*/  IMAD R14, R221.reuse, UR11, R14 ;  /* 0x0000000bdd0e7c24 */ /* 0x040fe2000f8e020e */
[----:B------:R-:W-:Y:S01]  /*17b0*/  IADD3.X R39, R24, R39, R23, P2, !PT ;  /* 0x0000002718277210 */ /* 0x000fe200017fe417 */
[----:B------:R-:W-:Y:S01]  /*17c0*/  IMAD.WIDE.U32 R40, R221, UR10, R40 ;  /* 0x0000000add287c25 */ /* 0x000fe2000f8e0028 */
[----:B------:R-:W-:Y:S01]  /*17d0*/  ULDC.64 UR10, c[0x0][0x258] ;  /* 0x00009600000a7ab9 */ /* 0x000fe20000000a00 */
[----:B------:R-:W-:-:S02]  /*17e0*/  IADD3 R185, P1, R25, R10, RZ ;  /* 0x0000000a19b97210 */ /* 0x000fc40007f3e0ff */
[----:B------:R-:W-:Y:S01]  /*17f0*/  IMAD.IADD R29, R41, 0x1, R14 ;  /* 0x00000001291d7824 */ /* 0x000fe200078e020e */
[----:B------:R-:W-:Y:S01]  /*1800*/  MOV R28, R40 ;  /* 0x00000028001c7202 */ /* 0x000fe20000000f00 */
[----:B------:R-:W-:Y:S01]  /*1810*/  IMAD R14, R33, UR10, RZ ;  /* 0x0000000a210e7c24 */ /* 0x000fe2000f8e02ff */
[----:B------:R-:W-:Y:S01]  /*1820*/  LEA.HI.X.SX32 R10, R25, R11, 0x1, P1 ;  /* 0x0000000b190a7211 */ /* 0x000fe200008f0eff */
[-C--:B------:R-:W-:Y:S02]  /*1830*/  IMAD R23, R13, R4.reuse, RZ ;  /* 0x000000040d177224 */ /* 0x080fe400078e02ff */
[C---:B------:R-:W-:Y:S02]  /*1840*/  IMAD R11, R221.reuse, UR11, R14 ;  /* 0x0000000bdd0b7c24 */ /* 0x040fe4000f8e020e */
[----:B------:R-:W-:Y:S01]  /*1850*/  IMAD.WIDE.U32 R24, R221, UR10, R38 ;  /* 0x0000000add187c25 */ /* 0x000fe2000f8e0026 */
[----:B------:R-:W-:Y:S02]  /*1860*/  ULDC.64 UR10, c[0x0][0x400] ;  /* 0x00010000000a7ab9 */ /* 0x000fe40000000a00 */
[C---:B------:R-:W-:Y:S01]  /*1870*/  LEA R184, P1, R185.reuse, UR10, 0x2 ;  /* 0x0000000ab9b87c11 */ /* 0x040fe2000f8210ff */
[----:B------:R-:W-:Y:S01]  /*1880*/  IMAD R23, R214, R5, R23 ;  /* 0x00000005d6177224 */ /* 0x000fe200078e0217 */
[----:B------:R-:W-:Y:S01]  /*1890*/  LEA R248, P3, R24, UR14, 0x1 ;  /* 0x0000000e18f87c11 */ /* 0x000fe2000f8608ff */
[----:B------:R-:W-:Y:S01]  /*18a0*/  IMAD.WIDE.U32 R28, R214, R4, R28 ;  /* 0x00000004d61c7225 */ /* 0x000fe200078e001c */
[----:B------:R-:W-:-:S03]  /*18b0*/  LEA.HI.X R185, R185, UR11, R10, 0x2, P1 ;  /* 0x0000000bb9b97c11 */ /* 0x000fc600088f140a */
[----:B------:R-:W-:Y:S01]  /*18c0*/  IMAD.IADD R14, R25, 0x1, R11 ;  /* 0x00000001190e7824 */ /* 0x000fe200078e020b */
[----:B------:R-:W-:Y:S01]  /*18d0*/  IADD3 R23, R29, R23, RZ ;  /* 0x000000171d177210 */ /* 0x000fe20007ffe0ff */
[----:B-1----:R-:W-:Y:S01]  /*18e0*/  IMAD.WIDE R232, R232, 0x4, R36 ;  /* 0x00000004e8e87825 */ /* 0x002fe200078e0224 */
[----:B------:R-:W-:Y:S02]  /*18f0*/  LEA R246, P2, R28, UR12, 0x1 ;  /* 0x0000000c1cf67c11 */ /* 0x000fe4000f8408ff */
[----:B------:R-:W-:Y:S01]  /*1900*/  LEA.HI.X R249, R24, UR15, R14, 0x1, P3 ;  /* 0x0000000f18f97c11 */ /* 0x000fe200098f0c0e */
[----:B--2---:R-:W-:Y:S01]  /*1910*/  IMAD.WIDE R234, R234, 0x4, R34 ;  /* 0x00000004eaea7825 */ /* 0x004fe200078e0222 */
[----:B------:R-:W-:Y:S01]  /*1920*/  LEA.HI.X R247, R28, UR13, R23, 0x1, P2 ;  /* 0x0000000d1cf77c11 */ /* 0x000fe200090f0c17 */
[----:B------:R-:W-:Y:S08]  /*1930*/  @!P4 BRA `(.L_x_784) ;  /* 0x0000005400c4c947 */ /* 0x000ff00003800000 */
[----:B------:R-:W-:Y:S01]  /*1940*/  @P0 BAR.SYNC.DEFER_BLOCKING 0x0 ;  /* 0x0000000000000b1d */ /* 0x000fe20000010000 */
[----:B------:R-:W-:Y:S01]  /*1950*/  IMAD R11, R224, -0x40, R243 ;  /* 0xffffffc0e00b7824 */ /* 0x000fe200078e02f3 */
[----:B------:R-:W-:Y:S01]  /*1960*/  LEA R230, R220, UR5, 0x1 ;  /* 0x00000005dce67c11 */ /* 0x000fe2000f8e08ff */
[----:B------:R-:W-:-:S03]  /*1970*/  IMAD.WIDE.U32 R34, R17, R8, R216 ;  /* 0x0000000811227225 */ /* 0x000fc600078e00d8 */
[----:B------:R-:W-:Y:S01]  /*1980*/  ISETP.GE.AND P6, PT, R214, R11, PT ;  /* 0x0000000bd600720c */ /* 0x000fe20003fc6270 */
[----:B------:R-:W-:Y:S01]  /*1990*/  IMAD R32, R21, R8, RZ ;  /* 0x0000000815207224 */ /* 0x000fe200078e02ff */
[----:B------:R-:W-:Y:S01]  /*19a0*/  IADD3 R34, P1, R30, R34, RZ ;  /* 0x000000221e227210 */ /* 0x000fe20007f3e0ff */
[----:B------:R-:W-:Y:S01]  /*19b0*/  ULDC.64 UR10, c[0x0][0x268] ;  /* 0x00009a00000a7ab9 */ /* 0x000fe20000000a00 */
[C---:B------:R-:W-:Y:S01]  /*19c0*/  IMAD R19, R241.reuse, -0x40, R26 ;  /* 0xffffffc0f1137824 */ /* 0x040fe200078e021a */
[----:B------:R-:W-:Y:S01]  /*19d0*/  LEA.HI R26, R241, R241, RZ, 0x1 ;  /* 0x000000f1f11a7211 */ /* 0x000fe200078f08ff */
[----:B------:R-:W-:Y:S01]  /*19e0*/  IMAD R30, R17, R9, R32 ;  /* 0x00000009111e7224 */ /* 0x000fe200078e0220 */
[----:B------:R-:W-:Y:S01]  /*19f0*/  BSSY B0, `(.L_x_785) ;  /* 0x0000029000007945 */ /* 0x000fe20003800000 */
[----:B------:R-:W-:Y:S01]  /*1a00*/  VIADD R10, R214, 0x20 ;  /* 0x00000020d60a7836 */ /* 0x000fe20000000000 */
[----:B------:R-:W-:Y:S02]  /*1a10*/  LOP3.LUT R26, R26, 0xfffffffe, RZ, 0xc0, !PT ;  /* 0xfffffffe1a1a7812 */ /* 0x000fe400078ec0ff */
[----:B------:R-:W-:Y:S01]  /*1a20*/  IADD3.X R35, R27, R35, R30, P1, !PT ;  /* 0x000000231b237210 */ /* 0x000fe20000ffe41e */
[----:B------:R-:W-:Y:S01]  /*1a30*/  IMAD R27, R22, UR10, RZ ;  /* 0x0000000a161b7c24 */ /* 0x000fe2000f8e02ff */
[----:B------:R-:W-:-:S02]  /*1a40*/  ISETP.GE.AND P5, PT, R10, R11, PT ;  /* 0x0000000b0a00720c */ /* 0x000fc40003fa6270 */
[-C--:B------:R-:W-:Y:S01]  /*1a50*/  ISETP.GE.AND P2, PT, R10, R19.reuse, PT ;  /* 0x000000130a00720c */ /* 0x080fe20003f46270 */
[----:B------:R-:W-:Y:S01]  /*1a60*/  IMAD R27, R16, UR11, R27 ;  /* 0x0000000b101b7c24 */ /* 0x000fe2000f8e021b */
[----:B------:R-:W-:Y:S01]  /*1a70*/  ISETP.GE.AND P4, PT, R214, R19, PT ;  /* 0x00000013d600720c */ /* 0x000fe20003f86270 */
[----:B------:R1:W-:Y:S01]  /*1a80*/  @P6 STS.128 [R230+0x10000], RZ ;  /* 0x010000ffe6006388 */ /* 0x0003e20000000c00 */
[----:B------:R-:W-:Y:S01]  /*1a90*/  IMAD.WIDE.U32 R32, R16, UR10, R34 ;  /* 0x0000000a10207c25 */ /* 0x000fe2000f8e0022 */
[----:B------:R-:W-:Y:S02]  /*1aa0*/  IADD3 R26, R241, -R26, RZ ;  /* 0x8000001af11a7210 */ /* 0x000fe40007ffe0ff */
[----:B------:R1:W-:Y:S01]  /*1ab0*/  @P6 STS.128 [R230+0x12000], RZ ;  /* 0x012000ffe6006388 */ /* 0x0003e20000000c00 */
[----:B------:R-:W-:Y:S01]  /*1ac0*/  IMAD.IADD R27, R33, 0x1, R27 ;  /* 0x00000001211b7824 */ /* 0x000fe200078e021b */
        /* <DEDUP_REMOVED lines=27> */
.L_x_786:
[----:B------:R-:W-:Y:S05]  /*1c80*/  BSYNC B0 ;  /* 0x0000000000007941 */ /* 0x000fea0003800000 */
.L_x_785:
[----:B------:R4:W-:Y:S01]  /*1c90*/  @P5 STS.128 [R230+0x11000], RZ ;  /* 0x011000ffe6005388 */ /* 0x0009e20000000c00 */
[----:B------:R-:W-:Y:S03]  /*1ca0*/  BSSY B0, `(.L_x_787) ;  /* 0x000001e000007945 */ /* 0x000fe60003800000 */
[----:B------:R4:W-:Y:S01]  /*1cb0*/  @P5 STS.128 [R230+0x13000], RZ ;  /* 0x013000ffe6005388 */ /* 0x0009e20000000c00 */
[----:B------:R-:W-:Y:S05]  /*1cc0*/  @P5 BRA `(.L_x_788) ;  /* 0x00000000006c5947 */ /* 0x000fea0003800000 */
[----:B------:R-:W-:Y:S01]  /*1cd0*/  ULDC UR4, c[0x0][0x2d0] ;  /* 0x0000b40000047ab9 */ /* 0x000fe20000000800 */
[----:B------:R-:W-:Y:S02]  /*1ce0*/  IADD3 R31, P0, R214, 0x20, RZ ;  /* 0x00000020d61f7810 */ /* 0x000fe40007f1e0ff */
[----:B------:R-:W-:-:S03]  /*1cf0*/  ISETP.GE.AND P1, PT, R216, UR4, PT ;  /* 0x00000004d8007c0c */ /* 0x000fc6000bf26270 */
[----:B------:R-:W-:Y:S01]  /*1d00*/  IMAD.X R33, RZ, RZ, R13, P0 ;  /* 0x000000ffff217224 */ /* 0x000fe200000e060d */
[----:B------:R-:W-:-:S03]  /*1d10*/  ISETP.GE.AND P0, PT, R223, UR4, PT ;  /* 0x00000004df007c0c */ /* 0x000fc6000bf06270 */
[----:B------:R-:W-:Y:S01]  /*1d20*/  IMAD R30, R33, R8, RZ ;  /* 0x00000008211e7224 */ /* 0x000fe200078e02ff */
[----:B------:R-:W-:-:S03]  /*1d30*/  MOV R33, R27 ;  /* 0x0000001b00217202 */ /* 0x000fc60000000f00 */
[C---:B------:R-:W-:Y:S02]  /*1d40*/  IMAD R30, R31.reuse, R9, R30 ;  /* 0x000000091f1e7224 */ /* 0x040fe400078e021e */
[----:B--23--:R-:W2:Y:S01]  /*1d50*/  @!P1 LDC.64 R10, c[0x0][0x220] ;  /* 0x00008800ff0a9b82 */ /* 0x00cea20000000a00 */
[----:B------:R-:W-:Y:S01]  /*1d60*/  IMAD.WIDE.U32 R32, R31, R8, R32 ;  /* 0x000000081f207225 */ /* 0x000fe200078e0020 */
        /* <DEDUP_REMOVED lines=11> */
[----:B------:R-:W-:-:S04]  /*1e20*/  LEA R8, P0, R32, UR10, 0x1 ;  /* 0x0000000a20087c11 */ /* 0x000fc8000f8008ff */
[----:B------:R-:W-:-:S05]  /*1e30*/  LEA.HI.X R9, R32, UR11, R30, 0x1, P0 ;  /* 0x0000000b20097c11 */ /* 0x000fca00080f0c1e */
[----:B------:R-:W-:Y:S01]  /*1e40*/  @!PT LDS RZ, [RZ] ;  /* 0x00000000fffff984 */ /* 0x000fe20000000800 */
[----:B------:R-:W-:Y:S01]  /*1e50*/  @!PT LDS RZ, [RZ] ;  /* 0x00000000fffff984 */ /* 0x000fe20000000800 */
[----:B------:R-:W-:Y:S01]  /*1e60*/  @!PT LDS RZ, [RZ] ;  /* 0x00000000fffff984 */ /* 0x000fe20000000800 */
[----:B------:R2:W-:Y:S04]  /*1e70*/  LDGSTS.E.BYPASS.LTC128B.128 [R230+0x13000], desc[UR38][R8.64+0x80] ;  /* 0x1300008008e67fae */ /* 0x0005e8000b901d66 */
.L_x_788:
[----:B------:R-:W-:Y:S05]  /*1e80*/  BSYNC B0 ;  /* 0x0000000000007941 */ /* 0x000fea0003800000 */
.L_x_787:
[----:B------:R-:W0:Y:S01]  /*1e90*/  LDGDEPBAR ;  /* 0x00000000000079af */ /* 0x000e220000000000 */
[----:B------:R-:W-:Y:S01]  /*1ea0*/  BSSY B0, `(.L_x_789) ;  /* 0x0000013000007945 */ /* 0x000fe20003800000 */
[----:B------:R-:W-:Y:S02]  /*1eb0*/  ISETP.NE.AND P3, PT, R26, 0x1, PT ;  /* 0x000000011a00780c */ /* 0x000fe40003f65270 */
        /* <DEDUP_REMOVED lines=17> */
.L_x_790:
[----:B------:R-:W-:Y:S05]  /*1fd0*/  BSYNC B0 ;  /* 0x0000000000007941 */ /* 0x000fea0003800000 */
.L_x_789:
[----:B------:R1:W-:Y:S01]  /*1fe0*/  @P2 STS.128 [R230+0x9000], RZ ;  /* 0x009000ffe6002388 */ /* 0x0003e20000000c00 */
[----:B------:R-:W-:Y:S01]  /*1ff0*/  BSSY B0, `(.L_x_791) ;  /* 0x0000018000007945 */ /* 0x000fe20003800000 */
[----:B--2---:R-:W-:Y:S02]  /*2000*/  IADD3 R9, R220, 0x2000, RZ ;  /* 0x00002000dc097810 */ /* 0x004fe40007ffe0ff */
[----:B------:R1:W-:Y:S01]  /*2010*/  @P2 STS.128 [R230+0xb000], RZ ;  /* 0x00b000ffe6002388 */ /* 0x0003e20000000c00 */
[----:B------:R-:W-:Y:S05]  /*2020*/  @P2 BRA `(.L_x_792) ;  /* 0x0000000000502947 */ /* 0x000fea0003800000 */
[----:B------:R-:W-:Y:S02]  /*2030*/  ULDC UR4, c[0x0][0x2d0] ;  /* 0x0000b40000047ab9 */ /* 0x000fe40000000800 */
[----:B------:R-:W-:-:S13]  /*2040*/  ISETP.GE.AND P1, PT, R216, UR4, PT ;  /* 0x00000004d8007c0c */ /* 0x000fda000bf26270 */
[C---:B---3--:R-:W-:Y:S01]  /*2050*/  @!P1 LEA R10, P0, R4.reuse, R246, 0x6 ;  /* 0x000000f6040a9211 */ /* 0x048fe200078030ff */
        /* <DEDUP_REMOVED lines=17> */
.L_x_792:
[----:B------:R-:W-:Y:S05]  /*2170*/  BSYNC B0 ;  /* 0x0000000000007941 */ /* 0x000fea0003800000 */
.L_x_791:
        /* <DEDUP_REMOVED lines=13> */
.L_x_794:
        /* <DEDUP_REMOVED lines=20> */
.L_x_795:
[----:B------:R-:W-:Y:S05]  /*2390*/  BSYNC B0 ;  /* 0x0000000000007941 */ /* 0x000fea0003800000 */
.L_x_793:
[----:B------:R-:W-:Y:S01]  /*23a0*/  BSSY B0, `(.L_x_796) ;  /* 0x0000027000007945 */ /* 0x000fe20003800000 */
[----:B---3--:R-:W-:Y:S01]  /*23b0*/  SHF.L.U32 R5, R3, 0x5, RZ ;  /* 0x0000000503057819 */ /* 0x008fe200000006ff */
        /* <DEDUP_REMOVED lines=11> */
.L_x_797:
[----:B------:R-:W-:Y:S02]  /*2470*/  ULDC UR4, c[0x0][0x2d0] ;  /* 0x0000b40000047ab9 */ /* 0x000fe40000000800 */
[----:B------:R-:W-:Y:S02]  /*2480*/  ISETP.GE.AND P1, PT, R216, UR4, PT ;  /* 0x00000004d8007c0c */ /* 0x000fe4000bf26270 */
[----:B------:R-:W-:-:S11]  /*2490*/  ISETP.GE.AND P0, PT, R223, UR4, PT ;  /* 0x00000004df007c0c */ /* 0x000fd6000bf06270 */
[C---:B--2---:R-:W-:Y:S01]  /*24a0*/  @!P1 LEA R10, P2, R2.reuse, R248, 0x6 ;  /* 0x000000f8020a9211 */ /* 0x044fe200078430ff */
        /* <DEDUP_REMOVED lines=16> */
[----:B------:R-:W-:-:S04]  /*25b0*/  LEA R2, P0, R24, UR14, 0x1 ;  /* 0x0000000e18027c11 */ /* 0x000fc8000f8008ff */
[----:B------:R-:W-:-:S05]  /*25c0*/  LEA.HI.X R3, R24, UR15, R5, 0x1, P0 ;  /* 0x0000000f18037c11 */ /* 0x000fca00080f0c05 */
[----:B------:R-:W-:Y:S01]  /*25d0*/  @!PT LDS RZ, [RZ] ;  /* 0x00000000fffff984 */ /* 0x000fe20000000800 */
[----:B------:R-:W-:Y:S01]  /*25e0*/  @!PT LDS RZ, [RZ] ;  /* 0x00000000fffff984 */ /* 0x000fe20000000800 */
[----:B------:R-:W-:Y:S01]  /*25f0*/  @!PT LDS RZ, [RZ] ;  /* 0x00000000fffff984 */ /* 0x000fe20000000800 */
[----:B------:R3:W-:Y:S04]  /*2600*/  LDGSTS.E.BYPASS.LTC128B.128 [R240+0x3000], desc[UR38][R2.64+0x80] ;  /* 0x0300008002f07fae */ /* 0x0007e8000b901d66 */
.L_x_798:
[----:B------:R-:W-:Y:S05]  /*2610*/  BSYNC B0 ;  /* 0x0000000000007941 */ /* 0x000fea0003800000 */
.L_x_796:
[----:B------:R1:W-:Y:S01]  /*2620*/  @P6 STS.128 [R230+0xc000], RZ ;  /* 0x00c000ffe6006388 */ /* 0x0003e20000000c00 */
[-C--:B------:R-:W-:Y:S01]  /*2630*/  IMAD.WIDE.U32 R4, R17, R6.reuse, R216 ;  /* 0x0000000611047225 */ /* 0x080fe200078e00d8 */
[----:B------:R-:W-:Y:S01]  /*2640*/  ULDC.64 UR10, c[0x0][0x260] ;  /* 0x00009800000a7ab9 */ /* 0x000fe20000000a00 */
[----:B------:R-:W-:Y:S01]  /*2650*/  BSSY B0, `(.L_x_799) ;  /* 0x000002e000007945 */ /* 0x000fe20003800000 */
[----:B------:R1:W-:Y:S01]  /*2660*/  @P6 STS.128 [R230+0xe000], RZ ;  /* 0x00e000ffe6006388 */ /* 0x0003e20000000c00 */
[----:B---3--:R-:W-:Y:S01]  /*2670*/  IMAD R2, R21, R6, RZ ;  /* 0x0000000615027224 */ /* 0x008fe200078e02ff */
[----:B--2---:R-:W-:Y:S01]  /*2680*/  IADD3 R10, P0, R20, R4, RZ ;  /* 0x00000004140a7210 */ /* 0x004fe20007f1e0ff */
[----:B------:R-:W-:Y:S01]  /*2690*/  IMAD R9, R22, UR10, RZ ;  /* 0x0000000a16097c24 */ /* 0x000fe2000f8e02ff */
[C---:B------:R-:W-:Y:S01]  /*26a0*/  ISETP.GE.AND P1, PT, R218.reuse, R19, PT ;  /* 0x00000013da00720c */ /* 0x040fe20003f26270 */
[----:B------:R-:W-:Y:S01]  /*26b0*/  IMAD R3, R17, R7, R2 ;  /* 0x0000000711037224 */ /* 0x000fe200078e0202 */
[----:B------:R-:W-:Y:S01]  /*26c0*/  MOV R238, 0x7f800000 ;  /* 0x7f80000000ee7802 */ /* 0x000fe20000000f00 */
[----:B------:R-:W-:-:S02]  /*26d0*/  VIADD R2, R218, 0x8 ;  /* 0x00000008da027836 */ /* 0x000fc40000000000 */
[----:B------:R-:W-:Y:S01]  /*26e0*/  IMAD.SHL.U32 R237, R218, 0x4, RZ ;  /* 0x00000004daed7824 */ /* 0x000fe200078e00ff */
[----:B------:R-:W-:Y:S01]  /*26f0*/  IADD3.X R11, R18, R5, R3, P0, !PT ;  /* 0x00000005120b7210 */ /* 0x000fe200007fe403 */
[----:B------:R-:W-:Y:S01]  /*2700*/  IMAD R9, R16, UR11, R9 ;  /* 0x0000000b10097c24 */ /* 0x000fe2000f8e0209 */
[----:B------:R-:W-:Y:S01]  /*2710*/  SHF.R.S32.HI R5, RZ, 0x1f, R218 ;  /* 0x0000001fff057819 */ /* 0x000fe200000114da */
[----:B------:R-:W-:Y:S01]  /*2720*/  IMAD.MOV.U32 R239, RZ, RZ, 0x7f800000 ;  /* 0x7f800000ffef7424 */ /* 0x000fe200078e00ff */
[----:B------:R-:W-:Y:S01]  /*2730*/  ISETP.GE.AND P0, PT, R2, R19, PT ;  /* 0x000000130200720c */ /* 0x000fe20003f06270 */
[----:B------:R-:W-:Y:S01]  /*2740*/  IMAD.WIDE.U32 R10, R16, UR10, R10 ;  /* 0x0000000a100a7c25 */ /* 0x000fe2000f8e000a */
[----:B------:R-:W-:Y:S02]  /*2750*/  SHF.L.U64.HI R2, R218, 0x2, R5 ;  /* 0x00000002da027819 */ /* 0x000fe40000010205 */
[----:B------:R-:W-:Y:S02]  /*2760*/  IADD3 R18, P2, R237, R232, RZ ;  /* 0x000000e8ed127210 */ /* 0x000fe40007f5e0ff */
[----:B------:R-:W-:-:S02]  /*2770*/  IADD3 R9, R11, R9, RZ ;  /* 0x000000090b097210 */ /* 0x000fc40007ffe0ff */
[----:B------:R-:W-:Y:S01]  /*2780*/  IADD3.X R19, R2, R233, RZ, P2, !PT ;  /* 0x000000e902137210 */ /* 0x000fe200017fe4ff */
[----:B-1----:R-:W-:Y:S08]  /*2790*/  @P6 BRA `(.L_x_800) ;  /* 0x0000000000646947 */ /* 0x002ff00003800000 */
[----:B------:R-:W-:Y:S01]  /*27a0*/  ULDC UR4, c[0x0][0x2d0] ;  /* 0x0000b40000047ab9 */ /* 0x000fe20000000800 */
[-C--:B------:R-:W-:Y:S01]  /*27b0*/  IMAD R4, R13, R6.reuse, RZ ;  /* 0x000000060d047224 */ /* 0x080fe200078e02ff */
[----:B------:R-:W-:Y:S01]  /*27c0*/  ISETP.GE.AND P4, PT, R216, UR4, PT ;  /* 0x00000004d8007c0c */ /* 0x000fe2000bf86270 */
[----:B------:R-:W-:Y:S01]  /*27d0*/  IMAD.MOV.U32 R8, RZ, RZ, R10 ;  /* 0x000000ffff087224 */ /* 0x000fe200078e000a */
[----:B------:R-:W-:Y:S01]  /*27e0*/  ISETP.GE.AND P2, PT, R223, UR4, PT ;  /* 0x00000004df007c0c */ /* 0x000fe2000bf46270 */
[C---:B------:R-:W-:Y:S02]  /*27f0*/  IMAD R4, R214.reuse, R7, R4 ;  /* 0x00000007d6047224 */ /* 0x040fe400078e0204 */
[----:B------:R-:W-:-:S05]  /*2800*/  IMAD.WIDE.U32 R20, R214, R6, R8 ;  /* 0x00000006d6147225 */ /* 0x000fca00078e0008 */
[----:B------:R-:W-:-:S03]  /*2810*/  IADD3 R4, R21, R4, RZ ;  /* 0x0000000415047210 */ /* 0x000fc60007ffe0ff */
        /* <DEDUP_REMOVED lines=17> */
.L_x_800:
[----:B------:R-:W-:Y:S05]  /*2930*/  BSYNC B0 ;  /* 0x0000000000007941 */ /* 0x000fea0003800000 */
.L_x_799:
        /* <DEDUP_REMOVED lines=14> */
[----:B------:R2:W-:Y:S01]  /*2a20*/  @P4 STS.128 [R230+0xd000], RZ ;  /* 0x00d000ffe6004388 */ /* 0x0005e20000000c00 */
[----:B-1----:R-:W-:Y:S02]  /*2a30*/  @!P4 LEA R6, P5, R8, R2, 0x1 ;  /* 0x000000020806c211 */ /* 0x002fe400078a08ff */
[----:B------:R-:W-:-:S05]  /*2a40*/  IMAD.IADD R2, R9, 0x1, R13 ;  /* 0x0000000109027824 */ /* 0x000fca00078e020d */
        /* <DEDUP_REMOVED lines=14> */
.L_x_802:
[----:B------:R-:W-:Y:S05]  /*2b30*/  BSYNC B0 ;  /* 0x0000000000007941 */ /* 0x000fea0003800000 */
.L_x_801:
[-C--:B-12---:R-:W-:Y:S01]  /*2b40*/  LEA.HI R2, R12, R15.reuse, RZ, 0x4 ;  /* 0x0000000f0c027211 */ /* 0x086fe200078f20ff */
[----:B------:R-:W-:Y:S01]  /*2b50*/  VIADD R4, R17, 0x40 ;  /* 0x0000004011047836 */ /* 0x000fe20000000000 */
[----:B------:R-:W-:Y:S01]  /*2b60*/  USHF.L.U32 UR35, UR30, 0x4, URZ ;  /* 0x000000041e237899 */ /* 0x000fe2000800063f */
[----:B------:R-:W0:Y:S04]  /*2b70*/  LDGDEPBAR ;  /* 0x00000000000079af */ /* 0x000e280000000000 */
[----:B------:R1:W5:Y:S04]  /*2b80*/  @!P1 LDG.E R238, desc[UR38][R18.64] ;  /* 0x0000002612ee9981 */ /* 0x000368000c1e1900 */
[----:B------:R1:W5:Y:S01]  /*2b90*/  @!P0 LDG.E R239, desc[UR38][R18.64+0x20] ;  /* 0x0000202612ef8981 */ /* 0x000362000c1e1900 */
[----:B------:R-:W-:Y:S01]  /*2ba0*/  LOP3.LUT R2, R2, 0xfffffff0, RZ, 0xc0, !PT ;  /* 0xfffffff002027812 */ /* 0x000fe200078ec0ff */
[----:B------:R-:W-:Y:S01]  /*2bb0*/  USHF.L.U32 UR36, UR30, 0x3, URZ ;  /* 0x000000031e247899 */ /* 0x000fe2000800063f */
[----:B------:R-:W-:Y:S01]  /*2bc0*/  LEA.HI R12, R12, R15, RZ, 0x3 ;  /* 0x0000000f0c0c7211 */ /* 0x000fe200078f18ff */
[----:B------:R-:W-:Y:S01]  /*2bd0*/  UIADD3 UR25, UR35, 0x20, URZ ;  /* 0x0000002023197890 */ /* 0x000fe2000fffe03f */
[----:B------:R-:W-:Y:S01]  /*2be0*/  ISETP.GE.AND P0, PT, R4, R243, PT ;  /* 0x000000f30400720c */ /* 0x000fe20003f06270 */
[C---:B------:R-:W-:Y:S01]  /*2bf0*/  IMAD.IADD R3, R15.reuse, 0x1, -R2 ;  /* 0x000000010f037824 */ /* 0x040fe200078e0a02 */
[----:B------:R-:W-:Y:S01]  /*2c00*/  LOP3.LUT R12, R12, 0xfffffff8, RZ, 0xc0, !PT ;  /* 0xfffffff80c0c7812 */ /* 0x000fe200078ec0ff */
[----:B------:R-:W-:Y:S01]  /*2c10*/  UIADD3 UR24, UR35, 0x40, URZ ;  /* 0x0000004023187890 */ /* 0x000fe2000fffe03f */
[----:B------:R-:W-:Y:S01]  /*2c20*/  IMAD.MOV.U32 R9, RZ, RZ, 0x20 ;  /* 0x00000020ff097424 */ /* 0x000fe200078e00ff */
[----:B------:R-:W-:Y:S01]  /*2c30*/  UIADD3 UR18, UR35, 0x60, URZ ;  /* 0x0000006023127890 */ /* 0x000fe2000fffe03f */
[----:B------:R-:W-:Y:S01]  /*2c40*/  SHF.R.S32.HI R2, RZ, 0x1f, R3 ;  /* 0x0000001fff027819 */ /* 0x000fe20000011403 */
[----:B------:R-:W-:Y:S01]  /*2c50*/  IMAD.IADD R12, R15, 0x1, -R12 ;  /* 0x000000010f0c7824 */ /* 0x000fe200078e0a0c */
[----:B------:R-:W-:Y:S01]  /*2c60*/  UIADD3 UR23, UR36, UR24, URZ ;  /* 0x0000001824177290 */ /* 0x000fe2000fffe03f */
[----:B------:R-:W-:Y:S01]  /*2c70*/  IMAD.MOV.U32 R202, RZ, RZ, 0x20 ;  /* 0x00000020ffca7424 */ /* 0x000fe200078e00ff */
[----:B------:R-:W-:Y:S01]  /*2c80*/  LEA.HI R2, R2, R3, RZ, 0x3 ;  /* 0x0000000302027211 */ /* 0x000fe200078f18ff */
[----:B------:R-:W-:-:S04]  /*2c90*/  DEPBAR.LE SB0, 0x1 ;  /* 0x000080400000791a */ /* 0x000fc80000000000 */
[----:B------:R-:W-:Y:S01]  /*2ca0*/  BAR.SYNC.DEFER_BLOCKING 0x0 ;  /* 0x0000000000007b1d */ /* 0x000fe20000010000 */
[----:B------:R-:W-:Y:S01]  /*2cb0*/  LOP3.LUT R2, R2, 0xfffffff8, RZ, 0xc0, !PT ;  /* 0xfffffff802027812 */ /* 0x000fe200078ec0ff */
[----:B------:R-:W-:Y:S01]  /*2cc0*/  UIADD3 UR17, UR36, UR18, URZ ;  /* 0x0000001224117290 */ /* 0x000fe2000fffe03f */
[----:B------:R-:W-:Y:S01]  /*2cd0*/  LOP3.LUT P4, RZ, R12, 0x2, RZ, 0xc0, !PT ;  /* 0x000000020cff7812 */ /* 0x000fe2000788c0ff */
[----:B------:R-:W-:Y:S01]  /*2ce0*/  UIADD3 UR12, UR36, UR25, URZ ;  /* 0x00000019240c7290 */ /* 0x000fe2000fffe03f */
[----:B------:R-:W-:Y:S01]  /*2cf0*/  IMAD.MOV.U32 R201, RZ, RZ, 0x40 ;  /* 0x00000040ffc97424 */ /* 0x000fe200078e00ff */
[----:B------:R-:W-:Y:S01]  /*2d00*/  UIADD3 UR22, UR36, UR23, URZ ;  /* 0x0000001724167290 */ /* 0x000fe2000fffe03f */
[----:B------:R-:W-:Y:S01]  /*2d10*/  IMAD.IADD R2, R3, 0x1, -R2 ;  /* 0x0000000103027824 */ /* 0x000fe200078e0a02 */
[----:B------:R-:W-:Y:S01]  /*2d20*/  SEL R9, R9, 0xffffffe0, !P4 ;  /* 0xffffffe009097807 */ /* 0x000fe20006000000 */
[----:B------:R-:W-:Y:S01]  /*2d30*/  VIADD R7, R212, 0x2000 ;  /* 0x00002000d4077836 */ /* 0x000fe20000000000 */
[----:B------:R-:W-:Y:S01]  /*2d40*/  UIADD3 UR16, UR36, UR17, URZ ;  /* 0x0000001124107290 */ /* 0x000fe2000fffe03f */
[----:B------:R-:W-:Y:S01]  /*2d50*/  VIADD R203, R210, 0x2000 ;  /* 0x00002000d2cb7836 */ /* 0x000fe20000000000 */
[----:B------:R-:W-:Y:S01]  /*2d60*/  R2P PR, R2, 0x6 ;  /* 0x0000000602007804 */ /* 0x000fe20000000000 */
[----:B------:R-:W-:Y:S01]  /*2d70*/  UIADD3 UR11, UR36, UR12, URZ ;  /* 0x0000000c240b7290 */ /* 0x000fe2000fffe03f */
[----:B------:R-:W-:Y:S01]  /*2d80*/  LEA R3, R211, UR5, 0x1 ;  /* 0x00000005d3037c11 */ /* 0x000fe2000f8e08ff */
[----:B------:R-:W-:Y:S01]  /*2d90*/  IMAD.IADD R2, R9, 0x1, R208 ;  /* 0x0000000109027824 */ /* 0x000fe200078e02d0 */
[----:B------:R-:W-:Y:S01]  /*2da0*/  UIADD3 UR21, UR36, UR22, URZ ;  /* 0x0000001624157290 */ /* 0x000fe2000fffe03f */
[----:B------:R-:W-:Y:S01]  /*2db0*/  SEL R202, R202, 0xffffffe0, !P1 ;  /* 0xffffffe0caca7807 */ /* 0x000fe20004800000 */
[----:B------:R-:W-:Y:S01]  /*2dc0*/  UIADD3 UR15, UR36, UR16, URZ ;  /* 0x00000010240f7290 */ /* 0x000fe2000fffe03f */
[----:B------:R-:W-:Y:S01]  /*2dd0*/  SEL R201, R201, 0xffffffc0, !P2 ;  /* 0xffffffc0c9c97807 */ /* 0x000fe20005000000 */
[----:B------:R-:W-:Y:S01]  /*2de0*/  UIADD3 UR10, UR36, UR11, URZ ;  /* 0x0000000b240a7290 */ /* 0x000fe2000fffe03f */
[----:B------:R-:W-:Y:S01]  /*2df0*/  SEL R204, R7, R212, !P3 ;  /* 0x000000d407cc7207 */ /* 0x000fe20005800000 */
[----:B------:R-:W-:Y:S01]  /*2e00*/  IMAD.IADD R200, R205, 0x1, R202 ;  /* 0x00000001cdc87824 */ /* 0x000fe200078e02ca */
[----:B------:R-:W-:Y:S01]  /*2e10*/  SEL R203, R203, R210, !P3 ;  /* 0x000000d2cbcb7207 */ /* 0x000fe20005800000 */
[----:B------:R-:W2:Y:S01]  /*2e20*/  LDSM.16.M88.4 R124, [R209] ;  /* 0x00000000d17c783b */ /* 0x000ea20000000200 */
[----:B------:R-:W-:Y:S01]  /*2e30*/  UIADD3 UR20, UR36, UR21, URZ ;  /* 0x0000001524147290 */ /* 0x000fe2000fffe03f */
[----:B------:R-:W-:Y:S01]  /*2e40*/  IMAD.MOV.U32 R236, RZ, RZ, R240 ;  /* 0x000000ffffec7224 */ /* 0x000fe200078e00f0 */
[----:B------:R-:W-:Y:S01]  /*2e50*/  UIADD3 UR14, UR36, UR15, URZ ;  /* 0x0000000f240e7290 */ /* 0x000fe2000fffe03f */
[----:B------:R-:W1:Y:S01]  /*2e60*/  LDSM.16.M88.4 R128, [R209+0x800] ;  /* 0x00080000d180783b */ /* 0x000e620000000200 */
[----:B------:R-:W-:Y:S01]  /*2e70*/  UIADD3 UR9, UR36, UR10, URZ ;  /* 0x0000000a24097290 */ /* 0x000fe2000fffe03f */
[----:B------:R-:W-:-:S02]  /*2e80*/  CS2R R94, SRZ ;  /* 0x00000000005e7805 */ /* 0x000fc4000001ff00 */
[----:B------:R-:W-:Y:S01]  /*2e90*/  CS2R R92, SRZ ;  /* 0x00000000005c7805 */ /* 0x000fe2000001ff00 */
[----:B------:R-:W1:Y:S01]  /*2ea0*/  LDSM.16.M88.4 R132, [R208] ;  /* 0x00000000d084783b */ /* 0x000e620000000200 */
[----:B------:R-:W-:Y:S02]  /*2eb0*/  CS2R R98, SRZ ;  /* 0x0000000000627805 */ /* 0x000fe4000001ff00 */
[----:B------:R-:W-:Y:S02]  /*2ec0*/  CS2R R96, SRZ ;  /* 0x0000000000607805 */ /* 0x000fe4000001ff00 */
[----:B------:R-:W-:Y:S01]  /*2ed0*/  CS2R R90, SRZ ;  /* 0x00000000005a7805 */ /* 0x000fe2000001ff00 */
[----:B------:R-:W1:Y:S01]  /*2ee0*/  LDSM.16.M88.4 R136, [R208+0x800] ;  /* 0x00080000d088783b */ /* 0x000e620000000200 */
[----:B------:R-:W-:Y:S02]  /*2ef0*/  CS2R R88, SRZ ;  /* 0x0000000000587805 */ /* 0x000fe4000001ff00 */
[----:B------:R-:W-:-:S02]  /*2f00*/  CS2R R86, SRZ ;  /* 0x0000000000567805 */ /* 0x000fc4000001ff00 */
[----:B------:R-:W-:Y:S01]  /*2f10*/  CS2R R84, SRZ ;  /* 0x0000000000547805 */ /* 0x000fe2000001ff00 */
[----:B------:R-:W1:Y:S01]  /*2f20*/  LDSM.16.M88.4 R156, [R209+0x2000] ;  /* 0x00200000d19c783b */ /* 0x000e620000000200 */
        /* <DEDUP_REMOVED lines=27> */
[----:B------:R4:W1:Y:S01]  /*30e0*/  LDSM.16.M88.4 R152, [R3+0x12800] ;  /* 0x012800000398783b */ /* 0x0008620000000200 */
[----:B------:R-:W-:Y:S02]  /*30f0*/  CS2R R24, SRZ ;  /* 0x0000000000187805 */ /* 0x000fe4000001ff00 */
[----:B------:R-:W-:-:S02]  /*3100*/  CS2R R22, SRZ ;  /* 0x0000000000167805 */ /* 0x000fc4000001ff00 */
[----:B------:R-:W-:Y:S01]  /*3110*/  CS2R R20, SRZ ;  /* 0x0000000000147805 */ /* 0x000fe2000001ff00 */
[----:B------:R-:W1:Y:S01]  /*3120*/  LDSM.16.M88.4 R140, [R2] ;  /* 0x00000000028c783b */ /* 0x000e620000000200 */
[----:B------:R-:W-:Y:S01]  /*3130*/  SHF.L.U64.HI R244, R218, 0x2, R5 ;  /* 0x00000002daf47819 */ /* 0x000fe20000010205 */
[----:B------:R-:W-:Y:S01]  /*3140*/  UIMAD UR34, UR30, 0x18, URZ ;  /* 0x000000181e2278a4 */ /* 0x000fe2000f8e023f */
[----:B------:R-:W-:Y:S01]  /*3150*/  LEA R204, R204, UR5, 0x1 ;  /* 0x00000005cccc7c11 */ /* 0x000fe2000f8e08ff */
[----:B------:R-:W1:Y:S01]  /*3160*/  LDSM.16.M88.4 R144, [R2+0x800] ;  /* 0x000800000290783b */ /* 0x000e620000000200 */
[----:B------:R-:W-:Y:S01]  /*3170*/  LEA R203, R203, UR5, 0x1 ;  /* 0x00000005cbcb7c11 */ /* 0x000fe2000f8e08ff */
[----:B------:R-:W-:Y:S02]  /*3180*/  USHF.L.U32 UR33, UR30, 0x5, URZ ;  /* 0x000000051e217899 */ /* 0x000fe4000800063f */
[----:B------:R-:W1:Y:S01]  /*3190*/  LDSM.16.M88.4 R172, [R2+0x2000] ;  /* 0x0020000002ac783b */ /* 0x000e620000000200 */
[----:B------:R-:W-:-:S02]  /*31a0*/  UIMAD UR32, UR30, 0x28, URZ ;  /* 0x000000281e2078a4 */ /* 0x000fc4000f8e023f */
[----:B------:R-:W-:Y:S01]  /*31b0*/  UIMAD UR31, UR30, 0x30, URZ ;  /* 0x000000301e1f78a4 */ /* 0x000fe2000f8e023f */
[----:B------:R3:W1:Y:S01]  /*31c0*/  LDSM.16.M88.4 R176, [R2+0x2800] ;  /* 0x0028000002b0783b */ /* 0x0006620000000200 */
[----:B------:R-:W-:Y:S01]  /*31d0*/  ULDC UR26, c[0x0][0x2d0] ;  /* 0x0000b400001a7ab9 */ /* 0x000fe20000000800 */
[----:B------:R-:W-:Y:S02]  /*31e0*/  UIADD3 UR29, -UR29, URZ, URZ ;  /* 0x0000003f1d1d7290 */ /* 0x000fe4000fffe13f */
[----:B------:R-:W-:Y:S02]  /*31f0*/  UIMAD UR30, UR30, 0x38, URZ ;  /* 0x000000381e1e78a4 */ /* 0x000fe4000f8e023f */
[----:B------:R-:W-:Y:S01]  /*3200*/  UIADD3 UR19, UR36, UR20, URZ ;  /* 0x0000001424137290 */ /* 0x000fe2000fffe03f */
[----:B----4-:R-:W-:Y:S01]  /*3210*/  IMAD.IADD R3, R201, 0x1, R200 ;  /* 0x00000001c9037824 */ /* 0x010fe200078e02c8 */
[----:B------:R-:W-:Y:S02]  /*3220*/  UIADD3 UR13, UR36, UR14, URZ ;  /* 0x0000000e240d7290 */ /* 0x000fe4000fffe03f */
[----:B------:R-:W-:Y:S01]  /*3230*/  UIADD3 UR4, UR36, UR9, URZ ;  /* 0x0000000924047290 */ /* 0x000fe2000fffe03f */
[----:B------:R-:W-:Y:S01]  /*3240*/  ULDC UR28, c[0x0][0x39c] ;  /* 0x0000e700001c7ab9 */ /* 0x000fe20000000800 */
[----:B------:R-:W-:Y:S01]  /*3250*/  ULDC UR27, c[0x0][0x2ec] ;  /* 0x0000bb00001b7ab9 */ /* 0x000fe20000000800 */
[----:B--23--:R-:W-:-:S09]  /*3260*/  IMAD.IADD R2, R205, 0x1, R201 ;  /* 0x00000001cd027824 */ /* 0x00cfd200078e02c9 */
.L_x_805:
[----:B------:R-:W0:Y:S01]  /*3270*/  LDGDEPBAR ;  /* 0x00000000000079af */ /* 0x000e220000000000 */
[----:B------:R-:W-:Y:S02]  /*3280*/  LEA R183, R211, UR5, 0x1 ;  /* 0x00000005d3b77c11 */ /* 0x000fe4000f8e08ff */
[C---:B------:R-:W-:Y:S02]  /*3290*/  IADD3 R182, R204.reuse, R202, RZ ;  /* 0x000000caccb67210 */ /* 0x040fe40007ffe0ff */
[-C--:B------:R-:W-:Y:S02]  /*32a0*/  IADD3 R181, R204, R201.reuse, RZ ;  /* 0x000000c9ccb57210 */ /* 0x080fe40007ffe0ff */
[----:B------:R-:W-:Y:S02]  /*32b0*/  IADD3 R180, R182, R201, RZ ;  /* 0x000000c9b6b47210 */ /* 0x000fe40007ffe0ff */
[----:B------:R-:W-:Y:S02]  /*32c0*/  @P0 LEA R251, R224, R215, 0x6 ;  /* 0x000000d7e0fb0211 */ /* 0x000fe400078e30ff */
[C---:B-----5:R-:W-:Y:S02]  /*32d0*/  FSETP.NEU.FTZ.AND P1, PT, R238.reuse, -INF , PT ;  /* 0xff800000ee00780b */ /* 0x060fe40003f3d000 */
[-C--:B------:R-:W-:Y:S02]  /*32e0*/  @P0 ISETP.GE.AND P2, PT, R251, R243.reuse, PT ;  /* 0x000000f3fb00020c */ /* 0x080fe40003f46270 */
        /* <DEDUP_REMOVED lines=8> */
[----:B------:R-:W4:Y:S01]  /*3370*/  LDSM.16.M88.4 R104, [R209+-0x3800] ;  /* 0xffc80000d168783b */ /* 0x000f220000000200 */
[C---:B--2---:R-:W-:Y:S07]  /*3380*/  HMMA.16816.F32 R4, R52.reuse, R56, RZ ;  /* 0x000000383404723c */ /* 0x044fee00000018ff */
[----:B------:R-:W-:Y:S01]  /*3390*/  LDSM.16.M88.4 R108, [R181] ;  /* 0x00000000b56c783b */ /* 0x000fe20000000200 */
[C---:B------:R-:W-:Y:S07]  /*33a0*/  HMMA.16816.F32 R8, R52.reuse, R58, RZ ;  /* 0x0000003a3408723c */ /* 0x040fee00000018ff */
[----:B------:R-:W2:Y:S01]  /*33b0*/  LDSM.16.M88.4 R112, [R208+-0x4000] ;  /* 0xffc00000d070783b */ /* 0x000ea20000000200 */
[C---:B---3--:R-:W-:Y:S07]  /*33c0*/  HMMA.16816.F32 R12, R52.reuse, R60, RZ ;  /* 0x0000003c340c723c */ /* 0x048fee00000018ff */
[----:B------:R-:W-:Y:S01]  /*33d0*/  LDSM.16.M88.4 R56, [R180] ;  /* 0x00000000b438783b */ /* 0x000fe20000000200 */
[----:B-1----:R-:W-:Y:S06]  /*33e0*/  HMMA.16816.F32 R16, R52, R62, RZ ;  /* 0x0000003e3410723c */ /* 0x002fec00000018ff */
[C---:B----4-:R-:W-:Y:S01]  /*33f0*/  HMMA.16816.F32 R4, R64.reuse, R100, R4 ;  /* 0x000000644004723c */ /* 0x050fe20000001804 */
[----:B------:R-:W1:Y:S05]  /*3400*/  LDSM.16.M88.4 R52, [R208+-0x3800] ;  /* 0xffc80000d034783b */ /* 0x000e6a0000000200 */
[C---:B------:R-:W-:Y:S03]  /*3410*/  HMMA.16816.F32 R8, R64.reuse, R102, R8 ;  /* 0x000000664008723c */ /* 0x040fe60000001808 */
[----:B------:R-:W3:Y:S03]  /*3420*/  LDSM.16.M88.4 R60, [R207] ;  /* 0x00000000cf3c783b */ /* 0x000ee60000000200 */
[C---:B------:R-:W-:Y:S05]  /*3430*/  HMMA.16816.F32 R12, R64.reuse, R104, R12 ;  /* 0x00000068400c723c */ /* 0x040fea000000180c */
[----:B------:R-:W-:Y:S01]  /*3440*/  LDSM.16.M88.4 R100, [R204+0x2000] ;  /* 0x00200000cc64783b */ /* 0x000fe20000000200 */
[----:B------:R-:W-:Y:S06]  /*3450*/  HMMA.16816.F32 R16, R64, R106, R16 ;  /* 0x0000006a4010723c */ /* 0x000fec0000001810 */
[C---:B--2---:R-:W-:Y:S01]  /*3460*/  HMMA.16816.F32 R4, R108.reuse, R112, R4 ;  /* 0x000000706c04723c */ /* 0x044fe20000001804 */
[----:B------:R-:W2:Y:S05]  /*3470*/  LDSM.16.M88.4 R64, [R207+0x800] ;  /* 0x00080000cf40783b */ /* 0x000eaa0000000200 */
[C---:B------:R-:W-:Y:S03]  /*3480*/  HMMA.16816.F32 R8, R108.reuse, R114, R8 ;  /* 0x000000726c08723c */ /* 0x040fe60000001808 */
[----:B------:R-:W4:Y:S03]  /*3490*/  LDSM.16.M88.4 R104, [R183+0xe000] ;  /* 0x00e00000b768783b */ /* 0x000f260000000200 */
[C---:B-1----:R-:W-:Y:S05]  /*34a0*/  HMMA.16816.F32 R12, R108.reuse, R52, R12 ;  /* 0x000000346c0c723c */ /* 0x042fea000000180c */
[----:B------:R-:W-:Y:S01]  /*34b0*/  LDSM.16.M88.4 R112, [R209+-0x2000] ;  /* 0xffe00000d170783b */ /* 0x000fe20000000200 */
[----:B------:R-:W-:Y:S07]  /*34c0*/  HMMA.16816.F32 R16, R108, R54, R16 ;  /* 0x000000366c10723c */ /* 0x000fee0000001810 */
[----:B------:R-:W1:Y:S01]  /*34d0*/  LDSM.16.M88.4 R52, [R183+0xe800] ;  /* 0x00e80000b734783b */ /* 0x000e620000000200 */
[C---:B---3--:R-:W-:Y:S07]  /*34e0*/  HMMA.16816.F32 R4, R56.reuse, R60, R4 ;  /* 0x0000003c3804723c */ /* 0x048fee0000001804 */
[----:B------:R-:W3:Y:S01]  /*34f0*/  LDSM.16.M88.4 R108, [R182+0x2000] ;  /* 0x00200000b66c783b */ /* 0x000ee20000000200 */
[C---:B------:R-:W-:Y:S06]  /*3500*/  HMMA.16816.F32 R8, R56.reuse, R62, R8 ;  /* 0x0000003e3808723c */ /* 0x040fec0000001808 */
[C---:B--2---:R-:W-:Y:S01]  /*3510*/  HMMA.16816.F32 R12, R56.reuse, R64, R12 ;  /* 0x00000040380c723c */ /* 0x044fe2000000180c */
[----:B------:R-:W-:Y:S05]  /*3520*/  LDSM.16.M88.4 R60, [R181+0x2000] ;  /* 0x00200000b53c783b */ /* 0x000fea0000000200 */
[----:B------:R-:W-:Y:S03]  /*3530*/  HMMA.16816.F32 R16, R56, R66, R16 ;  /* 0x000000423810723c */ /* 0x000fe60000001810 */
[----:B------:R-:W2:Y:S03]  /*3540*/  LDSM.16.M88.4 R56, [R209+-0x1800] ;  /* 0xffe80000d138783b */ /* 0x000ea60000000200 */
[C---:B----4-:R-:W-:Y:S05]  /*3550*/  HMMA.16816.F32 R4, R100.reuse, R104, R4 ;  /* 0x000000686404723c */ /* 0x050fea0000001804 */
[----:B------:R-:W4:Y:S01]  /*3560*/  LDSM.16.M88.4 R64, [R208+-0x2000] ;  /* 0xffe00000d040783b */ /* 0x000f220000000200 */
[C---:B------:R-:W-:Y:S06]  /*3570*/  HMMA.16816.F32 R8, R100.reuse, R106, R8 ;  /* 0x0000006a6408723c */ /* 0x040fec0000001808 */
[C---:B-1----:R-:W-:Y:S01]  /*3580*/  HMMA.16816.F32 R12, R100.reuse, R52, R12 ;  /* 0x00000034640c723c */ /* 0x042fe2000000180c */
[----:B------:R-:W-:Y:S05]  /*3590*/  LDSM.16.M88.4 R104, [R207+0x2000] ;  /* 0x00200000cf68783b */ /* 0x000fea0000000200 */
[----:B------:R-:W-:Y:S03]  /*35a0*/  HMMA.16816.F32 R16, R100, R54, R16 ;  /* 0x000000366410723c */ /* 0x000fe60000001810 */
[----:B------:R-:W1:Y:S03]  /*35b0*/  LDSM.16.M88.4 R52, [R208+-0x1800] ;  /* 0xffe80000d034783b */ /* 0x000e660000000200 */
[C---:B---3--:R-:W-:Y:S05]  /*35c0*/  HMMA.16816.F32 R4, R108.reuse, R112, R4 ;  /* 0x000000706c04723c */ /* 0x048fea0000001804 */
[----:B------:R-:W3:Y:S01]  /*35d0*/  LDSM.16.M88.4 R100, [R180+0x2000] ;  /* 0x00200000b464783b */ /* 0x000ee20000000200 */
[C---:B------:R-:W-:Y:S05]  /*35e0*/  HMMA.16816.F32 R8, R108.reuse, R114, R8 ;  /* 0x000000726c08723c */ /* 0x040fea0000001808 */
[----:B------:R-:W-:Y:S01]  /*35f0*/  FMUL.FTZ R113, R238, 1.4426950216293334961 ;  /* 0x3fb8aa3bee717820 */ /* 0x000fe20000410000 */
[C---:B--2---:R-:W-:Y:S05]  /*3600*/  HMMA.16816.F32 R12, R108.reuse, R56, R12 ;  /* 0x000000386c0c723c */ /* 0x044fea000000180c */
[----:B------:R-:W-:Y:S01]  /*3610*/  @P0 IADD3 R114, R251, 0x1, RZ ;  /* 0x00000001fb720810 */ /* 0x000fe20007ffe0ff */
[----:B------:R-:W-:Y:S03]  /*3620*/  HMMA.16816.F32 R16, R108, R58, R16 ;  /* 0x0000003a6c10723c */ /* 0x000fe60000001810 */
[----:B------:R-:W-:Y:S03]  /*3630*/  @P0 ISETP.GE.AND P3, PT, R114, R243, PT ;  /* 0x000000f37200020c */ /* 0x000fe60003f66270 */
[C---:B----4-:R-:W-:Y:S06]  /*3640*/  HMMA.16816.F32 R4, R60.reuse, R64, R4 ;  /* 0x000000403c04723c */ /* 0x050fec0000001804 */
[C---:B------:R-:W-:Y:S06]  /*3650*/  HMMA.16816.F32 R8, R60.reuse, R66, R8 ;  /* 0x000000423c08723c */ /* 0x040fec0000001808 */
[C---:B-1----:R-:W-:Y:S05]  /*3660*/  HMMA.16816.F32 R12, R60.reuse, R52, R12 ;  /* 0x000000343c0c723c */ /* 0x042fea000000180c */
[----:B------:R-:W-:Y:S01]  /*3670*/  LEA R67, R212, UR5, 0x1 ;  /* 0x00000005d4437c11 */ /* 0x000fe2000f8e08ff */
[----:B------:R-:W-:Y:S01]  /*3680*/  HMMA.16816.F32 R16, R60, R54, R16 ;  /* 0x000000363c10723c */ /* 0x000fe20000001810 */
[----:B------:R-:W1:Y:S04]  /*3690*/  LDSM.16.M88.4 R52, [R207+0x2800] ;  /* 0x00280000cf34783b */ /* 0x000e680000000200 */
[-C--:B------:R-:W-:Y:S01]  /*36a0*/  IADD3 R66, R202, R67.reuse, RZ ;  /* 0x00000043ca427210 */ /* 0x080fe20007ffe0ff */
[C---:B---3--:R-:W-:Y:S05]  /*36b0*/  HMMA.16816.F32 R4, R100.reuse, R104, R4 ;  /* 0x000000686404723c */ /* 0x048fea0000001804 */
[C---:B------:R-:W-:Y:S01]  /*36c0*/  IADD3 R65, R201.reuse, R67, RZ ;  /* 0x00000043c9417210 */ /* 0x040fe20007ffe0ff */
[C---:B------:R-:W-:Y:S05]  /*36d0*/  HMMA.16816.F32 R8, R100.reuse, R106, R8 ;  /* 0x0000006a6408723c */ /* 0x040fea0000001808 */
[----:B------:R-:W-:Y:S11]  /*36e0*/  IADD3 R64, R201, R66, RZ ;  /* 0x00000042c9407210 */ /* 0x000ff60007ffe0ff */
[----:B------:R-:W-:Y:S02]  /*36f0*/  @!UPT UIADD3 URZ, URZ, URZ, URZ ;  /* 0x0000003f3f3ff290 */ /* 0x000fe4000fffe03f */
[----:B------:R-:W-:Y:S01]  /*3700*/  FMUL.FTZ R186, R4, UR28 ;  /* 0x0000001c04ba7c20 */ /* 0x000fe20008410000 */
[----:B------:R-:W-:Y:S01]  /*3710*/  FMUL.FTZ R187, R5, UR28 ;  /* 0x0000001c05bb7c20 */ /* 0x000fe20008410000 */
[----:B------:R-:W-:Y:S01]  /*3720*/  FMUL.FTZ R188, R6, UR28 ;  /* 0x0000001c06bc7c20 */ /* 0x000fe20008410000 */
[----:B------:R-:W-:Y:S03]  /*3730*/  FMUL.FTZ R189, R7, UR28 ;  /* 0x0000001c07bd7c20 */ /* 0x000fe60008410000 */
[----:B------:R-:W2:Y:S01]  /*3740*/  MUFU.TANH R186, R186 ;  /* 0x000000ba00ba7308 */ /* 0x000ea20000002400 */
[----:B------:R-:W-:Y:S01]  /*3750*/  FMUL.FTZ R192, R10, UR28 ;  /* 0x0000001c0ac07c20 */ /* 0x000fe20008410000 */
[----:B------:R-:W-:Y:S01]  /*3760*/  FMUL.FTZ R190, R8, UR28 ;  /* 0x0000001c08be7c20 */ /* 0x000fe20008410000 */
[----:B------:R-:W-:Y:S01]  /*3770*/  FMUL.FTZ R193, R11, UR28 ;  /* 0x0000001c0bc17c20 */ /* 0x000fe20008410000 */
[----:B------:R-:W-:Y:S01]  /*3780*/  FMUL.FTZ R191, R9, UR28 ;  /* 0x0000001c09bf7c20 */ /* 0x000fe20008410000 */
[C---:B-1----:R-:W-:Y:S05]  /*3790*/  HMMA.16816.F32 R12, R100.reuse, R52, R12 ;  /* 0x00000034640c723c */ /* 0x042fea000000180c */
[----:B------:R-:W1:Y:S01]  /*37a0*/  MUFU.TANH R187, R187 ;  /* 0x000000bb00bb7308 */ /* 0x000e620000002400 */
[----:B------:R-:W-:Y:S09]  /*37b0*/  HMMA.16816.F32 R16, R100, R54, R16 ;  /* 0x000000366410723c */ /* 0x000ff20000001810 */
[----:B------:R-:W3:Y:S02]  /*37c0*/  MUFU.TANH R188, R188 ;  /* 0x000000bc00bc7308 */ /* 0x000ee40000002400 */
[-C--:B--2---:R-:W-:Y:S02]  /*37d0*/  MOV R252, R186.reuse ;  /* 0x000000ba00fc7202 */ /* 0x084fe40000000f00 */
[----:B------:R-:W-:Y:S02]  /*37e0*/  FSEL R103, R113, RZ, P1 ;  /* 0x000000ff71677208 */ /* 0x000fe40000800000 */
[C---:B------:R-:W-:Y:S01]  /*37f0*/  FSETP.NEU.FTZ.AND P1, PT, R239.reuse, -INF , PT ;  /* 0xff800000ef00780b */ /* 0x040fe20003f3d000 */
[----:B------:R-:W-:Y:S01]  /*3800*/  FMUL.FTZ R113, R239, 1.4426950216293334961 ;  /* 0x3fb8aa3bef717820 */ /* 0x000fe20000410000 */
[C---:B------:R-:W-:Y:S02]  /*3810*/  @P0 FSEL R252, R186.reuse, -INF , !P2 ;  /* 0xff800000bafc0808 */ /* 0x040fe40005000000 */
[----:B------:R-:W2:Y:S01]  /*3820*/  MUFU.TANH R189, R189 ;  /* 0x000000bd00bd7308 */ /* 0x000ea20000002400 */
[-C--:B-1----:R-:W-:Y:S01]  /*3830*/  MOV R114, R187.reuse ;  /* 0x000000bb00727202 */ /* 0x082fe20000000f00 */
[----:B------:R-:W-:Y:S01]  /*3840*/  FFMA.FTZ R186, -R186, R186, 1 ;  /* 0x3f800000baba7423 */ /* 0x000fe200000101ba */
[----:B------:R-:W-:Y:S01]  /*3850*/  @P0 FSEL R114, R187, -INF , !P3 ;  /* 0xff800000bb720808 */ /* 0x000fe20005800000 */
[--C-:B------:R-:W-:Y:S01]  /*3860*/  FFMA.FTZ R115, R252, UR27, -R103.reuse ;  /* 0x0000001bfc737c23 */ /* 0x100fe20008010867 */
[----:B------:R-:W-:Y:S01]  /*3870*/  FSEL R113, R113, RZ, P1 ;  /* 0x000000ff71717208 */ /* 0x000fe20000800000 */
[----:B------:R-:W-:Y:S01]  /*3880*/  FMUL.FTZ R194, R12, UR28 ;  /* 0x0000001c0cc27c20 */ /* 0x000fe20008410000 */
[----:B------:R-:W-:Y:S03]  /*3890*/  FMUL.FTZ R195, R13, UR28 ;  /* 0x0000001c0dc37c20 */ /* 0x000fe60008410000 */
[----:B------:R1:W-:Y:S01]  /*38a0*/  MUFU.EX2 R111, R115 ;  /* 0x00000073006f7308 */ /* 0x0003e20000000800 */
[----:B------:R-:W-:Y:S01]  /*38b0*/  FMUL.FTZ R196, R14, UR28 ;  /* 0x0000001c0ec47c20 */ /* 0x000fe20008410000 */
[----:B------:R-:W-:Y:S01]  /*38c0*/  FMUL.FTZ R197, R15, UR28 ;  /* 0x0000001c0fc57c20 */ /* 0x000fe20008410000 */
[----:B------:R-:W-:Y:S01]  /*38d0*/  FMUL.FTZ R198, R16, UR28 ;  /* 0x0000001c10c67c20 */ /* 0x000fe20008410000 */
[----:B------:R-:W-:Y:S01]  /*38e0*/  FMUL.FTZ R199, R17, UR28 ;  /* 0x0000001c11c77c20 */ /* 0x000fe20008410000 */
[----:B------:R-:W-:Y:S01]  /*38f0*/  FMUL.FTZ R213, R18, UR28 ;  /* 0x0000001c12d57c20 */ /* 0x000fe20008410000 */
[----:B------:R-:W-:Y:S01]  /*3900*/  FMUL.FTZ R250, R19, UR28 ;  /* 0x0000001c13fa7c20 */ /* 0x000fe20008410000 */
[----:B------:R-:W-:Y:S03]  /*3910*/  FFMA.FTZ R181, R114, UR27, -R103 ;  /* 0x0000001b72b57c23 */ /* 0x000fe60008010867 */
[----:B------:R-:W4:Y:S01]  /*3920*/  MUFU.TANH R190, R190 ;  /* 0x000000be00be7308 */ /* 0x000f220000002400 */
[-C--:B---3--:R-:W-:Y:S01]  /*3930*/  MOV R252, R188.reuse ;  /* 0x000000bc00fc7202 */ /* 0x088fe20000000f00 */
[----:B------:R-:W-:Y:S01]  /*3940*/  FFMA.FTZ R187, -R187, R187, 1 ;  /* 0x3f800000bbbb7423 */ /* 0x000fe200000101bb */
[----:B------:R-:W-:Y:S01]  /*3950*/  @P0 FSEL R252, R188, -INF , !P2 ;  /* 0xff800000bcfc0808 */ /* 0x000fe20005000000 */
[----:B------:R-:W-:Y:S01]  /*3960*/  FMUL.FTZ R186, R186, UR28 ;  /* 0x0000001cbaba7c20 */ /* 0x000fe20008410000 */
[-C--:B--2---:R-:W-:Y:S01]  /*3970*/  MOV R114, R189.reuse ;  /* 0x000000bd00727202 */ /* 0x084fe20000000f00 */
[----:B------:R-:W-:Y:S01]  /*3980*/  FMUL.FTZ R187, R187, UR28 ;  /* 0x0000001cbbbb7c20 */ /* 0x000fe20008410000 */
[----:B------:R-:W-:Y:S03]  /*3990*/  @P0 FSEL R114, R189, -INF , !P3 ;  /* 0xff800000bd720808 */ /* 0x000fe60005800000 */
[----:B------:R2:W3:Y:S01]  /*39a0*/  MUFU.EX2 R109, R181 ;  /* 0x000000b5006d7308 */ /* 0x0004e20000000800 */
[--C-:B------:R-:W-:Y:S01]  /*39b0*/  FFMA.FTZ R180, R252, UR27, -R113.reuse ;  /* 0x0000001bfcb47c23 */ /* 0x100fe20008010871 */
[C---:B------:R-:W-:Y:S01]  /*39c0*/  @P0 IADD3 R252, R251.reuse, 0x8, RZ ;  /* 0x00000008fbfc0810 */ /* 0x040fe20007ffe0ff */
[----:B------:R-:W-:Y:S01]  /*39d0*/  FFMA.FTZ R188, -R188, R188, 1 ;  /* 0x3f800000bcbc7423 */ /* 0x000fe200000101bc */
[----:B-1----:R-:W-:Y:S01]  /*39e0*/  FFMA.FTZ R115, R114, UR27, -R113 ;  /* 0x0000001b72737c23 */ /* 0x002fe20008010871 */
[----:B------:R-:W-:Y:S01]  /*39f0*/  @P0 IADD3 R114, R251, 0x9, RZ ;  /* 0x00000009fb720810 */ /* 0x000fe20007ffe0ff */
[----:B------:R-:W-:Y:S01]  /*3a00*/  FFMA.FTZ R189, -R189, R189, 1 ;  /* 0x3f800000bdbd7423 */ /* 0x000fe200000101bd */
[-C--:B------:R-:W-:Y:S03]  /*3a10*/  @P0 ISETP.GE.AND P1, PT, R252, R243.reuse, PT ;  /* 0x000000f3fc00020c */ /* 0x080fe60003f26270 */
[----:B------:R-:W1:Y:S01]  /*3a20*/  MUFU.TANH R191, R191 ;  /* 0x000000bf00bf7308 */ /* 0x000e620000002400 */
[-C--:B----4-:R-:W-:Y:S01]  /*3a30*/  MOV R252, R190.reuse ;  /* 0x000000be00fc7202 */ /* 0x090fe20000000f00 */
[----:B------:R-:W-:Y:S01]  /*3a40*/  FMUL.FTZ R188, R188, UR28 ;  /* 0x0000001cbcbc7c20 */ /* 0x000fe20008410000 */
[C---:B------:R-:W-:Y:S01]  /*3a50*/  @P0 FSEL R252, R190.reuse, -INF , !P1 ;  /* 0xff800000befc0808 */ /* 0x040fe20004800000 */
[----:B------:R-:W-:Y:S01]  /*3a60*/  FFMA.FTZ R190, -R190, R190, 1 ;  /* 0x3f800000bebe7423 */ /* 0x000fe200000101be */
[----:B------:R-:W-:Y:S01]  /*3a70*/  @P0 ISETP.GE.AND P2, PT, R114, R243, PT ;  /* 0x000000f37200020c */ /* 0x000fe20003f46270 */
[----:B------:R-:W-:Y:S04]  /*3a80*/  FMUL.FTZ R189, R189, UR28 ;  /* 0x0000001cbdbd7c20 */ /* 0x000fe80008410000 */
[----:B------:R4:W-:Y:S01]  /*3a90*/  MUFU.EX2 R106, R180 ;  /* 0x000000b4006a7308 */ /* 0x0009e20000000800 */
[--C-:B--2---:R-:W-:Y:S01]  /*3aa0*/  FFMA.FTZ R181, R252, UR27, -R103.reuse ;  /* 0x0000001bfcb57c23 */ /* 0x104fe20008010867 */
[----:B---3--:R-:W-:Y:S01]  /*3ab0*/  F2FP.F16.F32.PACK_AB R61, R109, R111 ;  /* 0x0000006f6d3d723e */ /* 0x008fe200000000ff */
[----:B------:R-:W-:Y:S04]  /*3ac0*/  FMUL.FTZ R190, R190, UR28 ;  /* 0x0000001cbebe7c20 */ /* 0x000fe80008410000 */
[----:B------:R-:W-:Y:S03]  /*3ad0*/  STS [R226+0x12000], R61 ;  /* 0x0120003de2007388 */ /* 0x000fe60000000800 */
[----:B------:R-:W2:Y:S01]  /*3ae0*/  MUFU.TANH R192, R192 ;  /* 0x000000c000c07308 */ /* 0x000ea20000002400 */
[-C--:B-1----:R-:W-:Y:S02]  /*3af0*/  MOV R114, R191.reuse ;  /* 0x000000bf00727202 */ /* 0x082fe40000000f00 */
[C---:B------:R-:W-:Y:S01]  /*3b00*/  @P0 FSEL R114, R191.reuse, -INF , !P2 ;  /* 0xff800000bf720808 */ /* 0x040fe20005000000 */
[----:B------:R-:W-:Y:S06]  /*3b10*/  FFMA.FTZ R191, -R191, R191, 1 ;  /* 0x3f800000bfbf7423 */ /* 0x000fec00000101bf */
[----:B------:R1:W3:Y:S01]  /*3b20*/  MUFU.EX2 R101, R115 ;  /* 0x0000007300657308 */ /* 0x0002e20000000800 */
[----:B----4-:R-:W-:Y:S01]  /*3b30*/  FFMA.FTZ R180, R114, UR27, -R103 ;  /* 0x0000001b72b47c23 */ /* 0x010fe20008010867 */
[----:B------:R-:W-:Y:S08]  /*3b40*/  FMUL.FTZ R191, R191, UR28 ;  /* 0x0000001cbfbf7c20 */ /* 0x000ff00008410000 */
[----:B------:R-:W4:Y:S01]  /*3b50*/  MUFU.TANH R193, R193 ;  /* 0x000000c100c17308 */ /* 0x000f220000002400 */
[-C--:B--2---:R-:W-:Y:S02]  /*3b60*/  MOV R252, R192.reuse ;  /* 0x000000c000fc7202 */ /* 0x084fe40000000f00 */
[C---:B------:R-:W-:Y:S01]  /*3b70*/  @P0 FSEL R252, R192.reuse, -INF , !P1 ;  /* 0xff800000c0fc0808 */ /* 0x040fe20004800000 */
[----:B------:R-:W-:Y:S01]  /*3b80*/  FFMA.FTZ R192, -R192, R192, 1 ;  /* 0x3f800000c0c07423 */ /* 0x000fe200000101c0 */
[----:B------:R-:W-:Y:S05]  /*3b90*/  IADD3 R10, P1, R237, R234, RZ ;  /* 0x000000eaed0a7210 */ /* 0x000fea0007f3e0ff */
[----:B------:R2:W-:Y:S01]  /*3ba0*/  MUFU.EX2 R110, R181 ;  /* 0x000000b5006e7308 */ /* 0x0005e20000000800 */
[--C-:B-1----:R-:W-:Y:S01]  /*3bb0*/  FFMA.FTZ R115, R252, UR27, -R113.reuse ;  /* 0x0000001bfc737c23 */ /* 0x102fe20008010871 */
[----:B------:R-:W-:Y:S01]  /*3bc0*/  @P0 IADD3 R252, R251, 0x10, RZ ;  /* 0x00000010fbfc0810 */ /* 0x000fe20007ffe0ff */
[----:B------:R-:W-:Y:S01]  /*3bd0*/  FMUL.FTZ R192, R192, UR28 ;  /* 0x0000001cc0c07c20 */ /* 0x000fe20008410000 */
[----:B------:R-:W-:Y:S02]  /*3be0*/  IADD3.X R11, R244, R235, RZ, P1, !PT ;  /* 0x000000ebf40b7210 */ /* 0x000fe40000ffe4ff */
[----:B---3--:R-:W-:Y:S04]  /*3bf0*/  F2FP.F16.F32.PACK_AB R59, R101, R106 ;  /* 0x0000006a653b723e */ /* 0x008fe800000000ff */
[----:B------:R-:W1:Y:S01]  /*3c00*/  MUFU.TANH R194, R194 ;  /* 0x000000c200c27308 */ /* 0x000e620000002400 */
[----:B----4-:R-:W-:Y:S02]  /*3c10*/  MOV R114, R193 ;  /* 0x000000c100727202 */ /* 0x010fe40000000f00 */
[C---:B------:R-:W-:Y:S01]  /*3c20*/  @P0 FSEL R114, R193.reuse, -INF , !P2 ;  /* 0xff800000c1720808 */ /* 0x040fe20005000000 */
[----:B------:R-:W-:Y:S01]  /*3c30*/  STS [R226+0x12400], R59 ;  /* 0x0124003be2007388 */ /* 0x000fe20000000800 */
[----:B------:R-:W-:Y:S01]  /*3c40*/  @P0 ISETP.GE.AND P2, PT, R252, R243, PT ;  /* 0x000000f3fc00020c */ /* 0x000fe20003f46270 */
[----:B------:R-:W-:Y:S04]  /*3c50*/  FFMA.FTZ R193, -R193, R193, 1 ;  /* 0x3f800000c1c17423 */ /* 0x000fe800000101c1 */
[----:B------:R-:W3:Y:S01]  /*3c60*/  MUFU.EX2 R183, R180 ;  /* 0x000000b400b77308 */ /* 0x000ee20000000800 */
[----:B--2---:R-:W-:Y:S01]  /*3c70*/  FFMA.FTZ R181, R114, UR27, -R113 ;  /* 0x0000001b72b57c23 */ /* 0x004fe20008010871 */
[----:B------:R-:W-:Y:S01]  /*3c80*/  @P0 IADD3 R114, R251, 0x11, RZ ;  /* 0x00000011fb720810 */ /* 0x000fe20007ffe0ff */
[----:B------:R-:W-:Y:S03]  /*3c90*/  FMUL.FTZ R193, R193, UR28 ;  /* 0x0000001cc1c17c20 */ /* 0x000fe60008410000 */
[----:B------:R-:W-:Y:S04]  /*3ca0*/  @P0 ISETP.GE.AND P3, PT, R114, R243, PT ;  /* 0x000000f37200020c */ /* 0x000fe80003f66270 */
[----:B------:R2:W-:Y:S01]  /*3cb0*/  MUFU.EX2 R102, R115 ;  /* 0x0000007300667308 */ /* 0x0005e20000000800 */
[-C--:B-1----:R-:W-:Y:S02]  /*3cc0*/  MOV R252, R194.reuse ;  /* 0x000000c200fc7202 */ /* 0x082fe40000000f00 */
[C---:B------:R-:W-:Y:S01]  /*3cd0*/  @P0 FSEL R252, R194.reuse, -INF , !P2 ;  /* 0xff800000c2fc0808 */ /* 0x040fe20005000000 */
[----:B------:R-:W-:Y:S06]  /*3ce0*/  FFMA.FTZ R194, -R194, R194, 1 ;  /* 0x3f800000c2c27423 */ /* 0x000fec00000101c2 */
[----:B------:R-:W1:Y:S01]  /*3cf0*/  MUFU.TANH R195, R195 ;  /* 0x000000c300c37308 */ /* 0x000e620000002400 */
[----:B---3--:R-:W-:Y:S01]  /*3d00*/  F2FP.F16.F32.PACK_AB R57, R183, R110 ;  /* 0x0000006eb739723e */ /* 0x008fe200000000ff */
[----:B------:R-:W-:Y:S04]  /*3d10*/  FMUL.FTZ R194, R194, UR28 ;  /* 0x0000001cc2c27c20 */ /* 0x000fe80008410000 */
[----:B------:R-:W-:Y:S04]  /*3d20*/  STS [R229+0x12000], R57 ;  /* 0x01200039e5007388 */ /* 0x000fe80000000800 */
[----:B------:R-:W3:Y:S01]  /*3d30*/  MUFU.TANH R196, R196 ;  /* 0x000000c400c47308 */ /* 0x000ee20000002400 */
[--C-:B--2---:R-:W-:Y:S02]  /*3d40*/  FFMA.FTZ R115, R252, UR27, -R103.reuse ;  /* 0x0000001bfc737c23 */ /* 0x104fe40008010867 */
[----:B------:R-:W2:Y:S07]  /*3d50*/  LDG.E R252, desc[UR38][R10.64] ;  /* 0x000000260afc7981 */ /* 0x000eae000c1e1900 */
[----:B------:R-:W4:Y:S01]  /*3d60*/  MUFU.TANH R197, R197 ;  /* 0x000000c500c57308 */ /* 0x000f220000002400 */
[-C--:B-1----:R-:W-:Y:S02]  /*3d70*/  MOV R180, R195.reuse ;  /* 0x000000c300b47202 */ /* 0x082fe40000000f00 */
[C---:B------:R-:W-:Y:S01]  /*3d80*/  @P0 FSEL R180, R195.reuse, -INF , !P3 ;  /* 0xff800000c3b40808 */ /* 0x040fe20005800000 */
[----:B------:R-:W-:Y:S06]  /*3d90*/  FFMA.FTZ R195, -R195, R195, 1 ;  /* 0x3f800000c3c37423 */ /* 0x000fec00000101c3 */
[----:B------:R-:W1:Y:S01]  /*3da0*/  MUFU.TANH R198, R198 ;  /* 0x000000c600c67308 */ /* 0x000e620000002400 */
[-C--:B---3--:R-:W-:Y:S01]  /*3db0*/  MOV R114, R196.reuse ;  /* 0x000000c400727202 */ /* 0x088fe20000000f00 */
[----:B------:R-:W-:Y:S01]  /*3dc0*/  FFMA.FTZ R105, R180, UR27, -R103 ;  /* 0x0000001bb4697c23 */ /* 0x000fe20008010867 */
[C---:B------:R-:W-:Y:S01]  /*3dd0*/  @P0 FSEL R114, R196.reuse, -INF , !P2 ;  /* 0xff800000c4720808 */ /* 0x040fe20005000000 */
[----:B------:R-:W-:Y:S01]  /*3de0*/  FMUL.FTZ R195, R195, UR28 ;  /* 0x0000001cc3c37c20 */ /* 0x000fe20008410000 */
[----:B------:R-:W-:Y:S05]  /*3df0*/  FFMA.FTZ R196, -R196, R196, 1 ;  /* 0x3f800000c4c47423 */ /* 0x000fea00000101c4 */
[----:B------:R-:W3:Y:S01]  /*3e00*/  MUFU.TANH R199, R199 ;  /* 0x000000c700c77308 */ /* 0x000ee20000002400 */
[----:B------:R-:W-:Y:S01]  /*3e10*/  FFMA.FTZ R180, R114, UR27, -R113 ;  /* 0x0000001b72b47c23 */ /* 0x000fe20008010871 */
[C---:B------:R-:W-:Y:S01]  /*3e20*/  @P0 IADD3 R114, R251.reuse, 0x18, RZ ;  /* 0x00000018fb720810 */ /* 0x040fe20007ffe0ff */
[----:B------:R-:W-:Y:S01]  /*3e30*/  FMUL.FTZ R196, R196, UR28 ;  /* 0x0000001cc4c47c20 */ /* 0x000fe20008410000 */
[----:B------:R-:W-:Y:S02]  /*3e40*/  @P0 IADD3 R251, R251, 0x19, RZ ;  /* 0x00000019fbfb0810 */ /* 0x000fe40007ffe0ff */
[-C--:B------:R-:W-:Y:S04]  /*3e50*/  @P0 ISETP.GE.AND P1, PT, R114, R243.reuse, PT ;  /* 0x000000f37200020c */ /* 0x080fe80003f26270 */
[----:B------:R3:W-:Y:S01]  /*3e60*/  MUFU.EX2 R107, R115 ;  /* 0x00000073006b7308 */ /* 0x0007e20000000800 */
[----:B------:R-:W-:Y:S02]  /*3e70*/  @P0 ISETP.GE.AND P2, PT, R251, R243, PT ;  /* 0x000000f3fb00020c */ /* 0x000fe40003f46270 */
[----:B----4-:R-:W-:Y:S02]  /*3e80*/  MOV R62, R197 ;  /* 0x000000c5003e7202 */ /* 0x010fe40000000f00 */
[-C--:B-1----:R-:W-:Y:S02]  /*3e90*/  MOV R114, R198.reuse ;  /* 0x000000c600727202 */ /* 0x082fe40000000f00 */
[C---:B------:R-:W-:Y:S03]  /*3ea0*/  @P0 FSEL R62, R197.reuse, -INF , !P3 ;  /* 0xff800000c53e0808 */ /* 0x040fe60005800000 */
[----:B------:R-:W1:Y:S01]  /*3eb0*/  MUFU.TANH R213, R213 ;  /* 0x000000d500d57308 */ /* 0x000e620000002400 */
[C---:B------:R-:W-:Y:S01]  /*3ec0*/  @P0 FSEL R114, R198.reuse, -INF , !P1 ;  /* 0xff800000c6720808 */ /* 0x040fe20004800000 */
[----:B------:R-:W-:Y:S01]  /*3ed0*/  FFMA.FTZ R198, -R198, R198, 1 ;  /* 0x3f800000c6c67423 */ /* 0x000fe200000101c6 */
[----:B---3--:R-:W-:Y:S01]  /*3ee0*/  MOV R251, R199 ;  /* 0x000000c700fb7202 */ /* 0x008fe20000000f00 */
[----:B------:R-:W-:Y:S01]  /*3ef0*/  FFMA.FTZ R197, -R197, R197, 1 ;  /* 0x3f800000c5c57423 */ /* 0x000fe200000101c5 */
[C---:B------:R-:W-:Y:S01]  /*3f00*/  @P0 FSEL R251, R199.reuse, -INF , !P2 ;  /* 0xff800000c7fb0808 */ /* 0x040fe20005000000 */
[----:B------:R-:W-:Y:S01]  /*3f10*/  FFMA.FTZ R182, R114, UR27, -R103 ;  /* 0x0000001b72b67c23 */ /* 0x000fe20008010867 */
[----:B------:R-:W-:Y:S03]  /*3f20*/  FFMA.FTZ R199, -R199, R199, 1 ;  /* 0x3f800000c7c77423 */ /* 0x000fe600000101c7 */
[----:B------:R-:W3:Y:S01]  /*3f30*/  MUFU.TANH R250, R250 ;  /* 0x000000fa00fa7308 */ /* 0x000ee20000002400 */
[----:B------:R-:W-:Y:S01]  /*3f40*/  FFMA.FTZ R115, R62, UR27, -R113 ;  /* 0x0000001b3e737c23 */ /* 0x000fe20008010871 */
[----:B------:R-:W-:Y:S01]  /*3f50*/  FFMA.FTZ R103, R251, UR27, -R103 ;  /* 0x0000001bfb677c23 */ /* 0x000fe20008010867 */
[----:B------:R-:W-:Y:S01]  /*3f60*/  FMUL.FTZ R198, R198, UR28 ;  /* 0x0000001cc6c67c20 */ /* 0x000fe20008410000 */
[----:B------:R-:W-:Y:S01]  /*3f70*/  FMUL.FTZ R199, R199, UR28 ;  /* 0x0000001cc7c77c20 */ /* 0x000fe20008410000 */
[----:B------:R-:W-:Y:S05]  /*3f80*/  FMUL.FTZ R197, R197, UR28 ;  /* 0x0000001cc5c57c20 */ /* 0x000fea0008410000 */
[----:B------:R-:W4:Y:S01]  /*3f90*/  MUFU.EX2 R181, R181 ;  /* 0x000000b500b57308 */ /* 0x000f220000000800 */
[-C--:B-1----:R-:W-:Y:S02]  /*3fa0*/  MOV R62, R213.reuse ;  /* 0x000000d5003e7202 */ /* 0x082fe40000000f00 */
[C---:B------:R-:W-:Y:S01]  /*3fb0*/  @P0 FSEL R62, R213.reuse, -INF , !P1 ;  /* 0xff800000d53e0808 */ /* 0x040fe20004800000 */
[----:B------:R-:W-:Y:S04]  /*3fc0*/  FFMA.FTZ R213, -R213, R213, 1 ;  /* 0x3f800000d5d57423 */ /* 0x000fe800000101d5 */
[--C-:B------:R-:W-:Y:S01]  /*3fd0*/  FFMA.FTZ R114, R62, UR27, -R113.reuse ;  /* 0x0000001b3e727c23 */ /* 0x100fe20008010871 */
[-C--:B---3--:R-:W-:Y:S01]  /*3fe0*/  MOV R251, R250.reuse ;  /* 0x000000fa00fb7202 */ /* 0x088fe20000000f00 */
[----:B------:R-:W1:Y:S01]  /*3ff0*/  MUFU.EX2 R105, R105 ;  /* 0x0000006900697308 */ /* 0x000e620000000800 */
[C---:B------:R-:W-:Y:S01]  /*4000*/  @P0 FSEL R251, R250.reuse, -INF , !P2 ;  /* 0xff800000fafb0808 */ /* 0x040fe20005000000 */
[----:B------:R-:W-:Y:S01]  /*4010*/  FFMA.FTZ R250, -R250, R250, 1 ;  /* 0x3f800000fafa7423 */ /* 0x000fe200000101fa */
[----:B------:R-:W-:Y:S03]  /*4020*/  FMUL.FTZ R213, R213, UR28 ;  /* 0x0000001cd5d57c20 */ /* 0x000fe60008410000 */
[----:B------:R-:W-:Y:S01]  /*4030*/  FFMA.FTZ R113, R251, UR27, -R113 ;  /* 0x0000001bfb717c23 */ /* 0x000fe20008010871 */
[----:B----4-:R-:W-:Y:S01]  /*4040*/  F2FP.F16.F32.PACK_AB R58, R181, R102 ;  /* 0x00000066b53a723e */ /* 0x010fe200000000ff */
[----:B------:R3:W4:Y:S02]  /*4050*/  LDG.E R251, desc[UR38][R10.64+0x20] ;  /* 0x000020260afb7981 */ /* 0x000724000c1e1900 */
[----:B------:R-:W-:Y:S01]  /*4060*/  MUFU.EX2 R180, R180 ;  /* 0x000000b400b47308 */ /* 0x000fe20000000800 */
[----:B------:R-:W-:Y:S01]  /*4070*/  FMUL.FTZ R250, R250, UR28 ;  /* 0x0000001cfafa7c20 */ /* 0x000fe20008410000 */
[----:B------:R-:W-:Y:S08]  /*4080*/  STS [R229+0x12400], R58 ;  /* 0x0124003ae5007388 */ /* 0x000ff00000000800 */
[----:B------:R-:W3:Y:S01]  /*4090*/  MUFU.EX2 R115, R115 ;  /* 0x0000007300737308 */ /* 0x000ee20000000800 */
[----:B-1----:R-:W-:Y:S05]  /*40a0*/  F2FP.F16.F32.PACK_AB R13, R105, R107 ;  /* 0x0000006b690d723e */ /* 0x002fea00000000ff */
[----:B------:R-:W-:Y:S04]  /*40b0*/  STS [R228+0x12000], R13 ;  /* 0x0120000de4007388 */ /* 0x000fe80000000800 */
[----:B------:R-:W-:Y:S10]  /*40c0*/  MUFU.EX2 R182, R182 ;  /* 0x000000b600b67308 */ /* 0x000ff40000000800 */
[----:B------:R-:W1:Y:S01]  /*40d0*/  MUFU.EX2 R103, R103 ;  /* 0x0000006700677308 */ /* 0x000e620000000800 */
[----:B---3--:R-:W-:Y:S05]  /*40e0*/  F2FP.F16.F32.PACK_AB R17, R115, R180 ;  /* 0x000000b47311723e */ /* 0x008fea00000000ff */
[----:B------:R-:W-:Y:S04]  /*40f0*/  STS [R228+0x12400], R17 ;  /* 0x01240011e4007388 */ /* 0x000fe80000000800 */
[----:B------:R-:W-:Y:S10]  /*4100*/  MUFU.EX2 R114, R114 ;  /* 0x0000007200727308 */ /* 0x000ff40000000800 */
[----:B------:R-:W3:Y:S01]  /*4110*/  MUFU.EX2 R113, R113 ;  /* 0x0000007100717308 */ /* 0x000ee20000000800 */
[----:B-1----:R-:W-:Y:S05]  /*4120*/  F2FP.F16.F32.PACK_AB R63, R103, R182 ;  /* 0x000000b6673f723e */ /* 0x002fea00000000ff */
[----:B------:R-:W-:Y:S01]  /*4130*/  STS [R231+0x12000], R63 ;  /* 0x0120003fe7007388 */ /* 0x000fe20000000800 */
[----:B---3--:R-:W-:Y:S05]  /*4140*/  F2FP.F16.F32.PACK_AB R62, R113, R114 ;  /* 0x00000072713e723e */ /* 0x008fea00000000ff */
[----:B------:R-:W-:Y:S04]  /*4150*/  STS [R231+0x12400], R62 ;  /* 0x0124003ee7007388 */ /* 0x000fe80000000800 */
[----:B------:R-:W1:Y:S08]  /*4160*/  LDSM.16.M88.4 R52, [R67+0x8000] ;  /* 0x008000004334783b */ /* 0x000e700000000200 */
[----:B------:R-:W3:Y:S08]  /*4170*/  LDSM.16.M88.4 R56, [R66+0x8000] ;  /* 0x008000004238783b */ /* 0x000ef00000000200 */
[----:B------:R-:W3:Y:S01]  /*4180*/  LDSM.16.M88.4 R60, [R65+0x8000] ;  /* 0x00800000413c783b */ /* 0x000ee20000000200 */
[C---:B-1----:R-:W-:Y:S06]  /*4190*/  HMMA.16816.F32 R4, R52.reuse, R116, RZ ;  /* 0x000000743404723c */ /* 0x042fec00000018ff */
[C---:B------:R-:W-:Y:S06]  /*41a0*/  HMMA.16816.F32 R8, R52.reuse, R118, RZ ;  /* 0x000000763408723c */ /* 0x040fec00000018ff */
[C---:B------:R-:W-:Y:S06]  /*41b0*/  HMMA.16816.F32 R12, R52.reuse, R120, RZ ;  /* 0x00000078340c723c */ /* 0x040fec00000018ff */
[----:B------:R-:W-:Y:S01]  /*41c0*/  HMMA.16816.F32 R16, R52, R122, RZ ;  /* 0x0000007a3410723c */ /* 0x000fe200000018ff */
[----:B------:R-:W1:Y:S05]  /*41d0*/  LDSM.16.M88.4 R52, [R64+0x8000] ;  /* 0x008000004034783b */ /* 0x000e6a0000000200 */
[C---:B---3--:R-:W-:Y:S06]  /*41e0*/  HMMA.16816.F32 R4, R56.reuse, R124, R4 ;  /* 0x0000007c3804723c */ /* 0x048fec0000001804 */
[C---:B------:R-:W-:Y:S06]  /*41f0*/  HMMA.16816.F32 R8, R56.reuse, R126, R8 ;  /* 0x0000007e3808723c */ /* 0x040fec0000001808 */
[C---:B------:R-:W-:Y:S06]  /*4200*/  HMMA.16816.F32 R12, R56.reuse, R128, R12 ;  /* 0x00000080380c723c */ /* 0x040fec000000180c */
[----:B------:R-:W-:Y:S01]  /*4210*/  HMMA.16816.F32 R16, R56, R130, R16 ;  /* 0x000000823810723c */ /* 0x000fe20000001810 */
[----:B------:R-:W3:Y:S05]  /*4220*/  LDSM.16.M88.4 R56, [R67+0xa000] ;  /* 0x00a000004338783b */ /* 0x000eea0000000200 */
        /* <DEDUP_REMOVED lines=8> */
[----:B------:R-:W-:Y:S01]  /*42b0*/  HMMA.16816.F32 R16, R52, R146, R16 ;  /* 0x000000923410723c */ /* 0x000fe20000001810 */
[----:B------:R-:W1:Y:S05]  /*42c0*/  LDSM.16.M88.4 R52, [R65+0xa000] ;  /* 0x00a000004134783b */ /* 0x000e6a0000000200 */
[C---:B---3--:R-:W-:Y:S06]  /*42d0*/  HMMA.16816.F32 R4, R56.reuse, R148, R4 ;  /* 0x000000943804723c */ /* 0x048fec0000001804 */
[C---:B------:R-:W-:Y:S06]  /*42e0*/  HMMA.16816.F32 R8, R56.reuse, R150, R8 ;  /* 0x000000963808723c */ /* 0x040fec0000001808 */
[C---:B------:R-:W-:Y:S06]  /*42f0*/  HMMA.16816.F32 R12, R56.reuse, R152, R12 ;  /* 0x00000098380c723c */ /* 0x040fec000000180c */
[----:B------:R-:W-:Y:S01]  /*4300*/  HMMA.16816.F32 R16, R56, R154, R16 ;  /* 0x0000009a3810723c */ /* 0x000fe20000001810 */
[----:B------:R-:W3:Y:S05]  /*4310*/  LDSM.16.M88.4 R56, [R64+0xa000] ;  /* 0x00a000004038783b */ /* 0x000eea0000000200 */
[C---:B--2---:R-:W-:Y:S06]  /*4320*/  HMMA.16816.F32 R4, R60.reuse, R156, R4 ;  /* 0x0000009c3c04723c */ /* 0x044fec0000001804 */
[C---:B------:R-:W-:Y:S06]  /*4330*/  HMMA.16816.F32 R8, R60.reuse, R158, R8 ;  /* 0x0000009e3c08723c */ /* 0x040fec0000001808 */
[C---:B------:R-:W-:Y:S06]  /*4340*/  HMMA.16816.F32 R12, R60.reuse, R160, R12 ;  /* 0x000000a03c0c723c */ /* 0x040fec000000180c */
[----:B------:R-:W-:Y:S06]  /*4350*/  HMMA.16816.F32 R16, R60, R162, R16 ;  /* 0x000000a23c10723c */ /* 0x000fec0000001810 */
[C---:B-1----:R-:W-:Y:S06]  /*4360*/  HMMA.16816.F32 R4, R52.reuse, R164, R4 ;  /* 0x000000a43404723c */ /* 0x042fec0000001804 */
[C---:B------:R-:W-:Y:S06]  /*4370*/  HMMA.16816.F32 R8, R52.reuse, R166, R8 ;  /* 0x000000a63408723c */ /* 0x040fec0000001808 */
[C---:B------:R-:W-:Y:S06]  /*4380*/  HMMA.16816.F32 R12, R52.reuse, R168, R12 ;  /* 0x000000a8340c723c */ /* 0x040fec000000180c */
[----:B------:R-:W-:Y:S06]  /*4390*/  HMMA.16816.F32 R16, R52, R170, R16 ;  /* 0x000000aa3410723c */ /* 0x000fec0000001810 */
[C---:B---3--:R-:W-:Y:S06]  /*43a0*/  HMMA.16816.F32 R4, R56.reuse, R172, R4 ;  /* 0x000000ac3804723c */ /* 0x048fec0000001804 */
[C---:B------:R-:W-:Y:S06]  /*43b0*/  HMMA.16816.F32 R8, R56.reuse, R174, R8 ;  /* 0x000000ae3808723c */ /* 0x040fec0000001808 */
[C---:B------:R-:W-:Y:S06]  /*43c0*/  HMMA.16816.F32 R12, R56.reuse, R176, R12 ;  /* 0x000000b0380c723c */ /* 0x040fec000000180c */
[----:B------:R-:W-:Y:S06]  /*43d0*/  HMMA.16816.F32 R16, R56, R178, R16 ;  /* 0x000000b23810723c */ /* 0x000fec0000001810 */
[C---:B------:R-:W-:Y:S01]  /*43e0*/  FADD.FTZ R62, -R252.reuse, R4 ;  /* 0x00000004fc3e7221 */ /* 0x040fe20000010100 */
[C---:B------:R-:W-:Y:S04]  /*43f0*/  FADD.FTZ R63, -R252.reuse, R5 ;  /* 0x00000005fc3f7221 */ /* 0x040fe80000010100 */
[----:B------:R-:W-:Y:S01]  /*4400*/  FMUL.FTZ R62, R111, R62 ;  /* 0x0000003e6f3e7220 */ /* 0x000fe20000410000 */
[----:B------:R-:W-:Y:S01]  /*4410*/  FMUL.FTZ R63, R109, R63 ;  /* 0x0000003f6d3f7220 */ /* 0x000fe20000410000 */
        /* <DEDUP_REMOVED lines=17> */
[----:B------:R-:W-:Y:S01]  /*4530*/  F2FP.F16.F32.PACK_AB R190, R191, R190 ;  /* 0x000000bebfbe723e */ /* 0x000fe200000000ff */
[C---:B----4-:R-:W-:Y:S01]  /*4540*/  FADD.FTZ R191, -R251.reuse, R6 ;  /* 0x00000006fbbf7221 */ /* 0x050fe20000010100 */
[----:B------:R-:W-:Y:S01]  /*4550*/  FMUL.FTZ R186, R186, R198 ;  /* 0x000000c6baba7220 */ /* 0x000fe20000410000 */
[----:B------:R-:W-:Y:S01]  /*4560*/  FADD.FTZ R198, -R251, R7 ;  /* 0x00000007fbc67221 */ /* 0x000fe20000010100 */
[----:B------:R-:W-:Y:S01]  /*4570*/  FMUL.FTZ R194, R62, R194 ;  /* 0x000000c23ec27220 */ /* 0x000fe20000410000 */
[----:B------:R-:W-:Y:S01]  /*4580*/  FMUL.FTZ R195, R63, R195 ;  /* 0x000000c33fc37220 */ /* 0x000fe20000410000 */
[----:B------:R-:W-:Y:S01]  /*4590*/  FMUL.FTZ R199, R252, R199 ;  /* 0x000000c7fcc77220 */ /* 0x000fe20000410000 */
[----:B------:R-:W-:Y:S01]  /*45a0*/  FMUL.FTZ R191, R106, R191 ;  /* 0x000000bf6abf7220 */ /* 0x000fe20000410000 */
[----:B------:R-:W-:Y:S01]  /*45b0*/  FMUL.FTZ R198, R101, R198 ;  /* 0x000000c665c67220 */ /* 0x000fe20000410000 */
[----:B------:R-:W-:Y:S01]  /*45c0*/  FADD.FTZ R252, -R251, R18 ;  /* 0x00000012fbfc7221 */ /* 0x000fe20000010100 */
[----:B------:R-:W-:Y:S01]  /*45d0*/  F2FP.F16.F32.PACK_AB R195, R195, R194 ;  /* 0x000000c2c3c3723e */ /* 0x000fe200000000ff */
[----:B------:R-:W-:Y:S01]  /*45e0*/  FMUL.FTZ R188, R191, R188 ;  /* 0x000000bcbfbc7220 */ /* 0x000fe20000410000 */
[----:B------:R-:W-:Y:S01]  /*45f0*/  F2FP.F16.F32.PACK_AB R186, R199, R186 ;  /* 0x000000bac7ba723e */ /* 0x000fe200000000ff */
[----:B------:R-:W-:Y:S01]  /*4600*/  FMUL.FTZ R189, R198, R189 ;  /* 0x000000bdc6bd7220 */ /* 0x000fe20000410000 */
[C---:B------:R-:W-:Y:S01]  /*4610*/  FADD.FTZ R199, -R251.reuse, R10 ;  /* 0x0000000afbc77221 */ /* 0x040fe20000010100 */
[C---:B------:R-:W-:Y:S01]  /*4620*/  FADD.FTZ R194, -R251.reuse, R11 ;  /* 0x0000000bfbc27221 */ /* 0x040fe20000010100 */
[C---:B------:R-:W-:Y:S01]  /*4630*/  FADD.FTZ R191, -R251.reuse, R14 ;  /* 0x0000000efbbf7221 */ /* 0x040fe20000010100 */
        /* <DEDUP_REMOVED lines=36> */
[----:B------:R-:W-:Y:S02]  /*4880*/  @!P2 LEA R12, P4, R9, R248, 0x1 ;  /* 0x000000f8090ca211 */ /* 0x000fe400078808ff */
[C---:B--2---:R-:W-:Y:S01]  /*4890*/  LEA.HI.X R248, R5.reuse, R8, R4, 0x5, P5 ;  /* 0x0000000805f87211 */ /* 0x044fe200028f2c04 */
[----:B------:R-:W-:Y:S01]  /*48a0*/  @!PT LDS RZ, [RZ] ;  /* 0x00000000fffff984 */ /* 0x000fe20000000800 */
[----:B------:R-:W-:Y:S01]  /*48b0*/  @!PT LDS RZ, [RZ] ;  /* 0x00000000fffff984 */ /* 0x000fe20000000800 */
[----:B------:R-:W-:Y:S01]  /*48c0*/  @!PT LDS RZ, [RZ] ;  /* 0x00000000fffff984 */ /* 0x000fe20000000800 */
[----:B------:R3:W-:Y:S01]  /*48d0*/  @!P3 LDGSTS.E.BYPASS.LTC128B.128 [R236], desc[UR38][R6.64] ;  /* 0x0000000006ecbfae */ /* 0x0007e2000b901d66 */
[----:B------:R-:W-:Y:S02]  /*48e0*/  @!P3 LEA R8, P1, R5, R6, 0x6 ;  /* 0x000000060508b211 */ /* 0x000fe400078230ff */
[----:B------:R-:W-:Y:S01]  /*48f0*/  @!P2 LEA.HI.X R13, R9, R249, R248, 0x1, P4 ;  /* 0x000000f9090da211 */ /* 0x000fe200020f0cf8 */
[----:B------:R3:W-:Y:S01]  /*4900*/  @P2 STS [R240+0x2000], RZ ;  /* 0x002000fff0002388 */ /* 0x0007e20000000800 */
[----:B------:R-:W-:Y:S01]  /*4910*/  @!P3 LEA.HI.X R9, R5, R7, R4, 0x6, P1 ;  /* 0x000000070509b211 */ /* 0x000fe200008f3404 */
[----:B------:R-:W-:Y:S02]  /*4920*/  IMAD.MOV.U32 R248, RZ, RZ, R6 ;  /* 0x000000fffff87224 */ /* 0x000fe400078e0006 */
[----:B------:R3:W-:Y:S01]  /*4930*/  @P2 STS [R240+0x2004], RZ ;  /* 0x002004fff0002388 */ /* 0x0007e20000000800 */
[----:B------:R-:W-:Y:S03]  /*4940*/  IMAD.MOV.U32 R249, RZ, RZ, R7 ;  /* 0x000000fffff97224 */ /* 0x000fe600078e0007 */
        /* <DEDUP_REMOVED lines=23> */
.L_x_803:
[----:B------:R-:W-:Y:S01]  /*4ac0*/  F2FP.F16.F32.PACK_AB R192, R193, R192 ;  /* 0x000000c0c1c0723e */ /* 0x000fe200000000ff */
[----:B------:R-:W-:Y:S01]  /*4ad0*/  STS [R226+0x10000], R187 ;  /* 0x010000bbe2007388 */ /* 0x000fe20000000800 */
[----:B------:R-:W-:Y:S01]  /*4ae0*/  F2FP.F16.F32.PACK_AB R191, R198, R191 ;  /* 0x000000bfc6bf723e */ /* 0x000fe200000000ff */
[----:B------:R-:W-:Y:S01]  /*4af0*/  IMAD.MOV.U32 R251, RZ, RZ, R185 ;  /* 0x000000fffffb7224 */ /* 0x000fe200078e00b9 */
        /* <DEDUP_REMOVED lines=8> */
[----:B------:R1:W-:Y:S01]  /*4b80*/  STS [R231+0x10400], R250 ;  /* 0x010400fae7007388 */ /* 0x0003e20000000800 */
[----:B------:R-:W-:Y:S01]  /*4b90*/  BAR.SYNC.DEFER_BLOCKING 0x0 ;  /* 0x0000000000007b1d */ /* 0x000fe20000010000 */
[----:B-1----:R-:W-:Y:S05]  /*4ba0*/  IMAD.MOV.U32 R250, RZ, RZ, R184 ;  /* 0x000000fffffa7224 */ /* 0x002fea00078e00b8 */
[----:B---3--:R-:W-:Y:S04]  /*4bb0*/  LDSM.16.MT88.4 R4, [R206+0x12000] ;  /* 0x01200000ce04783b */ /* 0x008fe80000004200 */
        /* <DEDUP_REMOVED lines=58> */
[CC--:B------:R-:W-:Y:S02]  /*4f60*/  LEA R12, P1, R7.reuse, R246.reuse, 0x1 ;  /* 0x000000f6070c7211 */ /* 0x0c0fe400078208ff */
[----:B------:R-:W-:Y:S02]  /*4f70*/  SHF.R.S32.HI R11, RZ, 0x1f, R7 ;  /* 0x0000001fff0b7819 */ /* 0x000fe40000011407 */
[----:B------:R-:W-:Y:S02]  /*4f80*/  LEA.HI.X.SX32 R13, R7, R247, 0x1, P1 ;  /* 0x000000f7070d7211 */ /* 0x000fe400008f0eff */
[C---:B------:R-:W-:Y:S03]  /*4f90*/  @!P2 LEA R9, P4, R6.reuse, R7, 0x5 ;  /* 0x000000070609a211 */ /* 0x040fe600078828ff */
[----:B------:R-:W-:Y:S01]  /*4fa0*/  @!PT LDS RZ, [RZ] ;  /* 0x00000000fffff984 */ /* 0x000fe20000000800 */
[----:B------:R-:W-:Y:S01]  /*4fb0*/  @!PT LDS RZ, [RZ] ;  /* 0x00000000fffff984 */ /* 0x000fe20000000800 */
[----:B------:R-:W-:Y:S01]  /*4fc0*/  @!PT LDS RZ, [RZ] ;  /* 0x00000000fffff984 */ /* 0x000fe20000000800 */
[----:B------:R3:W-:Y:S01]  /*4fd0*/  @!P3 LDGSTS.E.BYPASS.LTC128B.128 [R230+0x8000], desc[UR38][R12.64] ;  /* 0x080000000ce6bfae */ /* 0x0007e2000b901d66 */
[C---:B------:R-:W-:Y:S01]  /*4fe0*/  @!P2 LEA R8, P1, R9.reuse, R246, 0x1 ;  /* 0x000000f60908a211 */ /* 0x040fe200078208ff */
[----:B------:R-:W-:Y:S01]  /*4ff0*/  IMAD.MOV.U32 R246, RZ, RZ, R12 ;  /* 0x000000fffff67224 */ /* 0x000fe200078e000c */
[C---:B--2---:R-:W-:Y:S01]  /*5000*/  @!P2 LEA.HI.X R4, R6.reuse, R11, R4, 0x5, P4 ;  /* 0x0000000b0604a211 */ /* 0x044fe200020f2c04 */
[----:B------:R3:W-:Y:S01]  /*5010*/  @P2 STS.128 [R230+0xa000], RZ ;  /* 0x00a000ffe6002388 */ /* 0x0007e20000000c00 */
[C---:B------:R-:W-:Y:S02]  /*5020*/  @!P3 LEA R10, P4, R6.reuse, R12, 0x6 ;  /* 0x0000000c060ab211 */ /* 0x040fe400078830ff */
[----:B------:R-:W-:Y:S01]  /*5030*/  @!P2 LEA.HI.X R9, R9, R247, R4, 0x1, P1 ;  /* 0x000000f70909a211 */ /* 0x000fe200008f0c04 */
[----:B------:R-:W-:Y:S01]  /*5040*/  @!PT LDS RZ, [RZ] ;  /* 0x00000000fffff984 */ /* 0x000fe20000000800 */
[----:B------:R-:W-:Y:S01]  /*5050*/  @!PT LDS RZ, [RZ] ;  /* 0x00000000fffff984 */ /* 0x000fe20000000800 */
[----:B------:R-:W-:Y:S01]  /*5060*/  @!PT LDS RZ, [RZ] ;  /* 0x00000000fffff984 */ /* 0x000fe20000000800 */
[----:B------:R3:W-:Y:S01]  /*5070*/  @!P2 LDGSTS.E.BYPASS.LTC128B.128 [R230+0xa000], desc[UR38][R12.64+0x80] ;  /* 0x0a0000800ce6afae */ /* 0x0007e2000b901d66 */
[----:B----4-:R-:W-:Y:S01]  /*5080*/  @!P3 LEA.HI.X R11, R6, R13, R5, 0x6, P4 ;  /* 0x0000000d060bb211 */ /* 0x010fe200020f3405 */
        /* <DEDUP_REMOVED lines=12> */
.L_x_804:
[----:B------:R-:W-:Y:S04]  /*5150*/  LDSM.16.M88.4 R100, [R205] ;  /* 0x00000000cd64783b */ /* 0x000fe80000000200 */
[----:B------:R-:W1:Y:S04]  /*5160*/  LDSM.16.MT88.4 R16, [R213+0xc000] ;  /* 0x00c00000d510783b */ /* 0x000e680000004200 */
[----:B------:R-:W3:Y:S04]  /*5170*/  LDSM.16.M88.4 R60, [R205+0x1000] ;  /* 0x00100000cd3c783b */ /* 0x000ee80000000200 */
[----:B------:R-:W2:Y:S04]  /*5180*/  LDSM.16.MT88.4 R64, [R213+0xe000] ;  /* 0x00e00000d540783b */ /* 0x000ea80000004200 */
        /* <DEDUP_REMOVED lines=8> */
[----:B------:R-:W-:Y:S03]  /*5210*/  LDSM.16.M88.4 R196, [R3+0x1000] ;  /* 0x0010000003c4783b */ /* 0x000fe60000000200 */
[C---:B---3--:R-:W-:Y:S06]  /*5220*/  HMMA.16816.F32 R8, R60.reuse, R16, RZ ;  /* 0x000000103c08723c */ /* 0x048fec00000018ff */
[-C--:B------:R-:W-:Y:S06]  /*5230*/  HMMA.16816.F32 R12, R60, R18.reuse, RZ ;  /* 0x000000123c0c723c */ /* 0x080fec00000018ff */
[C---:B------:R-:W-:Y:S06]  /*5240*/  HMMA.16816.F32 R16, R100.reuse, R18, RZ ;  /* 0x000000126410723c */ /* 0x040fec00000018ff */
[-C--:B--2---:R-:W-:Y:S06]  /*5250*/  HMMA.16816.F32 R52, R100, R64.reuse, RZ ;  /* 0x000000406434723c */ /* 0x084fec00000018ff */
        /* <DEDUP_REMOVED lines=12> */
[----:B------:R-:W2:Y:S01]  /*5320*/  LDSM.16.MT88.4 R112, [R213+0xd800] ;  /* 0x00d80000d570783b */ /* 0x000ea20000004200 */
[----:B------:R-:W-:Y:S04]  /*5330*/  IMAD.U32 R181, RZ, RZ, UR29 ;  /* 0x0000001dffb57e24 */ /* 0x000fe8000f8e00ff */
[----:B------:R-:W-:Y:S01]  /*5340*/  HMMA.16816.F32 R64, R104, R182, R64 ;  /* 0x000000b66840723c */ /* 0x000fe20000001840 */
[----:B------:R-:W3:Y:S05]  /*5350*/  LDSM.16.MT88.4 R104, [R213+0xf800] ;  /* 0x00f80000d568783b */ /* 0x000eea0000004200 */
[-C--:B------:R-:W-:Y:S01]  /*5360*/  HMMA.16816.F32 R4, R184, R188.reuse, R4 ;  /* 0x000000bcb804723c */ /* 0x080fe20000001804 */
[----:B------:R-:W-:Y:S05]  /*5370*/  IMAD.U32 R183, RZ, RZ, UR35 ;  /* 0x00000023ffb77e24 */ /* 0x000fea000f8e00ff */
[C---:B------:R-:W-:Y:S06]  /*5380*/  HMMA.16816.F32 R8, R192.reuse, R188, R8 ;  /* 0x000000bcc008723c */ /* 0x040fec0000001808 */
[-C--:B------:R-:W-:Y:S06]  /*5390*/  HMMA.16816.F32 R12, R192, R190.reuse, R12 ;  /* 0x000000bec00c723c */ /* 0x080fec000000180c */
[C---:B------:R-:W-:Y:S06]  /*53a0*/  HMMA.16816.F32 R16, R184.reuse, R190, R16 ;  /* 0x000000beb810723c */ /* 0x040fec0000001810 */
[-C--:B-1----:R-:W-:Y:S06]  /*53b0*/  HMMA.16816.F32 R52, R184, R100.reuse, R52 ;  /* 0x00000064b834723c */ /* 0x082fec0000001834 */
[C---:B------:R-:W-:Y:S06]  /*53c0*/  HMMA.16816.F32 R56, R192.reuse, R100, R56 ;  /* 0x00000064c038723c */ /* 0x040fec0000001838 */
[-C--:B------:R-:W-:Y:S06]  /*53d0*/  HMMA.16816.F32 R60, R192, R102.reuse, R60 ;  /* 0x00000066c03c723c */ /* 0x080fec000000183c */
[----:B------:R-:W-:Y:S01]  /*53e0*/  HMMA.16816.F32 R64, R184, R102, R64 ;  /* 0x00000066b840723c */ /* 0x000fe20000001840 */
[----:B------:R-:W-:Y:S05]  /*53f0*/  LDSM.16.MT88.4 R100, [R203+0x2800] ;  /* 0x00280000cb64783b */ /* 0x000fea0000004200 */
[-C--:B--2---:R-:W-:Y:S01]  /*5400*/  HMMA.16816.F32 R4, R108, R112.reuse, R4 ;  /* 0x000000706c04723c */ /* 0x084fe20000001804 */
[----:B------:R-:W-:Y:S04]  /*5410*/  IMAD.U32 R185, RZ, RZ, UR29 ;  /* 0x0000001dffb97e24 */ /* 0x000fe8000f8e00ff */
[----:B------:R-:W-:Y:S01]  /*5420*/  LEA R184, P1, R181, R250, 0x2 ;  /* 0x000000fab5b87211 */ /* 0x000fe200078210ff */
[C---:B------:R-:W-:Y:S01]  /*5430*/  HMMA.16816.F32 R8, R196.reuse, R112, R8 ;  /* 0x00000070c408723c */ /* 0x040fe20000001808 */
[----:B------:R-:W-:Y:S04]  /*5440*/  IMAD.U32 R181, RZ, RZ, UR34 ;  /* 0x00000022ffb57e24 */ /* 0x000fe8000f8e00ff */
[----:B------:R-:W-:Y:S01]  /*5450*/  LEA.HI.X.SX32 R185, R185, R251, 0x2, P1 ;  /* 0x000000fbb9b97211 */ /* 0x000fe200008f16ff */
[-C--:B------:R-:W-:Y:S01]  /*5460*/  HMMA.16816.F32 R12, R196, R114.reuse, R12 ;  /* 0x00000072c40c723c */ /* 0x080fe2000000180c */
[----:B------:R-:W-:Y:S04]  /*5470*/  IMAD.U32 R187, RZ, RZ, UR36 ;  /* 0x00000024ffbb7e24 */ /* 0x000fe8000f8e00ff */
[----:B------:R-:W-:Y:S01]  /*5480*/  @P6 IADD3 R112, P2, R237, R232, RZ ;  /* 0x000000e8ed706210 */ /* 0x000fe20007f5e0ff */
[C---:B------:R-:W-:Y:S05]  /*5490*/  HMMA.16816.F32 R16, R108.reuse, R114, R16 ;  /* 0x000000726c10723c */ /* 0x040fea0000001810 */
[----:B------:R-:W-:Y:S01]  /*54a0*/  @P6 IMAD.X R113, R244, 0x1, R233, P2 ;  /* 0x00000001f4716824 */ /* 0x000fe200010e06e9 */
[-C--:B---3--:R-:W-:Y:S01]  /*54b0*/  HMMA.16816.F32 R52, R108, R104.reuse, R52 ;  /* 0x000000686c34723c */ /* 0x088fe20000001834 */
[----:B------:R-:W-:Y:S03]  /*54c0*/  IMAD.U32 R115, RZ, RZ, UR35 ;  /* 0x00000023ff737e24 */ /* 0x000fe6000f8e00ff */
[----:B------:R-:W5:Y:S01]  /*54d0*/  @P6 LDG.E R238, desc[UR38][R112.64+-0x100] ;  /* 0xffff002670ee6981 */ /* 0x000f62000c1e1900 */
[-C--:B------:R-:W-:Y:S01]  /*54e0*/  LEA R114, P2, R183, R184.reuse, 0x2 ;  /* 0x000000b8b7727211 */ /* 0x080fe200078410ff */
[C---:B------:R-:W-:Y:S01]  /*54f0*/  HMMA.16816.F32 R56, R196.reuse, R104, R56 ;  /* 0x00000068c438723c */ /* 0x040fe20000001838 */
[----:B------:R-:W-:Y:S01]  /*5500*/  IMAD.U32 R183, RZ, RZ, UR32 ;  /* 0x00000020ffb77e24 */ /* 0x000fe2000f8e00ff */
[----:B------:R1:W5:Y:S03]  /*5510*/  @P6 LDG.E R239, desc[UR38][R112.64+-0xe0] ;  /* 0xffff202670ef6981 */ /* 0x000366000c1e1900 */
[-C--:B------:R-:W-:Y:S01]  /*5520*/  LEA.HI.X.SX32 R115, R115, R185.reuse, 0x2, P2 ;  /* 0x000000b973737211 */ /* 0x080fe200010f16ff */
[-C--:B------:R-:W-:Y:S01]  /*5530*/  HMMA.16816.F32 R60, R196, R106.reuse, R60 ;  /* 0x0000006ac43c723c */ /* 0x080fe2000000183c */
[----:B------:R-:W-:Y:S01]  /*5540*/  IMAD.U32 R105, RZ, RZ, UR36 ;  /* 0x00000024ff697e24 */ /* 0x000fe2000f8e00ff */
[----:B------:R2:W-:Y:S03]  /*5550*/  REDG.E.ADD.F32.FTZ.RN.STRONG.GPU desc[UR38][R184.64], R4 ;  /* 0x00000004b80079a6 */ /* 0x0005e6000c10f3a6 */
[-C--:B------:R-:W-:Y:S01]  /*5560*/  LEA R104, P1, R181, R184.reuse, 0x2 ;  /* 0x000000b8b5687211 */ /* 0x080fe200078210ff */
[----:B------:R-:W-:Y:S05]  /*5570*/  HMMA.16816.F32 R64, R108, R106, R64 ;  /* 0x0000006a6c40723c */ /* 0x000fea0000001840 */
[-C--:B------:R-:W-:Y:S01]  /*5580*/  LEA R180, P3, R105, R184.reuse, 0x2 ;  /* 0x000000b869b47211 */ /* 0x080fe200078610ff */
[----:B------:R-:W-:Y:S02]  /*5590*/  IMAD.U32 R105, RZ, RZ, UR34 ;  /* 0x00000022ff697e24 */ /* 0x000fe4000f8e00ff */
[----:B------:R-:W-:Y:S03]  /*55a0*/  IMAD.U32 R109, RZ, RZ, UR31 ;  /* 0x0000001fff6d7e24 */ /* 0x000fe6000f8e00ff */
[-C--:B------:R-:W-:Y:S01]  /*55b0*/  LEA.HI.X.SX32 R181, R187, R185.reuse, 0x2, P3 ;  /* 0x000000b9bbb57211 */ /* 0x080fe200018f16ff */
[----:B------:R-:W-:Y:S01]  /*55c0*/  IMAD.U32 R187, RZ, RZ, UR33 ;  /* 0x00000021ffbb7e24 */ /* 0x000fe2000f8e00ff */
[-C--:B------:R-:W-:Y:S01]  /*55d0*/  LEA.HI.X.SX32 R105, R105, R185.reuse, 0x2, P1 ;  /* 0x000000b969697211 */ /* 0x080fe200008f16ff */
[----:B------:R-:W-:Y:S01]  /*55e0*/  IMAD.U32 R107, RZ, RZ, UR30 ;  /* 0x0000001eff6b7e24 */ /* 0x000fe2000f8e00ff */
[-C--:B------:R-:W-:Y:S01]  /*55f0*/  LEA R106, P3, R183, R184.reuse, 0x2 ;  /* 0x000000b8b76a7211 */ /* 0x080fe200078610ff */
[----:B------:R3:W-:Y:S01]  /*5600*/  REDG.E.ADD.F32.FTZ.RN.STRONG.GPU desc[UR38][R180.64], R5 ;  /* 0x00000005b40079a6 */ /* 0x0007e2000c10f3a6 */
[----:B-1----:R-:W-:Y:S02]  /*5610*/  IMAD.U32 R113, RZ, RZ, UR33 ;  /* 0x00000021ff717e24 */ /* 0x002fe4000f8e00ff */
[----:B------:R-:W-:Y:S01]  /*5620*/  IMAD.U32 R111, RZ, RZ, UR32 ;  /* 0x00000020ff6f7e24 */ /* 0x000fe2000f8e00ff */
[----:B------:R1:W-:Y:S01]  /*5630*/  REDG.E.ADD.F32.FTZ.RN.STRONG.GPU desc[UR38][R114.64], R6 ;  /* 0x00000006720079a6 */ /* 0x0003e2000c10f3a6 */
[----:B------:R-:W-:Y:S01]  /*5640*/  IMAD.U32 R183, RZ, RZ, UR25 ;  /* 0x00000019ffb77e24 */ /* 0x000fe2000f8e00ff */
[-C--:B------:R-:W-:Y:S01]  /*5650*/  LEA R108, P1, R113, R184.reuse, 0x2 ;  /* 0x000000b8716c7211 */ /* 0x080fe200078210ff */
[----:B------:R-:W-:Y:S01]  /*5660*/  IMAD.U32 R113, RZ, RZ, UR12 ;  /* 0x0000000cff717e24 */ /* 0x000fe2000f8e00ff */
[----:B------:R4:W-:Y:S01]  /*5670*/  REDG.E.ADD.F32.FTZ.RN.STRONG.GPU desc[UR38][R104.64], R7 ;  /* 0x00000007680079a6 */ /* 0x0009e2000c10f3a6 */
[-C--:B--2---:R-:W-:Y:S02]  /*5680*/  LEA R4, P2, R109, R184.reuse, 0x2 ;  /* 0x000000b86d047211 */ /* 0x084fe400078410ff */
[-C--:B------:R-:W-:Y:S05]  /*5690*/  LEA.HI.X.SX32 R109, R187, R185.reuse, 0x2, P1 ;  /* 0x000000b9bb6d7211 */ /* 0x080fea00008f16ff */
[----:B------:R2:W-:Y:S01]  /*56a0*/  REDG.E.ADD.F32.FTZ.RN.STRONG.GPU desc[UR38][R108.64], R8 ;  /* 0x000000086c0079a6 */ /* 0x0005e2000c10f3a6 */
[----:B---3--:R-:W-:Y:S02]  /*56b0*/  IMAD.U32 R5, RZ, RZ, UR31 ;  /* 0x0000001fff057e24 */ /* 0x008fe4000f8e00ff */
[----:B-1----:R-:W-:Y:S03]  /*56c0*/  IMAD.U32 R115, RZ, RZ, UR12 ;  /* 0x0000000cff737e24 */ /* 0x002fe6000f8e00ff */
[-C--:B------:R-:W-:Y:S02]  /*56d0*/  LEA.HI.X.SX32 R5, R5, R185.reuse, 0x2, P2 ;  /* 0x000000b905057211 */ /* 0x080fe400010f16ff */
[-C--:B----4-:R-:W-:Y:S01]  /*56e0*/  LEA R104, P1, R107, R184.reuse, 0x2 ;  /* 0x000000b86b687211 */ /* 0x090fe200078210ff */
[----:B------:R-:W-:Y:S01]  /*56f0*/  IMAD.U32 R7, RZ, RZ, UR30 ;  /* 0x0000001eff077e24 */ /* 0x000fe2000f8e00ff */
[-C--:B------:R-:W-:Y:S01]  /*5700*/  LEA.HI.X.SX32 R107, R111, R185.reuse, 0x2, P3 ;  /* 0x000000b96f6b7211 */ /* 0x080fe200018f16ff */
[----:B------:R-:W-:Y:S03]  /*5710*/  IMAD.U32 R111, RZ, RZ, UR11 ;  /* 0x0000000bff6f7e24 */ /* 0x000fe6000f8e00ff */
[-C--:B------:R-:W-:Y:S01]  /*5720*/  LEA.HI.X.SX32 R105, R7, R185.reuse, 0x2, P1 ;  /* 0x000000b907697211 */ /* 0x080fe200008f16ff */
[----:B------:R1:W-:Y:S01]  /*5730*/  REDG.E.ADD.F32.FTZ.RN.STRONG.GPU desc[UR38][R106.64], R9 ;  /* 0x000000096a0079a6 */ /* 0x0003e2000c10f3a6 */
[----:B------:R-:W-:Y:S02]  /*5740*/  IMAD.U32 R7, RZ, RZ, UR25 ;  /* 0x00000019ff077e24 */ /* 0x000fe4000f8e00ff */
[----:B--2---:R-:W-:Y:S01]  /*5750*/  IMAD.U32 R109, RZ, RZ, UR10 ;  /* 0x0000000aff6d7e24 */ /* 0x004fe2000f8e00ff */
[----:B------:R2:W-:Y:S02]  /*5760*/  REDG.E.ADD.F32.FTZ.RN.STRONG.GPU desc[UR38][R4.64], R10 ;  /* 0x0000000a040079a6 */ /* 0x0005e4000c10f3a6 */
[-C--:B------:R-:W-:Y:S01]  /*5770*/  LEA R8, P1, R7, R184.reuse, 0x2 ;  /* 0x000000b807087211 */ /* 0x080fe200078210ff */
[----:B------:R-:W-:Y:S01]  /*5780*/  IMAD.U32 R7, RZ, RZ, UR10 ;  /* 0x0000000aff077e24 */ /* 0x000fe2000f8e00ff */
[----:B------:R3:W-:Y:S04]  /*5790*/  REDG.E.ADD.F32.FTZ.RN.STRONG.GPU desc[UR38][R104.64], R11 ;  /* 0x0000000b680079a6 */ /* 0x0007e8000c10f3a6 */
[----:B------:R-:W-:Y:S04]  /*57a0*/  REDG.E.ADD.F32.FTZ.RN.STRONG.GPU desc[UR38][R184.64+0x80], R16 ;  /* 0x00008010b80079a6 */ /* 0x000fe8000c10f3a6 */
[----:B------:R4:W-:Y:S01]  /*57b0*/  REDG.E.ADD.F32.FTZ.RN.STRONG.GPU desc[UR38][R180.64+0x80], R17 ;  /* 0x00008011b40079a6 */ /* 0x0009e2000c10f3a6 */
[-C--:B-1----:R-:W-:Y:S02]  /*57c0*/  LEA R106, P3, R115, R184.reuse, 0x2 ;  /* 0x000000b8736a7211 */ /* 0x082fe400078610ff */
[-C--:B------:R-:W-:Y:S01]  /*57d0*/  LEA.HI.X.SX32 R9, R183, R185.reuse, 0x2, P1 ;  /* 0x000000b9b7097211 */ /* 0x080fe200008f16ff */
[----:B--2---:R-:W-:Y:S01]  /*57e0*/  IMAD.U32 R5, RZ, RZ, UR11 ;  /* 0x0000000bff057e24 */ /* 0x004fe2000f8e00ff */
        /* <DEDUP_REMOVED lines=10> */
[----:B------:R-:W-:Y:S02]  /*5890*/  IMAD.U32 R7, RZ, RZ, UR9 ;  /* 0x00000009ff077e24 */ /* 0x000fe4000f8e00ff */
[----:B----4-:R-:W-:Y:S01]  /*58a0*/  IMAD.U32 R17, RZ, RZ, UR4 ;  /* 0x00000004ff117e24 */ /* 0x010fe2000f8e00ff */
[----:B------:R4:W-:Y:S02]  /*58b0*/  REDG.E.ADD.F32.FTZ.RN.STRONG.GPU desc[UR38][R10.64], R13 ;  /* 0x0000000d0a0079a6 */ /* 0x0009e4000c10f3a6 */
[-C--:B------:R-:W-:Y:S01]  /*58c0*/  LEA R110, P2, R7, R184.reuse, 0x2 ;  /* 0x000000b8076e7211 */ /* 0x080fe200078410ff */
[----:B------:R-:W-:Y:S01]  /*58d0*/  IMAD.U32 R7, RZ, RZ, UR24 ;  /* 0x00000018ff077e24 */ /* 0x000fe2000f8e00ff */
[-C--:B------:R-:W-:Y:S02]  /*58e0*/  LEA R16, P1, R17, R184.reuse, 0x2 ;  /* 0x000000b811107211 */ /* 0x080fe400078210ff */
[-C--:B------:R-:W-:Y:S01]  /*58f0*/  LEA.HI.X.SX32 R111, R105, R185.reuse, 0x2, P2 ;  /* 0x000000b9696f7211 */ /* 0x080fe200010f16ff */
[----:B------:R-:W-:Y:S01]  /*5900*/  IMAD.U32 R105, RZ, RZ, UR22 ;  /* 0x00000016ff697e24 */ /* 0x000fe2000f8e00ff */
[-C--:B------:R-:W-:Y:S03]  /*5910*/  LEA.HI.X.SX32 R17, R109, R185.reuse, 0x2, P1 ;  /* 0x000000b96d117211 */ /* 0x080fe600008f16ff */
[----:B------:R4:W-:Y:S04]  /*5920*/  REDG.E.ADD.F32.FTZ.RN.STRONG.GPU desc[UR38][R110.64], R14 ;  /* 0x0000000e6e0079a6 */ /* 0x0009e8000c10f3a6 */
[----:B------:R4:W-:Y:S01]  /*5930*/  REDG.E.ADD.F32.FTZ.RN.STRONG.GPU desc[UR38][R16.64], R15 ;  /* 0x0000000f100079a6 */ /* 0x0009e2000c10f3a6 */
[----:B-1----:R-:W-:Y:S03]  /*5940*/  IMAD.U32 R9, RZ, RZ, UR23 ;  /* 0x00000017ff097e24 */ /* 0x002fe6000f8e00ff */
[----:B------:R-:W-:Y:S01]  /*5950*/  REDG.E.ADD.F32.FTZ.RN.STRONG.GPU desc[UR38][R184.64+0x100], R52 ;  /* 0x00010034b80079a6 */ /* 0x000fe2000c10f3a6 */
[----:B--2---:R-:W-:Y:S01]  /*5960*/  IMAD.U32 R19, RZ, RZ, UR21 ;  /* 0x00000015ff137e24 */ /* 0x004fe2000f8e00ff */
[-C--:B------:R-:W-:Y:S01]  /*5970*/  LEA R106, P1, R9, R184.reuse, 0x2 ;  /* 0x000000b8096a7211 */ /* 0x080fe200078210ff */
[----:B------:R-:W-:Y:S01]  /*5980*/  IMAD.U32 R9, RZ, RZ, UR19 ;  /* 0x00000013ff097e24 */ /* 0x000fe2000f8e00ff */
[-C--:B---3--:R-:W-:Y:S01]  /*5990*/  LEA R4, P2, R7, R184.reuse, 0x2 ;  /* 0x000000b807047211 */ /* 0x088fe200078410ff */
[----:B------:R-:W-:Y:S01]  /*59a0*/  IMAD.U32 R5, RZ, RZ, UR24 ;  /* 0x00000018ff057e24 */ /* 0x000fe2000f8e00ff */
[----:B------:R1:W-:Y:S01]  /*59b0*/  REDG.E.ADD.F32.FTZ.RN.STRONG.GPU desc[UR38][R180.64+0x100], R53 ;  /* 0x00010035b40079a6 */ /* 0x0003e2000c10f3a6 */
[----:B------:R-:W-:Y:S02]  /*59c0*/  IMAD.U32 R7, RZ, RZ, UR23 ;  /* 0x00000017ff077e24 */ /* 0x000fe4000f8e00ff */
[----:B----4-:R-:W-:Y:S01]  /*59d0*/  IMAD.U32 R11, RZ, RZ, UR20 ;  /* 0x00000014ff0b7e24 */ /* 0x010fe2000f8e00ff */
[-C--:B------:R-:W-:Y:S01]  /*59e0*/  LEA.HI.X.SX32 R5, R5, R185.reuse, 0x2, P2 ;  /* 0x000000b905057211 */ /* 0x080fe200010f16ff */
[----:B------:R-:W-:Y:S01]  /*59f0*/  IMAD.U32 R13, RZ, RZ, UR21 ;  /* 0x00000015ff0d7e24 */ /* 0x000fe2000f8e00ff */
[-C--:B------:R-:W-:Y:S01]  /*5a00*/  LEA.HI.X.SX32 R107, R7, R185.reuse, 0x2, P1 ;  /* 0x000000b9076b7211 */ /* 0x080fe200008f16ff */
[----:B------:R-:W-:Y:S01]  /*5a10*/  IMAD.U32 R7, RZ, RZ, UR22 ;  /* 0x00000016ff077e24 */ /* 0x000fe2000f8e00ff */
[-C--:B------:R-:W-:Y:S01]  /*5a20*/  LEA R6, P2, R11, R184.reuse, 0x2 ;  /* 0x000000b80b067211 */ /* 0x080fe200078410ff */
[----:B------:R2:W-:Y:S03]  /*5a30*/  REDG.E.ADD.F32.FTZ.RN.STRONG.GPU desc[UR38][R4.64], R54 ;  /* 0x00000036040079a6 */ /* 0x0005e6000c10f3a6 */
[-C--:B------:R-:W-:Y:S01]  /*5a40*/  LEA R10, P1, R7, R184.reuse, 0x2 ;  /* 0x000000b8070a7211 */ /* 0x080fe200078210ff */
[----:B------:R3:W-:Y:S01]  /*5a50*/  REDG.E.ADD.F32.FTZ.RN.STRONG.GPU desc[UR38][R106.64], R55 ;  /* 0x000000376a0079a6 */ /* 0x0007e2000c10f3a6 */
[-C--:B------:R-:W-:Y:S01]  /*5a60*/  LEA R14, P3, R19, R184.reuse, 0x2 ;  /* 0x000000b8130e7211 */ /* 0x080fe200078610ff */
[----:B------:R-:W-:Y:S01]  /*5a70*/  IMAD.U32 R7, RZ, RZ, UR20 ;  /* 0x00000014ff077e24 */ /* 0x000fe2000f8e00ff */
[-C--:B------:R-:W-:Y:S01]  /*5a80*/  LEA.HI.X.SX32 R11, R105, R185.reuse, 0x2, P1 ;  /* 0x000000b9690b7211 */ /* 0x080fe200008f16ff */
[----:B------:R-:W-:Y:S01]  /*5a90*/  IMAD.U32 R105, RZ, RZ, UR17 ;  /* 0x00000011ff697e24 */ /* 0x000fe2000f8e00ff */
[-C--:B------:R-:W-:Y:S01]  /*5aa0*/  LEA.HI.X.SX32 R15, R13, R185.reuse, 0x2, P3 ;  /* 0x000000b90d0f7211 */ /* 0x080fe200018f16ff */
[----:B------:R-:W-:Y:S01]  /*5ab0*/  IMAD.U32 R17, RZ, RZ, UR15 ;  /* 0x0000000fff117e24 */ /* 0x000fe2000f8e00ff */
[-C--:B------:R-:W-:Y:S01]  /*5ac0*/  LEA R108, P1, R9, R184.reuse, 0x2 ;  /* 0x000000b8096c7211 */ /* 0x080fe200078210ff */
[----:B------:R4:W-:Y:S01]  /*5ad0*/  REDG.E.ADD.F32.FTZ.RN.STRONG.GPU desc[UR38][R10.64], R56 ;  /* 0x000000380a0079a6 */ /* 0x0009e2000c10f3a6 */
[-C--:B------:R-:W-:Y:S01]  /*5ae0*/  LEA.HI.X.SX32 R7, R7, R185.reuse, 0x2, P2 ;  /* 0x000000b907077211 */ /* 0x080fe200010f16ff */
[----:B------:R-:W-:Y:S01]  /*5af0*/  IMAD.U32 R19, RZ, RZ, UR16 ;  /* 0x00000010ff137e24 */ /* 0x000fe2000f8e00ff */
[-C--:B------:R-:W-:Y:S01]  /*5b00*/  LEA R104, P5, R105, R184.reuse, 0x2 ;  /* 0x000000b869687211 */ /* 0x080fe200078a10ff */
[----:B------:R4:W-:Y:S01]  /*5b10*/  REDG.E.ADD.F32.FTZ.RN.STRONG.GPU desc[UR38][R14.64], R57 ;  /* 0x000000390e0079a6 */ /* 0x0009e2000c10f3a6 */
[----:B------:R-:W-:Y:S02]  /*5b20*/  IMAD.U32 R13, RZ, RZ, UR14 ;  /* 0x0000000eff0d7e24 */ /* 0x000fe4000f8e00ff */
[----:B-1----:R-:W-:Y:S01]  /*5b30*/  IMAD.U32 R53, RZ, RZ, UR16 ;  /* 0x00000010ff357e24 */ /* 0x002fe2000f8e00ff */
[----:B------:R1:W-:Y:S01]  /*5b40*/  REDG.E.ADD.F32.FTZ.RN.STRONG.GPU desc[UR38][R6.64], R58 ;  /* 0x0000003a060079a6 */ /* 0x0003e2000c10f3a6 */
[----:B------:R-:W-:Y:S01]  /*5b50*/  IMAD.U32 R9, RZ, RZ, UR13 ;  /* 0x0000000dff097e24 */ /* 0x000fe2000f8e00ff */
[-C--:B------:R-:W-:Y:S01]  /*5b60*/  LEA R110, P2, R13, R184.reuse, 0x2 ;  /* 0x000000b80d6e7211 */ /* 0x080fe200078410ff */
[----:B--2---:R-:W-:Y:S02]  /*5b70*/  IMAD.U32 R5, RZ, RZ, UR19 ;  /* 0x00000013ff057e24 */ /* 0x004fe4000f8e00ff */
[----:B---3--:R-:W-:Y:S03]  /*5b80*/  IMAD.U32 R107, RZ, RZ, UR18 ;  /* 0x00000012ff6b7e24 */ /* 0x008fe6000f8e00ff */
[-C--:B------:R-:W-:Y:S01]  /*5b90*/  LEA.HI.X.SX32 R109, R5, R185.reuse, 0x2, P1 ;  /* 0x000000b9056d7211 */ /* 0x080fe200008f16ff */
[----:B------:R-:W-:Y:S01]  /*5ba0*/  IMAD.U32 R5, RZ, RZ, UR18 ;  /* 0x00000012ff057e24 */ /* 0x000fe2000f8e00ff */
[-C--:B------:R-:W-:Y:S01]  /*5bb0*/  LEA R106, P4, R53, R184.reuse, 0x2 ;  /* 0x000000b8356a7211 */ /* 0x080fe200078810ff */
[----:B------:R-:W-:Y:S02]  /*5bc0*/  IMAD.U32 R55, RZ, RZ, UR17 ;  /* 0x00000011ff377e24 */ /* 0x000fe4000f8e00ff */
[----:B------:R2:W-:Y:S01]  /*5bd0*/  REDG.E.ADD.F32.FTZ.RN.STRONG.GPU desc[UR38][R108.64], R59 ;  /* 0x0000003b6c0079a6 */ /* 0x0005e2000c10f3a6 */
[-C--:B----4-:R-:W-:Y:S01]  /*5be0*/  LEA R56, P1, R5, R184.reuse, 0x2 ;  /* 0x000000b805387211 */ /* 0x090fe200078210ff */
[----:B------:R-:W-:Y:S02]  /*5bf0*/  IMAD.U32 R11, RZ, RZ, UR14 ;  /* 0x0000000eff0b7e24 */ /* 0x000fe4000f8e00ff */
[----:B------:R-:W-:Y:S01]  /*5c00*/  REDG.E.ADD.F32.FTZ.RN.STRONG.GPU desc[UR38][R184.64+0x180], R64 ;  /* 0x00018040b80079a6 */ /* 0x000fe2000c10f3a6 */
[-C--:B------:R-:W-:Y:S01]  /*5c10*/  LEA.HI.X.SX32 R105, R55, R185.reuse, 0x2, P5 ;  /* 0x000000b937697211 */ /* 0x080fe200028f16ff */
[----:B------:R-:W-:Y:S01]  /*5c20*/  IMAD.U32 R15, RZ, RZ, UR15 ;  /* 0x0000000fff0f7e24 */ /* 0x000fe2000f8e00ff */
[-C--:B------:R-:W-:Y:S01]  /*5c30*/  LEA.HI.X.SX32 R57, R107, R185.reuse, 0x2, P1 ;  /* 0x000000b96b397211 */ /* 0x080fe200008f16ff */
[----:B------:R-:W-:Y:S01]  /*5c40*/  REDG.E.ADD.F32.FTZ.RN.STRONG.GPU desc[UR38][R180.64+0x180], R65 ;  /* 0x00018041b40079a6 */ /* 0x000fe2000c10f3a6 */
[-C--:B------:R-:W-:Y:S01]  /*5c50*/  LEA.HI.X.SX32 R107, R19, R185.reuse, 0x2, P4 ;  /* 0x000000b9136b7211 */ /* 0x080fe200020f16ff */
[----:B-1----:R-:W-:Y:S01]  /*5c60*/  IMAD.U32 R7, RZ, RZ, UR13 ;  /* 0x0000000dff077e24 */ /* 0x002fe2000f8e00ff */
[-C--:B------:R-:W-:Y:S01]  /*5c70*/  LEA R112, P1, R9, R184.reuse, 0x2 ;  /* 0x000000b809707211 */ /* 0x080fe200078210ff */
[----:B------:R-:W-:Y:S01]  /*5c80*/  REDG.E.ADD.F32.FTZ.RN.STRONG.GPU desc[UR38][R56.64], R66 ;  /* 0x00000042380079a6 */ /* 0x000fe2000c10f3a6 */
[-C--:B------:R-:W-:Y:S02]  /*5c90*/  LEA.HI.X.SX32 R111, R11, R185.reuse, 0x2, P2 ;  /* 0x000000b90b6f7211 */ /* 0x080fe400010f16ff */
[-C--:B------:R-:W-:Y:S01]  /*5ca0*/  LEA.HI.X.SX32 R113, R7, R185.reuse, 0x2, P1 ;  /* 0x000000b907717211 */ /* 0x080fe200008f16ff */
[----:B------:R-:W-:Y:S01]  /*5cb0*/  REDG.E.ADD.F32.FTZ.RN.STRONG.GPU desc[UR38][R104.64], R67 ;  /* 0x00000043680079a6 */ /* 0x000fe2000c10f3a6 */
[----:B------:R-:W-:Y:S03]  /*5cc0*/  @P6 IADD3 R234, P2, R234, -0x100, RZ ;  /* 0xffffff00eaea6810 */ /* 0x000fe60007f5e0ff */
[----:B------:R-:W-:Y:S01]  /*5cd0*/  REDG.E.ADD.F32.FTZ.RN.STRONG.GPU desc[UR38][R106.64], R60 ;  /* 0x0000003c6a0079a6 */ /* 0x000fe2000c10f3a6 */
[----:B------:R-:W-:Y:S03]  /*5ce0*/  @P6 IADD3.X R235, R235, -0x1, RZ, P2, !PT ;  /* 0xffffffffebeb6810 */ /* 0x000fe600017fe4ff */
[----:B------:R-:W-:Y:S01]  /*5cf0*/  LDSM.16.MT88.4 R4, [R206+0x10000] ;  /* 0x01000000ce04783b */ /* 0x000fe20000004200 */
[----:B--2---:R-:W-:Y:S03]  /*5d00*/  LEA R108, P3, R17, R184, 0x2 ;  /* 0x000000b8116c7211 */ /* 0x004fe600078610ff */
[----:B------:R-:W1:Y:S01]  /*5d10*/  LDSM.16.MT88.4 R8, [R203] ;  /* 0x00000000cb08783b */ /* 0x000e620000004200 */
[----:B------:R-:W-:Y:S03]  /*5d20*/  LEA.HI.X.SX32 R109, R15, R185, 0x2, P3 ;  /* 0x000000b90f6d7211 */ /* 0x000fe600018f16ff */
[----:B------:R-:W-:Y:S04]  /*5d30*/  LDSM.16.MT88.4 R16, [R203+0x2000] ;  /* 0x00200000cb10783b */ /* 0x000fe80000004200 */
[----:B------:R-:W-:Y:S04]  /*5d40*/  REDG.E.ADD.F32.FTZ.RN.STRONG.GPU desc[UR38][R108.64], R61 ;  /* 0x0000003d6c0079a6 */ /* 0x000fe8000c10f3a6 */
[----:B------:R-:W-:Y:S04]  /*5d50*/  REDG.E.ADD.F32.FTZ.RN.STRONG.GPU desc[UR38][R110.64], R62 ;  /* 0x0000003e6e0079a6 */ /* 0x000fe8000c10f3a6 */
[----:B------:R-:W-:Y:S04]  /*5d60*/  REDG.E.ADD.F32.FTZ.RN.STRONG.GPU desc[UR38][R112.64], R63 ;  /* 0x0000003f700079a6 */ /* 0x000fe8000c10f3a6 */
[----:B------:R-:W2:Y:S04]  /*5d70*/  LDSM.16.MT88.4 R12, [R0+0x10000] ;  /* 0x01000000000c783b */ /* 0x000ea80000004200 */
[----:B------:R-:W-:Y:S04]  /*5d80*/  LDSM.16.MT88.4 R52, [R206+0x10800] ;  /* 0x01080000ce34783b */ /* 0x000fe80000004200 */
[----:B------:R-:W3:Y:S04]  /*5d90*/  LDSM.16.MT88.4 R56, [R203+0x800] ;  /* 0x00080000cb38783b */ /* 0x000ee80000004200 */
[----:B------:R-:W4:Y:S04]  /*5da0*/  LDSM.16.MT88.4 R64, [R0+0x10800] ;  /* 0x010800000040783b */ /* 0x000f280000004200 */
[----:B------:R-:W-:Y:S01]  /*5db0*/  LDSM.16.MT88.4 R60, [R0+0x11000] ;  /* 0x01100000003c783b */ /* 0x000fe20000004200 */
[-C--:B-1----:R-:W-:Y:S06]  /*5dc0*/  HMMA.16816.F32 R68, R4, R8.reuse, R68 ;  /* 0x000000080444723c */ /* 0x082fec0000001844 */
[C---:B--2---:R-:W-:Y:S06]  /*5dd0*/  HMMA.16816.F32 R72, R12.reuse, R8, R72 ;  /* 0x000000080c48723c */ /* 0x044fec0000001848 */
        /* <DEDUP_REMOVED lines=10> */
[-C--:B---3--:R-:W-:Y:S06]  /*5e80*/  HMMA.16816.F32 R68, R52, R56.reuse, R68 ;  /* 0x000000383444723c */ /* 0x088fec0000001844 */
[C---:B----4-:R-:W-:Y:S06]  /*5e90*/  HMMA.16816.F32 R72, R64.reuse, R56, R72 ;  /* 0x000000384048723c */ /* 0x050fec0000001848 */
        /* <DEDUP_REMOVED lines=8> */
[----:B------:R-:W4:Y:S05]  /*5f20*/  LDSM.16.MT88.4 R52, [R203+0x3800] ;  /* 0x00380000cb34783b */ /* 0x000f2a0000004200 */
[-C--:B-1----:R-:W-:Y:S06]  /*5f30*/  HMMA.16816.F32 R68, R8, R12.reuse, R68 ;  /* 0x0000000c0844723c */ /* 0x082fec0000001844 */
[C---:B------:R-:W-:Y:S06]  /*5f40*/  HMMA.16816.F32 R72, R60.reuse, R12, R72 ;  /* 0x0000000c3c48723c */ /* 0x040fec0000001848 */
[-C--:B------:R-:W-:Y:S06]  /*5f50*/  HMMA.16816.F32 R76, R60, R14.reuse, R76 ;  /* 0x0000000e3c4c723c */ /* 0x080fec000000184c */
[C---:B------:R-:W-:Y:S06]  /*5f60*/  HMMA.16816.F32 R80, R8.reuse, R14, R80 ;  /* 0x0000000e0850723c */ /* 0x040fec0000001850 */
[-C--:B--2---:R-:W-:Y:S06]  /*5f70*/  HMMA.16816.F32 R84, R8, R4.reuse, R84 ;  /* 0x000000040854723c */ /* 0x084fec0000001854 */
[C---:B------:R-:W-:Y:S06]  /*5f80*/  HMMA.16816.F32 R88, R60.reuse, R4, R88 ;  /* 0x000000043c58723c */ /* 0x040fec0000001858 */
[-C--:B------:R-:W-:Y:S05]  /*5f90*/  HMMA.16816.F32 R92, R60, R6.reuse, R92 ;  /* 0x000000063c5c723c */ /* 0x080fea000000185c */
[----:B------:R-:W-:Y:S01]  /*5fa0*/  LOP3.LUT R4, R241, 0x1, RZ, 0xc0, !PT ;  /* 0x00000001f1047812 */ /* 0x000fe200078ec0ff */
[----:B------:R-:W-:Y:S04]  /*5fb0*/  HMMA.16816.F32 R96, R8, R6, R96 ;  /* 0x000000060860723c */ /* 0x000fe80000001860 */
[----:B------:R-:W-:Y:S01]  /*5fc0*/  ISETP.NE.U32.AND P1, PT, R4, 0x1, PT ;  /* 0x000000010400780c */ /* 0x000fe20003f25070 */
[----:B------:R-:W-:Y:S01]  /*5fd0*/  VIADD R5, R203, 0xffffc000 ;  /* 0xffffc000cb057836 */ /* 0x000fe20000000000 */
[-C--:B---3--:R-:W-:Y:S05]  /*5fe0*/  HMMA.16816.F32 R68, R16, R56.reuse, R68 ;  /* 0x000000381044723c */ /* 0x088fea0000001844 */
[----:B------:R-:W-:Y:S01]  /*5ff0*/  @P6 IADD3 R4, P3, R232, -0x100, RZ ;  /* 0xffffff00e8046810 */ /* 0x000fe20007f7e0ff */
[C---:B----4-:R-:W-:Y:S05]  /*6000*/  HMMA.16816.F32 R72, R64.reuse, R56, R72 ;  /* 0x000000384048723c */ /* 0x050fea0000001848 */
[----:B------:R-:W-:Y:S01]  /*6010*/  @P6 IMAD.MOV.U32 R232, RZ, RZ, R4 ;  /* 0x000000ffffe86224 */ /* 0x000fe200078e0004 */
[-C--:B------:R-:W-:Y:S05]  /*6020*/  HMMA.16816.F32 R76, R64, R58.reuse, R76 ;  /* 0x0000003a404c723c */ /* 0x080fea000000184c */
[----:B------:R-:W-:Y:S01]  /*6030*/  @P6 IADD3.X R4, R233, -0x1, RZ, P3, !PT ;  /* 0xffffffffe9046810 */ /* 0x000fe20001ffe4ff */
[C---:B------:R-:W-:Y:S04]  /*6040*/  HMMA.16816.F32 R80, R16.reuse, R58, R80 ;  /* 0x0000003a1050723c */ /* 0x040fe80000001850 */
[----:B------:R-:W-:Y:S01]  /*6050*/  ISETP.GT.AND P3, PT, R241, RZ, PT ;  /* 0x000000fff100720c */ /* 0x000fe20003f64270 */
[----:B------:R-:W-:Y:S01]  /*6060*/  @P1 VIADD R5, R203, 0x4000 ;  /* 0x00004000cb051836 */ /* 0x000fe20000000000 */
[-C--:B------:R-:W-:Y:S05]  /*6070*/  HMMA.16816.F32 R84, R16, R52.reuse, R84 ;  /* 0x000000341054723c */ /* 0x080fea0000001854 */
[----:B------:R-:W-:Y:S01]  /*6080*/  VIADD R241, R241, 0xffffffff ;  /* 0xfffffffff1f17836 */ /* 0x000fe20000000000 */
[C---:B------:R-:W-:Y:S05]  /*6090*/  HMMA.16816.F32 R88, R64.reuse, R52, R88 ;  /* 0x000000344058723c */ /* 0x040fea0000001858 */
[----:B------:R-:W-:Y:S01]  /*60a0*/  @P6 IMAD.MOV.U32 R233, RZ, RZ, R4 ;  /* 0x000000ffffe96224 */ /* 0x000fe200078e0004 */
[-C--:B------:R-:W-:Y:S05]  /*60b0*/  HMMA.16816.F32 R92, R64, R54.reuse, R92 ;  /* 0x00000036405c723c */ /* 0x080fea000000185c */
[----:B------:R-:W-:Y:S01]  /*60c0*/  IMAD.MOV.U32 R203, RZ, RZ, R5 ;  /* 0x000000ffffcb7224 */ /* 0x000fe200078e0005 */
        /* <DEDUP_REMOVED lines=48> */
[----:B------:R-:W-:Y:S01]  /*63d0*/  F2FP.F16.F32.PACK_AB R74, R75, R74 ;  /* 0x0000004a4b4a723e */ /* 0x000fe200000000ff */
[----:B------:R-:W1:Y:S01]  /*63e0*/  @P0 LDC.64 R4, c[0x0][0x458] ;  /* 0x00011600ff040b82 */ /* 0x000e620000000a00 */
[----:B------:R-:W-:Y:S01]  /*63f0*/  F2FP.F16.F32.PACK_AB R76, R77, R76 ;  /* 0x0000004c4d4c723e */ /* 0x000fe200000000ff */
[----:B------:R-:W-:Y:S01]  /*6400*/  STS [R225+0x400], R70 ;  /* 0x00040046e1007388 */ /* 0x000fe20000000800 */
[----:B------:R-:W-:-:S02]  /*6410*/  F2FP.F16.F32.PACK_AB R78, R79, R78 ;  /* 0x0000004e4f4e723e */ /* 0x000fc400000000ff */
[----:B------:R-:W-:Y:S01]  /*6420*/  F2FP.F16.F32.PACK_AB R84, R85, R84 ;  /* 0x000000545554723e */ /* 0x000fe200000000ff */
[----:B------:R-:W-:Y:S01]  /*6430*/  STS [R227], R80 ;  /* 0x00000050e3007388 */ /* 0x000fe20000000800 */
[----:B------:R-:W-:Y:S01]  /*6440*/  F2FP.F16.F32.PACK_AB R86, R87, R86 ;  /* 0x000000565756723e */ /* 0x000fe200000000ff */
[----:B------:R-:W2:Y:S01]  /*6450*/  @P0 LDC.64 R2, c[0x0][0x450] ;  /* 0x00011400ff020b82 */ /* 0x000ea20000000a00 */
        /* <DEDUP_REMOVED lines=29> */
[CC--:B------:R-:W-:Y:S02]  /*6630*/  @P0 IADD3 R39, R242.reuse, R245.reuse, RZ ;  /* 0x000000f5f2270210 */ /* 0x0c0fe40007ffe0ff */
[----:B------:R-:W-:Y:S01]  /*6640*/  @P0 IADD3 R31, R242, R245, RZ ;  /* 0x000000f5f21f0210 */ /* 0x000fe20007ffe0ff */
[----:B------:R-:W-:Y:S01]  /*6650*/  STS [R225+0x3400], R90 ;  /* 0x0034005ae1007388 */ /* 0x000fe20000000800 */
[----:B------:R-:W-:-:S03]  /*6660*/  SHF.R.S32.HI R9, RZ, 0x1f, R222 ;  /* 0x0000001fff097819 */ /* 0x000fc600000114de */
        /* <DEDUP_REMOVED lines=15> */
[----:B--2---:R-:W-:-:S03]  /*6760*/  @P0 IMAD R28, R31, R3, RZ ;  /* 0x000000031f1c0224 */ /* 0x004fc600078e02ff */
[----:B------:R2:W-:Y:S01]  /*6770*/  STS [R225+0x7400], R42 ;  /* 0x0074002ae1007388 */ /* 0x0005e20000000800 */
[----:B---3--:R-:W-:-:S03]  /*6780*/  @P0 IMAD.WIDE.U32 R30, R31, R2, RZ ;  /* 0x000000021f1e0225 */ /* 0x008fc600078e00ff */
[----:B------:R2:W-:Y:S01]  /*6790*/  STS [R227+0x7000], R44 ;  /* 0x0070002ce3007388 */ /* 0x0005e20000000800 */
[----:B-1----:R-:W-:Y:S01]  /*67a0*/  @P0 IMAD R36, R39, R5, RZ ;  /* 0x0000000527240224 */ /* 0x002fe200078e02ff */
[----:B------:R-:W-:Y:S02]  /*67b0*/  @P0 IADD3 R28, R31, R28, RZ ;  /* 0x0000001c1f1c0210 */ /* 0x000fe40007ffe0ff */
[----:B------:R2:W-:Y:S01]  /*67c0*/  STS [R227+0x7400], R46 ;  /* 0x0074002ee3007388 */ /* 0x0005e20000000800 */
[----:B----4-:R-:W-:-:S05]  /*67d0*/  @P0 IMAD.WIDE.U32 R38, R39, R4, RZ ;  /* 0x0000000427260225 */ /* 0x010fca00078e00ff */
[----:B------:R-:W-:Y:S02]  /*67e0*/  @P0 IADD3 R36, R39, R36, RZ ;  /* 0x0000002427240210 */ /* 0x000fe40007ffe0ff */
[----:B------:R-:W-:Y:S01]  /*67f0*/  LEA R39, R220, UR5, 0x1 ;  /* 0x00000005dc277c11 */ /* 0x000fe2000f8e08ff */
[----:B------:R-:W-:Y:S06]  /*6800*/  @P0 BRA `(.L_x_806) ;  /* 0x00000000002c0947 */ /* 0x000fec0003800000 */
        /* <DEDUP_REMOVED lines=11> */
.L_x_806:
        /* <DEDUP_REMOVED lines=13> */
.L_x_807:
[----:B------:R-:W-:Y:S01]  /*6990*/  BAR.SYNC.DEFER_BLOCKING 0x0 ;  /* 0x0000000000007b1d */ /* 0x000fe20000010000 */
[C---:B------:R-:W-:Y:S01]  /*69a0*/  IMAD.SHL.U32 R37, R224.reuse, 0x40, RZ ;  /* 0x00000040e0257824 */ /* 0x040fe200078e00ff */
[--C-:B------:R-:W-:Y:S01]  /*69b0*/  SHF.R.S32.HI R45, RZ, 0x1f, R216.reuse ;  /* 0x0000001fff2d7819 */ /* 0x100fe200000114d8 */
[----:B--2---:R-:W-:Y:S01]  /*69c0*/  IMAD.MOV.U32 R44, RZ, RZ, R216 ;  /* 0x000000ffff2c7224 */ /* 0x004fe200078e00d8 */
[----:B------:R-:W-:Y:S01]  /*69d0*/  SHF.R.S32.HI R6, RZ, 0x1f, R221 ;  /* 0x0000001fff067819 */ /* 0x000fe200000114dd */
[----:B------:R-:W-:Y:S01]  /*69e0*/  IMAD R243, R224, -0x40, R243 ;  /* 0xffffffc0e0f37824 */ /* 0x000fe200078e02f3 */
[----:B------:R-:W-:Y:S01]  /*69f0*/  SHF.R.S32.HI R7, RZ, 0x1f, R37 ;  /* 0x0000001fff077819 */ /* 0x000fe20000011425 */
[-C--:B------:R-:W-:Y:S01]  /*6a00*/  IMAD.WIDE.U32 R34, R37, R2.reuse, R44 ;  /* 0x0000000225227225 */ /* 0x080fe200078e002c */
[----:B------:R-:W-:Y:S01]  /*6a10*/  ULDC.64 UR10, c[0x0][0x468] ;  /* 0x00011a00000a7ab9 */ /* 0x000fe20000000a00 */
[----:B------:R-:W-:Y:S01]  /*6a20*/  BSSY B0, `(.L_x_808) ;  /* 0x0000022000007945 */ /* 0x000fe20003800000 */
[----:B------:R-:W-:Y:S01]  /*6a30*/  ISETP.GE.AND P3, PT, R214, R243, PT ;  /* 0x000000f3d600720c */ /* 0x000fe20003f66270 */
[----:B------:R-:W-:Y:S01]  /*6a40*/  IMAD R32, R7, R2, RZ ;  /* 0x0000000207207224 */ /* 0x000fe200078e02ff */
[----:B------:R-:W-:-:S02]  /*6a50*/  IADD3 R46, P0, R30, R34, RZ ;  /* 0x000000221e2e7210 */ /* 0x000fc40007f1e0ff */
[----:B------:R-:W-:Y:S01]  /*6a60*/  IADD3 R30, R214, 0x20, RZ ;  /* 0x00000020d61e7810 */ /* 0x000fe20007ffe0ff */
[----:B------:R-:W-:Y:S01]  /*6a70*/  IMAD R29, R37, R3, R32 ;  /* 0x00000003251d7224 */ /* 0x000fe200078e0220 */
[----:B------:R-:W-:Y:S02]  /*6a80*/  SHF.R.S32.HI R41, RZ, 0x1f, R214 ;  /* 0x0000001fff297819 */ /* 0x000fe400000114d6 */
[----:B------:R-:W-:Y:S02]  /*6a90*/  ISETP.GE.AND P2, PT, R30, R243, PT ;  /* 0x000000f31e00720c */ /* 0x000fe40003f46270 */
[----:B------:R-:W-:Y:S01]  /*6aa0*/  IADD3.X R47, R28, R35, R29, P0, !PT ;  /* 0x000000231c2f7210 */ /* 0x000fe200007fe41d */
[----:B------:R-:W-:Y:S01]  /*6ab0*/  IMAD R28, R6, UR10, RZ ;  /* 0x0000000a061c7c24 */ /* 0x000fe2000f8e02ff */
[----:B------:R1:W2:Y:S03]  /*6ac0*/  LDS.128 R24, [R39+0xd000] ;  /* 0x00d0000027187984 */ /* 0x0002a60000000c00 */
[----:B------:R-:W-:-:S02]  /*6ad0*/  IMAD R43, R221, UR11, R28 ;  /* 0x0000000bdd2b7c24 */ /* 0x000fc4000f8e021c */
[----:B------:R-:W-:Y:S01]  /*6ae0*/  IMAD.WIDE.U32 R46, R221, UR10, R46 ;  /* 0x0000000add2e7c25 */ /* 0x000fe2000f8e002e */
[----:B------:R1:W3:Y:S04]  /*6af0*/  LDS.128 R20, [R39+0x10000] ;  /* 0x0100000027147984 */ /* 0x0002e80000000c00 */
[----:B------:R1:W4:Y:S01]  /*6b00*/  LDS.128 R16, [R39+0x11000] ;  /* 0x0110000027107984 */ /* 0x0003220000000c00 */
[----:B------:R-:W-:-:S03]  /*6b10*/  IADD3 R43, R47, R43, RZ ;  /* 0x0000002b2f2b7210 */ /* 0x000fc60007ffe0ff */
[----:B------:R1:W1:Y:S04]  /*6b20*/  LDS.128 R12, [R39+0x12000] ;  /* 0x01200000270c7984 */ /* 0x0002680000000c00 */
[----:B------:R1:W1:Y:S01]  /*6b30*/  LDS.128 R8, [R39+0x13000] ;  /* 0x0130000027087984 */ /* 0x0002620000000c00 */
[----:B------:R-:W-:Y:S05]  /*6b40*/  @P3 BRA `(.L_x_809) ;  /* 0x00000000003c3947 */ /* 0x000fea0003800000 */
[----:B------:R-:W-:Y:S01]  /*6b50*/  ULDC UR4, c[0x0][0x2d0] ;  /* 0x0000b40000047ab9 */ /* 0x000fe20000000800 */
[----:B------:R-:W2:Y:S01]  /*6b60*/  LDS.128 R32, [R39+0xe000] ;  /* 0x00e0000027207984 */ /* 0x000ea20000000c00 */
[----:B------:R-:W-:Y:S01]  /*6b70*/  ISETP.GE.AND P4, PT, R216, UR4, PT ;  /* 0x00000004d8007c0c */ /* 0x000fe2000bf86270 */
[-C--:B------:R-:W-:Y:S01]  /*6b80*/  IMAD R40, R41, R2.reuse, RZ ;  /* 0x0000000229287224 */ /* 0x080fe200078e02ff */
[----:B------:R-:W-:Y:S01]  /*6b90*/  ISETP.GE.AND P1, PT, R223, UR4, PT ;  /* 0x00000004df007c0c */ /* 0x000fe2000bf26270 */
[----:B------:R-:W-:Y:S01]  /*6ba0*/  IMAD.MOV.U32 R42, RZ, RZ, R46 ;  /* 0x000000ffff2a7224 */ /* 0x000fe200078e002e */
[----:B------:R-:W-:Y:S01]  /*6bb0*/  ULDC.64 UR10, c[0x0][0x3f0] ;  /* 0x0000fc00000a7ab9 */ /* 0x000fe20000000a00 */
[C---:B------:R-:W-:Y:S02]  /*6bc0*/  IMAD R40, R214.reuse, R3, R40 ;  /* 0x00000003d6287224 */ /* 0x040fe400078e0228 */
[----:B------:R-:W-:-:S05]  /*6bd0*/  IMAD.WIDE.U32 R48, R214, R2, R42 ;  /* 0x00000002d6307225 */ /* 0x000fca00078e002a */
[----:B------:R-:W-:Y:S01]  /*6be0*/  IADD3 R40, R49, R40, RZ ;  /* 0x0000002831287210 */ /* 0x000fe20007ffe0ff */
[----:B------:R-:W3:Y:S01]  /*6bf0*/  @!P4 LDS.128 R28, [R39+0xc000] ;  /* 0x00c00000271cc984 */ /* 0x000ee20000000c00 */
[----:B------:R-:W-:-:S04]  /*6c00*/  LEA R50, P0, R48, UR10, 0x1 ;  /* 0x0000000a30327c11 */ /* 0x000fc8000f8008ff */
[----:B------:R-:W-:-:S05]  /*6c10*/  LEA.HI.X R51, R48, UR11, R40, 0x1, P0 ;  /* 0x0000000b30337c11 */ /* 0x000fca00080f0c28 */
[----:B--2---:R2:W-:Y:S04]  /*6c20*/  @!P1 STG.E.128 desc[UR38][R50.64+0x80], R32 ;  /* 0x0000802032009986 */ /* 0x0045e8000c101d26 */
[----:B---3--:R2:W-:Y:S02]  /*6c30*/  @!P4 STG.E.128 desc[UR38][R50.64], R28 ;  /* 0x0000001c3200c986 */ /* 0x0085e4000c101d26 */
.L_x_809:
[----:B------:R-:W-:Y:S05]  /*6c40*/  BSYNC B0 ;  /* 0x0000000000007941 */ /* 0x000fea0003800000 */
.L_x_808:
[----:B--2---:R2:W1:Y:S01]  /*6c50*/  LDS.128 R28, [R39+0xf000] ;  /* 0x00f00000271c7984 */ /* 0x0044620000000c00 */
[----:B------:R-:W-:Y:S04]  /*6c60*/  BSSY B0, `(.L_x_810) ;  /* 0x0000011000007945 */ /* 0x000fe80003800000 */
[----:B------:R-:W-:Y:S05]  /*6c70*/  @P2 BRA `(.L_x_811) ;  /* 0x00000000003c2947 */ /* 0x000fea0003800000 */
[----:B------:R-:W-:Y:S01]  /*6c80*/  IADD3 R32, P0, R214, 0x20, RZ ;  /* 0x00000020d6207810 */ /* 0x000fe20007f1e0ff */
[----:B------:R-:W-:Y:S01]  /*6c90*/  ULDC UR4, c[0x0][0x2d0] ;  /* 0x0000b40000047ab9 */ /* 0x000fe20000000800 */
[----:B------:R-:W-:Y:S01]  /*6ca0*/  MOV R42, R46 ;  /* 0x0000002e002a7202 */ /* 0x000fe20000000f00 */
[----:B------:R-:W-:Y:S01]  /*6cb0*/  ULDC.64 UR10, c[0x0][0x3f0] ;  /* 0x0000fc00000a7ab9 */ /* 0x000fe20000000a00 */
[----:B------:R-:W-:Y:S01]  /*6cc0*/  ISETP.GE.AND P1, PT, R216, UR4, PT ;  /* 0x00000004d8007c0c */ /* 0x000fe2000bf26270 */
        /* <DEDUP_REMOVED lines=8> */
[----:B------:R2:W-:Y:S04]  /*6d50*/  @!P1 STG.E.128 desc[UR38][R2.64], R24 ;  /* 0x0000001802009986 */ /* 0x0005e8000c101d26 */
[----:B-1----:R2:W-:Y:S02]  /*6d60*/  @!P0 STG.E.128 desc[UR38][R2.64+0x80], R28 ;  /* 0x0000801c02008986 */ /* 0x0025e4000c101d26 */
.L_x_811:
[----:B------:R-:W-:Y:S05]  /*6d70*/  BSYNC B0 ;  /* 0x0000000000007941 */ /* 0x000fea0003800000 */
.L_x_810:
[-C--:B------:R-:W-:Y:S01]  /*6d80*/  IMAD.WIDE.U32 R44, R37, R4.reuse, R44 ;  /* 0x00000004252c7225 */ /* 0x080fe200078e002c */
[----:B------:R-:W-:Y:S01]  /*6d90*/  ULDC.64 UR10, c[0x0][0x470] ;  /* 0x00011c00000a7ab9 */ /* 0x000fe20000000a00 */
[----:B------:R-:W-:Y:S02]  /*6da0*/  BSSY B0, `(.L_x_812) ;  /* 0x0000018000007945 */ /* 0x000fe40003800000 */
[----:B--2---:R-:W-:Y:S01]  /*6db0*/  IMAD R2, R7, R4, RZ ;  /* 0x0000000407027224 */ /* 0x004fe200078e02ff */
[----:B------:R-:W-:Y:S01]  /*6dc0*/  IADD3 R38, P0, R38, R44, RZ ;  /* 0x0000002c26267210 */ /* 0x000fe20007f1e0ff */
[----:B------:R-:W-:Y:S02]  /*6dd0*/  IMAD R6, R6, UR10, RZ ;  /* 0x0000000a06067c24 */ /* 0x000fe4000f8e02ff */
[----:B------:R-:W-:Y:S02]  /*6de0*/  IMAD R37, R37, R5, R2 ;  /* 0x0000000525257224 */ /* 0x000fe400078e0202 */
[----:B------:R-:W-:-:S03]  /*6df0*/  IMAD R3, R221, UR11, R6 ;  /* 0x0000000bdd037c24 */ /* 0x000fc6000f8e0206 */
[----:B-1----:R-:W-:-:S03]  /*6e00*/  IADD3.X R39, R36, R45, R37, P0, !PT ;  /* 0x0000002d24277210 */ /* 0x002fc600007fe425 */
        /* <DEDUP_REMOVED lines=15> */
[----:B---3--:R1:W-:Y:S04]  /*6f00*/  @!P1 STG.E.128 desc[UR38][R26.64], R20 ;  /* 0x000000141a009986 */ /* 0x0083e8000c101d26 */
[----:B------:R1:W-:Y:S02]  /*6f10*/  @!P0 STG.E.128 desc[UR38][R26.64+0x80], R12 ;  /* 0x0000800c1a008986 */ /* 0x0003e4000c101d26 */
.L_x_813:
[----:B------:R-:W-:Y:S05]  /*6f20*/  BSYNC B0 ;  /* 0x0000000000007941 */ /* 0x000fea0003800000 */
.L_x_812:
[----:B------:R-:W-:Y:S05]  /*6f30*/  @P2 BRA `(.L_x_814) ;  /* 0x00000008005c2947 */ /* 0x000fea0003800000 */
[----:B------:R-:W-:Y:S01]  /*6f40*/  IADD3 R2, P0, R214, 0x20, RZ ;  /* 0x00000020d6027810 */ /* 0x000fe20007f1e0ff */
[----:B------:R-:W-:Y:S01]  /*6f50*/  ULDC UR4, c[0x0][0x2d0] ;  /* 0x0000b40000047ab9 */ /* 0x000fe20000000800 */
[----:B------:R-:W-:Y:S01]  /*6f60*/  MOV R7, R3 ;  /* 0x0000000300077202 */ /* 0x000fe20000000f00 */
[----:B------:R-:W-:Y:S02]  /*6f70*/  ULDC.64 UR10, c[0x0][0x3f8] ;  /* 0x0000fe00000a7ab9 */ /* 0x000fe40000000a00 */
[----:B------:R-:W-:Y:S01]  /*6f80*/  IMAD.X R41, RZ, RZ, R41, P0 ;  /* 0x000000ffff297224 */ /* 0x000fe200000e0629 */
[----:B------:R-:W-:Y:S01]  /*6f90*/  ISETP.GE.AND P0, PT, R216, UR4, PT ;  /* 0x00000004d8007c0c */ /* 0x000fe2000bf06270 */
[----:B------:R-:W-:-:S04]  /*6fa0*/  IMAD.WIDE.U32 R6, R2, R4, R6 ;  /* 0x0000000402067225 */ /* 0x000fc800078e0006 */
[----:B------:R-:W-:-:S04]  /*6fb0*/  IMAD R41, R41, R4, RZ ;  /* 0x0000000429297224 */ /* 0x000fc800078e02ff */
        /* <DEDUP_REMOVED lines=9> */
.L_x_784:
[----:B------:R-:W-:Y:S02]  /*7050*/  ISETP.NE.AND P0, PT, R245, -0x1, PT ;  /* 0xfffffffff500780c */ /* 0x000fe40003f05270 */
[----:B------:R-:W-:Y:S02]  /*7060*/  SHF.L.U32 R11, R224, 0x6, RZ ;  /* 0x00000006e00b7819 */ /* 0x000fe400000006ff */
[----:B------:R-:W-:Y:S02]  /*7070*/  SHF.R.S32.HI R13, RZ, 0x1f, R222 ;  /* 0x0000001fff0d7819 */ /* 0x000fe400000114de */
[----:B------:R-:W-:-:S07]  /*7080*/  SHF.R.S32.HI R9, RZ, 0x1f, R11 ;  /* 0x0000001fff097819 */ /* 0x000fce000001140b */
[----:B------:R-:W1:Y:S01]  /*7090*/  @P0 LDC.64 R4, c[0x0][0x450] ;  /* 0x00011400ff040b82 */ /* 0x000e620000000a00 */
[CC--:B------:R-:W-:Y:S02]  /*70a0*/  @P0 IADD3 R6, R242.reuse, R245.reuse, RZ ;  /* 0x000000f5f2060210 */ /* 0x0c0fe40007ffe0ff */
[----:B------:R-:W-:-:S05]  /*70b0*/  @P0 IADD3 R14, R242, R245, RZ ;  /* 0x000000f5f20e0210 */ /* 0x000fca0007ffe0ff */
[----:B------:R-:W2:Y:S01]  /*70c0*/  @P0 LDC.64 R2, c[0x0][0x458] ;  /* 0x00011600ff020b82 */ /* 0x000ea20000000a00 */
[C---:B-1----:R-:W-:Y:S02]  /*70d0*/  @P0 IMAD R8, R6.reuse, R5, RZ ;  /* 0x0000000506080224 */ /* 0x042fe400078e02ff */
[----:B------:R-:W-:-:S04]  /*70e0*/  @P0 IMAD.WIDE.U32 R6, R6, R4, RZ ;  /* 0x0000000406060225 */ /* 0x000fc800078e00ff */
[----:B------:R-:W-:Y:S01]  /*70f0*/  @P0 IMAD.IADD R8, R7, 0x1, R8 ;  /* 0x0000000107080824 */ /* 0x000fe200078e0208 */
[----:B------:R-:W-:Y:S01]  /*7100*/  @P0 MOV R10, R6 ;  /* 0x00000006000a0202 */ /* 0x000fe20000000f00 */
[C---:B--2---:R-:W-:Y:S02]  /*7110*/  @P0 IMAD R12, R14.reuse, R3, RZ ;  /* 0x000000030e0c0224 */ /* 0x044fe400078e02ff */
[----:B------:R-:W-:-:S04]  /*7120*/  @P0 IMAD.WIDE.U32 R14, R14, R2, RZ ;  /* 0x000000020e0e0225 */ /* 0x000fc800078e00ff */
[----:B------:R-:W-:Y:S01]  /*7130*/  @P0 IMAD.IADD R12, R15, 0x1, R12 ;  /* 0x000000010f0c0824 */ /* 0x000fe200078e020c */
        /* <DEDUP_REMOVED lines=13> */
.L_x_815:
        /* <DEDUP_REMOVED lines=11> */
[----:B------:R-:W-:-:S07]  /*72c0*/  IADD3 R12, R15, R7, RZ ;  /* 0x000000070f0c7210 */ /* 0x000fce0007ffe0ff */
.L_x_816:
[----:B------:R-:W-:Y:S01]  /*72d0*/  IMAD R243, R224, -0x40, R243 ;  /* 0xffffffc0e0f37824 */ /* 0x000fe200078e02f3 */
[----:B------:R-:W-:Y:S01]  /*72e0*/  SHF.R.S32.HI R6, RZ, 0x1f, R221 ;  /* 0x0000001fff067819 */ /* 0x000fe200000114dd */
[-C--:B------:R-:W-:Y:S01]  /*72f0*/  IMAD R16, R9, R4.reuse, RZ ;  /* 0x0000000409107224 */ /* 0x080fe200078e02ff */
[----:B------:R-:W-:Y:S01]  /*7300*/  ULDC.64 UR10, c[0x0][0x468] ;  /* 0x00011a00000a7ab9 */ /* 0x000fe20000000a00 */
[C---:B------:R-:W-:Y:S01]  /*7310*/  IMAD.WIDE.U32 R18, R11.reuse, R4, R216 ;  /* 0x000000040b127225 */ /* 0x040fe200078e00d8 */
[----:B------:R-:W-:Y:S01]  /*7320*/  ISETP.GE.AND P3, PT, R214, R243, PT ;  /* 0x000000f3d600720c */ /* 0x000fe20003f66270 */
[----:B------:R-:W-:Y:S02]  /*7330*/  BSSY B0, `(.L_x_817) ;  /* 0x000001a000007945 */ /* 0x000fe40003800000 */
[----:B------:R-:W-:Y:S01]  /*7340*/  IMAD R7, R11, R5, R16 ;  /* 0x000000050b077224 */ /* 0x000fe200078e0210 */
[----:B------:R-:W-:Y:S02]  /*7350*/  IADD3 R16, P0, R10, R18, RZ ;  /* 0x000000120a107210 */ /* 0x000fe40007f1e0ff */
[----:B------:R-:W-:-:S02]  /*7360*/  IADD3 R10, R214, 0x20, RZ ;  /* 0x00000020d60a7810 */ /* 0x000fc40007ffe0ff */
[----:B------:R-:W-:Y:S01]  /*7370*/  IADD3.X R17, R8, R19, R7, P0, !PT ;  /* 0x0000001308117210 */ /* 0x000fe200007fe407 */
[----:B------:R-:W-:Y:S01]  /*7380*/  IMAD R8, R6, UR10, RZ ;  /* 0x0000000a06087c24 */ /* 0x000fe2000f8e02ff */
[----:B------:R-:W-:Y:S02]  /*7390*/  ISETP.GE.AND P2, PT, R10, R243, PT ;  /* 0x000000f30a00720c */ /* 0x000fe40003f46270 */
[----:B------:R-:W-:Y:S01]  /*73a0*/  SHF.R.S32.HI R7, RZ, 0x1f, R214 ;  /* 0x0000001fff077819 */ /* 0x000fe200000114d6 */
        /* <DEDUP_REMOVED lines=18> */
.L_x_818:
[----:B------:R-:W-:Y:S05]  /*74d0*/  BSYNC B0 ;  /* 0x0000000000007941 */ /* 0x000fea0003800000 */
.L_x_817:
[----:B------:R-:W-:Y:S04]  /*74e0*/  BSSY B0, `(.L_x_819) ;  /* 0x0000011000007945 */ /* 0x000fe80003800000 */
        /* <DEDUP_REMOVED lines=14> */
[----:B------:R2:W-:Y:S04]  /*75d0*/  @!P1 STG.E.128 desc[UR38][R4.64], RZ ;  /* 0x000000ff04009986 */ /* 0x0005e8000c101d26 */
[----:B------:R2:W-:Y:S02]  /*75e0*/  @!P0 STG.E.128 desc[UR38][R4.64+0x80], RZ ;  /* 0x000080ff04008986 */ /* 0x0005e4000c101d26 */
.L_x_820:
[----:B------:R-:W-:Y:S05]  /*75f0*/  BSYNC B0 ;  /* 0x0000000000007941 */ /* 0x000fea0003800000 */
.L_x_819:
        /* <DEDUP_REMOVED lines=26> */
.L_x_822:
[----:B------:R-:W-:Y:S05]  /*77a0*/  BSYNC B0 ;  /* 0x0000000000007941 */ /* 0x000fea0003800000 */
.L_x_821:
        /* <DEDUP_REMOVED lines=14> */
[----:B------:R3:W-:Y:S04]  /*7890*/  @!P1 STG.E.128 desc[UR38][R2.64], RZ ;  /* 0x000000ff02009986 */ /* 0x0007e8000c101d26 */
[----:B------:R3:W-:Y:S02]  /*78a0*/  @!P0 STG.E.128 desc[UR38][R2.64+0x80], RZ ;  /* 0x000080ff02008986 */ /* 0x0007e4000c101d26 */
.L_x_814:
[----:B------:R-:W-:Y:S05]  /*78b0*/  BSYNC B1 ;  /* 0x0000000000017941 */ /* 0x000fea0003800000 */
.L_x_779:
[----:B--234-:R-:W2:Y:S02]  /*78c0*/  LDC R3, c[0x0][0xc] ;  /* 0x00000300ff037b82 */ /* 0x01cea40000000800 */
[----:B--2---:R-:W-:-:S04]  /*78d0*/  IADD3 R224, R3, R224, RZ ;  /* 0x000000e003e07210 */ /* 0x004fc80007ffe0ff */
[----:B------:R-:W-:-:S13]  /*78e0*/  ISETP.GE.AND P0, PT, R224, UR8, PT ;  /* 0x00000008e0007c0c */ /* 0x000fda000bf06270 */
[----:B------:R-:W-:Y:S05]  /*78f0*/  @P0 BRA `(.L_x_823) ;  /* 0x0000000000040947 */ /* 0x000fea0003800000 */
[----:B------:R-:W-:Y:S05]  /*7900*/  BRA `(.L_x_824) ;  /* 0xffffff8c00f07947 */ /* 0x000fea000383ffff */
.L_x_823:
[----:B------:R-:W-:Y:S05]  /*7910*/  EXIT ;  /* 0x000000000000794d */ /* 0x000fea0003800000 */
.L_x_825:
        /* <DEDUP_REMOVED lines=14> */
.L_x_2068:


//--------------------- .text._ZN5flash44flash_bwd_dq_dk_dv_loop_seqk_parallel_kernelI23Flash_bwd_kernel_traitsILi128ELi64ELi64ELi8ELi4ELi2ELi2ELb1ELb0EN7cutlass6half_tE19Flash_kernel_traitsILi128ELi64ELi64ELi8ES3_EELb1ELb0ELb1ELb0ELb0ELb0ELb0EEEvNS_16Flash_bwd_paramsE --------------------------
	.section	.text._ZN5flash44flash_bwd_dq_dk_dv_loop_seqk_parallel_kernelI23Flash_bwd_kernel_traitsILi128ELi64ELi64ELi8ELi4ELi2ELi2ELb1ELb0EN7cutlass6half_tE19Flash_kernel_traitsILi128ELi64ELi64ELi8ES3_EELb1ELb0ELb1ELb0ELb0ELb0ELb0EEEvNS_16Flash_bwd_paramsE,"ax",@progbits
	.align	128
        .global         _ZN5flash44flash_bwd_dq_dk_dv_loop_seqk_parallel_kernelI23Flash_bwd_kernel_traitsILi128ELi64ELi64ELi8ELi4ELi2ELi2ELb1ELb0EN7cutlass6half_tE19Flash_kernel_traitsILi128ELi64ELi64ELi8ES3_EELb1ELb0ELb1ELb0ELb0ELb0ELb0EEEvNS_16Flash_bwd_paramsE
        .type           _ZN5flash44flash_bwd_dq_dk_dv_loop_seqk_parallel_kernelI23Flash_bwd_kernel_traitsILi128ELi64ELi64ELi8ELi4ELi2ELi2ELb1ELb0EN7cutlass6half_tE19Flash_kernel_traitsILi128ELi64ELi64ELi8ES3_EELb1ELb0ELb1ELb0ELb0ELb0ELb0EEEvNS_16Flash_bwd_paramsE,@function
        .size           _ZN5flash44flash_bwd_dq_dk_dv_loop_seqk_parallel_kernelI23Flash_bwd_kernel_traitsILi128ELi64ELi64ELi8ELi4ELi2ELi2ELb1ELb0EN7cutlass6half_tE19Flash_kernel_traitsILi128ELi64ELi64ELi8ES3_EELb1ELb0ELb1ELb0ELb0ELb0ELb0EEEvNS_16Flash_bwd_paramsE,(.L_x_2069 - _ZN5flash44flash_bwd_dq_dk_dv_loop_seqk_parallel_kernelI23Flash_bwd_kernel_traitsILi128ELi64ELi64ELi8ELi4ELi2ELi2ELb1ELb0EN7cutlass6half_tE19Flash_kernel_traitsILi128ELi64ELi64ELi8ES3_EELb1ELb0ELb1ELb0ELb0ELb0ELb0EEEvNS_16Flash_bwd_paramsE)
        .other          _ZN5flash44flash_bwd_dq_dk_dv_loop_seqk_parallel_kernelI23Flash_bwd_kernel_traitsILi128ELi64ELi64ELi8ELi4ELi2ELi2ELb1ELb0EN7cutlass6half_tE19Flash_kernel_traitsILi128ELi64ELi64ELi8ES3_EELb1ELb0ELb1ELb0ELb0ELb0ELb0EEEvNS_16Flash_bwd_paramsE,@"STO_CUDA_ENTRY STV_DEFAULT"
_ZN5flash44flash_bwd_dq_dk_dv_loop_seqk_parallel_kernelI23Flash_bwd_kernel_traitsILi128ELi64ELi64ELi8ELi4ELi2ELi2ELb1ELb0EN7cutlass6half_tE19Flash_kernel_traitsILi128ELi64ELi64ELi8ES3_EELb1ELb0ELb1ELb0ELb0ELb0ELb0EEEvNS_16Flash_bwd_paramsE:
.text._ZN5flash44flash_bwd_dq_dk_dv_loop_seqk_parallel_kernelI23Flash_bwd_kernel_traitsILi128ELi64ELi64ELi8ELi4ELi2ELi2ELb1ELb0EN7cutlass6half_tE19Flash_kernel_traitsILi128ELi64ELi64ELi8ES3_EELb1ELb0ELb1ELb0ELb0ELb0ELb0EEEvNS_16Flash_bwd_paramsE:
        /* <DEDUP_REMOVED lines=14> */
[----:B------:R-:W-:-:S06]  /*00e0*/  ULDC.64 UR10, c[0x0][0x208] ;  /* 0x00008200000a7ab9 */ /* 0x000fcc0000000a00 */
[----:B------:R-:W3:Y:S08]  /*00f0*/  S2UR UR6, SR_CTAID.Z ;  /* 0x00000000000679c3 */ /* 0x000ef00000002700 */
[----:B------:R-:W4:Y:S01]  /*0100*/  S2UR UR7, SR_CTAID.Y ;  /* 0x00000000000779c3 */ /* 0x000f220000002600 */
[----:B--2---:R-:W-:Y:S01]  /*0110*/  ULEA UR4, UR4, UR5, 0x18 ;  /* 0x0000000504047291 */ /* 0x004fe2000f8ec03f */
[----:B-1----:R-:W-:Y:S01]  /*0120*/  SHF.R.S32.HI R7, RZ, 0x1f, R6 ;  /* 0x0000001fff077819 */ /* 0x002fe20000011406 */
[----:B---3--:R-:W-:-:S02]  /*0130*/  USHF.R.S32.HI UR5, URZ, 0x1f, UR6 ;  /* 0x0000001f3f057899 */ /* 0x008fc40008011406 */
[----:B------:R-:W-:Y:S01]  /*0140*/  USHF.R.S32.HI UR6, URZ, 0x1f, UR6 ;  /* 0x0000001f3f067899 */ /* 0x000fe20008011406 */
[CC--:B------:R-:W-:Y:S02]  /*0150*/  LEA.HI R3, R7.reuse, R6.reuse, RZ, 0x5 ;  /* 0x0000000607037211 */ /* 0x0c0fe400078f28ff */
[CC--:B------:R-:W-:Y:S01]  /*0160*/  LEA.HI R8, R7.reuse, R6.reuse, RZ, 0x3 ;  /* 0x0000000607087211 */ /* 0x0c0fe200078f18ff */
[----:B------:R-:W-:Y:S01]  /*0170*/  IMAD.U32 R224, RZ, RZ, UR5 ;  /* 0x00000005ffe07e24 */ /* 0x000fe2000f8e00ff */
[CC--:B------:R-:W-:Y:S01]  /*0180*/  LEA.HI R9, R7.reuse, R6.reuse, RZ, 0x4 ;  /* 0x0000000607097211 */ /* 0x0c0fe200078f20ff */
[----:B----4-:R-:W-:Y:S01]  /*0190*/  USHF.R.S32.HI UR5, URZ, 0x1f, UR7 ;  /* 0x0000001f3f057899 */ /* 0x010fe20008011407 */
[CC--:B------:R-:W-:Y:S01]  /*01a0*/  LEA.HI R214, R7.reuse, R6.reuse, RZ, 0x7 ;  /* 0x0000000607d67211 */ /* 0x0c0fe200078f38ff */
[----:B------:R-:W-:Y:S01]  /*01b0*/  IMAD.U32 R221, RZ, RZ, UR6 ;  /* 0x00000006ffdd7e24 */ /* 0x000fe2000f8e00ff */
[CC--:B------:R-:W-:Y:S01]  /*01c0*/  LEA.HI R4, R7.reuse, R6.reuse, RZ, 0x6 ;  /* 0x0000000607047211 */ /* 0x0c0fe200078f30ff */
[----:B------:R-:W-:Y:S01]  /*01d0*/  UIADD3 UR6, UR4, 0xc000, URZ ;  /* 0x0000c00004067890 */ /* 0x000fe2000fffe03f */
[----:B------:R-:W-:Y:S01]  /*01e0*/  LEA.HI R7, R7, R6, RZ, 0x2 ;  /* 0x0000000607077211 */ /* 0x000fe200078f10ff */
[----:B------:R-:W-:Y:S01]  /*01f0*/  IMAD.U32 R222, RZ, RZ, UR5 ;  /* 0x00000005ffde7e24 */ /* 0x000fe2000f8e00ff */
[----:B------:R-:W-:Y:S01]  /*0200*/  LOP3.LUT R13, R8, 0xfffffff8, RZ, 0xc0, !PT ;  /* 0xfffffff8080d7812 */ /* 0x000fe200078ec0ff */
[----:B------:R-:W-:Y:S01]  /*0210*/  USHF.L.U32 UR8, UR7, 0x7, URZ ;  /* 0x0000000707087899 */ /* 0x000fe2000800063f */
[----:B------:R-:W-:Y:S01]  /*0220*/  LOP3.LUT R11, R7, 0x7ffffffc, RZ, 0xc0, !PT ;  /* 0x7ffffffc070b7812 */ /* 0x000fe200078ec0ff */
[----:B------:R-:W-:Y:S01]  /*0230*/  UIADD3 UR5, UR4, 0x10000, URZ ;  /* 0x0001000004057890 */ /* 0x000fe2000fffe03f */
[----:B------:R-:W-:Y:S01]  /*0240*/  SHF.R.S32.HI R0, RZ, 0x2, R7 ;  /* 0x00000002ff007819 */ /* 0x000fe20000011407 */
[----:B------:R-:W-:Y:S01]  /*0250*/  IMAD.IADD R218, R6, 0x1, -R13 ;  /* 0x0000000106da7824 */ /* 0x000fe200078e0a0d */
[----:B------:R-:W-:Y:S01]  /*0260*/  SHF.R.S32.HI R7, RZ, 0x1f, R7 ;  /* 0x0000001fff077819 */ /* 0x000fe20000011407 */
[----:B------:R-:W-:Y:S01]  /*0270*/  IMAD.U32 R223, RZ, RZ, UR8 ;  /* 0x00000008ffdf7e24 */ /* 0x000fe2000f8e00ff */
[----:B------:R-:W-:-:S02]  /*0280*/  SHF.R.S32.HI R2, RZ, 0x5, R3 ;  /* 0x00000005ff027819 */ /* 0x000fc40000011403 */
[----:B------:R-:W-:Y:S02]  /*0290*/  SHF.R.S32.HI R215, RZ, 0x1f, R3 ;  /* 0x0000001fffd77819 */ /* 0x000fe40000011403 */
[----:B------:R-:W-:Y:S02]  /*02a0*/  LEA.HI R7, R7, R0, RZ, 0x3 ;  /* 0x0000000007077211 */ /* 0x000fe400078f18ff */
[----:B------:R-:W-:Y:S02]  /*02b0*/  LOP3.LUT R5, R3, 0xffffffe0, RZ, 0xc0, !PT ;  /* 0xffffffe003057812 */ /* 0x000fe400078ec0ff */
[-C--:B------:R-:W-:Y:S02]  /*02c0*/  LEA.HI R215, R215, R2.reuse, RZ, 0x2 ;  /* 0x00000002d7d77211 */ /* 0x080fe400078f10ff */
[----:B------:R-:W-:Y:S01]  /*02d0*/  LEA.HI R3, R3, R2, RZ, 0x1 ;  /* 0x0000000203037211 */ /* 0x000fe200078f08ff */
[----:B------:R-:W-:Y:S01]  /*02e0*/  IMAD.IADD R5, R6, 0x1, -R5 ;  /* 0x0000000106057824 */ /* 0x000fe200078e0a05 */
[----:B------:R-:W-:-:S02]  /*02f0*/  SHF.R.S32.HI R13, RZ, 0x3, R8 ;  /* 0x00000003ff0d7819 */ /* 0x000fc40000011408 */
[----:B------:R-:W-:Y:S02]  /*0300*/  LOP3.LUT R15, R9, 0xfffffff0, RZ, 0xc0, !PT ;  /* 0xfffffff0090f7812 */ /* 0x000fe400078ec0ff */
[----:B------:R-:W-:Y:S01]  /*0310*/  LOP3.LUT R7, R7, 0xfffffff8, RZ, 0xc0, !PT ;  /* 0xfffffff807077812 */ /* 0x000fe200078ec0ff */
[----:B------:R-:W-:Y:S01]  /*0320*/  IMAD.SHL.U32 R13, R13, 0x40, RZ ;  /* 0x000000400d0d7824 */ /* 0x000fe200078e00ff */
[----:B------:R-:W-:Y:S01]  /*0330*/  LOP3.LUT R215, R215, 0xfffffffc, RZ, 0xc0, !PT ;  /* 0xfffffffcd7d77812 */ /* 0x000fe200078ec0ff */
[----:B------:R-:W-:Y:S01]  /*0340*/  IMAD.IADD R15, R6, 0x1, -R15 ;  /* 0x00000001060f7824 */ /* 0x000fe200078e0a0f */
[----:B------:R-:W-:Y:S01]  /*0350*/  LOP3.LUT R3, R3, 0xfffffffe, RZ, 0xc0, !PT ;  /* 0xfffffffe03037812 */ /* 0x000fe200078ec0ff */
[----:B------:R-:W-:Y:S01]  /*0360*/  IMAD.IADD R7, R0, 0x1, -R7 ;  /* 0x0000000100077824 */ /* 0x000fe200078e0a07 */
[----:B------:R-:W-:Y:S01]  /*0370*/  SHF.R.S32.HI R10, RZ, 0x4, R9 ;  /* 0x00000004ff0a7819 */ /* 0x000fe20000011409 */
[----:B------:R-:W-:Y:S01]  /*0380*/  IMAD.IADD R6, R6, 0x1, -R11 ;  /* 0x0000000106067824 */ /* 0x000fe200078e0a0b */
[----:B------:R-:W-:Y:S01]  /*0390*/  LOP3.LUT P4, RZ, R218, 0x2, RZ, 0xc0, !PT ;  /* 0x00000002daff7812 */ /* 0x000fe2000788c0ff */
[----:B------:R-:W-:Y:S01]  /*03a0*/  IMAD.IADD R215, R2, 0x1, -R215 ;  /* 0x0000000102d77824 */ /* 0x000fe200078e0ad7 */
[----:B------:R-:W-:Y:S01]  /*03b0*/  LOP3.LUT P3, RZ, R218, 0x4, RZ, 0xc0, !PT ;  /* 0x00000004daff7812 */ /* 0x000fe2000786c0ff */
[----:B------:R-:W-:Y:S01]  /*03c0*/  IMAD.IADD R3, R2, 0x1, -R3 ;  /* 0x0000000102037824 */ /* 0x000fe200078e0a03 */
[----:B------:R-:W-:Y:S01]  /*03d0*/  SHF.R.S32.HI R2, RZ, 0x1f, R5 ;  /* 0x0000001fff027819 */ /* 0x000fe20000011405 */
[C---:B------:R-:W-:Y:S01]  /*03e0*/  IMAD.SHL.U32 R11, R218.reuse, 0x40, RZ ;  /* 0x00000040da0b7824 */ /* 0x040fe200078e00ff */
[----:B------:R-:W-:Y:S01]  /*03f0*/  LOP3.LUT R13, R13, 0x1c0, RZ, 0xc0, !PT ;  /* 0x000001c00d0d7812 */ /* 0x000fe200078ec0ff */
[----:B------:R-:W-:Y:S01]  /*0400*/  IMAD.SHL.U32 R218, R218, 0x8, RZ ;  /* 0x00000008dada7824 */ /* 0x000fe200078e00ff */
[----:B------:R-:W-:Y:S01]  /*0410*/  LEA.HI R9, R9, R10, RZ, 0x1 ;  /* 0x0000000a09097211 */ /* 0x000fe200078f08ff */
[----:B------:R-:W-:Y:S01]  /*0420*/  IMAD.SHL.U32 R14, R3, 0x10, RZ ;  /* 0x00000010030e7824 */ /* 0x000fe200078e00ff */
[----:B------:R-:W-:Y:S01]  /*0430*/  LOP3.LUT R12, R7, 0x1, RZ, 0xc0, !PT ;  /* 0x00000001070c7812 */ /* 0x000fe200078ec0ff */
[----:B------:R-:W-:Y:S01]  /*0440*/  IMAD.SHL.U32 R6, R6, 0x2, RZ ;  /* 0x0000000206067824 */ /* 0x000fe200078e00ff */
[----:B------:R-:W-:-:S02]  /*0450*/  LEA.HI R2, R2, R5, RZ, 0x2 ;  /* 0x0000000502027211 */ /* 0x000fc400078f10ff */
[----:B------:R-:W-:Y:S01]  /*0460*/  LOP3.LUT R11, R11, 0x1c0, RZ, 0xc0, !PT ;  /* 0x000001c00b0b7812 */ /* 0x000fe200078ec0ff */
[----:B------:R-:W-:Y:S01]  /*0470*/  IMAD R225, R215, 0x400, R6 ;  /* 0x00000400d7e17824 */ /* 0x000fe200078e0206 */
[----:B------:R-:W-:Y:S02]  /*0480*/  SHF.R.U32.HI R5, RZ, 0x3, R13 ;  /* 0x00000003ff057819 */ /* 0x000fe4000001160d */
[----:B------:R-:W-:Y:S02]  /*0490*/  LOP3.LUT R16, R13, 0x38, R218, 0xf8, !PT ;  /* 0x000000380d107812 */ /* 0x000fe400078ef8da */
[----:B------:R-:W-:Y:S02]  /*04a0*/  LOP3.LUT R9, R9, 0xfffffffe, RZ, 0xc0, !PT ;  /* 0xfffffffe09097812 */ /* 0x000fe400078ec0ff */
[----:B------:R-:W-:Y:S02]  /*04b0*/  ISETP.NE.U32.AND P0, PT, R12, 0x1, PT ;  /* 0x000000010c00780c */ /* 0x000fe40003f05070 */
[----:B------:R-:W-:Y:S01]  /*04c0*/  SHF.R.S32.HI R0, RZ, 0x1f, R15 ;  /* 0x0000001fff007819 */ /* 0x000fe2000001140f */
[----:B------:R-:W-:Y:S01]  /*04d0*/  IMAD.IADD R9, R10, 0x1, -R9 ;  /* 0x000000010a097824 */ /* 0x000fe200078e0a09 */
[----:B------:R-:W-:-:S02]  /*04e0*/  LOP3.LUT R13, R11, 0x10, R14, 0xf8, !PT ;  /* 0x000000100b0d7812 */ /* 0x000fc400078ef80e */
[----:B------:R-:W-:Y:S01]  /*04f0*/  LOP3.LUT R5, R16, R5, RZ, 0x3c, !PT ;  /* 0x0000000510057212 */ /* 0x000fe200078e3cff */
[----:B------:R-:W-:Y:S01]  /*0500*/  IMAD.SHL.U32 R211, R9, 0x20, RZ ;  /* 0x0000002009d37824 */ /* 0x000fe200078e00ff */
[----:B------:R-:W-:Y:S02]  /*0510*/  SHF.R.S32.HI R4, RZ, 0x6, R4 ;  /* 0x00000006ff047819 */ /* 0x000fe40000011404 */
[C---:B------:R-:W-:Y:S01]  /*0520*/  R2P PR, R7.reuse, 0x6 ;  /* 0x0000000607007804 */ /* 0x040fe20000000000 */
[----:B------:R-:W-:Y:S01]  /*0530*/  IMAD.SHL.U32 R7, R7, 0x40, RZ ;  /* 0x0000004007077824 */ /* 0x000fe200078e00ff */
[----:B------:R-:W-:Y:S01]  /*0540*/  LEA.HI R0, R0, R15, RZ, 0x3 ;  /* 0x0000000f00007211 */ /* 0x000fe200078f18ff */
[C---:B------:R-:W-:Y:S01]  /*0550*/  IMAD R216, R4.reuse, 0x200, R5 ;  /* 0x0000020004d87824 */ /* 0x040fe200078e0205 */
[--C-:B------:R-:W-:Y:S01]  /*0560*/  LOP3.LUT R210, R13, 0x8, R8.reuse, 0xf8, !PT ;  /* 0x000000080dd27812 */ /* 0x100fe200078ef808 */
[----:B------:R-:W-:Y:S01]  /*0570*/  IMAD.SHL.U32 R13, R9, 0x200, RZ ;  /* 0x00000200090d7824 */ /* 0x000fe200078e00ff */
[----:B------:R-:W-:Y:S01]  /*0580*/  LOP3.LUT R8, R11, 0x8, R8, 0xf8, !PT ;  /* 0x000000080b087812 */ /* 0x000fe200078ef808 */
[----:B------:R-:W-:Y:S01]  /*0590*/  IMAD.SHL.U32 R4, R4, 0x8, RZ ;  /* 0x0000000804047824 */ /* 0x000fe200078e00ff */
[----:B------:R-:W-:Y:S01]  /*05a0*/  SHF.R.S32.HI R214, RZ, 0x7, R214 ;  /* 0x00000007ffd67819 */ /* 0x000fe200000114d6 */
[----:B------:R-:W-:Y:S01]  /*05b0*/  IMAD.SHL.U32 R9, R9, 0x8, RZ ;  /* 0x0000000809097824 */ /* 0x000fe200078e00ff */
[----:B------:R-:W-:-:S02]  /*05c0*/  SHF.R.U32.HI R11, RZ, 0x3, R11 ;  /* 0x00000003ff0b7819 */ /* 0x000fc4000001160b */
[C---:B------:R-:W-:Y:S01]  /*05d0*/  LOP3.LUT R10, R0.reuse, 0xfffffff8, RZ, 0xc0, !PT ;  /* 0xfffffff8000a7812 */ /* 0x040fe200078ec0ff */
[----:B------:R-:W-:Y:S01]  /*05e0*/  IMAD.SHL.U32 R0, R0, 0x40, RZ ;  /* 0x0000004000007824 */ /* 0x000fe200078e00ff */
[----:B------:R-:W-:Y:S02]  /*05f0*/  LOP3.LUT R7, R7, 0x1c0, RZ, 0xc0, !PT ;  /* 0x000001c007077812 */ /* 0x000fe400078ec0ff */
[----:B------:R-:W-:Y:S01]  /*0600*/  LOP3.LUT R201, R8, R11, RZ, 0x3c, !PT ;  /* 0x0000000b08c97212 */ /* 0x000fe200078e3cff */
[----:B------:R-:W-:Y:S01]  /*0610*/  IMAD R8, R214, 0x800, R13 ;  /* 0x00000800d6087824 */ /* 0x000fe200078e020d */
[----:B------:R-:W-:Y:S01]  /*0620*/  LOP3.LUT R4, R4, 0x18, RZ, 0xc0, !PT ;  /* 0x0000001804047812 */ /* 0x000fe200078ec0ff */
[----:B------:R-:W-:Y:S01]  /*0630*/  IMAD.IADD R10, R15, 0x1, -R10 ;  /* 0x000000010f0a7824 */ /* 0x000fe200078e0a0a */
[----:B------:R-:W-:Y:S01]  /*0640*/  SHF.R.U32.HI R5, RZ, 0x3, R7 ;  /* 0x00000003ff057819 */ /* 0x000fe20000011607 */
[----:B------:R-:W-:Y:S01]  /*0650*/  IMAD.IADD R201, R8, 0x1, R201 ;  /* 0x0000000108c97824 */ /* 0x000fe200078e02c9 */
[----:B------:R-:W-:Y:S01]  /*0660*/  LOP3.LUT R211, R4, 0x20, R211, 0xf8, !PT ;  /* 0x0000002004d37812 */ /* 0x000fe200078ef8d3 */
[----:B------:R-:W-:Y:S01]  /*0670*/  IMAD.SHL.U32 R8, R214, 0x20, RZ ;  /* 0x00000020d6087824 */ /* 0x000fe200078e00ff */
[----:B------:R-:W-:Y:S01]  /*0680*/  LOP3.LUT R226, R5, R7, R4, 0x1e, !PT ;  /* 0x0000000705e27212 */ /* 0x000fe200078e1e04 */
[----:B------:R-:W-:Y:S01]  /*0690*/  IMAD.SHL.U32 R4, R10, 0x40, RZ ;  /* 0x000000400a047824 */ /* 0x000fe200078e00ff */
[----:B------:R-:W-:-:S02]  /*06a0*/  LOP3.LUT R0, R0, 0xfffffe00, RZ, 0xc0, !PT ;  /* 0xfffffe0000007812 */ /* 0x000fc400078ec0ff */
[----:B------:R-:W-:Y:S02]  /*06b0*/  LOP3.LUT R8, R7, 0x20, R8, 0xf8, !PT ;  /* 0x0000002007087812 */ /* 0x000fe400078ef808 */
[----:B------:R-:W-:Y:S01]  /*06c0*/  LOP3.LUT R4, R4, 0x1c0, RZ, 0xc0, !PT ;  /* 0x000001c004047812 */ /* 0x000fe200078ec0ff */
[----:B------:R-:W-:Y:S01]  /*06d0*/  IMAD R212, R215, 0x400, R0 ;  /* 0x00000400d7d47824 */ /* 0x000fe200078e0200 */
[----:B------:R-:W-:Y:S01]  /*06e0*/  LOP3.LUT R8, R8, R5, RZ, 0x3c, !PT ;  /* 0x0000000508087212 */ /* 0x000fe200078e3cff */
[----:B------:R-:W-:Y:S01]  /*06f0*/  IMAD R5, R3, 0x400, R6 ;  /* 0x0000040003057824 */ /* 0x000fe200078e0206 */
[----:B------:R-:W-:Y:S02]  /*0700*/  SHF.R.U32.HI R209, RZ, 0x3, R4 ;  /* 0x00000003ffd17819 */ /* 0x000fe40000011604 */
[----:B------:R-:W-:Y:S01]  /*0710*/  LOP3.LUT R6, R4, 0x8, R9, 0xf8, !PT ;  /* 0x0000000804067812 */ /* 0x000fe200078ef809 */
[----:B------:R-:W-:Y:S01]  /*0720*/  IMAD.IADD R225, R225, 0x1, R8 ;  /* 0x00000001e1e17824 */ /* 0x000fe200078e0208 */
[----:B------:R-:W-:Y:S01]  /*0730*/  LOP3.LUT R211, R209, R211, R4, 0x1e, !PT ;  /* 0x000000d3d1d37212 */ /* 0x000fe200078e1e04 */
[----:B------:R-:W-:Y:S01]  /*0740*/  IMAD R4, R3, 0x400, R0 ;  /* 0x0000040003047824 */ /* 0x000fe200078e0200 */
[----:B------:R-:W-:Y:S01]  /*0750*/  LOP3.LUT R209, R6, R209, RZ, 0x3c, !PT ;  /* 0x000000d106d17212 */ /* 0x000fe200078e3cff */
[----:B------:R-:W-:Y:S01]  /*0760*/  IMAD.MOV.U32 R3, RZ, RZ, 0x20 ;  /* 0x00000020ff037424 */ /* 0x000fe200078e00ff */
[----:B------:R-:W-:Y:S01]  /*0770*/  LOP3.LUT R211, R211, R0, RZ, 0xfc, !PT ;  /* 0x00000000d3d37212 */ /* 0x000fe200078efcff */
[----:B------:R-:W-:Y:S01]  /*0780*/  IMAD.IADD R226, R5, 0x1, R226 ;  /* 0x0000000105e27824 */ /* 0x000fe200078e02e2 */
[----:B------:R-:W-:Y:S01]  /*0790*/  LEA R225, R225, UR4, 0x1 ;  /* 0x00000004e1e17c11 */ /* 0x000fe2000f8e08ff */
[----:B------:R-:W-:Y:S01]  /*07a0*/  IMAD.IADD R212, R212, 0x1, R209 ;  /* 0x00000001d4d47824 */ /* 0x000fe200078e02d1 */
[----:B------:R-:W-:Y:S01]  /*07b0*/  LOP3.LUT R210, R13, R210, R11, 0xf6, !PT ;  /* 0x000000d20dd27212 */ /* 0x000fe200078ef60b */
[----:B------:R-:W-:Y:S01]  /*07c0*/  IMAD.IADD R209, R209, 0x1, R4 ;  /* 0x00000001d1d17824 */ /* 0x000fe200078e0204 */
[----:B------:R-:W-:Y:S01]  /*07d0*/  SHF.R.S32.HI R220, RZ, 0x2, R2 ;  /* 0x00000002ffdc7819 */ /* 0x000fe20000011402 */
[----:B------:R-:W-:Y:S01]  /*07e0*/  IMAD.MOV.U32 R0, RZ, RZ, 0x40 ;  /* 0x00000040ff007424 */ /* 0x000fe200078e00ff */
[----:B------:R-:W-:Y:S01]  /*07f0*/  SEL R2, R3, 0xffffffe0, !P4 ;  /* 0xffffffe003027807 */ /* 0x000fe20006000000 */
[----:B------:R-:W-:Y:S01]  /*0800*/  IMAD.MOV.U32 R4, RZ, RZ, -0x10 ;  /* 0xfffffff0ff047424 */ /* 0x000fe200078e00ff */
[----:B------:R-:W-:Y:S01]  /*0810*/  LEA R201, R201, UR4, 0x1 ;  /* 0x00000004c9c97c11 */ /* 0x000fe2000f8e08ff */
[C---:B------:R-:W-:Y:S01]  /*0820*/  VIADD R227, R225.reuse, 0x20 ;  /* 0x00000020e1e37836 */ /* 0x040fe20000000000 */
[----:B------:R-:W-:Y:S01]  /*0830*/  SEL R0, R0, 0xffffffc0, !P3 ;  /* 0xffffffc000007807 */ /* 0x000fe20005800000 */
[----:B------:R-:W-:Y:S01]  /*0840*/  @P1 VIADD R227, R225, 0xffffffe0 ;  /* 0xffffffe0e1e31836 */ /* 0x000fe20000000000 */
[----:B------:R-:W-:Y:S01]  /*0850*/  LEA R226, R226, UR6, 0x1 ;  /* 0x00000006e2e27c11 */ /* 0x000fe2000f8e08ff */
[--C-:B------:R-:W-:Y:S01]  /*0860*/  IMAD.IADD R200, R2, 0x1, R201.reuse ;  /* 0x0000000102c87824 */ /* 0x100fe200078e02c9 */
[----:B------:R-:W-:Y:S01]  /*0870*/  SEL R4, R4, 0x10, !P0 ;  /* 0x0000001004047807 */ /* 0x000fe20004000000 */
[----:B------:R-:W-:Y:S01]  /*0880*/  IMAD.IADD R3, R0, 0x1, R201 ;  /* 0x0000000100037824 */ /* 0x000fe200078e02c9 */
[----:B------:R-:W-:Y:S01]  /*0890*/  LEA R210, R210, UR4, 0x1 ;  /* 0x00000004d2d27c11 */ /* 0x000fe2000f8e08ff */
[----:B------:R-:W-:Y:S01]  /*08a0*/  VIADD R228, R226, 0x40 ;  /* 0x00000040e2e47836 */ /* 0x000fe20000000000 */
[C---:B------:R-:W-:Y:S01]  /*08b0*/  IADD3 R2, R0.reuse, R201, R2 ;  /* 0x000000c900027210 */ /* 0x040fe20007ffe002 */
[----:B------:R-:W-:Y:S01]  /*08c0*/  IMAD R220, R215, 0x10, R220 ;  /* 0x00000010d7dc7824 */ /* 0x000fe200078e02dc */
[----:B------:R-:W-:Y:S01]  /*08d0*/  LEA R209, R209, UR5, 0x1 ;  /* 0x00000005d1d17c11 */ /* 0x000fe2000f8e08ff */
[----:B------:R-:W-:-:S02]  /*08e0*/  IMAD.IADD R0, R0, 0x1, R210 ;  /* 0x0000000100007824 */ /* 0x000fc400078e02d2 */
[----:B------:R-:W-:Y:S02]  /*08f0*/  IMAD.IADD R229, R225, 0x1, R4 ;  /* 0x00000001e1e57824 */ /* 0x000fe400078e0204 */
[----:B------:R-:W-:Y:S02]  /*0900*/  @P2 VIADD R228, R226, 0xffffffc0 ;  /* 0xffffffc0e2e42836 */ /* 0x000fe40000000000 */
[----:B------:R-:W-:-:S07]  /*0910*/  IMAD.IADD R233, R4, 0x1, R227 ;  /* 0x0000000104e97824 */ /* 0x000fce00078e02e3 */
.L_x_874:
[----:B-1----:R-:W1:Y:S01]  /*0920*/  S2UR UR5, SR_CTAID.Y ;  /* 0x00000000000579c3 */ /* 0x002e620000002600 */
[----:B------:R-:W-:Y:S01]  /*0930*/  ULDC.64 UR8, c[0x0][0x308] ;  /* 0x0000c20000087ab9 */ /* 0x000fe20000000a00 */
[----:B------:R-:W-:Y:S01]  /*0940*/  ULDC.64 UR6, c[0x0][0x300] ;  /* 0x0000c00000067ab9 */ /* 0x000fe20000000a00 */
[----:B------:R-:W-:Y:S02]  /*0950*/  UISETP.NE.U32.AND UP3, UPT, UR8, URZ, UPT ;  /* 0x0000003f0800728c */ /* 0x000fe4000bf65070 */
[----:B------:R-:W-:Y:S02]  /*0960*/  UISETP.NE.U32.AND UP4, UPT, UR6, URZ, UPT ;  /* 0x0000003f0600728c */ /* 0x000fe4000bf85070 */
[----:B------:R-:W-:Y:S02]  /*0970*/  UISETP.NE.AND.EX UP3, UPT, UR9, URZ, UPT, UP3 ;  /* 0x0000003f0900728c */ /* 0x000fe4000bf65330 */
[----:B------:R-:W-:Y:S01]  /*0980*/  UISETP.NE.AND.EX UP4, UPT, UR7, URZ, UPT, UP4 ;  /* 0x0000003f0700728c */ /* 0x000fe2000bf85340 */
[----:B------:R-:W-:-:S03]  /*0990*/  ULDC.64 UR16, c[0x0][0x2f0] ;  /* 0x0000bc0000107ab9 */ /* 0x000fc60000000a00 */
[----:B------:R-:W-:Y:S02]  /*09a0*/  PLOP3.LUT P0, PT, PT, PT, UP3, 0x80, 0x0 ;  /* 0x000000000000781c */ /* 0x000fe40003f0f038 */
[----:B------:R-:W-:Y:S01]  /*09b0*/  PLOP3.LUT P1, PT, PT, PT, UP4, 0x80, 0x0 ;  /* 0x000000000000781c */ /* 0x000fe20003f2f048 */
[----:B-1----:R-:W-:Y:S02]  /*09c0*/  USHF.R.S32.HI UR52, URZ, 0x1f, UR5 ;  /* 0x0000001f3f347899 */ /* 0x002fe40008011405 */
[----:B------:R-:W-:Y:S02]  /*09d0*/  USHF.L.U32 UR19, UR5, 0x2, URZ ;  /* 0x0000000205137899 */ /* 0x000fe4000800063f */
[----:B------:R-:W-:Y:S02]  /*09e0*/  USHF.L.U64.HI UR5, UR5, 0x2, UR52 ;  /* 0x0000000205057899 */ /* 0x000fe40008010234 */
[----:B------:R-:W-:Y:S02]  /*09f0*/  @UP3 UIADD3 UR8, UP0, UR19, UR8, URZ ;  /* 0x0000000813083290 */ /* 0x000fe4000ff1e03f */
[----:B------:R-:W-:-:S02]  /*0a00*/  @UP4 UIADD3 UR12, UP1, UR19, UR6, URZ ;  /* 0x00000006130c4290 */ /* 0x000fc4000ff3e03f */
[----:B------:R-:W-:Y:S02]  /*0a10*/  UIADD3 UR18, UP2, UR19, UR16, URZ ;  /* 0x0000001013127290 */ /* 0x000fe4000ff5e03f */
[----:B------:R-:W-:Y:S01]  /*0a20*/  @UP3 UIADD3.X UR9, UR5, UR9, URZ, UP0, !UPT ;  /* 0x0000000905093290 */ /* 0x000fe200087fe43f */
[----:B---3--:R-:W-:Y:S01]  /*0a30*/  IMAD.U32 R14, RZ, RZ, UR8 ;  /* 0x00000008ff0e7e24 */ /* 0x008fe2000f8e00ff */
[----:B------:R-:W-:Y:S01]  /*0a40*/  @UP4 UIADD3.X UR13, UR5, UR7, URZ, UP1, !UPT ;  /* 0x00000007050d4290 */ /* 0x000fe20008ffe43f */
[----:B--2---:R-:W-:Y:S01]  /*0a50*/  IMAD.U32 R8, RZ, RZ, UR12 ;  /* 0x0000000cff087e24 */ /* 0x004fe2000f8e00ff */
[----:B------:R-:W-:Y:S01]  /*0a60*/  UISETP.NE.U32.AND UP0, UPT, UR16, URZ, UPT ;  /* 0x0000003f1000728c */ /* 0x000fe2000bf05070 */
[----:B------:R-:W-:Y:S02]  /*0a70*/  ULDC.64 UR6, c[0x0][0x2f8] ;  /* 0x0000be0000067ab9 */ /* 0x000fe40000000a00 */
[----:B------:R-:W-:Y:S01]  /*0a80*/  ULDC.U8 UR16, c[0x0][0x3c2] ;  /* 0x0000f08000107ab9 */ /* 0x000fe20000000000 */
[----:B------:R-:W-:Y:S01]  /*0a90*/  UIADD3.X UR15, UR5, UR17, URZ, UP2, !UPT ;  /* 0x00000011050f7290 */ /* 0x000fe200097fe43f */
[----:B------:R-:W-:Y:S01]  /*0aa0*/  IMAD.U32 R15, RZ, RZ, UR9 ;  /* 0x00000009ff0f7e24 */ /* 0x000fe2000f8e00ff */
[----:B------:R-:W-:Y:S01]  /*0ab0*/  UISETP.NE.AND UP2, UPT, UR16, URZ, UPT ;  /* 0x0000003f1000728c */ /* 0x000fe2000bf45270 */
[----:B------:R-:W-:Y:S01]  /*0ac0*/  IMAD.U32 R9, RZ, RZ, UR13 ;  /* 0x0000000dff097e24 */ /* 0x000fe2000f8e00ff */
[----:B------:R-:W-:-:S02]  /*0ad0*/  UISETP.EQ.U32.AND UP4, UPT, UR6, URZ, UPT ;  /* 0x0000003f0600728c */ /* 0x000fc4000bf82070 */
[----:B------:R-:W-:Y:S01]  /*0ae0*/  UIADD3 UR8, UP1, UR19, UR6, URZ ;  /* 0x0000000613087290 */ /* 0x000fe2000ff3e03f */
[----:B----4-:R-:W2:Y:S01]  /*0af0*/  @P0 LDG.E R7, desc[UR10][R14.64] ;  /* 0x0000000a0e070981 */ /* 0x010ea2000c1e1900 */
[----:B------:R-:W-:Y:S02]  /*0b00*/  UISETP.EQ.OR.EX UP4, UPT, UR7, URZ, !UP2, UP4 ;  /* 0x0000003f0700728c */ /* 0x000fe4000d782740 */
[----:B------:R-:W-:Y:S01]  /*0b10*/  UIADD3.X UR5, UR5, UR7, URZ, UP1, !UPT ;  /* 0x0000000705057290 */ /* 0x000fe20008ffe43f */
[----:B------:R-:W3:Y:S01]  /*0b20*/  @P1 LDG.E R8, desc[UR10][R8.64] ;  /* 0x0000000a08081981 */ /* 0x000ee2000c1e1900 */
[----:B------:R-:W-:Y:S02]  /*0b30*/  UISETP.NE.AND.EX UP0, UPT, UR17, URZ, UPT, UP0 ;  /* 0x0000003f1100728c */ /* 0x000fe4000bf05300 */
[----:B------:R-:W-:Y:S01]  /*0b40*/  PLOP3.LUT P2, PT, PT, PT, UP4, 0x80, 0x0 ;  /* 0x000000000000781c */ /* 0x000fe20003f4f048 */
[----:B------:R-:W-:Y:S01]  /*0b50*/  IMAD.U32 R10, RZ, RZ, UR8 ;  /* 0x00000008ff0a7e24 */ /* 0x000fe2000f8e00ff */
[----:B------:R-:W-:Y:S01]  /*0b60*/  UMOV UR20, URZ ;  /* 0x0000003f00147c82 */ /* 0x000fe20008000000 */
[----:B------:R-:W-:Y:S01]  /*0b70*/  IMAD.U32 R11, RZ, RZ, UR5 ;  /* 0x00000005ff0b7e24 */ /* 0x000fe2000f8e00ff */
[----:B------:R-:W-:Y:S01]  /*0b80*/  PLOP3.LUT P3, PT, PT, PT, UP0, 0x80, 0x0 ;  /* 0x000000000000781c */ /* 0x000fe20003f6f008 */
[----:B------:R-:W-:Y:S01]  /*0b90*/  IMAD.U32 R12, RZ, RZ, UR18 ;  /* 0x00000012ff0c7e24 */ /* 0x000fe2000f8e00ff */
[----:B------:R-:W-:-:S07]  /*0ba0*/  @!UP3 ULDC.64 UR8, c[0x0][0x318] ;  /* 0x0000c6000008bab9 */ /* 0x000fce0000000a00 */
[----:B------:R-:W4:Y:S01]  /*0bb0*/  @!P2 LDG.E R5, desc[UR10][R10.64] ;  /* 0x0000000a0a05a981 */ /* 0x000f22000c1e1900 */
[----:B------:R-:W-:-:S05]  /*0bc0*/  IMAD.U32 R13, RZ, RZ, UR15 ;  /* 0x0000000fff0d7e24 */ /* 0x000fca000f8e00ff */
[----:B-----5:R-:W5:Y:S04]  /*0bd0*/  @P3 LDG.E R6, desc[UR10][R12.64] ;  /* 0x0000000a0c063981 */ /* 0x020f68000c1e1900 */
[----:B------:R-:W5:Y:S01]  /*0be0*/  @P3 LDG.E R4, desc[UR10][R12.64+0x4] ;  /* 0x0000040a0c043981 */ /* 0x000f62000c1e1900 */
[----:B------:R-:W-:-:S04]  /*0bf0*/  @!UP3 UISETP.NE.U32.AND UP1, UPT, UR8, URZ, UPT ;  /* 0x0000003f0800b28c */ /* 0x000fc8000bf25070 */
[----:B------:R-:W-:Y:S01]  /*0c00*/  @!UP3 UISETP.NE.AND.EX UP1, UPT, UR9, URZ, UPT, UP1 ;  /* 0x0000003f0900b28c */ /* 0x000fe2000bf25310 */
[----:B------:R-:W-:Y:S01]  /*0c10*/  UMOV UR5, 0xffffffff ;  /* 0xffffffff00057882 */ /* 0x000fe20000000000 */
[----:B------:R-:W-:Y:S01]  /*0c20*/  USHF.L.U32 UR30, UR14, 0x6, URZ ;  /* 0x000000060e1e7899 */ /* 0x000fe2000800063f */
[----:B--2---:R-:W-:Y:S02]  /*0c30*/  @P0 R2UR UR12, R7 ;  /* 0x00000000070c02ca */ /* 0x004fe400000e0000 */
[----:B------:R-:W-:Y:S01]  /*0c40*/  ISETP.NE.U32.AND P0, PT, RZ, UR6, PT ;  /* 0x00000006ff007c0c */ /* 0x000fe2000bf05070 */
[----:B------:R-:W-:-:S03]  /*0c50*/  @!UP3 ULDC UR6, c[0x0][0x2cc] ;  /* 0x0000b3000006bab9 */ /* 0x000fc60000000800 */
[----:B------:R-:W-:Y:S01]  /*0c60*/  ISETP.NE.AND.EX P0, PT, RZ, UR7, PT, P0 ;  /* 0x00000007ff007c0c */ /* 0x000fe2000bf05300 */
[----:B------:R-:W-:Y:S01]  /*0c70*/  UMOV UR7, 0xffffffff ;  /* 0xffffffff00077882 */ /* 0x000fe20000000000 */
[----:B---3--:R-:W-:Y:S02]  /*0c80*/  @P1 R2UR UR20, R8 ;  /* 0x00000000081412ca */ /* 0x008fe400000e0000 */
[----:B----4-:R-:W-:Y:S01]  /*0c90*/  @!P2 R2UR UR7, R5 ;  /* 0x000000000507a2ca */ /* 0x010fe200000e0000 */
[----:B------:R-:W-:-:S10]  /*0ca0*/  @!UP3 USEL UR8, UR6, URZ, UP1 ;  /* 0x0000003f0608b287 */ /* 0x000fd40008800000 */
[----:B------:R-:W-:Y:S01]  /*0cb0*/  IMAD.U32 R240, RZ, RZ, UR20 ;  /* 0x00000014fff07e24 */ /* 0x000fe2000f8e00ff */
[----:B------:R-:W-:Y:S01]  /*0cc0*/  @UP3 UIADD3 UR6, UR12, -UR20, URZ ;  /* 0x800000140c063290 */ /* 0x000fe2000fffe03f */
[----:B-----5:R-:W-:Y:S02]  /*0cd0*/  @P3 R2UR UR5, R6 ;  /* 0x00000000060532ca */ /* 0x020fe400000e0000 */
[----:B------:R-:W-:Y:S01]  /*0ce0*/  @P3 R2UR UR13, R4 ;  /* 0x00000000040d32ca */ /* 0x000fe200000e0000 */
[----:B------:R-:W-:Y:S01]  /*0cf0*/  IMAD.U32 R241, RZ, RZ, UR7 ;  /* 0x00000007fff17e24 */ /* 0x000fe2000f8e00ff */
[----:B------:R-:W-:Y:S01]  /*0d00*/  ULDC UR7, c[0x0][0x2c8] ;  /* 0x0000b20000077ab9 */ /* 0x000fe20000000800 */
[----:B------:R-:W-:-:S12]  /*0d10*/  @!P0 BRA `(.L_x_826) ;  /* 0x00000000001c8947 */ /* 0x000fd80003800000 */
[----:B------:R-:W-:Y:S02]  /*0d20*/  PLOP3.LUT P0, PT, PT, PT, UP2, 0x80, 0x0 ;  /* 0x000000000000781c */ /* 0x000fe40003f0f028 */
[----:B------:R-:W-:-:S11]  /*0d30*/  R2UR UR9, R241 ;  /* 0x00000000f10972ca */ /* 0x000fd600000e0000 */
[----:B------:R-:W2:Y:S04]  /*0d40*/  @P0 LDG.E R4, desc[UR10][R10.64+0x4] ;  /* 0x0000040a0a040981 */ /* 0x000ea8000c1e1900 */
[----:B------:R-:W3:Y:S01]  /*0d50*/  @!P0 LDG.E R5, desc[UR10][R10.64] ;  /* 0x0000000a0a058981 */ /* 0x000ee2000c1e1900 */
[----:B--2---:R-:W-:-:S13]  /*0d60*/  @P0 R2UR UR7, R4 ;  /* 0x00000000040702ca */ /* 0x004fda00000e0000 */
[----:B------:R-:W-:-:S07]  /*0d70*/  @UP2 UIADD3 UR7, UR7, -UR9, URZ ;  /* 0x8000000907072290 */ /* 0x000fce000fffe03f */
[----:B---3--:R-:W-:-:S15]  /*0d80*/  @!P0 R2UR UR7, R5 ;  /* 0x00000000050782ca */ /* 0x008fde00000e0000 */
.L_x_826:
[----:B------:R-:W-:Y:S01]  /*0d90*/  R2UR UR9, R240 ;  /* 0x00000000f00972ca */ /* 0x000fe200000e0000 */
[----:B------:R-:W-:-:S07]  /*0da0*/  @UP0 UIADD3 UR13, UR13, -UR5, URZ ;  /* 0x800000050d0d0290 */ /* 0x000fce000fffe03f */
[----:B------:R-:W-:-:S05]  /*0db0*/  @!UP0 ULDC UR13, c[0x0][0x2c4] ;  /* 0x0000b100000d8ab9 */ /* 0x000fca0000000800 */
[----:B------:R-:W-:-:S04]  /*0dc0*/  @!UP3 UIADD3 UR6, UR8, UR7, -UR9 ;  /* 0x000000070806b290 */ /* 0x000fc8000fffe809 */
[----:B------:R-:W-:-:S06]  /*0dd0*/  UISETP.GT.AND UP1, UPT, UR6, UR30, UPT ;  /* 0x0000001e0600728c */ /* 0x000fcc000bf24270 */
[----:B------:R-:W-:-:S13]  /*0de0*/  PLOP3.LUT P0, PT, PT, PT, UP1, 0x80, 0x0 ;  /* 0x000000000000781c */ /* 0x000fda0003f0f018 */
[----:B------:R-:W-:Y:S05]  /*0df0*/  @!P0 BRA `(.L_x_827) ;  /* 0x0000007c00048947 */ /* 0x000fea0003800000 */
[----:B------:R-:W1:Y:S01]  /*0e00*/  LDC R4, c[0x0][0x278] ;  /* 0x00009e00ff047b82 */ /* 0x000e620000000800 */
[----:B------:R-:W-:Y:S01]  /*0e10*/  R2UR UR26, R241 ;  /* 0x00000000f11a72ca */ /* 0x000fe200000e0000 */
[----:B------:R-:W-:Y:S01]  /*0e20*/  UISETP.NE.AND UP2, UPT, UR5, -0x1, UPT ;  /* 0xffffffff0500788c */ /* 0x000fe2000bf45270 */
[----:B------:R-:W-:Y:S01]  /*0e30*/  R2UR UR25, R240 ;  /* 0x00000000f01972ca */ /* 0x000fe200000e0000 */
[----:B------:R-:W-:Y:S01]  /*0e40*/  ULDC.64 UR8, c[0x0][0x228] ;  /* 0x00008a0000087ab9 */ /* 0x000fe20000000a00 */
[----:B------:R-:W-:Y:S01]  /*0e50*/  ULDC.64 UR16, c[0x0][0x488] ;  /* 0x0001220000107ab9 */ /* 0x000fe20000000a00 */
[----:B------:R-:W-:Y:S01]  /*0e60*/  ULDC UR12, c[0x0][0x394] ;  /* 0x0000e500000c7ab9 */ /* 0x000fe20000000800 */
[----:B------:R-:W-:Y:S01]  /*0e70*/  ULDC UR53, c[0x0][0x2d4] ;  /* 0x0000b50000357ab9 */ /* 0x000fe20000000800 */
[----:B------:R-:W2:Y:S01]  /*0e80*/  S2UR UR47, SR_CTAID.Y ;  /* 0x00000000002f79c3 */ /* 0x000ea20000002600 */
[----:B------:R-:W-:Y:S01]  /*0e90*/  ULDC.64 UR28, c[0x0][0x240] ;  /* 0x00009000001c7ab9 */ /* 0x000fe20000000a00 */
[----:B------:R-:W-:Y:S01]  /*0ea0*/  ULDC UR55, c[0x0][0x2dc] ;  /* 0x0000b70000377ab9 */ /* 0x000fe20000000800 */
[----:B------:R-:W-:Y:S01]  /*0eb0*/  ULDC UR54, c[0x0][0x270] ;  /* 0x00009c0000367ab9 */ /* 0x000fe20000000800 */
[----:B------:R-:W-:Y:S01]  /*0ec0*/  ULDC.U8 UR43, c[0x0][0x3d8] ;  /* 0x0000f600002b7ab9 */ /* 0x000fe20000000000 */
[----:B------:R-:W-:-:S02]  /*0ed0*/  UIMAD.WIDE.U32 UR18, UR5, UR28, URZ ;  /* 0x0000001c051272a5 */ /* 0x000fc4000f8e003f */
[----:B------:R-:W-:Y:S01]  /*0ee0*/  UISETP.NE.AND UP1, UPT, UR26, -0x1, UPT ;  /* 0xffffffff1a00788c */ /* 0x000fe2000bf25270 */
[----:B------:R-:W3:Y:S01]  /*0ef0*/  S2UR UR7, SR_CTAID.X ;  /* 0x00000000000779c3 */ /* 0x000ee20000002500 */
[----:B------:R-:W-:Y:S01]  /*0f00*/  UISETP.NE.AND UP3, UPT, UR43, URZ, UPT ;  /* 0x0000003f2b00728c */ /* 0x000fe2000bf65270 */
[----:B------:R-:W-:Y:S01]  /*0f10*/  ULDC UR42, c[0x0][0x2c4] ;  /* 0x0000b100002a7ab9 */ /* 0x000fe20000000800 */
[----:B------:R-:W-:Y:S01]  /*0f20*/  USHF.R.S32.HI UR34, URZ, 0x1f, UR30 ;  /* 0x0000001f3f227899 */ /* 0x000fe2000801141e */
[----:B-1----:R-:W-:-:S04]  /*0f30*/  IABS R7, R4 ;  /* 0x0000000400077213 */ /* 0x002fc80000000000 */
[----:B------:R-:W-:Y:S01]  /*0f40*/  S2UR UR46, SR_CTAID.Z ;  /* 0x00000000002e79c3 */ /* 0x000fe20000002700 */
[----:B------:R-:W-:Y:S01]  /*0f50*/  ISETP.NE.AND P3, PT, R4, RZ, PT ;  /* 0x000000ff0400720c */ /* 0x000fe20003f65270 */
[----:B------:R-:W1:Y:S01]  /*0f60*/  I2F.RP R8, R7 ;  /* 0x0000000700087306 */ /* 0x000e620000209400 */
[----:B--2---:R-:W-:-:S05]  /*0f70*/  UIMAD.WIDE.U32 UR20, UR47, UR8, URZ ;  /* 0x000000082f1472a5 */ /* 0x004fca000f8e003f */
[----:B------:R-:W2:Y:S01]  /*0f80*/  S2UR UR15, SR_CTAID.Y ;  /* 0x00000000000f79c3 */ /* 0x000ea20000002600 */
[----:B------:R-:W-:Y:S02]  /*0f90*/  UIMAD UR8, UR52, UR8, URZ ;  /* 0x00000008340872a4 */ /* 0x000fe4000f8e023f */
[----:B------:R-:W-:Y:S02]  /*0fa0*/  USEL UR51, UR20, UR18, !UP2 ;  /* 0x0000001214337287 */ /* 0x000fe4000d000000 */
[----:B------:R-:W-:Y:S02]  /*0fb0*/  UIMAD UR22, UR47, UR9, UR8 ;  /* 0x000000092f1672a4 */ /* 0x000fe4000f8e0208 */
[----:B---3--:R-:W-:Y:S01]  /*0fc0*/  UIMAD.WIDE.U32 UR32, UR7, UR16, URZ ;  /* 0x00000010072072a5 */ /* 0x008fe2000f8e003f */
[----:B------:R-:W-:Y:S01]  /*0fd0*/  @!UP2 ULDC.64 UR8, c[0x0][0x418] ;  /* 0x000106000008aab9 */ /* 0x000fe20000000a00 */
[----:B-1----:R-:W1:Y:S02]  /*0fe0*/  MUFU.RCP R8, R8 ;  /* 0x0000000800087308 */ /* 0x002e640000001000 */
[----:B------:R-:W-:-:S02]  /*0ff0*/  UIMAD UR48, UR7, UR17, UR33 ;  /* 0x00000011073072a4 */ /* 0x000fc4000f8e0221 */
[----:B------:R-:W-:Y:S02]  /*1000*/  @!UP2 UIMAD UR7, UR52, UR8, URZ ;  /* 0x000000083407a2a4 */ /* 0x000fe4000f8e023f */
[----:B------:R-:W-:Y:S02]  /*1010*/  @!UP2 UIMAD.WIDE.U32 UR38, UR47, UR8, URZ ;  /* 0x000000082f26a2a5 */ /* 0x000fe4000f8e003f */
[----:B------:R-:W-:Y:S02]  /*1020*/  @!UP2 UIMAD UR24, UR47, UR9, UR7 ;  /* 0x000000092f18a2a4 */ /* 0x000fe4000f8e0207 */
[----:B------:R-:W-:Y:S02]  /*1030*/  UIADD3 UR7, UR13, 0x3f, URZ ;  /* 0x0000003f0d077890 */ /* 0x000fe4000fffe03f */
[----:B------:R-:W-:Y:S02]  /*1040*/  UIADD3 UR8, UR13, 0x40, UR30 ;  /* 0x000000400d087890 */ /* 0x000fe4000fffe01e */
[----:B------:R-:W-:-:S02]  /*1050*/  USHF.R.S32.HI UR9, URZ, 0x1f, UR7 ;  /* 0x0000001f3f097899 */ /* 0x000fc40008011407 */
[----:B------:R-:W-:Y:S01]  /*1060*/  UIADD3 UR8, UR8, UR12, -UR6 ;  /* 0x0000000c08087290 */ /* 0x000fe2000fffe806 */
[----:B-1----:R-:W-:Y:S01]  /*1070*/  VIADD R8, R8, 0xffffffe ;  /* 0x0ffffffe08087836 */ /* 0x002fe20000000000 */
[----:B------:R-:W-:Y:S02]  /*1080*/  @UP1 UIADD3 UR12, UR25, UR26, URZ ;  /* 0x0000001a190c1290 */ /* 0x000fe4000fffe03f */
[----:B------:R-:W-:Y:S01]  /*1090*/  @UP1 UIADD3 UR25, UR25, UR26, URZ ;  /* 0x0000001a19191290 */ /* 0x000fe2000fffe03f */
[----:B------:R-:W1:Y:S01]  /*10a0*/  F2I.FTZ.U32.TRUNC.NTZ R9, R8 ;  /* 0x0000000800097305 */ /* 0x000e62000021f000 */
[----:B------:R-:W-:Y:S01]  /*10b0*/  ULEA.HI UR31, UR9, UR7, URZ, 0x6 ;  /* 0x00000007091f7291 */ /* 0x000fe2000f8f303f */
[----:B------:R-:W-:Y:S01]  /*10c0*/  @UP1 ULDC.64 UR26, c[0x0][0x248] ;  /* 0x00009200001a1ab9 */ /* 0x000fe20000000a00 */
[----:B------:R-:W-:Y:S02]  /*10d0*/  UIADD3 UR7, UR8, 0x3f, URZ ;  /* 0x0000003f08077890 */ /* 0x000fe4000fffe03f */
[----:B------:R-:W-:-:S02]  /*10e0*/  @UP1 UIMAD.WIDE.U32 UR8, UR12, UR26, URZ ;  /* 0x0000001a0c0812a5 */ /* 0x000fc4000f8e003f */
[----:B------:R-:W-:Y:S01]  /*10f0*/  @UP1 UIMAD UR12, UR12, UR27, URZ ;  /* 0x0000001b0c0c12a4 */ /* 0x000fe2000f8e023f */
[----:B------:R-:W-:Y:S01]  /*1100*/  @UP2 ULDC.64 UR16, c[0x0][0x420] ;  /* 0x0001080000102ab9 */ /* 0x000fe20000000a00 */
[----:B------:R-:W-:Y:S02]  /*1110*/  USHF.R.S32.HI UR33, URZ, 0x1f, UR53 ;  /* 0x0000001f3f217899 */ /* 0x000fe40008011435 */
[----:B------:R-:W-:Y:S01]  /*1120*/  @UP1 UIADD3 UR36, UR9, UR12, URZ ;  /* 0x0000000c09241290 */ /* 0x000fe2000fffe03f */
[----:B-1----:R-:W-:Y:S01]  /*1130*/  IMAD.MOV R5, RZ, RZ, -R9 ;  /* 0x000000ffff057224 */ /* 0x002fe200078e0a09 */
[----:B------:R-:W-:Y:S01]  /*1140*/  USHF.R.S32.HI UR12, URZ, 0x1f, UR7 ;  /* 0x0000001f3f0c7899 */ /* 0x000fe20008011407 */
[----:B------:R-:W-:Y:S01]  /*1150*/  IMAD.MOV.U32 R8, RZ, RZ, RZ ;  /* 0x000000ffff087224 */ /* 0x000fe200078e00ff */
[----:B--2---:R-:W-:Y:S01]  /*1160*/  USHF.L.U32 UR15, UR15, 0x7, URZ ;  /* 0x000000070f0f7899 */ /* 0x004fe2000800063f */
[----:B------:R-:W-:Y:S01]  /*1170*/  IMAD R6, R5, R7, RZ ;  /* 0x0000000705067224 */ /* 0x000fe200078e02ff */
[----:B------:R-:W-:Y:S01]  /*1180*/  IABS R5, UR46 ;  /* 0x0000002e00057c13 */ /* 0x000fe20008000000 */
[----:B------:R-:W-:-:S02]  /*1190*/  @UP2 UIMAD.WIDE.U32 UR40, UR5, UR16, URZ ;  /* 0x00000010052822a5 */ /* 0x000fc4000f8e003f */
[----:B------:R-:W-:Y:S01]  /*11a0*/  IMAD.HI.U32 R6, R9, R6, R8 ;  /* 0x0000000609067227 */ /* 0x000fe200078e0008 */
[----:B------:R-:W-:Y:S02]  /*11b0*/  UIADD3 UR49, UR21, UR22, URZ ;  /* 0x0000001615317290 */ /* 0x000fe4000fffe03f */
[----:B------:R-:W-:Y:S01]  /*11c0*/  ULEA.HI UR22, UR12, UR7, URZ, 0x6 ;  /* 0x000000070c167291 */ /* 0x000fe2000f8f303f */
[----:B------:R-:W-:Y:S02]  /*11d0*/  ULDC.U8 UR16, c[0x0][0x480] ;  /* 0x0001200000107ab9 */ /* 0x000fe40000000000 */
[----:B------:R-:W-:Y:S01]  /*11e0*/  IMAD.HI.U32 R15, R6, R5, RZ ;  /* 0x00000005060f7227 */ /* 0x000fe200078e00ff */
[----:B------:R-:W-:Y:S02]  /*11f0*/  UIMAD UR7, UR33, UR47, URZ ;  /* 0x0000002f210772a4 */ /* 0x000fe4000f8e023f */
[----:B------:R-:W-:Y:S01]  /*1200*/  USEL UR37, UR15, URZ, UP0 ;  /* 0x0000003f0f257287 */ /* 0x000fe20008000000 */
[----:B------:R-:W-:Y:S01]  /*1210*/  IMAD.MOV R6, RZ, RZ, -R15 ;  /* 0x000000ffff067224 */ /* 0x000fe200078e0a0f */
[----:B------:R-:W-:-:S02]  /*1220*/  @UP2 UIMAD UR45, UR5, UR17, UR41 ;  /* 0x00000011052d22a4 */ /* 0x000fc4000f8e0229 */
[----:B------:R-:W-:Y:S01]  /*1230*/  UIMAD UR15, UR5, UR29, URZ ;  /* 0x0000001d050f72a4 */ /* 0x000fe2000f8e023f */
[C---:B------:R-:W-:Y:S01]  /*1240*/  IMAD R6, R7.reuse, R6, R5 ;  /* 0x0000000607067224 */ /* 0x040fe200078e0205 */
[----:B------:R-:W-:Y:S01]  /*1250*/  @UP1 UMOV UR35, UR8 ;  /* 0x0000000800231c82 */ /* 0x000fe20008000000 */
[----:B------:R-:W-:Y:S01]  /*1260*/  UISETP.NE.AND UP4, UPT, UR16, URZ, UPT ;  /* 0x0000003f1000728c */ /* 0x000fe2000bf85270 */
[----:B------:R-:W-:Y:S01]  /*1270*/  LOP3.LUT R5, R4, UR46, RZ, 0x3c, !PT ;  /* 0x0000002e04057c12 */ /* 0x000fe2000f8e3cff */
[----:B------:R-:W-:Y:S01]  /*1280*/  UIMAD.WIDE UR8, UR55, UR54, URZ ;  /* 0x00000036370872a5 */ /* 0x000fe2000f8e023f */
[----:B------:R-:W-:Y:S01]  /*1290*/  ISETP.GT.U32.AND P1, PT, R7, R6, PT ;  /* 0x000000060700720c */ /* 0x000fe20003f24070 */
[----:B------:R-:W-:Y:S01]  /*12a0*/  UIMAD.WIDE.U32 UR16, UR47, UR53, URZ ;  /* 0x000000352f1072a5 */ /* 0x000fe2000f8e003f */
[----:B------:R-:W-:Y:S01]  /*12b0*/  ISETP.GE.AND P2, PT, R5, RZ, PT ;  /* 0x000000ff0500720c */ /* 0x000fe20003f46270 */
[----:B------:R-:W-:Y:S02]  /*12c0*/  UIMAD UR7, UR52, UR53, UR7 ;  /* 0x00000035340772a4 */ /* 0x000fe4000f8e0207 */
[----:B------:R-:W-:-:S02]  /*12d0*/  @UP2 UIADD3 UR49, UR19, UR15, URZ ;  /* 0x0000000f13312290 */ /* 0x000fc4000fffe03f */
[----:B------:R-:W-:Y:S02]  /*12e0*/  UIMAD.WIDE.U32 UR18, UR8, UR16, URZ ;  /* 0x00000010081272a5 */ /* 0x000fe4000f8e003f */
[----:B------:R-:W-:Y:S02]  /*12f0*/  UIMAD UR21, UR9, UR16, URZ ;  /* 0x00000010091572a4 */ /* 0x000fe4000f8e023f */
[----:B------:R-:W-:Y:S02]  /*1300*/  USHF.L.U64.HI UR23, UR47, 0x7, UR52 ;  /* 0x000000072f177899 */ /* 0x000fe40008010234 */
[----:B------:R-:W-:Y:S01]  /*1310*/  UIADD3 UR16, UR17, UR7, URZ ;  /* 0x0000000711107290 */ /* 0x000fe2000fffe03f */
[----:B------:R-:W-:Y:S01]  /*1320*/  @!P1 IMAD.IADD R6, R6, 0x1, -R7 ;  /* 0x0000000106069824 */ /* 0x000fe200078e0a07 */
[----:B------:R-:W-:Y:S01]  /*1330*/  USHF.R.S32.HI UR12, URZ, 0x6, UR31 ;  /* 0x000000063f0c7899 */ /* 0x000fe2000801141f */
[----:B------:R-:W-:Y:S01]  /*1340*/  @!P1 VIADD R15, R15, 0x1 ;  /* 0x000000010f0f9836 */ /* 0x000fe20000000000 */
[----:B------:R-:W-:Y:S01]  /*1350*/  USHF.R.S32.HI UR7, URZ, 0x6, UR22 ;  /* 0x000000063f077899 */ /* 0x000fe20008011416 */
[----:B------:R-:W-:Y:S01]  /*1360*/  PLOP3.LUT P1, PT, PT, PT, UP1, 0x80, 0x0 ;  /* 0x000000000000781c */ /* 0x000fe20003f2f018 */
[----:B------:R-:W-:Y:S01]  /*1370*/  USEL UR23, UR23, URZ, UP0 ;  /* 0x0000003f17177287 */ /* 0x000fe20008000000 */
[----:B------:R-:W-:Y:S01]  /*1380*/  ISETP.GE.U32.AND P0, PT, R6, R7, PT ;  /* 0x000000070600720c */ /* 0x000fe20003f06070 */
[----:B------:R-:W-:-:S02]  /*1390*/  UISETP.LT.AND UP0, UPT, UR12, UR7, UPT ;  /* 0x000000070c00728c */ /* 0x000fc4000bf01270 */
[----:B------:R-:W-:Y:S02]  /*13a0*/  @UP3 UIMAD UR20, UR47, UR42, URZ ;  /* 0x0000002a2f1432a4 */ /* 0x000fe4000f8e023f */
[----:B------:R-:W-:Y:S02]  /*13b0*/  USEL UR33, UR12, UR7, UP0 ;  /* 0x000000070c217287 */ /* 0x000fe40008000000 */
[----:B------:R-:W-:Y:S01]  /*13c0*/  @UP3 USEL UR17, UR20, UR5, !UP2 ;  /* 0x0000000514113287 */ /* 0x000fe2000d000000 */
[----:B------:R-:W-:Y:S01]  /*13d0*/  @UP3 ULDC UR15, c[0x0][0x2e4] ;  /* 0x0000b900000f3ab9 */ /* 0x000fe20000000800 */
[----:B------:R-:W-:Y:S02]  /*13e0*/  @!UP3 UIMAD UR20, UR47, UR54, UR46 ;  /* 0x000000362f14b2a4 */ /* 0x000fe4000f8e022e */
[----:B------:R-:W-:Y:S02]  /*13f0*/  @!UP2 UIADD3 UR45, UR39, UR24, URZ ;  /* 0x00000018272da290 */ /* 0x000fe4000fffe03f */
[----:B------:R-:W-:Y:S01]  /*1400*/  @P0 VIADD R15, R15, 0x1 ;  /* 0x000000010f0f0836 */ /* 0x000fe20000000000 */
[----:B------:R-:W-:Y:S01]  /*1410*/  ULEA UR12, UR33, 0xffffffc0, 0x6 ;  /* 0xffffffc0210c7891 */ /* 0x000fe2000f8e303f */
[----:B------:R-:W-:Y:S01]  /*1420*/  PLOP3.LUT P0, PT, PT, PT, UP3, 0x80, 0x0 ;  /* 0x000000000000781c */ /* 0x000fe20003f0f038 */
[----:B------:R-:W-:Y:S01]  /*1430*/  @UP3 UIMAD UR24, UR46, UR15, UR17 ;  /* 0x0000000f2e1832a4 */ /* 0x000fe2000f8e0211 */
[----:B------:R-:W-:Y:S01]  /*1440*/  @!P2 IMAD.MOV R15, RZ, RZ, -R15 ;  /* 0x000000ffff0fa224 */ /* 0x000fe200078e0a0f */
[----:B------:R-:W-:Y:S01]  /*1450*/  UIMAD UR15, UR8, UR16, UR21 ;  /* 0x00000010080f72a4 */ /* 0x000fe2000f8e0215 */
[----:B------:R-:W-:Y:S01]  /*1460*/  @!P3 LOP3.LUT R15, RZ, R4, RZ, 0x33, !PT ;  /* 0x00000004ff0fb212 */ /* 0x000fe200078e33ff */
[----:B------:R-:W-:-:S02]  /*1470*/  UIMAD.WIDE.U32 UR16, UR8, UR5, URZ ;  /* 0x00000005081072a5 */ /* 0x000fc4000f8e003f */
[----:B------:R-:W-:Y:S02]  /*1480*/  @!UP3 UIMAD UR24, UR20, UR42, URZ ;  /* 0x0000002a1418b2a4 */ /* 0x000fe4000f8e023f */
[----:B------:R-:W-:Y:S02]  /*1490*/  USHF.R.S32.HI UR20, URZ, 0x1f, UR12 ;  /* 0x0000001f3f147899 */ /* 0x000fe4000801140c */
[----:B------:R-:W-:Y:S02]  /*14a0*/  UIADD3 UR7, UP0, UR12, UR37, URZ ;  /* 0x000000250c077290 */ /* 0x000fe4000ff1e03f */
[----:B------:R-:W-:Y:S02]  /*14b0*/  UIADD3 UR43, UR19, UR15, URZ ;  /* 0x0000000f132b7290 */ /* 0x000fe4000fffe03f */
[----:B------:R-:W-:Y:S02]  /*14c0*/  USEL UR50, UR18, UR16, !UP2 ;  /* 0x0000001012327287 */ /* 0x000fe4000d000000 */
[----:B------:R-:W-:-:S02]  /*14d0*/  UIMAD UR15, UR9, UR5, URZ ;  /* 0x00000005090f72a4 */ /* 0x000fc4000f8e023f */
[----:B------:R-:W-:Y:S02]  /*14e0*/  UIADD3.X UR16, UR20, UR23, URZ, UP0, !UPT ;  /* 0x0000001714107290 */ /* 0x000fe400087fe43f */
[----:B------:R-:W-:Y:S01]  /*14f0*/  UIMAD UR9, UR9, UR7, URZ ;  /* 0x00000007090972a4 */ /* 0x000fe2000f8e023f */
[----:B------:R-:W-:Y:S01]  /*1500*/  @UP1 ULDC.64 UR22, c[0x0][0x250] ;  /* 0x0000940000161ab9 */ /* 0x000fe20000000a00 */
[----:B------:R-:W-:Y:S02]  /*1510*/  UIMAD.WIDE.U32 UR18, UR8, UR7, URZ ;  /* 0x00000007081272a5 */ /* 0x000fe4000f8e003f */
[----:B------:R-:W-:Y:S02]  /*1520*/  UIMAD UR7, UR8, UR16, UR9 ;  /* 0x00000010080772a4 */ /* 0x000fe4000f8e0209 */
[----:B------:R-:W-:Y:S02]  /*1530*/  @UP1 UIMAD.WIDE.U32 UR8, UR25, UR22, URZ ;  /* 0x00000016190812a5 */ /* 0x000fe4000f8e003f */
[----:B------:R-:W-:-:S02]  /*1540*/  @UP2 UIADD3 UR43, UR17, UR15, URZ ;  /* 0x0000000f112b2290 */ /* 0x000fc4000fffe03f */
[----:B------:R-:W-:Y:S02]  /*1550*/  UIMAD UR44, UR46, UR55, URZ ;  /* 0x000000372e2c72a4 */ /* 0x000fe4000f8e023f */
[----:B------:R-:W-:Y:S02]  /*1560*/  @UP1 UIMAD UR15, UR25, UR23, URZ ;  /* 0x00000017190f12a4 */ /* 0x000fe4000f8e023f */
[----:B------:R-:W-:Y:S02]  /*1570*/  USHF.R.S32.HI UR46, URZ, 0x1f, UR44 ;  /* 0x0000001f3f2e7899 */ /* 0x000fe4000801142c */
[----:B------:R-:W-:Y:S02]  /*1580*/  USEL UR47, UR32, URZ, UP4 ;  /* 0x0000003f202f7287 */ /* 0x000fe4000a000000 */
[----:B------:R-:W-:Y:S02]  /*1590*/  @UP1 UIADD3 UR42, UR9, UR15, URZ ;  /* 0x0000000f092a1290 */ /* 0x000fe4000fffe03f */
[----:B------:R-:W-:-:S02]  /*15a0*/  USEL UR48, UR48, URZ, UP4 ;  /* 0x0000003f30307287 */ /* 0x000fc4000a000000 */
[----:B------:R-:W-:Y:S01]  /*15b0*/  UIADD3 UR25, UR19, UR7, URZ ;  /* 0x0000000713197290 */ /* 0x000fe2000fffe03f */
[----:B------:R-:W-:Y:S01]  /*15c0*/  @UP1 UMOV UR37, UR8 ;  /* 0x0000000800251c82 */ /* 0x000fe20008000000 */
[----:B------:R-:W-:Y:S10]  /*15d0*/  @P1 BRA `(.L_x_828) ;  /* 0x0000000000381947 */ /* 0x000ff40003800000 */
[----:B------:R-:W-:Y:S01]  /*15e0*/  R2UR UR15, R240 ;  /* 0x00000000f00f72ca */ /* 0x000fe200000e0000 */
[----:B------:R-:W-:Y:S01]  /*15f0*/  ULDC.64 UR26, c[0x0][0x248] ;  /* 0x00009200001a7ab9 */ /* 0x000fe20000000a00 */
[----:B------:R-:W-:-:S11]  /*1600*/  ULDC.64 UR16, c[0x0][0x230] ;  /* 0x00008c0000107ab9 */ /* 0x000fd60000000a00 */
[----:B------:R-:W-:Y:S02]  /*1610*/  USHF.R.S32.HI UR7, URZ, 0x1f, UR15 ;  /* 0x0000001f3f077899 */ /* 0x000fe4000801140f */
[----:B------:R-:W-:Y:S02]  /*1620*/  UIMAD.WIDE.U32 UR8, UR15, UR26, URZ ;  /* 0x0000001a0f0872a5 */ /* 0x000fe4000f8e003f */
[----:B------:R-:W-:-:S04]  /*1630*/  UIMAD UR7, UR7, UR26, URZ ;  /* 0x0000001a070772a4 */ /* 0x000fc8000f8e023f */
[----:B------:R-:W-:Y:S01]  /*1640*/  UIMAD UR7, UR15, UR27, UR7 ;  /* 0x0000001b0f0772a4 */ /* 0x000fe2000f8e0207 */
[----:B------:R-:W1:Y:S03]  /*1650*/  S2UR UR15, SR_CTAID.Y ;  /* 0x00000000000f79c3 */ /* 0x000e660000002600 */
[----:B------:R-:W-:-:S04]  /*1660*/  UIADD3 UR9, UR9, UR7, URZ ;  /* 0x0000000709097290 */ /* 0x000fc8000fffe03f */
[----:B-1----:R-:W-:Y:S02]  /*1670*/  UIMAD.WIDE.U32 UR8, UR15, UR16, UR8 ;  /* 0x000000100f0872a5 */ /* 0x002fe4000f8e0008 */
[----:B------:R-:W-:-:S04]  /*1680*/  UIMAD UR16, UR52, UR16, URZ ;  /* 0x00000010341072a4 */ /* 0x000fc8000f8e023f */
[----:B------:R-:W-:Y:S01]  /*1690*/  UIMAD UR17, UR15, UR17, UR16 ;  /* 0x000000110f1172a4 */ /* 0x000fe2000f8e0210 */
[----:B------:R-:W-:-:S03]  /*16a0*/  UMOV UR35, UR8 ;  /* 0x0000000800237c82 */ /* 0x000fc60008000000 */
[----:B------:R-:W-:-:S12]  /*16b0*/  UIADD3 UR36, UR9, UR17, URZ ;  /* 0x0000001109247290 */ /* 0x000fd8000fffe03f */
.L_x_828:
[----:B------:R-:W-:Y:S05]  /*16c0*/  @P1 BRA `(.L_x_829) ;  /* 0x0000000000381947 */ /* 0x000fea0003800000 */
        /* <DEDUP_REMOVED lines=14> */
.L_x_829:
[----:B------:R-:W-:Y:S01]  /*17b0*/  @UP2 UMOV UR7, UR40 ;  /* 0x0000002800072c82 */ /* 0x000fe20008000000 */
[----:B------:R-:W-:Y:S01]  /*17c0*/  @!UP2 UMOV UR7, UR38 ;  /* 0x000000260007ac82 */ /* 0x000fe20008000000 */
[----:B------:R-:W-:Y:S01]  /*17d0*/  SHF.R.S32.HI R14, RZ, 0x1f, R15 ;  /* 0x0000001fff0e7819 */ /* 0x000fe2000001140f */
[----:B------:R-:W-:Y:S06]  /*17e0*/  @!P0 BRA `(.L_x_830) ;  /* 0x0000000000248947 */ /* 0x000fec0003800000 */
[----:B------:R-:W1:Y:S01]  /*17f0*/  S2UR UR16, SR_CTAID.Y ;  /* 0x00000000001079c3 */ /* 0x000e620000002600 */
[----:B------:R-:W-:Y:S01]  /*1800*/  ULDC UR9, c[0x0][0x2c0] ;  /* 0x0000b00000097ab9 */ /* 0x000fe20000000800 */
[----:B------:R-:W-:Y:S02]  /*1810*/  ULDC UR8, c[0x0][0x2e4] ;  /* 0x0000b90000087ab9 */ /* 0x000fe40000000800 */
[----:B------:R-:W-:-:S04]  /*1820*/  ULEA UR8, UR9, UR8, 0x7 ;  /* 0x0000000809087291 */ /* 0x000fc8000f8e383f */
[----:B------:R-:W2:Y:S01]  /*1830*/  S2UR UR15, SR_CTAID.Z ;  /* 0x00000000000f79c3 */ /* 0x000ea20000002700 */
[----:B-1----:R-:W-:-:S04]  /*1840*/  @!UP2 UIMAD UR5, UR16, UR53, URZ ;  /* 0x000000351005a2a4 */ /* 0x002fc8000f8e023f */
[----:B------:R-:W-:-:S04]  /*1850*/  ULEA UR5, UR16, UR5, 0x7 ;  /* 0x0000000510057291 */ /* 0x000fc8000f8e383f */
[----:B--2---:R-:W-:Y:S01]  /*1860*/  UIMAD UR5, UR8, UR15, UR5 ;  /* 0x0000000f080572a4 */ /* 0x004fe2000f8e0205 */
[----:B------:R-:W-:Y:S11]  /*1870*/  BRA `(.L_x_831) ;  /* 0x0000000000107947 */ /* 0x000ff60003800000 */
.L_x_830:
[----:B------:R-:W-:Y:S08]  /*1880*/  S2UR UR8, SR_CTAID.Z ;  /* 0x00000000000879c3 */ /* 0x000ff00000002700 */
[----:B------:R-:W1:Y:S02]  /*1890*/  S2UR UR5, SR_CTAID.Y ;  /* 0x00000000000579c3 */ /* 0x000e640000002600 */
[----:B-1----:R-:W-:-:S04]  /*18a0*/  UIMAD UR5, UR5, UR54, UR8 ;  /* 0x00000036050572a4 */ /* 0x002fc8000f8e0208 */
[----:B------:R-:W-:-:S12]  /*18b0*/  UIMAD UR5, UR5, UR53, URZ ;  /* 0x00000035050572a4 */ /* 0x000fd8000f8e023f */
.L_x_831:
[----:B------:R-:W1:Y:S01]  /*18c0*/  S2UR UR8, SR_CTAID.Z ;  /* 0x00000000000879c3 */ /* 0x000e620000002700 */
[----:B------:R-:W2:Y:S01]  /*18d0*/  S2R R10, SR_TID.X ;  /* 0x00000000000a7919 */ /* 0x000ea20000002100 */
[C---:B------:R-:W-:Y:S01]  /*18e0*/  IADD3 R4, P0, R218.reuse, UR7, RZ ;  /* 0x00000007da047c10 */ /* 0x040fe2000ff1e0ff */
[----:B------:R-:W-:Y:S01]  /*18f0*/  UIMAD UR7, UR55, UR54, URZ ;  /* 0x00000036370772a4 */ /* 0x000fe2000f8e023f */
[----:B------:R-:W-:Y:S01]  /*1900*/  SHF.R.S32.HI R219, RZ, 0x1f, R218 ;  /* 0x0000001fffdb7819 */ /* 0x000fe200000114da */
[----:B------:R-:W-:Y:S01]  /*1910*/  UIADD3 UR32, UR12, UR5, URZ ;  /* 0x000000050c207290 */ /* 0x000fe2000fffe03f */
[----:B------:R-:W-:Y:S01]  /*1920*/  BSSY B1, `(.L_x_827) ;  /* 0x000070e000017945 */ /* 0x000fe20003800000 */
[----:B------:R-:W-:Y:S01]  /*1930*/  UIADD3 UR21, UR30, UR13, URZ ;  /* 0x0000000d1e157290 */ /* 0x000fe2000fffe03f */
[----:B------:R-:W3:Y:S01]  /*1940*/  S2UR UR41, SR_CTAID.Z ;  /* 0x00000000002979c3 */ /* 0x000ee20000002700 */
[----:B------:R-:W-:Y:S01]  /*1950*/  ULDC UR40, c[0x0][0x398] ;  /* 0x0000e60000287ab9 */ /* 0x000fe20000000800 */
[----:B------:R-:W-:Y:S01]  /*1960*/  IADD3.X R5, R219, UR45, RZ, P0, !PT ;  /* 0x0000002ddb057c10 */ /* 0x000fe200087fe4ff */
[----:B------:R-:W-:Y:S01]  /*1970*/  UIADD3 UR39, UR12, UR24, URZ ;  /* 0x000000180c277290 */ /* 0x000fe2000fffe03f */
[----:B------:R-:W-:Y:S01]  /*1980*/  VIADD R232, R218, 0x40 ;  /* 0x00000040dae87836 */ /* 0x000fe20000000000 */
[----:B------:R-:W-:Y:S01]  /*1990*/  ULDC.64 UR56, c[0x0][0x478] ;  /* 0x00011e0000387ab9 */ /* 0x000fe20000000a00 */
[----:B------:R-:W-:Y:S01]  /*19a0*/  ULDC.64 UR16, c[0x0][0x210] ;  /* 0x0000840000107ab9 */ /* 0x000fe20000000a00 */
[----:B------:R-:W-:Y:S01]  /*19b0*/  ULDC.64 UR58, c[0x0][0x2b0] ;  /* 0x0000ac00003a7ab9 */ /* 0x000fe20000000a00 */
[----:B------:R-:W4:Y:S01]  /*19c0*/  LDC.64 R6, c[0x0][0x420] ;  /* 0x00010800ff067b82 */ /* 0x000f220000000a00 */
[----:B-1----:R-:W-:-:S03]  /*19d0*/  USHF.R.S32.HI UR53, URZ, 0x1f, UR8 ;  /* 0x0000001f3f357899 */ /* 0x002fc60008011408 */
[----:B------:R-:W-:Y:S02]  /*19e0*/  ULDC.64 UR8, c[0x0][0x428] ;  /* 0x00010a0000087ab9 */ /* 0x000fe40000000a00 */
[----:B------:R-:W-:Y:S01]  /*19f0*/  UIMAD UR5, UR53, UR8, URZ ;  /* 0x00000008350572a4 */ /* 0x000fe2000f8e023f */
[----:B------:R-:W-:Y:S01]  /*1a00*/  IMAD.U32 R24, RZ, RZ, UR8 ;  /* 0x00000008ff187e24 */ /* 0x000fe2000f8e00ff */
[----:B------:R-:W-:Y:S01]  /*1a10*/  USHF.L.U32 UR8, UR7, 0x6, URZ ;  /* 0x0000000607087899 */ /* 0x000fe2000800063f */
[----:B--2---:R-:W-:Y:S01]  /*1a20*/  SHF.R.S32.HI R9, RZ, 0x1f, R10 ;  /* 0x0000001fff097819 */ /* 0x004fe2000001140a */
[----:B---3--:R-:W-:Y:S02]  /*1a30*/  UIMAD UR31, UR41, UR9, UR5 ;  /* 0x00000009291f72a4 */ /* 0x008fe4000f8e0205 */
[----:B------:R-:W-:Y:S01]  /*1a40*/  UIADD3 UR15, UP2, UP0, UR18, UR8, UR44 ;  /* 0x00000008120f7290 */ /* 0x000fe2000f85e02c */
[CC--:B------:R-:W-:Y:S01]  /*1a50*/  LEA.HI R8, R9.reuse, R10.reuse, RZ, 0x3 ;  /* 0x0000000a09087211 */ /* 0x0c0fe200078f18ff */
[----:B------:R-:W-:Y:S01]  /*1a60*/  USHF.R.S32.HI UR8, URZ, 0x1f, UR8 ;  /* 0x0000001f3f087899 */ /* 0x000fe20008011408 */
[----:B------:R-:W-:Y:S01]  /*1a70*/  LEA.HI R16, R9, R10, RZ, 0x5 ;  /* 0x0000000a09107211 */ /* 0x000fe200078f28ff */
[C---:B----4-:R-:W-:Y:S01]  /*1a80*/  IMAD R18, R6.reuse, UR20, RZ ;  /* 0x0000001406127c24 */ /* 0x050fe2000f8e02ff */
[----:B------:R-:W-:Y:S01]  /*1a90*/  SHF.R.S32.HI R12, RZ, 0x3, R8 ;  /* 0x00000003ff0c7819 */ /* 0x000fe20000011408 */
[----:B------:R-:W-:Y:S01]  /*1aa0*/  UIADD3.X UR9, UR25, UR8, UR46, UP2, UP0 ;  /* 0x0000000819097290 */ /* 0x000fe200097e042e */
[----:B------:R-:W-:Y:S01]  /*1ab0*/  IMAD.WIDE.U32 R4, R6, UR12, R4 ;  /* 0x0000000c06047c25 */ /* 0x000fe2000f8e0004 */
[----:B------:R-:W-:Y:S01]  /*1ac0*/  UIADD3 UR8, UR21, -UR40, -UR6 ;  /* 0x8000002815087290 */ /* 0x000fe2000fffe806 */
[----:B------:R-:W-:Y:S01]  /*1ad0*/  LOP3.LUT R235, R16, 0xffffffe0, RZ, 0xc0, !PT ;  /* 0xffffffe010eb7812 */ /* 0x000fe200078ec0ff */
[----:B------:R-:W-:Y:S01]  /*1ae0*/  ULDC.64 UR18, c[0x0][0x258] ;  /* 0x0000960000127ab9 */ /* 0x000fe20000000a00 */
[----:B------:R-:W-:Y:S01]  /*1af0*/  IMAD R18, R7, UR12, R18 ;  /* 0x0000000c07127c24 */ /* 0x000fe2000f8e0212 */
[----:B------:R-:W-:Y:S01]  /*1b00*/  USHF.R.S32.HI UR38, URZ, 0x1f, UR8 ;  /* 0x0000001f3f267899 */ /* 0x000fe20008011408 */
[----:B------:R-:W-:Y:S01]  /*1b10*/  SHF.R.S32.HI R11, RZ, 0x1f, R12 ;  /* 0x0000001fff0b7819 */ /* 0x000fe2000001140c */
[----:B------:R-:W-:Y:S01]  /*1b20*/  IMAD.IADD R235, R10, 0x1, -R235 ;  /* 0x000000010aeb7824 */ /* 0x000fe200078e0aeb */
[----:B------:R-:W-:Y:S01]  /*1b30*/  IADD3 R17, P0, R12, UR12, RZ ;  /* 0x0000000c0c117c10 */ /* 0x000fe2000ff1e0ff */
[----:B------:R-:W-:Y:S01]  /*1b40*/  ULEA.HI UR38, UR38, UR8, URZ, 0x6 ;  /* 0x0000000826267291 */ /* 0x000fe2000f8f303f */
[----:B------:R-:W-:Y:S01]  /*1b50*/  IMAD.IADD R19, R5, 0x1, R18 ;  /* 0x0000000105137824 */ /* 0x000fe200078e0212 */
[----:B------:R-:W-:Y:S01]  /*1b60*/  SHF.R.S32.HI R16, RZ, 0x5, R16 ;  /* 0x00000005ff107819 */ /* 0x000fe20000011410 */
[----:B------:R-:W-:Y:S01]  /*1b70*/  IMAD.MOV.U32 R18, RZ, RZ, R4 ;  /* 0x000000ffff127224 */ /* 0x000fe200078e0004 */
[----:B------:R-:W-:Y:S01]  /*1b80*/  UIADD3 UR12, UP2, UP0, UR47, UR15, UR50 ;  /* 0x0000000f2f0c7290 */ /* 0x000fe2000f85e032 */
[----:B------:R-:W-:Y:S01]  /*1b90*/  IADD3.X R4, R11, UR20, RZ, P0, !PT ;  /* 0x000000140b047c10 */ /* 0x000fe200087fe4ff */
[----:B------:R-:W-:Y:S01]  /*1ba0*/  USHF.R.S32.HI UR38, URZ, 0x6, UR38 ;  /* 0x000000063f267899 */ /* 0x000fe20008011426 */
[----:B------:R-:W-:Y:S01]  /*1bb0*/  IMAD R5, R16, UR7, R235 ;  /* 0x0000000710057c24 */ /* 0x000fe2000f8e02eb */
[----:B------:R-:W-:Y:S01]  /*1bc0*/  UIADD3.X UR15, UR48, UR9, UR43, UP2, UP0 ;  /* 0x00000009300f7290 */ /* 0x000fe200097e042b */
[----:B------:R-:W-:Y:S01]  /*1bd0*/  IMAD.WIDE.U32 R24, R24, UR41, R18 ;  /* 0x0000002918187c25 */ /* 0x000fe2000f8e0012 */
[----:B------:R-:W-:-:S02]  /*1be0*/  UISETP.LT.AND UP0, UPT, URZ, UR38, UPT ;  /* 0x000000263f00728c */ /* 0x000fc4000bf01270 */
[----:B------:R-:W-:Y:S01]  /*1bf0*/  IADD3 R18, P0, R5, UR12, RZ ;  /* 0x0000000c05127c10 */ /* 0x000fe2000ff1e0ff */
[----:B------:R-:W-:Y:S01]  /*1c00*/  IMAD R4, R4, UR28, RZ ;  /* 0x0000001c04047c24 */ /* 0x000fe2000f8e02ff */
[----:B------:R-:W-:Y:S01]  /*1c10*/  USEL UR38, URZ, UR38, !UP0 ;  /* 0x000000263f267287 */ /* 0x000fe2000c000000 */
[----:B------:R-:W-:Y:S01]  /*1c20*/  VIADD R25, R25, UR31 ;  /* 0x0000001f19197c36 */ /* 0x000fe20008000000 */
[----:B------:R-:W-:Y:S01]  /*1c30*/  ULDC.64 UR8, c[0x0][0x400] ;  /* 0x0001000000087ab9 */ /* 0x000fe20000000a00 */
[----:B------:R-:W-:Y:S01]  /*1c40*/  IMAD R4, R17, UR29, R4 ;  /* 0x0000001d11047c24 */ /* 0x000fe2000f8e0204 */
[----:B------:R-:W-:Y:S01]  /*1c50*/  LEA.HI.X.SX32 R5, R5, UR15, 0x1, P0 ;  /* 0x0000000f05057c11 */ /* 0x000fe200080f0eff */
[----:B------:R-:W-:Y:S01]  /*1c60*/  IMAD.WIDE.U32 R16, R17, UR28, R218 ;  /* 0x0000001c11107c25 */ /* 0x000fe2000f8e00da */
[----:B------:R-:W-:Y:S01]  /*1c70*/  UISETP.GT.AND UP0, UPT, UR33, UR38, UPT ;  /* 0x000000262100728c */ /* 0x000fe2000bf04270 */
[----:B------:R-:W-:Y:S01]  /*1c80*/  LEA R242, P0, R18, UR8, 0x2 ;  /* 0x0000000812f27c11 */ /* 0x000fe2000f8010ff */
[----:B------:R-:W-:Y:S01]  /*1c90*/  UIMAD UR8, UR53, UR18, URZ ;  /* 0x00000012350872a4 */ /* 0x000fe2000f8e023f */
[----:B------:R-:W-:Y:S01]  /*1ca0*/  IMAD.U32 R20, RZ, RZ, UR18 ;  /* 0x00000012ff147e24 */ /* 0x000fe2000f8e00ff */
[----:B------:R-:W-:Y:S01]  /*1cb0*/  IADD3 R16, P2, R16, UR51, RZ ;  /* 0x0000003310107c10 */ /* 0x000fe2000ff5e0ff */
[-C--:B------:R-:W-:Y:S01]  /*1cc0*/  IMAD.WIDE.U32 R24, R12, R6.reuse, R24 ;  /* 0x000000060c187225 */ /* 0x080fe200078e0018 */
[----:B------:R-:W-:Y:S01]  /*1cd0*/  LEA.HI.X R243, R18, UR9, R5, 0x2, P0 ;  /* 0x0000000912f37c11 */ /* 0x000fe200080f1405 */
[----:B------:R-:W-:Y:S01]  /*1ce0*/  UIMAD UR8, UR41, UR19, UR8 ;  /* 0x00000013290872a4 */ /* 0x000fe2000f8e0208 */
[----:B------:R-:W-:Y:S01]  /*1cf0*/  PLOP3.LUT P0, PT, PT, PT, UP0, 0x80, 0x0 ;  /* 0x000000000000781c */ /* 0x000fe20003f0f008 */
[----:B------:R-:W-:Y:S01]  /*1d00*/  IMAD R5, R11, R6, RZ ;  /* 0x000000060b057224 */ /* 0x000fe200078e02ff */
[----:B------:R-:W-:Y:S01]  /*1d10*/  IADD3.X R17, R17, UR49, R4, P2, !PT ;  /* 0x0000003111117c10 */ /* 0x000fe200097fe404 */
[----:B------:R-:W-:-:S02]  /*1d20*/  UIMAD.WIDE UR18, UR32, 0x4, UR56 ;  /* 0x00000004201278a5 */ /* 0x000fc4000f8e0238 */
[----:B------:R-:W-:Y:S01]  /*1d30*/  IMAD R5, R12, R7, R5 ;  /* 0x000000070c057224 */ /* 0x000fe200078e0205 */
[----:B------:R-:W-:Y:S01]  /*1d40*/  ULDC.64 UR24, c[0x0][0x3e0] ;  /* 0x0000f80000187ab9 */ /* 0x000fe20000000a00 */
[----:B------:R-:W-:Y:S01]  /*1d50*/  IMAD.WIDE.U32 R20, R20, UR41, R16 ;  /* 0x0000002914147c25 */ /* 0x000fe2000f8e0010 */
[----:B------:R-:W-:Y:S01]  /*1d60*/  LEA R244, P2, R24, UR24, 0x1 ;  /* 0x0000001818f47c11 */ /* 0x000fe2000f8408ff */
[----:B------:R-:W-:Y:S02]  /*1d70*/  UIADD3 UR5, UR33, -0x1, URZ ;  /* 0xffffffff21057890 */ /* 0x000fe4000fffe03f */
[----:B------:R-:W-:Y:S01]  /*1d80*/  IMAD.IADD R16, R25, 0x1, R5 ;  /* 0x0000000119107824 */ /* 0x000fe200078e0205 */
[----:B------:R-:W-:Y:S01]  /*1d90*/  LEA R246, P3, R20, UR16, 0x1 ;  /* 0x0000001014f67c11 */ /* 0x000fe2000f8608ff */
[----:B------:R-:W-:Y:S01]  /*1da0*/  VIADD R13, R21, UR8 ;  /* 0x00000008150d7c36 */ /* 0x000fe20008000000 */
[----:B------:R-:W-:Y:S01]  /*1db0*/  UIMAD.WIDE UR8, UR39, 0x4, UR58 ;  /* 0x00000004270878a5 */ /* 0x000fe2000f8e023a */
[----:B------:R-:W-:Y:S01]  /*1dc0*/  UMOV UR20, UR18 ;  /* 0x0000001200147c82 */ /* 0x000fe20008000000 */
[----:B------:R-:W-:-:S02]  /*1dd0*/  LEA.HI.X R245, R24, UR25, R16, 0x1, P2 ;  /* 0x0000001918f57c11 */ /* 0x000fc400090f0c10 */
[----:B------:R-:W-:Y:S01]  /*1de0*/  LEA.HI.X R247, R20, UR17, R13, 0x1, P3 ;  /* 0x0000001114f77c11 */ /* 0x000fe200098f0c0d */
[----:B------:R-:W-:Y:S07]  /*1df0*/  @P0 BRA `(.L_x_832) ;  /* 0x0000000800580947 */ /* 0x000fee0003800000 */
[----:B------:R-:W-:Y:S01]  /*1e00*/  R2UR UR7, R241 ;  /* 0x00000000f10772ca */ /* 0x000fe200000e0000 */
[----:B------:R-:W-:Y:S01]  /*1e10*/  @UP1 ULDC.64 UR12, c[0x0][0x450] ;  /* 0x00011400000c1ab9 */ /* 0x000fe20000000a00 */
[----:B------:R-:W-:-:S13]  /*1e20*/  R2UR UR5, R240 ;  /* 0x00000000f00572ca */ /* 0x000fda00000e0000 */
[----:B------:R-:W-:-:S04]  /*1e30*/  @UP1 UIADD3 UR5, UR5, UR7, URZ ;  /* 0x0000000705051290 */ /* 0x000fc8000fffe03f */
[----:B------:R-:W-:Y:S02]  /*1e40*/  @UP1 UIMAD.WIDE.U32 UR8, UR5, UR12, URZ ;  /* 0x0000000c050812a5 */ /* 0x000fe4000f8e003f */
[----:B------:R-:W-:-:S04]  /*1e50*/  @UP1 UIMAD UR5, UR5, UR13, URZ ;  /* 0x0000000d050512a4 */ /* 0x000fc8000f8e023f */
[----:B------:R-:W-:Y:S01]  /*1e60*/  @UP1 UIADD3 UR20, UR9, UR5, URZ ;  /* 0x0000000509141290 */ /* 0x000fe2000fffe03f */
        /* <DEDUP_REMOVED lines=10> */
[----:B------:R-:W-:Y:S02]  /*1f10*/  UIADD3 UR9, UR9, UR5, URZ ;  /* 0x0000000509097290 */ /* 0x000fe4000fffe03f */
[----:B------:R-:W-:Y:S02]  /*1f20*/  UIMAD UR5, UR52, UR16, URZ ;  /* 0x00000010340572a4 */ /* 0x000fe4000f8e023f */
[----:B-1----:R-:W-:Y:S02]  /*1f30*/  UIMAD.WIDE.U32 UR8, UR7, UR16, UR8 ;  /* 0x00000010070872a5 */ /* 0x002fe4000f8e0008 */
[----:B------:R-:W-:-:S04]  /*1f40*/  UIMAD UR5, UR7, UR17, UR5 ;  /* 0x00000011070572a4 */ /* 0x000fc8000f8e0205 */
[----:B------:R-:W-:Y:S01]  /*1f50*/  UIADD3 UR20, UR9, UR5, URZ ;  /* 0x0000000509147290 */ /* 0x000fe2000fffe03f */
[----:B------:R-:W-:-:S11]  /*1f60*/  UMOV UR7, UR8 ;  /* 0x0000000800077c82 */ /* 0x000fd60008000000 */
.L_x_833:
[----:B------:R-:W-:Y:S02]  /*1f70*/  R2UR UR8, R241 ;  /* 0x00000000f10872ca */ /* 0x000fe400000e0000 */
[----:B------:R-:W-:-:S13]  /*1f80*/  R2UR UR5, R240 ;  /* 0x00000000f00572ca */ /* 0x000fda00000e0000 */
[----:B------:R-:W-:-:S03]  /*1f90*/  @UP1 UIADD3 UR5, UR5, UR8, URZ ;  /* 0x0000000805051290 */ /* 0x000fc6000fffe03f */
[----:B------:R-:W-:Y:S02]  /*1fa0*/  @UP1 ULDC.64 UR8, c[0x0][0x458] ;  /* 0x0001160000081ab9 */ /* 0x000fe40000000a00 */
        /* <DEDUP_REMOVED lines=19> */
.L_x_834:
[----:B------:R-:W1:Y:S01]  /*20e0*/  S2UR UR16, SR_CTAID.Z ;  /* 0x00000000001079c3 */ /* 0x000e620000002700 */
[----:B------:R-:W-:Y:S01]  /*20f0*/  UIMAD UR5, UR34, UR12, URZ ;  /* 0x0000000c220572a4 */ /* 0x000fe2000f8e023f */
[----:B------:R-:W-:Y:S01]  /*2100*/  IMAD.U32 R7, RZ, RZ, UR12 ;  /* 0x0000000cff077e24 */ /* 0x000fe2000f8e00ff */
[----:B------:R-:W-:Y:S01]  /*2110*/  UIMAD UR6, UR14, -0x40, UR6 ;  /* 0xffffffc00e0678a4 */ /* 0x000fe2000f8e0206 */
[C---:B------:R-:W-:Y:S01]  /*2120*/  VIADD R4, R12.reuse, 0x20 ;  /* 0x000000200c047836 */ /* 0x040fe20000000000 */
[----:B------:R-:W-:Y:S01]  /*2130*/  UIMAD UR5, UR30, UR13, UR5 ;  /* 0x0000000d1e0572a4 */ /* 0x000fe2000f8e0205 */
[----:B------:R-:W-:Y:S01]  /*2140*/  IMAD.WIDE.U32 R6, R7, UR30, R218 ;  /* 0x0000001e07067c25 */ /* 0x000fe2000f8e00da */
[----:B------:R-:W-:Y:S02]  /*2150*/  BSSY B0, `(.L_x_835) ;  /* 0x000001c000007945 */ /* 0x000fe40003800000 */
[----:B------:R-:W-:Y:S02]  /*2160*/  ISETP.GE.AND P3, PT, R12, UR6, PT ;  /* 0x000000060c007c0c */ /* 0x000fe4000bf66270 */
[----:B------:R-:W-:-:S02]  /*2170*/  MOV R5, UR5 ;  /* 0x0000000500057c02 */ /* 0x000fc40008000f00 */
[----:B------:R-:W-:Y:S02]  /*2180*/  IADD3 R6, P0, R6, UR7, RZ ;  /* 0x0000000706067c10 */ /* 0x000fe4000ff1e0ff */
[----:B------:R-:W-:Y:S02]  /*2190*/  ISETP.GE.AND P2, PT, R4, UR6, PT ;  /* 0x0000000604007c0c */ /* 0x000fe4000bf46270 */
[----:B------:R-:W-:Y:S01]  /*21a0*/  IADD3.X R7, R7, UR20, R5, P0, !PT ;  /* 0x0000001407077c10 */ /* 0x000fe200087fe405 */
[----:B-1----:R-:W-:-:S03]  /*21b0*/  USHF.R.S32.HI UR19, URZ, 0x1f, UR16 ;  /* 0x0000001f3f137899 */ /* 0x002fc60008011410 */
[----:B------:R-:W-:Y:S02]  /*21c0*/  ULDC.64 UR16, c[0x0][0x468] ;  /* 0x00011a0000107ab9 */ /* 0x000fe40000000a00 */
[----:B------:R-:W-:Y:S01]  /*21d0*/  UIMAD UR5, UR19, UR16, URZ ;  /* 0x00000010130572a4 */ /* 0x000fe2000f8e023f */
[----:B------:R-:W-:-:S05]  /*21e0*/  MOV R8, UR16 ;  /* 0x0000001000087c02 */ /* 0x000fca0008000f00 */
[----:B------:R-:W1:Y:S02]  /*21f0*/  S2UR UR19, SR_CTAID.Z ;  /* 0x00000000001379c3 */ /* 0x000e640000002700 */
[----:B-1----:R-:W-:Y:S01]  /*2200*/  UIMAD UR17, UR19, UR17, UR5 ;  /* 0x00000011131172a4 */ /* 0x002fe2000f8e0205 */
[----:B------:R-:W-:-:S05]  /*2210*/  IMAD.WIDE.U32 R8, R8, UR19, R6 ;  /* 0x0000001308087c25 */ /* 0x000fca000f8e0006 */
[----:B------:R-:W-:Y:S01]  /*2220*/  VIADD R5, R9, UR17 ;  /* 0x0000001109057c36 */ /* 0x000fe20008000000 */
[----:B------:R-:W-:Y:S06]  /*2230*/  @P3 BRA `(.L_x_836) ;  /* 0x0000000000343947 */ /* 0x000fec0003800000 */
[----:B------:R-:W-:Y:S01]  /*2240*/  IMAD.MOV.U32 R4, RZ, RZ, R8 ;  /* 0x000000ffff047224 */ /* 0x000fe200078e0008 */
[----:B------:R-:W-:Y:S01]  /*2250*/  ULDC UR5, c[0x0][0x2d0] ;  /* 0x0000b40000057ab9 */ /* 0x000fe20000000800 */
[----:B------:R-:W-:Y:S01]  /*2260*/  IMAD R7, R11, UR12, RZ ;  /* 0x0000000c0b077c24 */ /* 0x000fe2000f8e02ff */
[----:B------:R-:W-:Y:S01]  /*2270*/  ISETP.GE.AND P4, PT, R218, UR5, PT ;  /* 0x00000005da007c0c */ /* 0x000fe2000bf86270 */
[----:B------:R-:W-:Y:S01]  /*2280*/  IMAD.WIDE.U32 R14, R12, UR12, R4 ;  /* 0x0000000c0c0e7c25 */ /* 0x000fe2000f8e0004 */
[----:B------:R-:W-:Y:S01]  /*2290*/  ISETP.GE.AND P1, PT, R232, UR5, PT ;  /* 0x00000005e8007c0c */ /* 0x000fe2000bf26270 */
[----:B------:R-:W-:Y:S02]  /*22a0*/  ULDC.64 UR16, c[0x0][0x3f0] ;  /* 0x0000fc0000107ab9 */ /* 0x000fe40000000a00 */
[----:B------:R-:W-:Y:S01]  /*22b0*/  IMAD R4, R12, UR13, R7 ;  /* 0x0000000d0c047c24 */ /* 0x000fe2000f8e0207 */
[----:B------:R-:W-:-:S04]  /*22c0*/  LEA R6, P0, R14, UR16, 0x1 ;  /* 0x000000100e067c11 */ /* 0x000fc8000f8008ff */
[----:B------:R-:W-:-:S04]  /*22d0*/  IADD3 R4, R15, R4, RZ ;  /* 0x000000040f047210 */ /* 0x000fc80007ffe0ff */
[----:B------:R-:W-:-:S05]  /*22e0*/  LEA.HI.X R7, R14, UR17, R4, 0x1, P0 ;  /* 0x000000110e077c11 */ /* 0x000fca00080f0c04 */
[----:B------:R1:W-:Y:S04]  /*22f0*/  @!P4 STG.E.128 desc[UR10][R6.64], RZ ;  /* 0x000000ff0600c986 */ /* 0x0003e8000c101d0a */
[----:B------:R1:W-:Y:S02]  /*2300*/  @!P1 STG.E.128 desc[UR10][R6.64+0x80], RZ ;  /* 0x000080ff06009986 */ /* 0x0003e4000c101d0a */
.L_x_836:
[----:B------:R-:W-:Y:S05]  /*2310*/  BSYNC B0 ;  /* 0x0000000000007941 */ /* 0x000fea0003800000 */
.L_x_835:
[----:B------:R-:W-:Y:S04]  /*2320*/  BSSY B0, `(.L_x_837) ;  /* 0x0000011000007945 */ /* 0x000fe80003800000 */
[----:B------:R-:W-:Y:S05]  /*2330*/  @P2 BRA `(.L_x_838) ;  /* 0x00000000003c2947 */ /* 0x000fea0003800000 */
[----:B-1----:R-:W-:Y:S01]  /*2340*/  IADD3 R7, P0, R12, 0x20, RZ ;  /* 0x000000200c077810 */ /* 0x002fe20007f1e0ff */
[----:B------:R-:W-:Y:S01]  /*2350*/  ULDC UR5, c[0x0][0x2d0] ;  /* 0x0000b40000057ab9 */ /* 0x000fe20000000800 */
[----:B------:R-:W-:Y:S01]  /*2360*/  MOV R9, R5 ;  /* 0x0000000500097202 */ /* 0x000fe20000000f00 */
[----:B------:R-:W-:Y:S01]  /*2370*/  ULDC.64 UR6, c[0x0][0x3f0] ;  /* 0x0000fc0000067ab9 */ /* 0x000fe20000000a00 */
[----:B------:R-:W-:Y:S01]  /*2380*/  ISETP.GE.AND P1, PT, R218, UR5, PT ;  /* 0x00000005da007c0c */ /* 0x000fe2000bf26270 */
[----:B------:R-:W-:Y:S01]  /*2390*/  IMAD.X R4, RZ, RZ, R11, P0 ;  /* 0x000000ffff047224 */ /* 0x000fe200000e060b */
[----:B------:R-:W-:Y:S01]  /*23a0*/  ISETP.GE.AND P0, PT, R232, UR5, PT ;  /* 0x00000005e8007c0c */ /* 0x000fe2000bf06270 */
[----:B------:R-:W-:-:S04]  /*23b0*/  IMAD.WIDE.U32 R8, R7, UR12, R8 ;  /* 0x0000000c07087c25 */ /* 0x000fc8000f8e0008 */
[----:B------:R-:W-:Y:S01]  /*23c0*/  IMAD R4, R4, UR12, RZ ;  /* 0x0000000c04047c24 */ /* 0x000fe2000f8e02ff */
[----:B------:R-:W-:-:S03]  /*23d0*/  LEA R6, P4, R8, UR6, 0x1 ;  /* 0x0000000608067c11 */ /* 0x000fc6000f8808ff */
[----:B------:R-:W-:-:S04]  /*23e0*/  IMAD R4, R7, UR13, R4 ;  /* 0x0000000d07047c24 */ /* 0x000fc8000f8e0204 */
[----:B------:R-:W-:-:S05]  /*23f0*/  IMAD.IADD R5, R9, 0x1, R4 ;  /* 0x0000000109057824 */ /* 0x000fca00078e0204 */
[----:B------:R-:W-:-:S05]  /*2400*/  LEA.HI.X R7, R8, UR7, R5, 0x1, P4 ;  /* 0x0000000708077c11 */ /* 0x000fca000a0f0c05 */
[----:B------:R2:W-:Y:S04]  /*2410*/  @!P1 STG.E.128 desc[UR10][R6.64], RZ ;  /* 0x000000ff06009986 */ /* 0x0005e8000c101d0a */
[----:B------:R2:W-:Y:S02]  /*2420*/  @!P0 STG.E.128 desc[UR10][R6.64+0x80], RZ ;  /* 0x000080ff06008986 */ /* 0x0005e4000c101d0a */
.L_x_838:
[----:B------:R-:W-:Y:S05]  /*2430*/  BSYNC B0 ;  /* 0x0000000000007941 */ /* 0x000fea0003800000 */
.L_x_837:
[----:B------:R-:W3:Y:S01]  /*2440*/  S2UR UR6, SR_CTAID.Z ;  /* 0x00000000000679c3 */ /* 0x000ee20000002700 */
[----:B------:R-:W-:Y:S01]  /*2450*/  IMAD.U32 R5, RZ, RZ, UR8 ;  /* 0x00000008ff057e24 */ /* 0x000fe2000f8e00ff */
[----:B------:R-:W-:Y:S01]  /*2460*/  UIMAD UR5, UR34, UR8, URZ ;  /* 0x00000008220572a4 */ /* 0x000fe2000f8e023f */
[----:B------:R-:W-:Y:S02]  /*2470*/  BSSY B0, `(.L_x_839) ;  /* 0x000001c000007945 */ /* 0x000fe40003800000 */
[----:B------:R-:W-:Y:S01]  /*2480*/  IMAD.WIDE.U32 R4, R5, UR30, R218 ;  /* 0x0000001e05047c25 */ /* 0x000fe2000f8e00da */
[----:B------:R-:W-:Y:S02]  /*2490*/  UIMAD UR5, UR30, UR9, UR5 ;  /* 0x000000091e0572a4 */ /* 0x000fe4000f8e0205 */
[----:B------:R-:W4:Y:S01]  /*24a0*/  S2UR UR12, SR_CTAID.Z ;  /* 0x00000000000c79c3 */ /* 0x000f220000002700 */
[----:B-12---:R-:W-:-:S03]  /*24b0*/  IADD3 R6, P0, R4, UR15, RZ ;  /* 0x0000000f04067c10 */ /* 0x006fc6000ff1e0ff */
[----:B------:R-:W-:-:S05]  /*24c0*/  IMAD.U32 R4, RZ, RZ, UR5 ;  /* 0x00000005ff047e24 */ /* 0x000fca000f8e00ff */
[----:B------:R-:W-:Y:S01]  /*24d0*/  IADD3.X R7, R5, UR18, R4, P0, !PT ;  /* 0x0000001205077c10 */ /* 0x000fe200087fe404 */
[----:B---3--:R-:W-:-:S03]  /*24e0*/  USHF.R.S32.HI UR13, URZ, 0x1f, UR6 ;  /* 0x0000001f3f0d7899 */ /* 0x008fc60008011406 */
[----:B------:R-:W-:Y:S02]  /*24f0*/  ULDC.64 UR6, c[0x0][0x470] ;  /* 0x00011c0000067ab9 */ /* 0x000fe40000000a00 */
[----:B------:R-:W-:Y:S01]  /*2500*/  UIMAD UR5, UR13, UR6, URZ ;  /* 0x000000060d0572a4 */ /* 0x000fe2000f8e023f */
[----:B------:R-:W-:-:S03]  /*2510*/  MOV R8, UR6 ;  /* 0x0000000600087c02 */ /* 0x000fc60008000f00 */
[----:B----4-:R-:W-:Y:S02]  /*2520*/  UIMAD UR7, UR12, UR7, UR5 ;  /* 0x000000070c0772a4 */ /* 0x010fe4000f8e0205 */
[----:B------:R-:W-:-:S05]  /*2530*/  IMAD.WIDE.U32 R8, R8, UR12, R6 ;  /* 0x0000000c08087c25 */ /* 0x000fca000f8e0006 */
[----:B------:R-:W-:Y:S01]  /*2540*/  IADD3 R5, R9, UR7, RZ ;  /* 0x0000000709057c10 */ /* 0x000fe2000fffe0ff */
        /* <DEDUP_REMOVED lines=14> */
.L_x_840:
[----:B------:R-:W-:Y:S05]  /*2630*/  BSYNC B0 ;  /* 0x0000000000007941 */ /* 0x000fea0003800000 */
.L_x_839:
        /* <DEDUP_REMOVED lines=8> */
[----:B------:R-:W-:Y:S01]  /*26c0*/  IMAD R11, R11, UR8, RZ ;  /* 0x000000080b0b7c24 */ /* 0x000fe2000f8e02ff */
[----:B-1----:R-:W-:-:S03]  /*26d0*/  LEA R6, P1, R4, UR6, 0x1 ;  /* 0x0000000604067c11 */ /* 0x002fc6000f8208ff */
[----:B------:R-:W-:-:S04]  /*26e0*/  IMAD R11, R12, UR9, R11 ;  /* 0x000000090c0b7c24 */ /* 0x000fc8000f8e020b */
[----:B------:R-:W-:-:S05]  /*26f0*/  IMAD.IADD R11, R5, 0x1, R11 ;  /* 0x00000001050b7824 */ /* 0x000fca00078e020b */
[----:B------:R-:W-:-:S05]  /*2700*/  LEA.HI.X R7, R4, UR7, R11, 0x1, P1 ;  /* 0x0000000704077c11 */ /* 0x000fca00088f0c0b */
[----:B------:R4:W-:Y:S01]  /*2710*/  @!P0 STG.E.128 desc[UR10][R6.64], RZ ;  /* 0x000000ff06008986 */ /* 0x0009e2000c101d0a */
[----:B------:R-:W-:-:S13]  /*2720*/  ISETP.GE.AND P0, PT, R232, UR5, PT ;  /* 0x00000005e8007c0c */ /* 0x000fda000bf06270 */
[----:B------:R-:W-:Y:S05]  /*2730*/  @P0 BRA `(.L_x_841) ;  /* 0x0000006000b00947 */ /* 0x000fea0003800000 */
[----:B------:R1:W-:Y:S01]  /*2740*/  STG.E.128 desc[UR10][R6.64+0x80], RZ ;  /* 0x000080ff06007986 */ /* 0x0003e2000c101d0a */
[----:B------:R-:W-:Y:S05]  /*2750*/  BRA `(.L_x_841) ;  /* 0x0000006000a87947 */ /* 0x000fea0003800000 */
.L_x_832:
[----:B------:R-:W-:Y:S01]  /*2760*/  PLOP3.LUT P0, PT, PT, PT, UP4, 0x80, 0x0 ;  /* 0x000000000000781c */ /* 0x000fe20003f0f048 */
[----:B------:R-:W-:Y:S01]  /*2770*/  UIMAD UR15, UR14, -0x40, UR6 ;  /* 0xffffffc00e0f78a4 */ /* 0x000fe2000f8e0206 */
[----:B------:R-:W-:Y:S01]  /*2780*/  LEA R230, R216, UR4, 0x1 ;  /* 0x00000004d8e67c11 */ /* 0x000fe2000f8e08ff */
[----:B------:R-:W-:Y:S01]  /*2790*/  UIMAD UR18, UR34, UR22, URZ ;  /* 0x00000016221272a4 */ /* 0x000fe2000f8e023f */
[----:B------:R-:W-:Y:S01]  /*27a0*/  IMAD.U32 R5, RZ, RZ, UR22 ;  /* 0x00000016ff057e24 */ /* 0x000fe2000f8e00ff */
[----:B------:R-:W-:Y:S01]  /*27b0*/  UIMAD UR12, UR5, -0x40, UR13 ;  /* 0xffffffc0050c78a4 */ /* 0x000fe2000f8e020d */
[----:B------:R-:W-:-:S07]  /*27c0*/  VIADD R4, R12, 0x20 ;  /* 0x000000200c047836 */ /* 0x000fce0000000000 */
[----:B------:R-:W-:Y:S01]  /*27d0*/  @P0 BAR.SYNC.DEFER_BLOCKING 0x0 ;  /* 0x0000000000000b1d */ /* 0x000fe20000010000 */
[----:B------:R-:W-:Y:S01]  /*27e0*/  ISETP.GE.AND P1, PT, R12, UR15, PT ;  /* 0x0000000f0c007c0c */ /* 0x000fe2000bf26270 */
[----:B------:R-:W-:Y:S01]  /*27f0*/  UIMAD UR18, UR30, UR23, UR18 ;  /* 0x000000171e1272a4 */ /* 0x000fe2000f8e0212 */
[----:B------:R-:W-:Y:S01]  /*2800*/  IMAD.WIDE.U32 R18, R5, UR30, R218 ;  /* 0x0000001e05127c25 */ /* 0x000fe2000f8e00da */
[C---:B------:R-:W-:Y:S02]  /*2810*/  ISETP.GE.AND P3, PT, R4.reuse, UR15, PT ;  /* 0x0000000f04007c0c */ /* 0x040fe4000bf66270 */
[----:B------:R-:W-:Y:S01]  /*2820*/  ISETP.GE.AND P2, PT, R4, UR12, PT ;  /* 0x0000000c04007c0c */ /* 0x000fe2000bf46270 */
[----:B------:R-:W-:Y:S01]  /*2830*/  ULDC.64 UR32, c[0x0][0x268] ;  /* 0x00009a0000207ab9 */ /* 0x000fe20000000a00 */
[----:B------:R-:W-:Y:S01]  /*2840*/  IMAD.U32 R4, RZ, RZ, UR18 ;  /* 0x00000012ff047e24 */ /* 0x000fe2000f8e00ff */
[----:B------:R-:W-:Y:S01]  /*2850*/  ULEA.HI UR18, UR5, UR5, URZ, 0x1 ;  /* 0x0000000505127291 */ /* 0x000fe2000f8f083f */
[----:B------:R-:W-:Y:S01]  /*2860*/  IADD3 R22, P4, R18, UR37, RZ ;  /* 0x0000002512167c10 */ /* 0x000fe2000ff9e0ff */
[----:B------:R-:W-:Y:S02]  /*2870*/  BSSY B0, `(.L_x_842) ;  /* 0x0000027000007945 */ /* 0x000fe40003800000 */
[----:B------:R-:W-:Y:S01]  /*2880*/  ULOP3.LUT UR18, UR18, 0xfffffffe, URZ, 0xc0, !UPT ;  /* 0xfffffffe12127892 */ /* 0x000fe2000f8ec03f */
[----:B------:R-:W-:Y:S01]  /*2890*/  IADD3.X R23, R19, UR42, R4, P4, !PT ;  /* 0x0000002a13177c10 */ /* 0x000fe2000a7fe404 */
[----:B------:R-:W-:Y:S01]  /*28a0*/  IMAD R4, R14, UR32, RZ ;  /* 0x000000200e047c24 */ /* 0x000fe2000f8e02ff */
[----:B------:R-:W-:Y:S01]  /*28b0*/  ISETP.GE.AND P4, PT, R12, UR12, PT ;  /* 0x0000000c0c007c0c */ /* 0x000fe2000bf86270 */
[----:B------:R-:W-:-:S02]  /*28c0*/  UIADD3 UR18, UR5, -UR18, URZ ;  /* 0x8000001205127290 */ /* 0x000fc4000fffe03f */
[C---:B------:R-:W-:Y:S02]  /*28d0*/  IMAD R17, R15.reuse, UR33, R4 ;  /* 0x000000210f117c24 */ /* 0x040fe4000f8e0204 */
[----:B------:R-:W-:Y:S01]  /*28e0*/  IMAD.WIDE.U32 R22, R15, UR32, R22 ;  /* 0x000000200f167c25 */ /* 0x000fe2000f8e0016 */
[----:B------:R-:W-:Y:S01]  /*28f0*/  UISETP.NE.AND UP0, UPT, UR18, 0x1, UPT ;  /* 0x000000011200788c */ /* 0x000fe2000bf05270 */
[----:B------:R1:W-:Y:S02]  /*2900*/  @P1 STS.128 [R230+0x10000], RZ ;  /* 0x010000ffe6001388 */ /* 0x0003e40000000c00 */
[----:B------:R-:W-:Y:S02]  /*2910*/  IMAD.IADD R17, R23, 0x1, R17 ;  /* 0x0000000117117824 */ /* 0x000fe400078e0211 */
[----:B------:R1:W-:Y:S01]  /*2920*/  @P1 STS.128 [R230+0x12000], RZ ;  /* 0x012000ffe6001388 */ /* 0x0003e20000000c00 */
[----:B------:R-:W-:Y:S05]  /*2930*/  @P1 BRA `(.L_x_843) ;  /* 0x0000000000681947 */ /* 0x000fea0003800000 */
[----:B------:R-:W-:Y:S01]  /*2940*/  ULDC UR18, c[0x0][0x2d0] ;  /* 0x0000b40000127ab9 */ /* 0x000fe20000000800 */
[----:B------:R-:W-:Y:S01]  /*2950*/  MOV R27, R17 ;  /* 0x00000011001b7202 */ /* 0x000fe20000000f00 */
[----:B------:R-:W-:Y:S01]  /*2960*/  IMAD R19, R11, UR22, RZ ;  /* 0x000000160b137c24 */ /* 0x000fe2000f8e02ff */
[----:B------:R-:W-:Y:S01]  /*2970*/  ISETP.GE.AND P6, PT, R218, UR18, PT ;  /* 0x00000012da007c0c */ /* 0x000fe2000bfc6270 */
[----:B------:R-:W-:Y:S01]  /*2980*/  IMAD.MOV.U32 R26, RZ, RZ, R22 ;  /* 0x000000ffff1a7224 */ /* 0x000fe200078e0016 */
[----:B------:R-:W-:Y:S01]  /*2990*/  ISETP.GE.AND P5, PT, R232, UR18, PT ;  /* 0x00000012e8007c0c */ /* 0x000fe2000bfa6270 */
[C---:B------:R-:W-:Y:S02]  /*29a0*/  IMAD R18, R12.reuse, UR23, R19 ;  /* 0x000000170c127c24 */ /* 0x040fe4000f8e0213 */
[----:B------:R-:W-:-:S04]  /*29b0*/  IMAD.WIDE.U32 R26, R12, UR22, R26 ;  /* 0x000000160c1a7c25 */ /* 0x000fc8000f8e001a */
        /* <DEDUP_REMOVED lines=18> */
.L_x_843:
[----:B------:R-:W-:Y:S05]  /*2ae0*/  BSYNC B0 ;  /* 0x0000000000007941 */ /* 0x000fea0003800000 */
.L_x_842:
        /* <DEDUP_REMOVED lines=10> */
[----:B------:R-:W-:Y:S02]  /*2b90*/  IMAD R18, R18, UR22, RZ ;  /* 0x0000001612127c24 */ /* 0x000fe4000f8e02ff */
[----:B------:R-:W-:-:S04]  /*2ba0*/  IMAD.WIDE.U32 R22, R19, UR22, R22 ;  /* 0x0000001613167c25 */ /* 0x000fc8000f8e0016 */
[----:B--23--:R-:W2:Y:S01]  /*2bb0*/  @!P5 LDC.64 R4, c[0x0][0x220] ;  /* 0x00008800ff04db82 */ /* 0x00cea20000000a00 */
[----:B------:R-:W-:Y:S01]  /*2bc0*/  IMAD R18, R19, UR23, R18 ;  /* 0x0000001713127c24 */ /* 0x000fe2000f8e0212 */
        /* <DEDUP_REMOVED lines=17> */
.L_x_845:
[----:B------:R-:W-:Y:S05]  /*2ce0*/  BSYNC B0 ;  /* 0x0000000000007941 */ /* 0x000fea0003800000 */
.L_x_844:
[----:B------:R-:W0:Y:S01]  /*2cf0*/  LDGDEPBAR ;  /* 0x00000000000079af */ /* 0x000e220000000000 */
[----:B------:R-:W-:Y:S03]  /*2d00*/  BSSY B0, `(.L_x_846) ;  /* 0x0000012000007945 */ /* 0x000fe60003800000 */
        /* <DEDUP_REMOVED lines=17> */
.L_x_847:
[----:B------:R-:W-:Y:S05]  /*2e20*/  BSYNC B0 ;  /* 0x0000000000007941 */ /* 0x000fea0003800000 */
.L_x_846:
[----:B------:R1:W-:Y:S01]  /*2e30*/  @P2 STS.128 [R230+0x9000], RZ ;  /* 0x009000ffe6002388 */ /* 0x0003e20000000c00 */
[----:B------:R-:W-:Y:S01]  /*2e40*/  BSSY B0, `(.L_x_848) ;  /* 0x0000018000007945 */ /* 0x000fe20003800000 */
[----:B--23--:R-:W-:Y:S02]  /*2e50*/  IADD3 R5, R216, 0x2000, RZ ;  /* 0x00002000d8057810 */ /* 0x00cfe40007ffe0ff */
[----:B------:R1:W-:Y:S01]  /*2e60*/  @P2 STS.128 [R230+0xb000], RZ ;  /* 0x00b000ffe6002388 */ /* 0x0003e20000000c00 */
[----:B------:R-:W-:Y:S05]  /*2e70*/  @P2 BRA `(.L_x_849) ;  /* 0x0000000000502947 */ /* 0x000fea0003800000 */
        /* <DEDUP_REMOVED lines=20> */
.L_x_849:
[----:B------:R-:W-:Y:S05]  /*2fc0*/  BSYNC B0 ;  /* 0x0000000000007941 */ /* 0x000fea0003800000 */
.L_x_848:
[----:B------:R-:W-:Y:S01]  /*2fd0*/  PLOP3.LUT P0, PT, PT, PT, UP0, 0x80, 0x0 ;  /* 0x000000000000781c */ /* 0x000fe20003f0f008 */
[----:B------:R-:W-:Y:S03]  /*2fe0*/  BSSY B0, `(.L_x_850) ;  /* 0x0000021000007945 */ /* 0x000fe60003800000 */
[----:B------:R-:W-:-:S04]  /*2ff0*/  SEL R5, R5, R216, !P0 ;  /* 0x000000d805057207 */ /* 0x000fc80004000000 */
        /* <DEDUP_REMOVED lines=11> */
.L_x_851:
        /* <DEDUP_REMOVED lines=20> */
.L_x_852:
[----:B------:R-:W-:Y:S05]  /*31f0*/  BSYNC B0 ;  /* 0x0000000000007941 */ /* 0x000fea0003800000 */
.L_x_850:
        /* <DEDUP_REMOVED lines=13> */
.L_x_854:
[----:B------:R-:W-:Y:S01]  /*32d0*/  ULDC UR18, c[0x0][0x2d0] ;  /* 0x0000b40000127ab9 */ /* 0x000fe20000000800 */
[----:B---3--:R-:W-:Y:S01]  /*32e0*/  IMAD.U32 R7, RZ, RZ, UR28 ;  /* 0x0000001cff077e24 */ /* 0x008fe2000f8e00ff */
[----:B------:R-:W-:Y:S01]  /*32f0*/  ISETP.GE.AND P4, PT, R218, UR18, PT ;  /* 0x00000012da007c0c */ /* 0x000fe2000bf86270 */
[----:B------:R-:W-:Y:S01]  /*3300*/  IMAD.U32 R5, RZ, RZ, UR29 ;  /* 0x0000001dff057e24 */ /* 0x000fe2000f8e00ff */
[----:B------:R-:W-:Y:S01]  /*3310*/  ISETP.GE.AND P2, PT, R232, UR18, PT ;  /* 0x00000012e8007c0c */ /* 0x000fe2000bf46270 */
[----:B------:R-:W-:-:S10]  /*3320*/  IMAD.U32 R4, RZ, RZ, UR15 ;  /* 0x0000000fff047e24 */ /* 0x000fd4000f8e00ff */
[C---:B------:R-:W-:Y:S01]  /*3330*/  @!P4 LEA R6, P5, R7.reuse, R246, 0x6 ;  /* 0x000000f60706c211 */ /* 0x040fe200078a30ff */
        /* <DEDUP_REMOVED lines=22> */
.L_x_855:
[----:B------:R-:W-:Y:S05]  /*34a0*/  BSYNC B0 ;  /* 0x0000000000007941 */ /* 0x000fea0003800000 */
.L_x_853:
[----:B-1----:R-:W-:Y:S01]  /*34b0*/  IMAD.U32 R5, RZ, RZ, UR26 ;  /* 0x0000001aff057e24 */ /* 0x002fe2000f8e00ff */
[----:B------:R-:W-:Y:S01]  /*34c0*/  UIMAD UR15, UR34, UR26, URZ ;  /* 0x0000001a220f72a4 */ /* 0x000fe2000f8e023f */
[----:B------:R1:W-:Y:S01]  /*34d0*/  @P1 STS.128 [R230+0xc000], RZ ;  /* 0x00c000ffe6001388 */ /* 0x0003e20000000c00 */
[----:B------:R-:W-:Y:S01]  /*34e0*/  ULDC.64 UR16, c[0x0][0x260] ;  /* 0x0000980000107ab9 */ /* 0x000fe20000000a00 */
[----:B------:R-:W-:Y:S01]  /*34f0*/  IMAD.WIDE.U32 R4, R5, UR30, R218 ;  /* 0x0000001e05047c25 */ /* 0x000fe2000f8e00da */
[----:B------:R-:W-:Y:S01]  /*3500*/  UIMAD UR15, UR30, UR27, UR15 ;  /* 0x0000001b1e0f72a4 */ /* 0x000fe2000f8e020f */
[----:B------:R1:W-:Y:S01]  /*3510*/  @P1 STS.128 [R230+0xe000], RZ ;  /* 0x00e000ffe6001388 */ /* 0x0003e20000000c00 */
[----:B------:R-:W-:Y:S01]  /*3520*/  BSSY B0, `(.L_x_856) ;  /* 0x0000025000007945 */ /* 0x000fe20003800000 */
[----:B------:R-:W-:Y:S01]  /*3530*/  IMAD R14, R14, UR16, RZ ;  /* 0x000000100e0e7c24 */ /* 0x000fe2000f8e02ff */
[----:B------:R-:W-:Y:S02]  /*3540*/  IADD3 R16, P2, R4, UR35, RZ ;  /* 0x0000002304107c10 */ /* 0x000fe4000ff5e0ff */
[----:B------:R-:W-:Y:S01]  /*3550*/  IMAD.U32 R4, RZ, RZ, UR15 ;  /* 0x0000000fff047e24 */ /* 0x000fe2000f8e00ff */
[----:B------:R-:W-:Y:S01]  /*3560*/  ISETP.GE.AND P6, PT, R220, UR12, PT ;  /* 0x0000000cdc007c0c */ /* 0x000fe2000bfc6270 */
[----:B---3--:R-:W-:-:S03]  /*3570*/  IMAD R7, R15, UR17, R14 ;  /* 0x000000110f077c24 */ /* 0x008fc6000f8e020e */
[----:B------:R-:W-:Y:S02]  /*3580*/  IADD3.X R17, R5, UR36, R4, P2, !PT ;  /* 0x0000002405117c10 */ /* 0x000fe400097fe404 */
[----:B------:R-:W-:Y:S01]  /*3590*/  IADD3 R4, R220, 0x8, RZ ;  /* 0x00000008dc047810 */ /* 0x000fe20007ffe0ff */
[----:B------:R-:W-:-:S03]  /*35a0*/  IMAD.WIDE.U32 R14, R15, UR16, R16 ;  /* 0x000000100f0e7c25 */ /* 0x000fc6000f8e0010 */
[----:B------:R-:W-:Y:S02]  /*35b0*/  ISETP.GE.AND P5, PT, R4, UR12, PT ;  /* 0x0000000c04007c0c */ /* 0x000fe4000bfa6270 */
[----:B------:R-:W-:Y:S01]  /*35c0*/  IADD3 R7, R15, R7, RZ ;  /* 0x000000070f077210 */ /* 0x000fe20007ffe0ff */
[----:B------:R-:W-:Y:S10]  /*35d0*/  @P1 BRA `(.L_x_857) ;  /* 0x0000000000641947 */ /* 0x000ff40003800000 */
[----:B------:R-:W-:Y:S01]  /*35e0*/  ULDC UR12, c[0x0][0x2d0] ;  /* 0x0000b400000c7ab9 */ /* 0x000fe20000000800 */
[----:B------:R-:W-:Y:S01]  /*35f0*/  IMAD.MOV.U32 R6, RZ, RZ, R14 ;  /* 0x000000ffff067224 */ /* 0x000fe200078e000e */
[----:B------:R-:W-:Y:S01]  /*3600*/  ISETP.GE.AND P2, PT, R218, UR12, PT ;  /* 0x0000000cda007c0c */ /* 0x000fe2000bf46270 */
[----:B------:R-:W-:Y:S01]  /*3610*/  IMAD R13, R11, UR26, RZ ;  /* 0x0000001a0b0d7c24 */ /* 0x000fe2000f8e02ff */
[----:B------:R-:W-:Y:S01]  /*3620*/  ISETP.GE.AND P1, PT, R232, UR12, PT ;  /* 0x0000000ce8007c0c */ /* 0x000fe2000bf26270 */
[----:B------:R-:W-:-:S04]  /*3630*/  IMAD.WIDE.U32 R16, R12, UR26, R6 ;  /* 0x0000001a0c107c25 */ /* 0x000fc8000f8e0006 */
[----:B------:R-:W-:-:S05]  /*3640*/  IMAD R6, R12, UR27, R13 ;  /* 0x0000001b0c067c24 */ /* 0x000fca000f8e020d */
[----:B------:R-:W-:Y:S01]  /*3650*/  IADD3 R6, R17, R6, RZ ;  /* 0x0000000611067210 */ /* 0x000fe20007ffe0ff */
[----:B------:R-:W3:Y:S01]  /*3660*/  @!P2 LDC.64 R4, c[0x0][0x218] ;  /* 0x00008600ff04ab82 */ /* 0x000ee20000000a00 */
[----:B------:R1:W-:Y:S01]  /*3670*/  @P2 STS.128 [R230+0xc000], RZ ;  /* 0x00c000ffe6002388 */ /* 0x0003e20000000c00 */
[----:B---3--:R-:W-:-:S04]  /*3680*/  @!P2 LEA R4, P4, R16, R4, 0x1 ;  /* 0x000000041004a211 */ /* 0x008fc800078808ff */
        /* <DEDUP_REMOVED lines=14> */
.L_x_857:
[----:B------:R-:W-:Y:S05]  /*3770*/  BSYNC B0 ;  /* 0x0000000000007941 */ /* 0x000fea0003800000 */
.L_x_856:
        /* <DEDUP_REMOVED lines=12> */
[----:B-1-3--:R-:W1:Y:S01]  /*3840*/  @!P2 LDC.64 R4, c[0x0][0x218] ;  /* 0x00008600ff04ab82 */ /* 0x00ae620000000a00 */
[----:B------:R-:W-:Y:S01]  /*3850*/  IMAD R11, R12, UR27, R11 ;  /* 0x0000001b0c0b7c24 */ /* 0x000fe2000f8e020b */
        /* <DEDUP_REMOVED lines=17> */
.L_x_859:
[----:B------:R-:W-:Y:S05]  /*3970*/  BSYNC B0 ;  /* 0x0000000000007941 */ /* 0x000fea0003800000 */
.L_x_858:
[----:B------:R-:W0:Y:S01]  /*3980*/  LDGDEPBAR ;  /* 0x00000000000079af */ /* 0x000e220000000000 */
[----:B-1-3--:R-:W-:Y:S01]  /*3990*/  IMAD.MOV.U32 R5, RZ, RZ, 0x4 ;  /* 0x00000004ff057424 */ /* 0x00afe200078e00ff */
[----:B------:R-:W1:Y:S01]  /*39a0*/  LDC.64 R14, c[0x0][0x3b8] ;  /* 0x0000ee00ff0e7b82 */ /* 0x000e620000000a00 */
[----:B------:R-:W-:Y:S02]  /*39b0*/  IMAD.MOV.U32 R237, RZ, RZ, 0x7f800000 ;  /* 0x7f800000ffed7424 */ /* 0x000fe400078e00ff */
[----:B------:R-:W-:-:S05]  /*39c0*/  IMAD.MOV.U32 R238, RZ, RZ, 0x7f800000 ;  /* 0x7f800000ffee7424 */ /* 0x000fca00078e00ff */
[----:B------:R-:W-:Y:S01]  /*39d0*/  S2UR UR12, SR_CTAID.Y ;  /* 0x00000000000c79c3 */ /* 0x000fe20000002600 */
[----:B------:R-:W-:Y:S01]  /*39e0*/  IMAD.WIDE R16, R220, R5, UR8 ;  /* 0x00000008dc107e25 */ /* 0x000fe2000f8e0205 */
[----:B------:R-:W-:-:S06]  /*39f0*/  LEA.HI R7, R9, R10, RZ, 0x4 ;  /* 0x0000000a09077211 */ /* 0x000fcc00078f20ff */
[----:B------:R-:W3:Y:S01]  /*3a00*/  S2UR UR15, SR_CTAID.Z ;  /* 0x00000000000f79c3 */ /* 0x000ee20000002700 */
[----:B------:R1:W5:Y:S01]  /*3a10*/  @!P6 LDG.E R237, desc[UR10][R16.64] ;  /* 0x0000000a10ede981 */ /* 0x000362000c1e1900 */
[----:B------:R-:W-:Y:S02]  /*3a20*/  USHF.L.U32 UR23, UR7, 0x4, URZ ;  /* 0x0000000407177899 */ /* 0x000fe4000800063f */
[----:B------:R-:W-:Y:S01]  /*3a30*/  USHF.L.U32 UR18, UR7, 0x3, URZ ;  /* 0x0000000307127899 */ /* 0x000fe2000800063f */
[----:B------:R1:W5:Y:S01]  /*3a40*/  @!P5 LDG.E R238, desc[UR10][R16.64+0x20] ;  /* 0x0000200a10eed981 */ /* 0x000362000c1e1900 */
[----:B------:R-:W-:-:S04]  /*3a50*/  DEPBAR.LE SB0, 0x1 ;  /* 0x000080400000791a */ /* 0x000fc80000000000 */
[----:B------:R-:W-:Y:S01]  /*3a60*/  BAR.SYNC.DEFER_BLOCKING 0x0 ;  /* 0x0000000000007b1d */ /* 0x000fe20000010000 */
[----:B------:R-:W-:Y:S02]  /*3a70*/  UIMAD UR47, UR7, 0x18, URZ ;  /* 0x00000018072f78a4 */ /* 0x000fe4000f8e023f */
[----:B------:R-:W-:Y:S02]  /*3a80*/  USHF.L.U32 UR46, UR7, 0x5, URZ ;  /* 0x00000005072e7899 */ /* 0x000fe4000800063f */
[----:B------:R-:W-:Y:S02]  /*3a90*/  UIMAD UR45, UR7, 0x28, URZ ;  /* 0x00000028072d78a4 */ /* 0x000fe4000f8e023f */
[----:B------:R-:W-:Y:S02]  /*3aa0*/  UIMAD UR44, UR7, 0x30, URZ ;  /* 0x00000030072c78a4 */ /* 0x000fe4000f8e023f */
[----:B------:R-:W-:Y:S01]  /*3ab0*/  UIMAD UR43, UR7, 0x38, URZ ;  /* 0x00000038072b78a4 */ /* 0x000fe2000f8e023f */
[----:B------:R-:W-:-:S02]  /*3ac0*/  IMAD.MOV.U32 R206, RZ, RZ, 0x20 ;  /* 0x00000020ffce7424 */ /* 0x000fc400078e00ff */
[----:B------:R-:W-:Y:S01]  /*3ad0*/  IMAD.MOV.U32 R205, RZ, RZ, 0x40 ;  /* 0x00000040ffcd7424 */ /* 0x000fe200078e00ff */
[----:B------:R-:W-:Y:S01]  /*3ae0*/  UIADD3 UR50, -UR6, 0x40, UR21 ;  /* 0x0000004006327890 */ /* 0x000fe2000fffe115 */
[----:B------:R-:W-:Y:S01]  /*3af0*/  IMAD.MOV.U32 R236, RZ, RZ, R239 ;  /* 0x000000ffffec7224 */ /* 0x000fe200078e00ef */
[----:B------:R-:W-:Y:S01]  /*3b00*/  CS2R R94, SRZ ;  /* 0x00000000005e7805 */ /* 0x000fe2000001ff00 */
[----:B------:R-:W-:Y:S01]  /*3b10*/  IMAD.MOV.U32 R231, RZ, RZ, 0x4 ;  /* 0x00000004ffe77424 */ /* 0x000fe200078e00ff */
[----:B------:R-:W-:Y:S02]  /*3b20*/  CS2R R92, SRZ ;  /* 0x00000000005c7805 */ /* 0x000fe4000001ff00 */
[----:B------:R-:W-:Y:S02]  /*3b30*/  CS2R R98, SRZ ;  /* 0x0000000000627805 */ /* 0x000fe4000001ff00 */
[----:B------:R-:W-:Y:S02]  /*3b40*/  CS2R R96, SRZ ;  /* 0x0000000000607805 */ /* 0x000fe4000001ff00 */
[----:B------:R-:W-:-:S02]  /*3b50*/  CS2R R90, SRZ ;  /* 0x00000000005a7805 */ /* 0x000fc4000001ff00 */
[----:B------:R-:W-:Y:S02]  /*3b60*/  CS2R R88, SRZ ;  /* 0x0000000000587805 */ /* 0x000fe4000001ff00 */
[----:B------:R-:W-:Y:S02]  /*3b70*/  CS2R R86, SRZ ;  /* 0x0000000000567805 */ /* 0x000fe4000001ff00 */
[----:B------:R-:W-:Y:S01]  /*3b80*/  CS2R R84, SRZ ;  /* 0x0000000000547805 */ /* 0x000fe2000001ff00 */
[----:B-1----:R-:W2:Y:S01]  /*3b90*/  LDG.E.64 R4, desc[UR10][R14.64] ;  /* 0x0000000a0e047981 */ /* 0x002ea2000c1e1b00 */
[----:B------:R-:W-:Y:S02]  /*3ba0*/  CS2R R78, SRZ ;  /* 0x00000000004e7805 */ /* 0x000fe4000001ff00 */
[----:B------:R-:W-:Y:S02]  /*3bb0*/  CS2R R76, SRZ ;  /* 0x00000000004c7805 */ /* 0x000fe4000001ff00 */
[----:B------:R-:W-:Y:S01]  /*3bc0*/  CS2R R82, SRZ ;  /* 0x0000000000527805 */ /* 0x000fe2000001ff00 */
[----:B------:R-:W4:Y:S01]  /*3bd0*/  LDG.E.64 R12, desc[UR10][R14.64+0x8] ;  /* 0x0000080a0e0c7981 */ /* 0x000f22000c1e1b00 */
[----:B------:R-:W-:-:S02]  /*3be0*/  LOP3.LUT R7, R7, 0xfffffff0, RZ, 0xc0, !PT ;  /* 0xfffffff007077812 */ /* 0x000fc400078ec0ff */
[----:B------:R-:W-:Y:S02]  /*3bf0*/  CS2R R80, SRZ ;  /* 0x0000000000507805 */ /* 0x000fe4000001ff00 */
[----:B------:R-:W-:Y:S01]  /*3c00*/  CS2R R74, SRZ ;  /* 0x00000000004a7805 */ /* 0x000fe2000001ff00 */
[----:B------:R-:W1:Y:S01]  /*3c10*/  LDSM.16.M88.4 R108, [R201+0x10000] ;  /* 0x01000000c96c783b */ /* 0x000e620000000200 */
[----:B------:R-:W-:Y:S01]  /*3c20*/  CS2R R72, SRZ ;  /* 0x0000000000487805 */ /* 0x000fe2000001ff00 */
[----:B------:R-:W-:Y:S01]  /*3c30*/  IMAD.IADD R7, R10, 0x1, -R7 ;  /* 0x000000010a077824 */ /* 0x000fe200078e0a07 */
[----:B------:R-:W-:Y:S01]  /*3c40*/  CS2R R70, SRZ ;  /* 0x0000000000467805 */ /* 0x000fe2000001ff00 */
[----:B------:R-:W1:Y:S01]  /*3c50*/  LDSM.16.M88.4 R112, [R201+0x10800] ;  /* 0x01080000c970783b */ /* 0x000e620000000200 */
[----:B------:R-:W-:Y:S02]  /*3c60*/  CS2R R68, SRZ ;  /* 0x0000000000447805 */ /* 0x000fe4000001ff00 */
[----:B------:R-:W-:-:S02]  /*3c70*/  CS2R R62, SRZ ;  /* 0x00000000003e7805 */ /* 0x000fc4000001ff00 */
[----:B------:R-:W-:Y:S01]  /*3c80*/  CS2R R60, SRZ ;  /* 0x00000000003c7805 */ /* 0x000fe2000001ff00 */
[----:B------:R-:W1:Y:S01]  /*3c90*/  LDSM.16.M88.4 R116, [R200+0x10000] ;  /* 0x01000000c874783b */ /* 0x000e620000000200 */
[----:B------:R-:W-:Y:S02]  /*3ca0*/  SHF.R.S32.HI R6, RZ, 0x1f, R7 ;  /* 0x0000001fff067819 */ /* 0x000fe40000011407 */
        /* <DEDUP_REMOVED lines=19> */
[----:B------:R-:W-:Y:S01]  /*3de0*/  ULDC UR16, c[0x0][0x394] ;  /* 0x0000e50000107ab9 */ /* 0x000fe20000000800 */
[----:B------:R-:W-:Y:S02]  /*3df0*/  ULDC.U8 UR22, c[0x0][0x388] ;  /* 0x0000e20000167ab9 */ /* 0x000fe40000000000 */
[----:B------:R-:W1:Y:S04]  /*3e00*/  LDSM.16.M88.4 R152, [R200+0x12000] ;  /* 0x01200000c898783b */ /* 0x000e680000000200 */
[----:B------:R-:W1:Y:S04]  /*3e10*/  LDSM.16.M88.4 R156, [R200+0x12800] ;  /* 0x01280000c89c783b */ /* 0x000e680000000200 */
[----:B------:R-:W1:Y:S04]  /*3e20*/  LDSM.16.M88.4 R160, [R3+0x12000] ;  /* 0x0120000003a0783b */ /* 0x000e680000000200 */
[----:B------:R-:W1:Y:S01]  /*3e30*/  LDSM.16.M88.4 R164, [R3+0x12800] ;  /* 0x0128000003a4783b */ /* 0x000e620000000200 */
[----:B------:R-:W-:Y:S01]  /*3e40*/  LEA.HI R6, R6, R7, RZ, 0x3 ;  /* 0x0000000706067211 */ /* 0x000fe200078f18ff */
[----:B---3--:R-:W-:Y:S01]  /*3e50*/  UIMAD UR12, UR12, UR54, UR15 ;  /* 0x000000360c0c72a4 */ /* 0x008fe2000f8e020f */
[----:B------:R-:W-:Y:S01]  /*3e60*/  LOP3.LUT R9, R8, 0xfffffff8, RZ, 0xc0, !PT ;  /* 0xfffffff808097812 */ /* 0x000fe200078ec0ff */
[----:B------:R-:W-:Y:S01]  /*3e70*/  UIADD3 UR7, UR23, 0x20, URZ ;  /* 0x0000002017077890 */ /* 0x000fe2000fffe03f */
[----:B------:R-:W-:Y:S01]  /*3e80*/  LOP3.LUT R6, R6, 0xfffffff8, RZ, 0xc0, !PT ;  /* 0xfffffff806067812 */ /* 0x000fe200078ec0ff */
[----:B------:R-:W-:-:S02]  /*3e90*/  USHF.L.U32 UR12, UR12, 0x5, URZ ;  /* 0x000000050c0c7899 */ /* 0x000fc4000800063f */
[----:B------:R-:W-:Y:S01]  /*3ea0*/  IMAD.IADD R9, R10, 0x1, -R9 ;  /* 0x000000010a097824 */ /* 0x000fe200078e0a09 */
[----:B------:R-:W-:Y:S01]  /*3eb0*/  UIADD3 UR33, UR23, 0x40, URZ ;  /* 0x0000004017217890 */ /* 0x000fe2000fffe03f */
[----:B------:R-:W-:Y:S01]  /*3ec0*/  IMAD.IADD R6, R7, 0x1, -R6 ;  /* 0x0000000107067824 */ /* 0x000fe200078e0a06 */
[----:B------:R-:W-:Y:S01]  /*3ed0*/  SHF.R.S32.HI R7, RZ, 0x1f, R235 ;  /* 0x0000001fff077819 */ /* 0x000fe200000114eb */
[----:B------:R-:W-:Y:S01]  /*3ee0*/  UIADD3 UR31, UR23, 0x60, URZ ;  /* 0x00000060171f7890 */ /* 0x000fe2000fffe03f */
[----:B------:R-:W-:Y:S01]  /*3ef0*/  LOP3.LUT P3, RZ, R9, 0x2, RZ, 0xc0, !PT ;  /* 0x0000000209ff7812 */ /* 0x000fe2000786c0ff */
[----:B------:R-:W-:Y:S02]  /*3f00*/  UIADD3 UR7, UR18, UR7, URZ ;  /* 0x0000000712077290 */ /* 0x000fe4000fffe03f */
[----:B------:R-:W-:Y:S02]  /*3f10*/  UIADD3 UR32, UR18, UR33, URZ ;  /* 0x0000002112207290 */ /* 0x000fe4000fffe03f */
[----:B------:R-:W-:-:S02]  /*3f20*/  UIADD3 UR30, UR18, UR31, URZ ;  /* 0x0000001f121e7290 */ /* 0x000fc4000fffe03f */
[----:B------:R-:W-:Y:S02]  /*3f30*/  UIADD3 UR7, UR18, UR7, URZ ;  /* 0x0000000712077290 */ /* 0x000fe4000fffe03f */
[----:B------:R-:W-:Y:S02]  /*3f40*/  UIADD3 UR29, UR18, UR30, URZ ;  /* 0x0000001e121d7290 */ /* 0x000fe4000fffe03f */
[----:B------:R-:W-:Y:S02]  /*3f50*/  UIADD3 UR26, UR18, UR32, URZ ;  /* 0x00000020121a7290 */ /* 0x000fe4000fffe03f */
[----:B------:R-:W-:Y:S02]  /*3f60*/  UIADD3 UR37, UR18, UR7, URZ ;  /* 0x0000000712257290 */ /* 0x000fe4000fffe03f */
[----:B------:R-:W-:Y:S02]  /*3f70*/  USHF.R.S32.HI UR15, URZ, 0x1f, UR12 ;  /* 0x0000001f3f0f7899 */ /* 0x000fe4000801140c */
[----:B------:R-:W-:-:S02]  /*3f80*/  UIADD3 UR36, UR23, 0x20, URZ ;  /* 0x0000002017247890 */ /* 0x000fc4000fffe03f */
[----:B------:R-:W-:Y:S02]  /*3f90*/  UIADD3 UR28, UR18, UR29, URZ ;  /* 0x0000001d121c7290 */ /* 0x000fe4000fffe03f */
[----:B------:R-:W-:Y:S02]  /*3fa0*/  UIADD3 UR25, UR18, UR26, URZ ;  /* 0x0000001a12197290 */ /* 0x000fe4000fffe03f */
[----:B------:R-:W-:Y:S02]  /*3fb0*/  UIADD3 UR35, UR18, UR36, URZ ;  /* 0x0000002412237290 */ /* 0x000fe4000fffe03f */
[----:B------:R-:W-:Y:S02]  /*3fc0*/  UIADD3 UR34, UR18, UR37, URZ ;  /* 0x0000002512227290 */ /* 0x000fe4000fffe03f */
[----:B------:R-:W-:Y:S02]  /*3fd0*/  UIADD3 UR27, UR18, UR28, URZ ;  /* 0x0000001c121b7290 */ /* 0x000fe4000fffe03f */
[----:B------:R-:W-:-:S02]  /*3fe0*/  UIADD3 UR24, UR18, UR25, URZ ;  /* 0x0000001912187290 */ /* 0x000fc4000fffe03f */
[----:B------:R-:W-:Y:S02]  /*3ff0*/  UIADD3 UR50, UR50, -UR40, URZ ;  /* 0x8000002832327290 */ /* 0x000fe4000fffe03f */
[----:B------:R-:W-:Y:S02]  /*4000*/  UIADD3 UR42, UR18, UR35, URZ ;  /* 0x00000023122a7290 */ /* 0x000fe4000fffe03f */
[----:B------:R-:W-:Y:S02]  /*4010*/  UIADD3 UR41, UR18, UR27, URZ ;  /* 0x0000001b12297290 */ /* 0x000fe4000fffe03f */
[----:B------:R-:W-:Y:S02]  /*4020*/  UIADD3 UR40, UR18, UR24, URZ ;  /* 0x0000001812287290 */ /* 0x000fe4000fffe03f */
[----:B------:R-:W-:Y:S01]  /*4030*/  UIADD3 UR39, UR18, UR34, URZ ;  /* 0x0000002212277290 */ /* 0x000fe2000fffe03f */
[----:B------:R-:W-:Y:S01]  /*4040*/  UMOV UR17, UR16 ;  /* 0x0000001000117c82 */ /* 0x000fe20008000000 */
[----:B------:R-:W-:Y:S01]  /*4050*/  ULDC UR21, c[0x0][0x2ec] ;  /* 0x0000bb0000157ab9 */ /* 0x000fe20000000800 */
[----:B--2---:R-:W-:Y:S01]  /*4060*/  R2UR UR49, R4 ;  /* 0x00000000043172ca */ /* 0x004fe200000e0000 */
[----:B------:R-:W-:Y:S01]  /*4070*/  IMAD.MOV.U32 R4, RZ, RZ, 0x20 ;  /* 0x00000020ff047424 */ /* 0x000fe200078e00ff */
[----:B----4-:R-:W-:-:S04]  /*4080*/  IADD3 R235, P5, P4, R12, UR12, R235 ;  /* 0x0000000c0ceb7c10 */ /* 0x010fc8000fcbe0eb */
[----:B------:R-:W-:Y:S02]  /*4090*/  R2P PR, R6, 0x6 ;  /* 0x0000000606007804 */ /* 0x000fe40000000000 */
[----:B------:R-:W-:Y:S01]  /*40a0*/  SEL R4, R4, 0xffffffe0, !P3 ;  /* 0xffffffe004047807 */ /* 0x000fe20005800000 */
[----:B------:R-:W-:Y:S01]  /*40b0*/  VIADD R6, R211, 0x2000 ;  /* 0x00002000d3067836 */ /* 0x000fe20000000000 */
[----:B------:R-:W-:Y:S01]  /*40c0*/  R2UR UR48, R5 ;  /* 0x00000000053072ca */ /* 0x000fe200000e0000 */
[----:B------:R-:W-:Y:S01]  /*40d0*/  VIADD R5, R212, 0x2000 ;  /* 0x00002000d4057836 */ /* 0x000fe20000000000 */
[----:B------:R-:W-:Y:S01]  /*40e0*/  SEL R206, R206, 0xffffffe0, !P1 ;  /* 0xffffffe0cece7807 */ /* 0x000fe20004800000 */
[----:B------:R-:W-:Y:S01]  /*40f0*/  IMAD.IADD R4, R4, 0x1, R3 ;  /* 0x0000000104047824 */ /* 0x000fe200078e0203 */
[----:B------:R-:W-:Y:S01]  /*4100*/  UIADD3 UR7, UR49, -0x61c88647, URZ ;  /* 0x9e3779b931077890 */ /* 0x000fe2000fffe03f */
[----:B------:R-:W-:Y:S02]  /*4110*/  SEL R205, R205, 0xffffffc0, !P2 ;  /* 0xffffffc0cdcd7807 */ /* 0x000fe40005000000 */
[----:B------:R-:W-:Y:S01]  /*4120*/  SEL R5, R5, R212, !P0 ;  /* 0x000000d405057207 */ /* 0x000fe20004000000 */
[----:B------:R-:W-:Y:S01]  /*4130*/  IMAD.IADD R204, R209, 0x1, R206 ;  /* 0x00000001d1cc7824 */ /* 0x000fe200078e02ce */
[----:B------:R-:W-:Y:S01]  /*4140*/  SEL R6, R6, R211, !P0 ;  /* 0x000000d306067207 */ /* 0x000fe20004000000 */
[----:B------:R-:W2:Y:S01]  /*4150*/  LDSM.16.M88.4 R136, [R4+0x10000] ;  /* 0x010000000488783b */ /* 0x000ea20000000200 */
[----:B------:R-:W-:Y:S01]  /*4160*/  IADD3.X R234, R13, UR15, R7, P5, P4 ;  /* 0x0000000f0dea7c10 */ /* 0x000fe2000afe8407 */
[----:B------:R-:W-:Y:S01]  /*4170*/  IMAD.IADD R202, R209, 0x1, R205 ;  /* 0x00000001d1ca7824 */ /* 0x000fe200078e02cd */
[----:B------:R-:W-:Y:S01]  /*4180*/  LEA R208, R5, UR4, 0x1 ;  /* 0x0000000405d07c11 */ /* 0x000fe2000f8e08ff */
[----:B------:R-:W3:Y:S01]  /*4190*/  LDSM.16.M88.4 R140, [R4+0x10800] ;  /* 0x01080000048c783b */ /* 0x000ee20000000200 */
[----:B------:R-:W-:Y:S01]  /*41a0*/  LEA R207, R6, UR4, 0x1 ;  /* 0x0000000406cf7c11 */ /* 0x000fe2000f8e08ff */
[----:B------:R-:W-:-:S02]  /*41b0*/  IMAD.IADD R203, R205, 0x1, R204 ;  /* 0x00000001cdcb7824 */ /* 0x000fc400078e02cc */
[----:B------:R-:W4:Y:S04]  /*41c0*/  LDSM.16.M88.4 R168, [R4+0x12000] ;  /* 0x0120000004a8783b */ /* 0x000f280000000200 */
[----:B------:R1:W2:Y:S01]  /*41d0*/  LDSM.16.M88.4 R172, [R4+0x12800] ;  /* 0x0128000004ac783b */ /* 0x0002a20000000200 */
[----:B------:R-:W-:Y:S02]  /*41e0*/  UIADD3 UR61, UR48, -0x4498517b, URZ ;  /* 0xbb67ae85303d7890 */ /* 0x000fe4000fffe03f */
[----:B------:R-:W-:Y:S02]  /*41f0*/  UIADD3 UR60, UR49, 0x3c6ef372, URZ ;  /* 0x3c6ef372313c7890 */ /* 0x000fe4000fffe03f */
[----:B------:R-:W-:Y:S02]  /*4200*/  UIADD3 UR59, UR48, 0x76cf5d0a, URZ ;  /* 0x76cf5d0a303b7890 */ /* 0x000fe4000fffe03f */
[----:B------:R-:W-:-:S02]  /*4210*/  UIADD3 UR58, UR49, -0x255992d5, URZ ;  /* 0xdaa66d2b313a7890 */ /* 0x000fc4000fffe03f */
[----:B------:R-:W-:Y:S02]  /*4220*/  UIADD3 UR57, UR48, 0x32370b8f, URZ ;  /* 0x32370b8f30397890 */ /* 0x000fe4000fffe03f */
[----:B------:R-:W-:Y:S02]  /*4230*/  UIADD3 UR56, UR49, 0x78dde6e4, URZ ;  /* 0x78dde6e431387890 */ /* 0x000fe4000fffe03f */
[----:B------:R-:W-:Y:S02]  /*4240*/  UIADD3 UR55, UR48, -0x126145ec, URZ ;  /* 0xed9eba1430377890 */ /* 0x000fe4000fffe03f */
[----:B------:R-:W-:Y:S02]  /*4250*/  UIADD3 UR54, UR49, 0x1715609d, URZ ;  /* 0x1715609d31367890 */ /* 0x000fe4000fffe03f */
[----:B------:R-:W-:Y:S02]  /*4260*/  UIADD3 UR53, UR48, -0x56f99767, URZ ;  /* 0xa906689930357890 */ /* 0x000fe4000fffe03f */
[----:B------:R-:W-:Y:S01]  /*4270*/  UIADD3 UR52, UR49, -0x4ab325aa, URZ ;  /* 0xb54cda5631347890 */ /* 0x000fe2000fffe03f */
[----:B-1----:R-:W-:Y:S01]  /*4280*/  IMAD.U32 R4, RZ, RZ, UR7 ;  /* 0x00000007ff047e24 */ /* 0x002fe2000f8e00ff */
[----:B------:R-:W-:-:S12]  /*4290*/  UIADD3 UR51, UR48, 0x646e171e, URZ ;  /* 0x646e171e30337890 */ /* 0x000fd8000fffe03f */
.L_x_864:
[----:B------:R-:W0:Y:S01]  /*42a0*/  LDGDEPBAR ;  /* 0x00000000000079af */ /* 0x000e220000000000 */
[----:B------:R-:W-:Y:S01]  /*42b0*/  IMAD.U32 R178, RZ, RZ, UR20 ;  /* 0x00000014ffb27e24 */ /* 0x000fe2000f8e00ff */
[C---:B------:R-:W-:Y:S01]  /*42c0*/  IADD3 R126, R208.reuse, R206, RZ ;  /* 0x000000ced07e7210 */ /* 0x040fe20007ffe0ff */
[----:B------:R-:W-:Y:S01]  /*42d0*/  IMAD.U32 R179, RZ, RZ, UR19 ;  /* 0x00000013ffb37e24 */ /* 0x000fe2000f8e00ff */
[----:B------:R-:W-:Y:S01]  /*42e0*/  USHF.L.U32 UR12, UR5, 0x6, URZ ;  /* 0x00000006050c7899 */ /* 0x000fe2000800063f */
[----:B------:R-:W-:Y:S01]  /*42f0*/  IMAD.IADD R125, R208, 0x1, R205 ;  /* 0x00000001d07d7824 */ /* 0x000fe200078e02cd */
[----:B------:R-:W-:Y:S01]  /*4300*/  LEA R176, P0, R220, R178, 0x2 ;  /* 0x000000b2dcb07211 */ /* 0x000fe200078010ff */
[----:B------:R-:W-:Y:S01]  /*4310*/  ULDC UR7, c[0x0][0x394] ;  /* 0x0000e50000077ab9 */ /* 0x000fe20000000800 */
[----:B------:R-:W-:Y:S01]  /*4320*/  IADD3 R124, R126, R205, RZ ;  /* 0x000000cd7e7c7210 */ /* 0x000fe20007ffe0ff */
[----:B------:R-:W-:Y:S01]  /*4330*/  UISETP.GE.AND UP0, UPT, UR12, UR50, UPT ;  /* 0x000000320c00728c */ /* 0x000fe2000bf06270 */
[----:B------:R-:W-:Y:S05]  /*4340*/  LEA.HI.X.SX32 R177, R220, R179, 0x2, P0 ;  /* 0x000000b3dcb17211 */ /* 0x000fea00000f16ff */
        /* <DEDUP_REMOVED lines=9> */
[----:B------:R-:W2:Y:S04]  /*43e0*/  LDSM.16.M88.4 R100, [R200+0xc000] ;  /* 0x00c00000c864783b */ /* 0x000ea80000000200 */
[----:B------:R-:W1:Y:S01]  /*43f0*/  LDSM.16.M88.4 R104, [R200+0xc800] ;  /* 0x00c80000c868783b */ /* 0x000e620000000200 */
[C---:B---3--:R-:W-:Y:S06]  /*4400*/  HMMA.16816.F32 R4, R20.reuse, R24, RZ ;  /* 0x000000181404723c */ /* 0x048fec00000018ff */
[C---:B------:R-:W-:Y:S01]  /*4410*/  HMMA.16816.F32 R8, R20.reuse, R26, RZ ;  /* 0x0000001a1408723c */ /* 0x040fe200000018ff */
[----:B------:R-:W-:Y:S05]  /*4420*/  LDSM.16.M88.4 R24, [R3+0xc000] ;  /* 0x00c000000318783b */ /* 0x000fea0000000200 */
[C---:B----4-:R-:W-:Y:S06]  /*4430*/  HMMA.16816.F32 R12, R20.reuse, R28, RZ ;  /* 0x0000001c140c723c */ /* 0x050fec00000018ff */
[----:B------:R-:W-:Y:S01]  /*4440*/  HMMA.16816.F32 R16, R20, R30, RZ ;  /* 0x0000001e1410723c */ /* 0x000fe200000018ff */
[----:B------:R-:W3:Y:S04]  /*4450*/  LDSM.16.M88.4 R20, [R125] ;  /* 0x000000007d14783b */ /* 0x000ee80000000200 */
[----:B------:R-:W4:Y:S01]  /*4460*/  LDSM.16.M88.4 R28, [R3+0xc800] ;  /* 0x00c80000031c783b */ /* 0x000f220000000200 */
[C---:B--2---:R-:W-:Y:S06]  /*4470*/  HMMA.16816.F32 R4, R32.reuse, R100, R4 ;  /* 0x000000642004723c */ /* 0x044fec0000001804 */
[C---:B------:R-:W-:Y:S01]  /*4480*/  HMMA.16816.F32 R8, R32.reuse, R102, R8 ;  /* 0x000000662008723c */ /* 0x040fe20000001808 */
[----:B------:R-:W-:Y:S05]  /*4490*/  LDSM.16.M88.4 R100, [R2+0xc000] ;  /* 0x00c000000264783b */ /* 0x000fea0000000200 */
[C---:B-1----:R-:W-:Y:S06]  /*44a0*/  HMMA.16816.F32 R12, R32.reuse, R104, R12 ;  /* 0x00000068200c723c */ /* 0x042fec000000180c */
        /* <DEDUP_REMOVED lines=42> */
[----:B------:R-:W-:Y:S04]  /*4750*/  USHF.L.U32 UR7, UR14, 0x6, URZ ;  /* 0x000000060e077899 */ /* 0x000fe8000800063f */
[----:B------:R-:W-:Y:S02]  /*4760*/  UIADD3 UR15, UR7, UR13, URZ ;  /* 0x0000000d070f7290 */ /* 0x000fe4000fffe03f */
[----:B------:R-:W-:Y:S02]  /*4770*/  UIADD3 UR7, UR7, 0x40, URZ ;  /* 0x0000004007077890 */ /* 0x000fe4000fffe03f */
[----:B------:R-:W-:Y:S02]  /*4780*/  UIADD3 UR16, UR17, UR15, -UR6 ;  /* 0x0000000f11107290 */ /* 0x000fe4000fffe806 */
[----:B------:R-:W-:Y:S02]  /*4790*/  UIADD3 UR15, UR12, 0x40, URZ ;  /* 0x000000400c0f7890 */ /* 0x000fe4000fffe03f */
[----:B------:R-:W-:Y:S01]  /*47a0*/  IMAD.U32 R20, RZ, RZ, UR7 ;  /* 0x00000007ff147e24 */ /* 0x000fe2000f8e00ff */
[----:B------:R-:W-:Y:S01]  /*47b0*/  UMOV UR7, UR17 ;  /* 0x0000001100077c82 */ /* 0x000fe20008000000 */
[----:B------:R-:W-:Y:S03]  /*47c0*/  UISETP.GE.AND UP0, UPT, UR15, UR16, UPT ;  /* 0x000000100f00728c */ /* 0x000fe6000bf06270 */
[----:B------:R-:W-:Y:S03]  /*47d0*/  ISETP.LT.AND P0, PT, R20, UR6, PT ;  /* 0x0000000614007c0c */ /* 0x000fe6000bf01270 */
[----:B------:R-:W-:Y:S11]  /*47e0*/  PLOP3.LUT P1, PT, PT, PT, UP0, 0x80, 0x0 ;  /* 0x000000000000781c */ /* 0x000ff60003f2f008 */
[----:B------:R-:W-:Y:S02]  /*47f0*/  @!UPT UIADD3 URZ, URZ, URZ, URZ ;  /* 0x0000003f3f3ff290 */ /* 0x000fe4000fffe03f */
[----:B------:R-:W-:Y:S05]  /*4800*/  @!P1 BRA P0, `(.L_x_861) ;  /* 0x00000004002c9947 */ /* 0x000fea0000000000 */
.L_x_860:
[----:B------:R-:W-:Y:S01]  /*4810*/  ULDC UR15, c[0x0][0x398] ;  /* 0x0000e600000f7ab9 */ /* 0x000fe20000000800 */
[----:B------:R-:W-:Y:S02]  /*4820*/  VIADD R24, R220, UR12 ;  /* 0x0000000cdc187c36 */ /* 0x000fe40008000000 */
[----:B------:R-:W-:Y:S01]  /*4830*/  IMAD.U32 R20, RZ, RZ, UR15 ;  /* 0x0000000fff147e24 */ /* 0x000fe2000f8e00ff */
[----:B------:R-:W-:Y:S01]  /*4840*/  UIADD3 UR12, -UR7, UR6, -UR13 ;  /* 0x00000006070c7290 */ /* 0x000fe2000fffe90d */
[----:B------:R-:W-:Y:S01]  /*4850*/  VIADD R23, R24, 0x8 ;  /* 0x0000000818177836 */ /* 0x000fe20000000000 */
[----:B------:R-:W-:Y:S01]  /*4860*/  UMOV UR17, UR7 ;  /* 0x0000000700117c82 */ /* 0x000fe20008000000 */
[----:B------:R-:W-:Y:S03]  /*4870*/  IMAD.SHL.U32 R22, R214, 0x20, RZ ;  /* 0x00000020d6167824 */ /* 0x000fe600078e00ff */
[----:B------:R-:W-:Y:S02]  /*4880*/  VIADDMNMX R31, R24, UR12, RZ, !PT ;  /* 0x0000000c181f7c46 */ /* 0x000fe4000f8001ff */
[C---:B------:R-:W-:Y:S01]  /*4890*/  VIADDMNMX R21, R23.reuse, UR12, RZ, !PT ;  /* 0x0000000c17157c46 */ /* 0x040fe2000f8001ff */
[----:B------:R-:W-:Y:S06]  /*48a0*/  UIADD3 UR12, UR6, 0x1, -UR13 ;  /* 0x00000001060c7890 */ /* 0x000fec000fffe80d */
[----:B------:R-:W-:Y:S01]  /*48b0*/  IADD3 R20, R23, UR12, R20 ;  /* 0x0000000c17147c10 */ /* 0x000fe2000fffe014 */
[----:B------:R-:W-:Y:S01]  /*48c0*/  UIADD3 UR12, UR12, UR15, URZ ;  /* 0x0000000f0c0c7290 */ /* 0x000fe2000fffe03f */
[----:B------:R-:W1:Y:S02]  /*48d0*/  S2R R23, SR_TID.X ;  /* 0x0000000000177919 */ /* 0x000e640000002100 */
[----:B------:R-:W-:Y:S03]  /*48e0*/  VIMNMX R20, R20, UR6, PT ;  /* 0x0000000614147c48 */ /* 0x000fe6000bfe0100 */
[----:B------:R-:W-:Y:S05]  /*48f0*/  IMAD.U32 R29, RZ, RZ, UR12 ;  /* 0x0000000cff1d7e24 */ /* 0x000fea000f8e00ff */
[----:B------:R-:W-:Y:S01]  /*4900*/  VIADDMNMX R29, R24, R29, UR6, PT ;  /* 0x00000006181d7e46 */ /* 0x000fe2000b80011d */
[----:B-1----:R-:W-:Y:S05]  /*4910*/  IMAD.SHL.U32 R23, R23, 0x2, RZ ;  /* 0x0000000217177824 */ /* 0x002fea00078e00ff */
[----:B------:R-:W-:Y:S01]  /*4920*/  LOP3.LUT R23, R22, 0x6, R23, 0xf8, !PT ;  /* 0x0000000616177812 */ /* 0x000fe200078ef817 */
[----:B------:R-:W-:Y:S04]  /*4930*/  IMAD.U32 R22, RZ, RZ, UR14 ;  /* 0x0000000eff167e24 */ /* 0x000fe8000f8e00ff */
[----:B------:R-:W-:Y:S04]  /*4940*/  IMAD R22, R22, 0x40, R23 ;  /* 0x0000004016167824 */ /* 0x000fe800078e0217 */
[C---:B------:R-:W-:Y:S01]  /*4950*/  VIADD R28, R22.reuse, 0x1 ;  /* 0x00000001161c7836 */ /* 0x040fe20000000000 */
[C---:B------:R-:W-:Y:S01]  /*4960*/  ISETP.GE.AND P1, PT, R22.reuse, R31, PT ;  /* 0x0000001f1600720c */ /* 0x040fe20003f26270 */
[C---:B------:R-:W-:Y:S01]  /*4970*/  VIADD R27, R22.reuse, 0x8 ;  /* 0x00000008161b7836 */ /* 0x040fe20000000000 */
[C---:B------:R-:W-:Y:S01]  /*4980*/  ISETP.GE.AND P0, PT, R22.reuse, R21, PT ;  /* 0x000000151600720c */ /* 0x040fe20003f06270 */
[C---:B------:R-:W-:Y:S01]  /*4990*/  VIADD R26, R22.reuse, 0x9 ;  /* 0x00000009161a7836 */ /* 0x040fe20000000000 */
[C---:B------:R-:W-:Y:S01]  /*49a0*/  ISETP.GE.OR P1, PT, R22.reuse, R29, !P1 ;  /* 0x0000001d1600720c */ /* 0x040fe20004f26670 */
[C---:B------:R-:W-:Y:S01]  /*49b0*/  VIADD R25, R22.reuse, 0x10 ;  /* 0x0000001016197836 */ /* 0x040fe20000000000 */
[CC--:B------:R-:W-:Y:S01]  /*49c0*/  ISETP.GE.OR P0, PT, R22.reuse, R20.reuse, !P0 ;  /* 0x000000141600720c */ /* 0x0c0fe20004706670 */
[----:B------:R-:W-:Y:S01]  /*49d0*/  VIADD R24, R22, 0x11 ;  /* 0x0000001116187836 */ /* 0x000fe20000000000 */
[----:B------:R-:W-:Y:S01]  /*49e0*/  FSEL R4, R4, -INF , !P1 ;  /* 0xff80000004047808 */ /* 0x000fe20004800000 */
        /* <DEDUP_REMOVED lines=45> */
.L_x_861:
[----:B------:R-:W-:Y:S01]  /*4cc0*/  LEA R179, R212, UR4, 0x1 ;  /* 0x00000004d4b37c11 */ /* 0x000fe2000f8e08ff */
[----:B------:R-:W-:Y:S01]  /*4cd0*/  IMAD.U32 R191, RZ, RZ, UR14 ;  /* 0x0000000effbf7e24 */ /* 0x000fe2000f8e00ff */
[----:B------:R-:W-:Y:S01]  /*4ce0*/  FSETP.NEU.FTZ.AND P0, PT, R237, -INF , PT ;  /* 0xff800000ed00780b */ /* 0x000fe20003f1d000 */
[----:B------:R-:W-:Y:S01]  /*4cf0*/  IMAD.U32 R184, RZ, RZ, UR5 ;  /* 0x00000005ffb87e24 */ /* 0x000fe2000f8e00ff */
[----:B------:R-:W-:Y:S01]  /*4d00*/  UIADD3 UR7, UR49, -0x61c88647, URZ ;  /* 0x9e3779b931077890 */ /* 0x000fe2000fffe03f */
[----:B------:R-:W-:Y:S04]  /*4d10*/  IMAD.WIDE.U32 R188, R235, -0x2daee0ad, RZ ;  /* 0xd2511f53ebbc7825 */ /* 0x000fe800078e00ff */
[----:B------:R-:W-:Y:S01]  /*4d20*/  FMUL.FTZ R187, R237, 1.4426950216293334961 ;  /* 0x3fb8aa3bedbb7820 */ /* 0x000fe20000410000 */
[----:B------:R-:W-:Y:S01]  /*4d30*/  UISETP.GT.AND UP2, UPT, UR5, UR38, UPT ;  /* 0x000000260500728c */ /* 0x000fe2000bf44270 */
[----:B------:R-:W-:Y:S01]  /*4d40*/  FMUL.FTZ R185, R238, 1.4426950216293334961 ;  /* 0x3fb8aa3beeb97820 */ /* 0x000fe20000410000 */
[----:B------:R-:W-:Y:S02]  /*4d50*/  IMAD R191, R191, 0x2, R214 ;  /* 0x00000002bfbf7824 */ /* 0x000fe400078e02d6 */
[----:B------:R-:W-:Y:S01]  /*4d60*/  FSEL R187, R187, RZ, P0 ;  /* 0x000000ffbbbb7208 */ /* 0x000fe20000000000 */
[----:B------:R-:W-:Y:S01]  /*4d70*/  IMAD R184, R184, 0x4, R215 ;  /* 0x00000004b8b87824 */ /* 0x000fe200078e02d7 */
[----:B------:R-:W-:Y:S01]  /*4d80*/  FSETP.NEU.FTZ.AND P0, PT, R238, -INF , PT ;  /* 0xff800000ee00780b */ /* 0x000fe20003f1d000 */
[----:B------:R-:W-:Y:S01]  /*4d90*/  IMAD.IADD R178, R206, 0x1, R179 ;  /* 0x00000001ceb27824 */ /* 0x000fe200078e02b3 */
[----:B------:R-:W-:Y:S01]  /*4da0*/  LOP3.LUT R190, R189, UR48, R191, 0x96, !PT ;  /* 0x00000030bdbe7c12 */ /* 0x000fe2000f8e96bf */
[----:B------:R-:W-:Y:S01]  /*4db0*/  IMAD.WIDE.U32 R198, R184, -0x326172a9, RZ ;  /* 0xcd9e8d57b8c67825 */ /* 0x000fe200078e00ff */
[----:B------:R-:W-:Y:S03]  /*4dc0*/  FSEL R189, R185, RZ, P0 ;  /* 0x000000ffb9bd7208 */ /* 0x000fe60000000000 */
[----:B------:R-:W-:Y:S01]  /*4dd0*/  FFMA.FTZ R186, R4, UR21, -R187 ;  /* 0x0000001504ba7c23 */ /* 0x000fe200080108bb */
[----:B------:R-:W-:Y:S01]  /*4de0*/  IMAD.IADD R177, R205, 0x1, R179 ;  /* 0x00000001cdb17824 */ /* 0x000fe200078e02b3 */
[----:B------:R-:W-:Y:S01]  /*4df0*/  LOP3.LUT R184, R199, UR49, R234, 0x96, !PT ;  /* 0x00000031c7b87c12 */ /* 0x000fe2000f8e96ea */
[----:B------:R-:W-:Y:S04]  /*4e00*/  IMAD.WIDE.U32 R190, R190, -0x326172a9, RZ ;  /* 0xcd9e8d57bebe7825 */ /* 0x000fe800078e00ff */
[--C-:B------:R-:W-:Y:S01]  /*4e10*/  FFMA.FTZ R192, R11, UR21, -R189.reuse ;  /* 0x000000150bc07c23 */ /* 0x100fe200080108bd */
[----:B------:R-:W-:Y:S01]  /*4e20*/  MUFU.EX2 R186, R186 ;  /* 0x000000ba00ba7308 */ /* 0x000fe20000000800 */
[----:B------:R-:W-:Y:S01]  /*4e30*/  IMAD.IADD R176, R205, 0x1, R178 ;  /* 0x00000001cdb07824 */ /* 0x000fe200078e02b2 */
[----:B------:R-:W-:Y:S01]  /*4e40*/  LOP3.LUT R198, R191, UR7, R198, 0x96, !PT ;  /* 0x00000007bfc67c12 */ /* 0x000fe2000f8e96c6 */
[----:B------:R-:W-:Y:S04]  /*4e50*/  IMAD.WIDE.U32 R196, R184, -0x2daee0ad, RZ ;  /* 0xd2511f53b8c47825 */ /* 0x000fe800078e00ff */
[--C-:B------:R-:W-:Y:S01]  /*4e60*/  FFMA.FTZ R193, R6, UR21, -R189.reuse ;  /* 0x0000001506c17c23 */ /* 0x100fe200080108bd */
[--C-:B------:R-:W-:Y:S01]  /*4e70*/  FFMA.FTZ R250, R19, UR21, -R189.reuse ;  /* 0x0000001513fa7c23 */ /* 0x100fe200080108bd */
[----:B------:R-:W-:Y:S01]  /*4e80*/  IMAD.WIDE.U32 R198, R198, -0x2daee0ad, RZ ;  /* 0xd2511f53c6c67825 */ /* 0x000fe200078e00ff */
[----:B------:R-:W-:Y:S01]  /*4e90*/  LOP3.LUT R188, R197, UR61, R188, 0x96, !PT ;  /* 0x0000003dc5bc7c12 */ /* 0x000fe2000f8e96bc */
[----:B------:R1:W-:Y:S02]  /*4ea0*/  MUFU.EX2 R184, R192 ;  /* 0x000000c000b87308 */ /* 0x0003e40000000800 */
[--C-:B------:R-:W-:Y:S01]  /*4eb0*/  FFMA.FTZ R185, R7, UR21, -R189.reuse ;  /* 0x0000001507b97c23 */ /* 0x100fe200080108bd */
[----:B------:R-:W-:Y:S01]  /*4ec0*/  FFMA.FTZ R213, R18, UR21, -R189 ;  /* 0x0000001512d57c23 */ /* 0x000fe200080108bd */
[----:B------:R-:W-:Y:S01]  /*4ed0*/  LOP3.LUT R196, R199, UR59, R196, 0x96, !PT ;  /* 0x0000003bc7c47c12 */ /* 0x000fe2000f8e96c4 */
[----:B------:R-:W-:Y:S04]  /*4ee0*/  IMAD.WIDE.U32 R194, R188, -0x326172a9, RZ ;  /* 0xcd9e8d57bcc27825 */ /* 0x000fe800078e00ff */
[--C-:B------:R-:W-:Y:S01]  /*4ef0*/  FFMA.FTZ R182, R16, UR21, -R187.reuse ;  /* 0x0000001510b67c23 */ /* 0x100fe200080108bb */
[--C-:B------:R-:W-:Y:S01]  /*4f00*/  FFMA.FTZ R183, R8, UR21, -R187.reuse ;  /* 0x0000001508b77c23 */ /* 0x100fe200080108bb */
[----:B------:R-:W-:Y:S01]  /*4f10*/  MUFU.EX2 R185, R185 ;  /* 0x000000b900b97308 */ /* 0x000fe20000000800 */
[----:B------:R-:W-:Y:S01]  /*4f20*/  LOP3.LUT R188, R195, UR60, R190, 0x96, !PT ;  /* 0x0000003cc3bc7c12 */ /* 0x000fe2000f8e96be */
[----:B------:R-:W-:Y:S04]  /*4f30*/  IMAD.WIDE.U32 R196, R196, -0x326172a9, RZ ;  /* 0xcd9e8d57c4c47825 */ /* 0x000fe800078e00ff */
[--C-:B------:R-:W-:Y:S01]  /*4f40*/  FFMA.FTZ R190, R9, UR21, -R187.reuse ;  /* 0x0000001509be7c23 */ /* 0x100fe200080108bb */
[----:B------:R-:W-:Y:S01]  /*4f50*/  IMAD.WIDE.U32 R248, R188, -0x2daee0ad, RZ ;  /* 0xd2511f53bcf87825 */ /* 0x000fe200078e00ff */
[----:B------:R-:W-:Y:S02]  /*4f60*/  LOP3.LUT R194, R197, UR58, R194, 0x96, !PT ;  /* 0x0000003ac5c27c12 */ /* 0x000fe4000f8e96c2 */
[----:B------:R2:W-:Y:S01]  /*4f70*/  MUFU.EX2 R188, R193 ;  /* 0x000000c100bc7308 */ /* 0x0005e20000000800 */
[--C-:B-1----:R-:W-:Y:S01]  /*4f80*/  FFMA.FTZ R192, R5, UR21, -R187.reuse ;  /* 0x0000001505c07c23 */ /* 0x102fe200080108bb */
[--C-:B------:R-:W-:Y:S01]  /*4f90*/  FFMA.FTZ R197, R12, UR21, -R187.reuse ;  /* 0x000000150cc57c23 */ /* 0x100fe200080108bb */
[----:B------:R-:W-:Y:S01]  /*4fa0*/  LOP3.LUT R198, R249, UR57, R198, 0x96, !PT ;  /* 0x00000039f9c67c12 */ /* 0x000fe2000f8e96c6 */
[----:B------:R-:W-:Y:S04]  /*4fb0*/  IMAD.WIDE.U32 R194, R194, -0x2daee0ad, RZ ;  /* 0xd2511f53c2c27825 */ /* 0x000fe800078e00ff */
[----:B------:R-:W-:Y:S01]  /*4fc0*/  IMAD.WIDE.U32 R198, R198, -0x326172a9, RZ ;  /* 0xcd9e8d57c6c67825 */ /* 0x000fe200078e00ff */
[----:B------:R-:W-:Y:S01]  /*4fd0*/  LOP3.LUT R248, R195, UR55, R248, 0x96, !PT ;  /* 0x00000037c3f87c12 */ /* 0x000fe2000f8e96f8 */
[----:B------:R-:W-:Y:S02]  /*4fe0*/  MUFU.EX2 R182, R182 ;  /* 0x000000b600b67308 */ /* 0x000fe40000000800 */
[----:B------:R-:W-:Y:S01]  /*4ff0*/  FFMA.FTZ R195, R17, UR21, -R187 ;  /* 0x0000001511c37c23 */ /* 0x000fe200080108bb */
[----:B------:R-:W-:Y:S01]  /*5000*/  LOP3.LUT R191, R199, UR56, R196, 0x96, !PT ;  /* 0x00000038c7bf7c12 */ /* 0x000fe2000f8e96c4 */
[----:B------:R-:W-:Y:S04]  /*5010*/  IMAD.WIDE.U32 R248, R248, -0x326172a9, RZ ;  /* 0xcd9e8d57f8f87825 */ /* 0x000fe800078e00ff */
[----:B------:R-:W-:Y:S01]  /*5020*/  FFMA.FTZ R199, R10, UR21, -R189 ;  /* 0x000000150ac77c23 */ /* 0x000fe200080108bd */
[----:B------:R-:W-:Y:S01]  /*5030*/  FFMA.FTZ R196, R13, UR21, -R187 ;  /* 0x000000150dc47c23 */ /* 0x000fe200080108bb */
[----:B------:R-:W-:Y:S01]  /*5040*/  IMAD.WIDE.U32 R4, R191, -0x2daee0ad, RZ ;  /* 0xd2511f53bf047825 */ /* 0x000fe200078e00ff */
[----:B--2---:R-:W-:Y:S01]  /*5050*/  LOP3.LUT R193, R249, UR54, R198, 0x96, !PT ;  /* 0x00000036f9c17c12 */ /* 0x004fe2000f8e96c6 */
[----:B------:R1:W-:Y:S02]  /*5060*/  MUFU.EX2 R187, R192 ;  /* 0x000000c000bb7308 */ /* 0x0003e40000000800 */
[--C-:B------:R-:W-:Y:S01]  /*5070*/  FFMA.FTZ R198, R14, UR21, -R189.reuse ;  /* 0x000000150ec67c23 */ /* 0x100fe200080108bd */
[----:B------:R-:W-:Y:S01]  /*5080*/  FFMA.FTZ R191, R15, UR21, -R189 ;  /* 0x000000150fbf7c23 */ /* 0x000fe200080108bd */
[----:B------:R-:W-:Y:S01]  /*5090*/  LOP3.LUT R194, R5, UR53, R194, 0x96, !PT ;  /* 0x0000003505c27c12 */ /* 0x000fe2000f8e96c2 */
[----:B------:R-:W-:Y:S05]  /*50a0*/  IMAD.WIDE.U32 R6, R193, -0x2daee0ad, RZ ;  /* 0xd2511f53c1067825 */ /* 0x000fea00078e00ff */
[----:B------:R2:W-:Y:S01]  /*50b0*/  MUFU.EX2 R189, R250 ;  /* 0x000000fa00bd7308 */ /* 0x0005e20000000800 */
[----:B------:R-:W-:Y:S01]  /*50c0*/  IMAD.WIDE.U32 R10, R194, -0x326172a9, RZ ;  /* 0xcd9e8d57c20a7825 */ /* 0x000fe200078e00ff */
[----:B------:R-:W-:Y:S02]  /*50d0*/  LOP3.LUT R252, R6, 0xff, RZ, 0xc0, !PT ;  /* 0x000000ff06fc7812 */ /* 0x000fe400078ec0ff */
[----:B------:R-:W-:Y:S02]  /*50e0*/  SHF.R.U32.HI R251, RZ, 0x18, R6 ;  /* 0x00000018fffb7819 */ /* 0x000fe40000011606 */
[----:B------:R-:W-:Y:S02]  /*50f0*/  ISETP.LE.U32.AND P2, PT, R252, UR22, PT ;  /* 0x00000016fc007c0c */ /* 0x000fe4000bf43070 */
[----:B------:R-:W-:Y:S02]  /*5100*/  LOP3.LUT R248, R11, UR52, R248, 0x96, !PT ;  /* 0x000000340bf87c12 */ /* 0x000fe4000f8e96f8 */
[----:B------:R-:W-:Y:S01]  /*5110*/  MUFU.EX2 R183, R183 ;  /* 0x000000b700b77308 */ /* 0x000fe20000000800 */
[----:B------:R-:W-:Y:S02]  /*5120*/  LOP3.LUT R249, R7, UR51, R4, 0x96, !PT ;  /* 0x0000003307f97c12 */ /* 0x000fe4000f8e9604 */
[----:B------:R-:W-:Y:S02]  /*5130*/  ISETP.LE.U32.AND P0, PT, R251, UR22, PT ;  /* 0x00000016fb007c0c */ /* 0x000fe4000bf03070 */
[----:B------:R-:W-:Y:S02]  /*5140*/  SHF.R.U32.HI R194, RZ, 0x10, R6 ;  /* 0x00000010ffc27819 */ /* 0x000fe40000011606 */
[----:B-1----:R-:W-:Y:S03]  /*5150*/  LOP3.LUT R192, R6, 0xffff, RZ, 0xc0, !PT ;  /* 0x0000ffff06c07812 */ /* 0x002fe600078ec0ff */
[----:B------:R1:W-:Y:S01]  /*5160*/  MUFU.EX2 R193, R199 ;  /* 0x000000c700c17308 */ /* 0x0003e20000000800 */
[----:B--2---:R-:W-:Y:S02]  /*5170*/  SHF.R.U32.HI R250, RZ, 0x18, R248 ;  /* 0x00000018fffa7819 */ /* 0x004fe400000116f8 */
[----:B------:R-:W-:Y:S02]  /*5180*/  LOP3.LUT R6, R10, 0xff, RZ, 0xc0, !PT ;  /* 0x000000ff0a067812 */ /* 0x000fe400078ec0ff */
[----:B------:R-:W-:Y:S02]  /*5190*/  ISETP.LE.U32.AND P4, PT, R250, UR22, PT ;  /* 0x00000016fa007c0c */ /* 0x000fe4000bf83070 */
[----:B------:R-:W-:Y:S03]  /*51a0*/  LOP3.LUT R250, R248, 0xff, RZ, 0xc0, !PT ;  /* 0x000000fff8fa7812 */ /* 0x000fe600078ec0ff */
[----:B------:R-:W-:Y:S01]  /*51b0*/  MUFU.EX2 R190, R190 ;  /* 0x000000be00be7308 */ /* 0x000fe20000000800 */
[--C-:B------:R-:W-:Y:S02]  /*51c0*/  SHF.R.U32.HI R251, RZ, 0x18, R249.reuse ;  /* 0x00000018fffb7819 */ /* 0x100fe400000116f9 */
[----:B------:R-:W-:Y:S02]  /*51d0*/  SHF.R.U32.HI R5, RZ, 0x18, R10 ;  /* 0x00000018ff057819 */ /* 0x000fe4000001160a */
[----:B------:R-:W-:Y:S02]  /*51e0*/  ISETP.LE.U32.AND P6, PT, R6, UR22, PT ;  /* 0x0000001606007c0c */ /* 0x000fe4000bfc3070 */
[----:B------:R-:W-:Y:S03]  /*51f0*/  ISETP.LE.U32.AND P3, PT, R251, UR22, PT ;  /* 0x00000016fb007c0c */ /* 0x000fe6000bf63070 */
[----:B------:R-:W2:Y:S01]  /*5200*/  MUFU.EX2 R197, R197 ;  /* 0x000000c500c57308 */ /* 0x000ea20000000800 */
[----:B------:R-:W-:Y:S02]  /*5210*/  SHF.R.U32.HI R251, RZ, 0x10, R248 ;  /* 0x00000010fffb7819 */ /* 0x000fe400000116f8 */
[----:B------:R-:W-:Y:S02]  /*5220*/  LOP3.LUT R248, R248, 0xffff, RZ, 0xc0, !PT ;  /* 0x0000fffff8f87812 */ /* 0x000fe400078ec0ff */
[----:B------:R-:W-:Y:S02]  /*5230*/  ISETP.LE.U32.AND P1, PT, R5, UR22, PT ;  /* 0x0000001605007c0c */ /* 0x000fe4000bf23070 */
[----:B------:R-:W-:Y:S03]  /*5240*/  SHF.R.U32.HI R248, RZ, 0x8, R248 ;  /* 0x00000008fff87819 */ /* 0x000fe600000116f8 */
[----:B------:R-:W3:Y:S01]  /*5250*/  MUFU.EX2 R191, R191 ;  /* 0x000000bf00bf7308 */ /* 0x000ee20000000800 */
[----:B------:R-:W-:Y:S02]  /*5260*/  LOP3.LUT R252, R10, 0xffff, RZ, 0xc0, !PT ;  /* 0x0000ffff0afc7812 */ /* 0x000fe400078ec0ff */
[----:B------:R-:W-:Y:S02]  /*5270*/  LOP3.LUT R248, R248, 0xffff, RZ, 0xc0, !PT ;  /* 0x0000fffff8f87812 */ /* 0x000fe400078ec0ff */
[----:B------:R-:W-:Y:S02]  /*5280*/  SHF.R.U32.HI R252, RZ, 0x8, R252 ;  /* 0x00000008fffc7819 */ /* 0x000fe400000116fc */
[----:B------:R-:W-:Y:S03]  /*5290*/  LOP3.LUT R251, R251, 0xff, RZ, 0xc0, !PT ;  /* 0x000000fffbfb7812 */ /* 0x000fe600078ec0ff */
[----:B------:R-:W-:Y:S01]  /*52a0*/  MUFU.EX2 R196, R196 ;  /* 0x000000c400c47308 */ /* 0x000fe20000000800 */
[----:B------:R-:W-:Y:S02]  /*52b0*/  LOP3.LUT R194, R194, 0xff, RZ, 0xc0, !PT ;  /* 0x000000ffc2c27812 */ /* 0x000fe400078ec0ff */
[----:B------:R-:W-:Y:S02]  /*52c0*/  LOP3.LUT R252, R252, 0xffff, RZ, 0xc0, !PT ;  /* 0x0000fffffcfc7812 */ /* 0x000fe400078ec0ff */
[----:B-1----:R-:W-:Y:S02]  /*52d0*/  SHF.R.U32.HI R199, RZ, 0x10, R10 ;  /* 0x00000010ffc77819 */ /* 0x002fe4000001160a */
[----:B------:R-:W-:Y:S03]  /*52e0*/  LOP3.LUT R6, R249, 0xff, RZ, 0xc0, !PT ;  /* 0x000000fff9067812 */ /* 0x000fe600078ec0ff */
[----:B------:R-:W1:Y:S01]  /*52f0*/  MUFU.EX2 R195, R195 ;  /* 0x000000c300c37308 */ /* 0x000e620000000800 */
[----:B------:R-:W-:Y:S02]  /*5300*/  LOP3.LUT R199, R199, 0xff, RZ, 0xc0, !PT ;  /* 0x000000ffc7c77812 */ /* 0x000fe400078ec0ff */
[----:B------:R-:W-:Y:S02]  /*5310*/  SHF.R.U32.HI R192, RZ, 0x8, R192 ;  /* 0x00000008ffc07819 */ /* 0x000fe400000116c0 */
[----:B------:R-:W-:Y:S02]  /*5320*/  ISETP.LE.U32.AND P5, PT, R6, UR22, PT ;  /* 0x0000001606007c0c */ /* 0x000fe4000bfa3070 */
[----:B------:R-:W-:Y:S11]  /*5330*/  LOP3.LUT R192, R192, 0xffff, RZ, 0xc0, !PT ;  /* 0x0000ffffc0c07812 */ /* 0x000ff600078ec0ff */
[----:B--2---:R-:W-:Y:S01]  /*5340*/  @!P5 FADD.FTZ R197, -R197, -RZ ;  /* 0x800000ffc5c5d221 */ /* 0x004fe20000010100 */
[----:B------:R-:W-:Y:S01]  /*5350*/  @!P2 FADD.FTZ R182, -R182, -RZ ;  /* 0x800000ffb6b6a221 */ /* 0x000fe20000010100 */
[----:B------:R-:W-:Y:S01]  /*5360*/  ISETP.LE.U32.AND P2, PT, R250, UR22, PT ;  /* 0x00000016fa007c0c */ /* 0x000fe2000bf43070 */
[----:B------:R-:W-:Y:S01]  /*5370*/  @!P6 FADD.FTZ R183, -R183, -RZ ;  /* 0x800000ffb7b7e221 */ /* 0x000fe20000010100 */
[----:B------:R-:W-:Y:S01]  /*5380*/  ISETP.LE.U32.AND P6, PT, R251, UR22, PT ;  /* 0x00000016fb007c0c */ /* 0x000fe2000bfc3070 */
[----:B------:R-:W-:Y:S01]  /*5390*/  @!P1 FADD.FTZ R184, -R184, -RZ ;  /* 0x800000ffb8b89221 */ /* 0x000fe20000010100 */
[----:B------:R-:W-:Y:S01]  /*53a0*/  @!P4 FADD.FTZ R185, -R185, -RZ ;  /* 0x800000ffb9b9c221 */ /* 0x000fe20000010100 */
[----:B------:R-:W-:Y:S01]  /*53b0*/  ISETP.LE.U32.AND P1, PT, R194, UR22, PT ;  /* 0x00000016c2007c0c */ /* 0x000fe2000bf23070 */
[----:B---3--:R-:W-:Y:S01]  /*53c0*/  @!P3 FADD.FTZ R191, -R191, -RZ ;  /* 0x800000ffbfbfb221 */ /* 0x008fe20000010100 */
[----:B------:R-:W-:Y:S01]  /*53d0*/  ISETP.LE.U32.AND P4, PT, R252, UR22, PT ;  /* 0x00000016fc007c0c */ /* 0x000fe2000bf83070 */
[----:B------:R2:W3:Y:S01]  /*53e0*/  MUFU.EX2 R194, R198 ;  /* 0x000000c600c27308 */ /* 0x0004e20000000800 */
[----:B------:R-:W-:Y:S01]  /*53f0*/  @!P0 FADD.FTZ R189, -R189, -RZ ;  /* 0x800000ffbdbd8221 */ /* 0x000fe20000010100 */
[----:B------:R-:W-:Y:S03]  /*5400*/  FSETP.GE.FTZ.AND P0, PT, R185, RZ, PT ;  /* 0x000000ffb900720b */ /* 0x000fe60003f16000 */
[----:B------:R-:W-:Y:S01]  /*5410*/  @!P2 FADD.FTZ R186, -R186, -RZ ;  /* 0x800000ffbabaa221 */ /* 0x000fe20000010100 */
[----:B------:R-:W-:Y:S01]  /*5420*/  ISETP.LE.U32.AND P2, PT, R248, UR22, PT ;  /* 0x00000016f8007c0c */ /* 0x000fe2000bf43070 */
[----:B------:R-:W-:Y:S01]  /*5430*/  @!P6 FADD.FTZ R188, -R188, -RZ ;  /* 0x800000ffbcbce221 */ /* 0x000fe20000010100 */
[----:B------:R-:W-:Y:S02]  /*5440*/  ISETP.LE.U32.AND P6, PT, R199, UR22, PT ;  /* 0x00000016c7007c0c */ /* 0x000fe4000bfc3070 */
[----:B------:R-:W-:Y:S02]  /*5450*/  SHF.R.U32.HI R199, RZ, 0x10, R249 ;  /* 0x00000010ffc77819 */ /* 0x000fe400000116f9 */
[----:B------:R-:W-:Y:S01]  /*5460*/  @!P4 FADD.FTZ R190, -R190, -RZ ;  /* 0x800000ffbebec221 */ /* 0x000fe20000010100 */
[----:B------:R-:W-:Y:S02]  /*5470*/  F2FP.RELU.F16.F32.PACK_AB R248, R185, R188 ;  /* 0x000000bcb9f8723e */ /* 0x000fe400000008ff */
[----:B------:R-:W-:Y:S02]  /*5480*/  LOP3.LUT R249, R249, 0xffff, RZ, 0xc0, !PT ;  /* 0x0000fffff9f97812 */ /* 0x000fe400078ec0ff */
[----:B--2---:R-:W-:Y:S01]  /*5490*/  F2FP.RELU.F16.F32.PACK_AB R198, R190, R183 ;  /* 0x000000b7bec6723e */ /* 0x004fe200000008ff */
[----:B------:R2:W-:Y:S01]  /*54a0*/  STS [R225+0x12400], R248 ;  /* 0x012400f8e1007388 */ /* 0x0005e20000000800 */
[----:B------:R-:W-:Y:S01]  /*54b0*/  @!P2 FADD.FTZ R187, -R187, -RZ ;  /* 0x800000ffbbbba221 */ /* 0x000fe20000010100 */
[----:B------:R-:W-:Y:S01]  /*54c0*/  SHF.R.U32.HI R249, RZ, 0x8, R249 ;  /* 0x00000008fff97819 */ /* 0x000fe200000116f9 */
[----:B------:R-:W-:Y:S01]  /*54d0*/  @!P6 FADD.FTZ R193, -R193, -RZ ;  /* 0x800000ffc1c1e221 */ /* 0x000fe20000010100 */
[----:B------:R-:W-:Y:S02]  /*54e0*/  LOP3.LUT R199, R199, 0xff, RZ, 0xc0, !PT ;  /* 0x000000ffc7c77812 */ /* 0x000fe400078ec0ff */
[----:B------:R-:W-:Y:S02]  /*54f0*/  F2FP.RELU.F16.F32.PACK_AB R250, R187, R186 ;  /* 0x000000babbfa723e */ /* 0x000fe400000008ff */
[----:B------:R-:W-:Y:S02]  /*5500*/  LOP3.LUT R249, R249, 0xffff, RZ, 0xc0, !PT ;  /* 0x0000fffff9f97812 */ /* 0x000fe400078ec0ff */
[----:B------:R-:W-:Y:S01]  /*5510*/  ISETP.LE.U32.AND P2, PT, R192, UR22, PT ;  /* 0x00000016c0007c0c */ /* 0x000fe2000bf43070 */
[----:B------:R4:W-:Y:S01]  /*5520*/  STS [R225+0x12000], R250 ;  /* 0x012000fae1007388 */ /* 0x0009e20000000800 */
[----:B------:R-:W-:Y:S01]  /*5530*/  ISETP.LE.U32.AND P4, PT, R199, UR22, PT ;  /* 0x00000016c7007c0c */ /* 0x000fe2000bf83070 */
[----:B------:R-:W2:Y:S01]  /*5540*/  MUFU.EX2 R192, R213 ;  /* 0x000000d500c07308 */ /* 0x000ea20000000800 */
[----:B------:R-:W-:Y:S01]  /*5550*/  ISETP.LE.U32.AND P6, PT, R249, UR22, PT ;  /* 0x00000016f9007c0c */ /* 0x000fe2000bfc3070 */
[----:B------:R4:W-:Y:S01]  /*5560*/  STS [R229+0x12000], R198 ;  /* 0x012000c6e5007388 */ /* 0x0009e20000000800 */
[----:B------:R-:W-:Y:S02]  /*5570*/  F2FP.RELU.F16.F32.PACK_AB R199, R184, R193 ;  /* 0x000000c1b8c7723e */ /* 0x000fe400000008ff */
[----:B------:R-:W-:Y:S03]  /*5580*/  FSETP.GE.FTZ.AND P3, PT, R186, RZ, PT ;  /* 0x000000ffba00720b */ /* 0x000fe60003f76000 */
[----:B------:R-:W-:Y:S02]  /*5590*/  STS [R229+0x12400], R199 ;  /* 0x012400c7e5007388 */ /* 0x000fe40000000800 */
[----:B-1----:R-:W-:Y:S01]  /*55a0*/  @!P2 FADD.FTZ R195, -R195, -RZ ;  /* 0x800000ffc3c3a221 */ /* 0x002fe20000010100 */
[----:B------:R-:W-:Y:S01]  /*55b0*/  FSETP.GE.FTZ.AND P2, PT, R187, RZ, PT ;  /* 0x000000ffbb00720b */ /* 0x000fe20003f56000 */
[----:B---3--:R-:W-:Y:S02]  /*55c0*/  @!P4 FADD.FTZ R194, -R194, -RZ ;  /* 0x800000ffc2c2c221 */ /* 0x008fe40000010100 */
[----:B------:R-:W-:Y:S01]  /*55d0*/  @!P6 FADD.FTZ R196, -R196, -RZ ;  /* 0x800000ffc4c4e221 */ /* 0x000fe20000010100 */
[----:B--2---:R-:W-:Y:S01]  /*55e0*/  F2FP.RELU.F16.F32.PACK_AB R248, R195, R182 ;  /* 0x000000b6c3f8723e */ /* 0x004fe200000008ff */
[----:B------:R-:W-:Y:S01]  /*55f0*/  @!P1 FADD.FTZ R192, -R192, -RZ ;  /* 0x800000ffc0c09221 */ /* 0x000fe20000010100 */
[----:B------:R-:W-:Y:S02]  /*5600*/  FSETP.GE.FTZ.AND P1, PT, R188, RZ, PT ;  /* 0x000000ffbc00720b */ /* 0x000fe40003f36000 */
[----:B------:R-:W-:Y:S02]  /*5610*/  F2FP.RELU.F16.F32.PACK_AB R252, R196, R197 ;  /* 0x000000c5c4fc723e */ /* 0x000fe400000008ff */
[----:B----4-:R-:W-:Y:S03]  /*5620*/  F2FP.RELU.F16.F32.PACK_AB R250, R191, R194 ;  /* 0x000000c2bffa723e */ /* 0x010fe600000008ff */
[----:B------:R-:W-:Y:S01]  /*5630*/  STS [R227+0x12000], R252 ;  /* 0x012000fce3007388 */ /* 0x000fe20000000800 */
[----:B------:R-:W-:Y:S03]  /*5640*/  F2FP.RELU.F16.F32.PACK_AB R198, R189, R192 ;  /* 0x000000c0bdc6723e */ /* 0x000fe600000008ff */
        /* <DEDUP_REMOVED lines=45> */
[----:B------:R-:W-:Y:S03]  /*5920*/  FADD.FTZ R252, -R181, R21 ;  /* 0x00000015b5fc7221 */ /* 0x000fe60000010100 */
[-C--:B------:R-:W-:Y:S01]  /*5930*/  FSEL R248, R248, R181.reuse, P3 ;  /* 0x000000b5f8f87208 */ /* 0x080fe20001800000 */
[----:B------:R-:W-:Y:S01]  /*5940*/  FADD.FTZ R199, -R180, R22 ;  /* 0x00000016b4c77221 */ /* 0x000fe20000010100 */
[-C--:B------:R-:W-:Y:S01]  /*5950*/  FSEL R213, R213, R180.reuse, P0 ;  /* 0x000000b4d5d57208 */ /* 0x080fe20000000000 */
[----:B------:R-:W-:Y:S01]  /*5960*/  FADD.FTZ R250, -R181, R25 ;  /* 0x00000019b5fa7221 */ /* 0x000fe20000010100 */
[----:B------:R-:W-:Y:S01]  /*5970*/  FSEL R252, R252, R181, P2 ;  /* 0x000000b5fcfc7208 */ /* 0x000fe20001000000 */
[----:B------:R-:W-:Y:S01]  /*5980*/  FADD.FTZ R251, -R180, R27 ;  /* 0x0000001bb4fb7221 */ /* 0x000fe20000010100 */
[----:B------:R-:W-:Y:S01]  /*5990*/  FSETP.GE.FTZ.AND P2, PT, R190, RZ, PT ;  /* 0x000000ffbe00720b */ /* 0x000fe20003f56000 */
[----:B------:R-:W-:Y:S01]  /*59a0*/  FADD.FTZ R249, -R180, R26 ;  /* 0x0000001ab4f97221 */ /* 0x000fe20000010100 */
[----:B------:R-:W-:Y:S01]  /*59b0*/  FSEL R199, R199, R180, P1 ;  /* 0x000000b4c7c77208 */ /* 0x000fe20000800000 */
[----:B------:R-:W-:Y:S01]  /*59c0*/  FMUL.FTZ R248, R186, R248 ;  /* 0x000000f8baf87220 */ /* 0x000fe20000410000 */
[----:B------:R-:W-:Y:S01]  /*59d0*/  FSETP.GE.FTZ.AND P0, PT, R184, RZ, PT ;  /* 0x000000ffb800720b */ /* 0x000fe20003f16000 */
[----:B------:R-:W-:Y:S01]  /*59e0*/  FMUL.FTZ R186, R185, R213 ;  /* 0x000000d5b9ba7220 */ /* 0x000fe20000410000 */
[----:B------:R-:W-:Y:S01]  /*59f0*/  FSETP.GE.FTZ.AND P1, PT, R193, RZ, PT ;  /* 0x000000ffc100720b */ /* 0x000fe20003f36000 */
[C---:B------:R-:W-:Y:S01]  /*5a00*/  FADD.FTZ R198, -R181.reuse, R24 ;  /* 0x00000018b5c67221 */ /* 0x040fe20000010100 */
[----:B------:R-:W-:Y:S01]  /*5a10*/  FSEL R185, R250, R181, P2 ;  /* 0x000000b5fab97208 */ /* 0x000fe20001000000 */
[----:B------:R-:W-:Y:S01]  /*5a20*/  FADD.FTZ R250, -R181, R28 ;  /* 0x0000001cb5fa7221 */ /* 0x000fe20000010100 */
[----:B------:R-:W-:Y:S01]  /*5a30*/  FSETP.GE.FTZ.AND P3, PT, R183, RZ, PT ;  /* 0x000000ffb700720b */ /* 0x000fe20003f76000 */
[----:B------:R-:W-:Y:S01]  /*5a40*/  FMUL.FTZ R187, R187, R252 ;  /* 0x000000fcbbbb7220 */ /* 0x000fe20000410000 */
[-C--:B------:R-:W-:Y:S01]  /*5a50*/  FSEL R251, R251, R180.reuse, P0 ;  /* 0x000000b4fbfb7208 */ /* 0x080fe20000000000 */
[----:B------:R-:W-:Y:S01]  /*5a60*/  FMUL.FTZ R199, R188, R199 ;  /* 0x000000c7bcc77220 */ /* 0x000fe20000410000 */
[----:B------:R-:W-:Y:S01]  /*5a70*/  FSETP.GE.FTZ.AND P0, PT, R197, RZ, PT ;  /* 0x000000ffc500720b */ /* 0x000fe20003f16000 */
[----:B------:R-:W-:Y:S01]  /*5a80*/  FADD.FTZ R213, -R180, R30 ;  /* 0x0000001eb4d57221 */ /* 0x000fe20000010100 */
[----:B------:R-:W-:Y:S01]  /*5a90*/  FSEL R188, R249, R180, P1 ;  /* 0x000000b4f9bc7208 */ /* 0x000fe20000800000 */
[----:B------:R-:W-:Y:S01]  /*5aa0*/  FADD.FTZ R252, -R181, R29 ;  /* 0x0000001db5fc7221 */ /* 0x000fe20000010100 */
[----:B------:R-:W-:Y:S01]  /*5ab0*/  FSETP.GE.FTZ.AND P1, PT, R194, RZ, PT ;  /* 0x000000ffc200720b */ /* 0x000fe20003f36000 */
[----:B------:R-:W-:Y:S01]  /*5ac0*/  FADD.FTZ R249, -R180, R31 ;  /* 0x0000001fb4f97221 */ /* 0x000fe20000010100 */
[----:B------:R-:W-:Y:S01]  /*5ad0*/  FSEL R198, R198, R181, P3 ;  /* 0x000000b5c6c67208 */ /* 0x000fe20001800000 */
[----:B------:R-:W-:Y:S01]  /*5ae0*/  FMUL.FTZ R251, R184, R251 ;  /* 0x000000fbb8fb7220 */ /* 0x000fe20000410000 */
[----:B------:R-:W-:Y:S01]  /*5af0*/  FSEL R250, R250, R181, P0 ;  /* 0x000000b5fafa7208 */ /* 0x000fe20000000000 */
[----:B------:R-:W-:Y:S01]  /*5b00*/  FMUL.FTZ R185, R190, R185 ;  /* 0x000000b9beb97220 */ /* 0x000fe20000410000 */
[----:B------:R-:W-:Y:S01]  /*5b10*/  F2FP.F16.F32.PACK_AB R248, R187, R248 ;  /* 0x000000f8bbf8723e */ /* 0x000fe200000000ff */
[----:B------:R-:W-:Y:S01]  /*5b20*/  FADD.FTZ R187, -R180, R34 ;  /* 0x00000022b4bb7221 */ /* 0x000fe20000010100 */
[----:B------:R-:W-:Y:S01]  /*5b30*/  FSETP.GE.FTZ.AND P2, PT, R196, RZ, PT ;  /* 0x000000ffc400720b */ /* 0x000fe20003f56000 */
[----:B------:R-:W-:Y:S01]  /*5b40*/  FMUL.FTZ R198, R183, R198 ;  /* 0x000000c6b7c67220 */ /* 0x000fe20000410000 */
[----:B------:R-:W-:Y:S01]  /*5b50*/  FSETP.GE.FTZ.AND P0, PT, R191, RZ, PT ;  /* 0x000000ffbf00720b */ /* 0x000fe20003f16000 */
[----:B------:R-:W-:Y:S01]  /*5b60*/  FADD.FTZ R190, -R181, R32 ;  /* 0x00000020b5be7221 */ /* 0x000fe20000010100 */
[----:B------:R-:W-:Y:S01]  /*5b70*/  FSEL R213, R213, R180, P1 ;  /* 0x000000b4d5d57208 */ /* 0x000fe20000800000 */
[----:B------:R-:W-:Y:S01]  /*5b80*/  FMUL.FTZ R188, R193, R188 ;  /* 0x000000bcc1bc7220 */ /* 0x000fe20000410000 */
[----:B------:R-:W-:Y:S01]  /*5b90*/  FSETP.GE.FTZ.AND P1, PT, R192, RZ, PT ;  /* 0x000000ffc000720b */ /* 0x000fe20003f36000 */
[----:B------:R-:W-:Y:S01]  /*5ba0*/  FMUL.FTZ R250, R197, R250 ;  /* 0x000000fac5fa7220 */ /* 0x000fe20000410000 */
[----:B------:R-:W-:Y:S01]  /*5bb0*/  FSEL R183, R252, R181, P2 ;  /* 0x000000b5fcb77208 */ /* 0x000fe20001000000 */
[----:B------:R-:W-:Y:S01]  /*5bc0*/  FMUL.FTZ R213, R194, R213 ;  /* 0x000000d5c2d57220 */ /* 0x000fe20000410000 */
[----:B------:R-:W-:Y:S02]  /*5bd0*/  FSEL R184, R249, R180, P0 ;  /* 0x000000b4f9b87208 */ /* 0x000fe40000000000 */
[----:B------:R-:W-:Y:S01]  /*5be0*/  FSETP.GE.FTZ.AND P2, PT, R195, RZ, PT ;  /* 0x000000ffc300720b */ /* 0x000fe20003f56000 */
[----:B------:R-:W-:Y:S01]  /*5bf0*/  FMUL.FTZ R183, R196, R183 ;  /* 0x000000b7c4b77220 */ /* 0x000fe20000410000 */
[----:B------:R-:W-:Y:S01]  /*5c00*/  FSETP.GE.FTZ.AND P0, PT, R189, RZ, PT ;  /* 0x000000ffbd00720b */ /* 0x000fe20003f16000 */
[----:B------:R-:W-:Y:S01]  /*5c10*/  FMUL.FTZ R184, R191, R184 ;  /* 0x000000b8bfb87220 */ /* 0x000fe20000410000 */
[----:B------:R-:W-:Y:S02]  /*5c20*/  FSEL R187, R187, R180, P1 ;  /* 0x000000b4bbbb7208 */ /* 0x000fe40000800000 */
[----:B------:R-:W-:Y:S02]  /*5c30*/  PLOP3.LUT P1, PT, PT, PT, UP2, 0x80, 0x0 ;  /* 0x000000000000781c */ /* 0x000fe40003f2f028 */
[----:B------:R-:W-:Y:S01]  /*5c40*/  FSETP.GE.FTZ.AND P3, PT, R182, RZ, PT ;  /* 0x000000ffb600720b */ /* 0x000fe20003f76000 */
[----:B------:R-:W-:Y:S01]  /*5c50*/  FMUL.FTZ R187, R192, R187 ;  /* 0x000000bbc0bb7220 */ /* 0x000fe20000410000 */
[----:B------:R-:W-:Y:S02]  /*5c60*/  F2FP.F16.F32.PACK_AB R198, R185, R198 ;  /* 0x000000c6b9c6723e */ /* 0x000fe400000000ff */
[----:B------:R-:W-:Y:S01]  /*5c70*/  FSEL R185, R190, R181, P3 ;  /* 0x000000b5beb97208 */ /* 0x000fe20001800000 */
[----:B------:R-:W-:Y:S01]  /*5c80*/  @P2 FADD.FTZ R181, -R181, R33 ;  /* 0x00000021b5b52221 */ /* 0x000fe20000010100 */
[----:B------:R-:W-:Y:S01]  /*5c90*/  F2FP.F16.F32.PACK_AB R186, R186, R199 ;  /* 0x000000c7baba723e */ /* 0x000fe200000000ff */
[----:B------:R-:W-:Y:S01]  /*5ca0*/  @P0 FADD.FTZ R180, -R180, R35 ;  /* 0x00000023b4b40221 */ /* 0x000fe20000010100 */
[----:B------:R-:W-:Y:S01]  /*5cb0*/  F2FP.F16.F32.PACK_AB R188, R251, R188 ;  /* 0x000000bcfbbc723e */ /* 0x000fe200000000ff */
[----:B------:R-:W-:Y:S01]  /*5cc0*/  FMUL.FTZ R185, R182, R185 ;  /* 0x000000b9b6b97220 */ /* 0x000fe20000410000 */
[----:B------:R-:W-:Y:S01]  /*5cd0*/  F2FP.F16.F32.PACK_AB R250, R183, R250 ;  /* 0x000000fab7fa723e */ /* 0x000fe200000000ff */
[----:B------:R-:W-:Y:S01]  /*5ce0*/  FMUL.FTZ R182, R195, R181 ;  /* 0x000000b5c3b67220 */ /* 0x000fe20000410000 */
[----:B------:R-:W-:Y:S01]  /*5cf0*/  F2FP.F16.F32.PACK_AB R184, R184, R213 ;  /* 0x000000d5b8b8723e */ /* 0x000fe200000000ff */
[----:B------:R-:W-:Y:S01]  /*5d00*/  FMUL.FTZ R180, R189, R180 ;  /* 0x000000b4bdb47220 */ /* 0x000fe20000410000 */
[----:B------:R-:W-:Y:S06]  /*5d10*/  @!P1 BRA `(.L_x_862) ;  /* 0x0000000000e49947 */ /* 0x000fec0003800000 */
[----:B------:R-:W1:Y:S01]  /*5d20*/  LDC R5, c[0x0][0x240] ;  /* 0x00009000ff057b82 */ /* 0x000e620000000800 */
[----:B------:R-:W-:Y:S01]  /*5d30*/  UMOV UR12, 0xffffc000 ;  /* 0xffffc000000c7882 */ /* 0x000fe20000000000 */
[----:B------:R-:W-:Y:S04]  /*5d40*/  ULOP3.LUT UR7, UR5, 0x1, URZ, 0xc0, !UPT ;  /* 0x0000000105077892 */ /* 0x000fe8000f8ec03f */
[----:B------:R-:W-:Y:S02]  /*5d50*/  UISETP.NE.U32.AND UP0, UPT, UR7, 0x1, UPT ;  /* 0x000000010700788c */ /* 0x000fe4000bf05070 */
[----:B------:R-:W2:Y:S02]  /*5d60*/  LDC R4, c[0x0][0x244] ;  /* 0x00009100ff047b82 */ /* 0x000ea40000000800 */
[----:B------:R-:W-:Y:S03]  /*5d70*/  USEL UR7, UR12, 0x4000, !UP0 ;  /* 0x000040000c077887 */ /* 0x000fe6000c000000 */
[----:B------:R-:W-:Y:S02]  /*5d80*/  ULDC UR12, c[0x0][0x2d0] ;  /* 0x0000b400000c7ab9 */ /* 0x000fe40000000800 */
[----:B------:R-:W-:Y:S01]  /*5d90*/  ISETP.GE.AND P3, PT, R218, UR12, PT ;  /* 0x0000000cda007c0c */ /* 0x000fe2000bf66270 */
[----:B------:R-:W-:Y:S01]  /*5da0*/  VIADD R239, R239, UR7 ;  /* 0x00000007efef7c36 */ /* 0x000fe20008000000 */
[----:B------:R-:W-:Y:S01]  /*5db0*/  ISETP.GE.AND P2, PT, R232, UR12, PT ;  /* 0x0000000ce8007c0c */ /* 0x000fe2000bf46270 */
[----:B------:R-:W-:Y:S02]  /*5dc0*/  VIADD R236, R236, UR7 ;  /* 0x00000007ecec7c36 */ /* 0x000fe40008000000 */
[----:B------:R-:W-:Y:S08]  /*5dd0*/  VIADD R208, R208, UR7 ;  /* 0x00000007d0d07c36 */ /* 0x000ff00008000000 */
[----:B------:R3:W-:Y:S04]  /*5de0*/  @P3 STS [R239], RZ ;  /* 0x000000ffef003388 */ /* 0x0007e80000000800 */
[----:B------:R3:W-:Y:S01]  /*5df0*/  @P3 STS [R239+0x4], RZ ;  /* 0x000004ffef003388 */ /* 0x0007e20000000800 */
[----:B-1----:R-:W-:Y:S03]  /*5e00*/  IMAD.U32 R7, R5, -0x40, RZ ;  /* 0xffffffc005077824 */ /* 0x002fe600078e00ff */
[----:B------:R3:W-:Y:S02]  /*5e10*/  @P3 STS [R239+0x8], RZ ;  /* 0x000008ffef003388 */ /* 0x0007e40000000800 */
[-C--:B------:R-:W-:Y:S02]  /*5e20*/  LEA R10, P0, R7, R246.reuse, 0x1 ;  /* 0x000000f6070a7211 */ /* 0x080fe400078008ff */
[----:B------:R3:W-:Y:S01]  /*5e30*/  @P3 STS [R239+0xc], RZ ;  /* 0x00000cffef003388 */ /* 0x0007e20000000800 */
[----:B------:R-:W-:Y:S02]  /*5e40*/  LEA R9, P4, R5, R7, 0x5 ;  /* 0x0000000705097211 */ /* 0x000fe400078828ff */
[-C--:B------:R-:W-:Y:S02]  /*5e50*/  LEA.HI.X.SX32 R11, R7, R247.reuse, 0x1, P0 ;  /* 0x000000f7070b7211 */ /* 0x080fe400000f0eff */
[----:B------:R-:W-:Y:S02]  /*5e60*/  @!P2 LEA R8, P0, R9, R246, 0x1 ;  /* 0x000000f60908a211 */ /* 0x000fe400078008ff */
[----:B------:R-:W-:Y:S01]  /*5e70*/  SHF.R.S32.HI R6, RZ, 0x1f, R7 ;  /* 0x0000001fff067819 */ /* 0x000fe20000011407 */
[----:B------:R-:W-:Y:S01]  /*5e80*/  @!PT LDS RZ, [RZ] ;  /* 0x00000000fffff984 */ /* 0x000fe20000000800 */
[----:B------:R-:W-:Y:S01]  /*5e90*/  @!PT LDS RZ, [RZ] ;  /* 0x00000000fffff984 */ /* 0x000fe20000000800 */
[----:B------:R-:W-:Y:S01]  /*5ea0*/  @!PT LDS RZ, [RZ] ;  /* 0x00000000fffff984 */ /* 0x000fe20000000800 */
[----:B------:R3:W-:Y:S03]  /*5eb0*/  @!P3 LDGSTS.E.BYPASS.LTC128B.128 [R236], desc[UR10][R10.64] ;  /* 0x000000000aecbfae */ /* 0x0007e6000b901d4a */
[C---:B--2---:R-:W-:Y:S01]  /*5ec0*/  LEA.HI.X R246, R5.reuse, R6, R4, 0x5, P4 ;  /* 0x0000000605f67211 */ /* 0x044fe200020f2c04 */
[----:B------:R3:W-:Y:S01]  /*5ed0*/  @P2 STS [R239+0x2000], RZ ;  /* 0x002000ffef002388 */ /* 0x0007e20000000800 */
        /* <DEDUP_REMOVED lines=29> */
.L_x_862:
[----:B------:R-:W-:Y:S01]  /*60b0*/  STS [R225+0x10000], R248 ;  /* 0x010000f8e1007388 */ /* 0x000fe20000000800 */
[----:B------:R-:W-:Y:S01]  /*60c0*/  F2FP.F16.F32.PACK_AB R182, R182, R185 ;  /* 0x000000b9b6b6723e */ /* 0x000fe200000000ff */
[----:B------:R-:W-:Y:S01]  /*60d0*/  ULDC UR7, c[0x0][0x2dc] ;  /* 0x0000b70000077ab9 */ /* 0x000fe20000000800 */
        /* <DEDUP_REMOVED lines=67> */
[----:B------:R-:W1:Y:S01]  /*6510*/  LDC R6, c[0x0][0x420] ;  /* 0x00010800ff067b82 */ /* 0x000e620000000800 */
[----:B------:R-:W-:Y:S02]  /*6520*/  ULDC UR7, c[0x0][0x2d0] ;  /* 0x0000b40000077ab9 */ /* 0x000fe40000000800 */
        /* <DEDUP_REMOVED lines=37> */
.L_x_863:
[----:B------:R-:W-:Y:S01]  /*6780*/  LDSM.16.M88.4 R32, [R209] ;  /* 0x00000000d120783b */ /* 0x000fe20000000200 */
[----:B------:R-:W-:Y:S02]  /*6790*/  @UP2 UIADD3 UR12, UP0, UR8, -0x100, URZ ;  /* 0xffffff00080c2890 */ /* 0x000fe4000ff1e03f */
[----:B------:R-:W-:Y:S01]  /*67a0*/  UISETP.GT.AND UP1, UPT, UR5, UR38, UPT ;  /* 0x000000260500728c */ /* 0x000fe2000bf24270 */
[----:B------:R-:W1:Y:S01]  /*67b0*/  LDSM.16.MT88.4 R16, [R213+0xc000] ;  /* 0x00c00000d510783b */ /* 0x000e620000004200 */
[----:B------:R-:W-:Y:S03]  /*67c0*/  @UP2 UIADD3.X UR7, UR9, -0x1, URZ, UP0, !UPT ;  /* 0xffffffff09072890 */ /* 0x000fe600087fe43f */
[----:B------:R-:W3:Y:S01]  /*67d0*/  LDSM.16.M88.4 R28, [R209+0x1000] ;  /* 0x00100000d11c783b */ /* 0x000ee20000000200 */
[----:B------:R-:W-:Y:S03]  /*67e0*/  @UP2 UMOV UR8, UR12 ;  /* 0x0000000c00082c82 */ /* 0x000fe60008000000 */
[----:B------:R-:W2:Y:S01]  /*67f0*/  LDSM.16.MT88.4 R100, [R213+0xe000] ;  /* 0x00e00000d564783b */ /* 0x000ea20000004200 */
[----:B------:R-:W-:Y:S01]  /*6800*/  @UP2 UMOV UR9, UR7 ;  /* 0x0000000700092c82 */ /* 0x000fe20008000000 */
[----:B------:R-:W-:Y:S02]  /*6810*/  ULOP3.LUT UR7, UR5, 0x1, URZ, 0xc0, !UPT ;  /* 0x0000000105077892 */ /* 0x000fe4000f8ec03f */
[----:B------:R-:W-:Y:S01]  /*6820*/  LDSM.16.M88.4 R104, [R204] ;  /* 0x00000000cc68783b */ /* 0x000fe20000000200 */
[----:B------:R-:W-:Y:S02]  /*6830*/  UIADD3 UR5, UR5, -0x1, URZ ;  /* 0xffffffff05057890 */ /* 0x000fe4000fffe03f */
[----:B------:R-:W-:Y:S01]  /*6840*/  UISETP.NE.U32.AND UP0, UPT, UR7, 0x1, UPT ;  /* 0x000000010700788c */ /* 0x000fe2000bf05070 */
[----:B------:R-:W4:Y:S04]  /*6850*/  LDSM.16.MT88.4 R124, [R213+0xc800] ;  /* 0x00c80000d57c783b */ /* 0x000f280000004200 */
[----:B------:R-:W4:Y:S04]  /*6860*/  LDSM.16.M88.4 R176, [R204+0x1000] ;  /* 0x00100000ccb0783b */ /* 0x000f280000000200 */
[----:B------:R-:W4:Y:S04]  /*6870*/  LDSM.16.MT88.4 R180, [R213+0xe800] ;  /* 0x00e80000d5b4783b */ /* 0x000f280000004200 */
[----:B------:R-:W-:Y:S04]  /*6880*/  LDSM.16.M88.4 R184, [R202] ;  /* 0x00000000cab8783b */ /* 0x000fe80000000200 */
[----:B------:R-:W4:Y:S04]  /*6890*/  LDSM.16.MT88.4 R188, [R213+0xd000] ;  /* 0x00d00000d5bc783b */ /* 0x000f280000004200 */
[----:B------:R-:W4:Y:S01]  /*68a0*/  LDSM.16.M88.4 R192, [R202+0x1000] ;  /* 0x00100000cac0783b */ /* 0x000f220000000200 */
[-C--:B-1----:R-:W-:Y:S03]  /*68b0*/  HMMA.16816.F32 R4, R32, R16.reuse, RZ ;  /* 0x000000102004723c */ /* 0x082fe600000018ff */
[----:B------:R-:W-:Y:S03]  /*68c0*/  LDSM.16.MT88.4 R196, [R213+0xd800] ;  /* 0x00d80000d5c4783b */ /* 0x000fe60000004200 */
        /* <DEDUP_REMOVED lines=76> */
[----:B------:R2:W-:Y:S01]  /*6d90*/  REDG.E.ADD.F32.FTZ.RN.STRONG.GPU desc[UR10][R126.64], R10 ;  /* 0x0000000a7e0079a6 */ /* 0x0005e2000c10f38a */
        /* <DEDUP_REMOVED lines=20> */
[-C--:B--2---:R-:W-:Y:S02]  /*6ee0*/  LEA R10, P0, R5, R242.reuse, 0x2 ;  /* 0x000000f2050a7211 */ /* 0x084fe400078010ff */
[-C--:B------:R-:W-:Y:S01]  /*6ef0*/  LEA.HI.X.SX32 R9, R9, R243.reuse, 0x2, P1 ;  /* 0x000000f309097211 */ /* 0x080fe200008f16ff */
[----:B---3--:R-:W-:Y:S01]  /*6f00*/  IMAD.U32 R11, RZ, RZ, UR37 ;  /* 0x00000025ff0b7e24 */ /* 0x008fe2000f8e00ff */
[----:B------:R2:W-:Y:S01]  /*6f10*/  REDG.E.ADD.F32.FTZ.RN.STRONG.GPU desc[UR10][R100.64], R12 ;  /* 0x0000000c640079a6 */ /* 0x0005e2000c10f38a */
[----:B------:R-:W-:Y:S03]  /*6f20*/  IMAD.U32 R107, RZ, RZ, UR33 ;  /* 0x00000021ff6b7e24 */ /* 0x000fe6000f8e00ff */
[-C--:B------:R-:W-:Y:S01]  /*6f30*/  LEA.HI.X.SX32 R5, R11, R243.reuse, 0x2, P2 ;  /* 0x000000f30b057211 */ /* 0x080fe200010f16ff */
[----:B----4-:R-:W-:Y:S04]  /*6f40*/  IMAD.U32 R17, RZ, RZ, UR26 ;  /* 0x0000001aff117e24 */ /* 0x010fe8000f8e00ff */
[----:B------:R3:W-:Y:S01]  /*6f50*/  REDG.E.ADD.F32.FTZ.RN.STRONG.GPU desc[UR10][R4.64], R13 ;  /* 0x0000000d040079a6 */ /* 0x0007e2000c10f38a */
[----:B------:R-:W-:Y:S01]  /*6f60*/  IMAD.U32 R7, RZ, RZ, UR39 ;  /* 0x00000027ff077e24 */ /* 0x000fe2000f8e00ff */
[-C--:B------:R-:W-:Y:S02]  /*6f70*/  LEA R18, P1, R105, R242.reuse, 0x2 ;  /* 0x000000f269127211 */ /* 0x080fe400078210ff */
[----:B------:R4:W-:Y:S01]  /*6f80*/  REDG.E.ADD.F32.FTZ.RN.STRONG.GPU desc[UR10][R8.64], R14 ;  /* 0x0000000e080079a6 */ /* 0x0009e2000c10f38a */
[----:B-1----:R-:W-:Y:S01]  /*6f90*/  IMAD.U32 R19, RZ, RZ, UR32 ;  /* 0x00000020ff137e24 */ /* 0x002fe2000f8e00ff */
[-C--:B------:R-:W-:Y:S02]  /*6fa0*/  LEA.HI.X.SX32 R11, R7, R243.reuse, 0x2, P0 ;  /* 0x000000f3070b7211 */ /* 0x080fe400000f16ff */
[----:B------:R-:W-:Y:S02]  /*6fb0*/  MOV R7, UR33 ;  /* 0x0000002100077c02 */ /* 0x000fe40008000f00 */
[-C--:B------:R-:W-:Y:S01]  /*6fc0*/  LEA.HI.X.SX32 R19, R19, R243.reuse, 0x2, P1 ;  /* 0x000000f313137211 */ /* 0x080fe200008f16ff */
[----:B------:R1:W-:Y:S01]  /*6fd0*/  REDG.E.ADD.F32.FTZ.RN.STRONG.GPU desc[UR10][R10.64], R15 ;  /* 0x0000000f0a0079a6 */ /* 0x0003e2000c10f38a */
[-C--:B------:R-:W-:Y:S01]  /*6fe0*/  LEA R16, P2, R7, R242.reuse, 0x2 ;  /* 0x000000f207107211 */ /* 0x080fe200078410ff */
[----:B------:R-:W-:Y:S02]  /*6ff0*/  IMAD.U32 R7, RZ, RZ, UR26 ;  /* 0x0000001aff077e24 */ /* 0x000fe4000f8e00ff */
[----:B------:R-:W-:Y:S01]  /*7000*/  REDG.E.ADD.F32.FTZ.RN.STRONG.GPU desc[UR10][R242.64+0x100], R20 ;  /* 0x00010014f20079a6 */ /* 0x000fe2000c10f38a */
[-C--:B--2---:R-:W-:Y:S02]  /*7010*/  LEA R100, P0, R17, R242.reuse, 0x2 ;  /* 0x000000f211647211 */ /* 0x084fe400078010ff */
[-C--:B------:R-:W-:Y:S01]  /*7020*/  LEA.HI.X.SX32 R17, R107, R243.reuse, 0x2, P2 ;  /* 0x000000f36b117211 */ /* 0x080fe200010f16ff */
[----:B------:R2:W-:Y:S01]  /*7030*/  REDG.E.ADD.F32.FTZ.RN.STRONG.GPU desc[UR10][R102.64+0x100], R21 ;  /* 0x00010015660079a6 */ /* 0x0005e2000c10f38a */
[-C--:B------:R-:W-:Y:S01]  /*7040*/  LEA.HI.X.SX32 R101, R7, R243.reuse, 0x2, P0 ;  /* 0x000000f307657211 */ /* 0x080fe200000f16ff */
[----:B------:R-:W-:Y:S02]  /*7050*/  IMAD.U32 R7, RZ, RZ, UR25 ;  /* 0x00000019ff077e24 */ /* 0x000fe4000f8e00ff */
[----:B------:R2:W-:Y:S01]  /*7060*/  REDG.E.ADD.F32.FTZ.RN.STRONG.GPU desc[UR10][R16.64], R22 ;  /* 0x00000016100079a6 */ /* 0x0005e2000c10f38a */
[----:B---3--:R-:W-:Y:S02]  /*7070*/  IMAD.U32 R13, RZ, RZ, UR24 ;  /* 0x00000018ff0d7e24 */ /* 0x008fe4000f8e00ff */
[-C--:B------:R-:W-:Y:S01]  /*7080*/  LEA R12, P2, R7, R242.reuse, 0x2 ;  /* 0x000000f2070c7211 */ /* 0x080fe200078410ff */
[----:B------:R3:W-:Y:S01]  /*7090*/  REDG.E.ADD.F32.FTZ.RN.STRONG.GPU desc[UR10][R18.64], R23 ;  /* 0x00000017120079a6 */ /* 0x0007e2000c10f38a */
[----:B------:R-:W-:Y:S02]  /*70a0*/  IMAD.U32 R5, RZ, RZ, UR31 ;  /* 0x0000001fff057e24 */ /* 0x000fe4000f8e00ff */
[----:B----4-:R-:W-:Y:S01]  /*70b0*/  IMAD.U32 R9, RZ, RZ, UR40 ;  /* 0x00000028ff097e24 */ /* 0x010fe2000f8e00ff */
[----:B------:R4:W-:Y:S01]  /*70c0*/  REDG.E.ADD.F32.FTZ.RN.STRONG.GPU desc[UR10][R100.64], R24 ;  /* 0x00000018640079a6 */ /* 0x0009e2000c10f38a */
[----:B------:R-:W-:Y:S03]  /*70d0*/  IMAD.U32 R7, RZ, RZ, UR40 ;  /* 0x00000028ff077e24 */ /* 0x000fe6000f8e00ff */
[-C--:B------:R-:W-:Y:S01]  /*70e0*/  LEA R4, P0, R9, R242.reuse, 0x2 ;  /* 0x000000f209047211 */ /* 0x080fe200078010ff */
[----:B------:R-:W-:Y:S01]  /*70f0*/  IMAD.U32 R9, RZ, RZ, UR31 ;  /* 0x0000001fff097e24 */ /* 0x000fe2000f8e00ff */
[-C--:B-1----:R-:W-:Y:S01]  /*7100*/  LEA R10, P1, R13, R242.reuse, 0x2 ;  /* 0x000000f20d0a7211 */ /* 0x082fe200078210ff */
[----:B------:R-:W-:Y:S02]  /*7110*/  IMAD.U32 R15, RZ, RZ, UR25 ;  /* 0x00000019ff0f7e24 */ /* 0x000fe4000f8e00ff */
[----:B------:R-:W-:Y:S03]  /*7120*/  IMAD.U32 R11, RZ, RZ, UR24 ;  /* 0x00000018ff0b7e24 */ /* 0x000fe6000f8e00ff */
[-C--:B------:R-:W-:Y:S01]  /*7130*/  LEA.HI.X.SX32 R13, R15, R243.reuse, 0x2, P2 ;  /* 0x000000f30f0d7211 */ /* 0x080fe200010f16ff */
[----:B------:R-:W-:Y:S01]  /*7140*/  IMAD.U32 R15, RZ, RZ, UR28 ;  /* 0x0000001cff0f7e24 */ /* 0x000fe2000f8e00ff */
[-C--:B------:R-:W-:Y:S01]  /*7150*/  LEA.HI.X.SX32 R11, R11, R243.reuse, 0x2, P1 ;  /* 0x000000f30b0b7211 */ /* 0x080fe200008f16ff */
[----:B--2---:R-:W-:Y:S01]  /*7160*/  IMAD.U32 R21, RZ, RZ, UR30 ;  /* 0x0000001eff157e24 */ /* 0x004fe2000f8e00ff */
[-C--:B------:R-:W-:Y:S01]  /*7170*/  LEA R6, P1, R5, R242.reuse, 0x2 ;  /* 0x000000f205067211 */ /* 0x080fe200078210ff */
[----:B------:R1:W-:Y:S01]  /*7180*/  REDG.E.ADD.F32.FTZ.RN.STRONG.GPU desc[UR10][R12.64], R25 ;  /* 0x000000190c0079a6 */ /* 0x0003e2000c10f38a */
[-C--:B------:R-:W-:Y:S01]  /*7190*/  LEA.HI.X.SX32 R5, R7, R243.reuse, 0x2, P0 ;  /* 0x000000f307057211 */ /* 0x080fe200000f16ff */
[----:B------:R-:W-:Y:S01]  /*71a0*/  IMAD.U32 R17, RZ, RZ, UR29 ;  /* 0x0000001dff117e24 */ /* 0x000fe2000f8e00ff */
[-C--:B------:R-:W-:Y:S01]  /*71b0*/  LEA.HI.X.SX32 R7, R9, R243.reuse, 0x2, P1 ;  /* 0x000000f309077211 */ /* 0x080fe200008f16ff */
[----:B------:R2:W-:Y:S01]  /*71c0*/  REDG.E.ADD.F32.FTZ.RN.STRONG.GPU desc[UR10][R10.64], R26 ;  /* 0x0000001a0a0079a6 */ /* 0x0005e2000c10f38a */
[----:B------:R-:W-:Y:S01]  /*71d0*/  MOV R9, UR30 ;  /* 0x0000001e00097c02 */ /* 0x000fe20008000f00 */
[----:B---3--:R-:W-:Y:S01]  /*71e0*/  IMAD.U32 R19, RZ, RZ, UR29 ;  /* 0x0000001dff137e24 */ /* 0x008fe2000f8e00ff */
[-C--:B------:R-:W-:Y:S01]  /*71f0*/  LEA R104, P2, R15, R242.reuse, 0x2 ;  /* 0x000000f20f687211 */ /* 0x080fe200078410ff */
[----:B------:R3:W-:Y:S01]  /*7200*/  REDG.E.ADD.F32.FTZ.RN.STRONG.GPU desc[UR10][R4.64], R27 ;  /* 0x0000001b040079a6 */ /* 0x0007e2000c10f38a */
[-C--:B------:R-:W-:Y:S01]  /*7210*/  LEA R18, P0, R9, R242.reuse, 0x2 ;  /* 0x000000f209127211 */ /* 0x080fe200078010ff */
[----:B------:R-:W-:Y:S01]  /*7220*/  IMAD.U32 R23, RZ, RZ, UR27 ;  /* 0x0000001bff177e24 */ /* 0x000fe2000f8e00ff */
[-C--:B----4-:R-:W-:Y:S01]  /*7230*/  LEA R100, P3, R19, R242.reuse, 0x2 ;  /* 0x000000f213647211 */ /* 0x090fe200078610ff */
[----:B------:R-:W-:Y:S01]  /*7240*/  REDG.E.ADD.F32.FTZ.RN.STRONG.GPU desc[UR10][R242.64+0x180], R32 ;  /* 0x00018020f20079a6 */ /* 0x000fe2000c10f38a */
[-C--:B------:R-:W-:Y:S01]  /*7250*/  LEA.HI.X.SX32 R19, R21, R243.reuse, 0x2, P0 ;  /* 0x000000f315137211 */ /* 0x080fe200000f16ff */
[----:B------:R-:W-:Y:S01]  /*7260*/  IMAD.U32 R9, RZ, RZ, UR41 ;  /* 0x00000029ff097e24 */ /* 0x000fe2000f8e00ff */
[-C--:B------:R-:W-:Y:S01]  /*7270*/  LEA.HI.X.SX32 R101, R17, R243.reuse, 0x2, P3 ;  /* 0x000000f311657211 */ /* 0x080fe200018f16ff */
[----:B------:R-:W-:Y:S04]  /*7280*/  REDG.E.ADD.F32.FTZ.RN.STRONG.GPU desc[UR10][R102.64+0x180], R33 ;  /* 0x00018021660079a6 */ /* 0x000fe8000c10f38a */
[----:B------:R-:W-:Y:S04]  /*7290*/  REDG.E.ADD.F32.FTZ.RN.STRONG.GPU desc[UR10][R6.64], R34 ;  /* 0x00000022060079a6 */ /* 0x000fe8000c10f38a */
[----:B------:R-:W-:Y:S01]  /*72a0*/  REDG.E.ADD.F32.FTZ.RN.STRONG.GPU desc[UR10][R18.64], R35 ;  /* 0x00000023120079a6 */ /* 0x000fe2000c10f38a */
[----:B-1----:R-:W-:Y:S03]  /*72b0*/  IMAD.U32 R13, RZ, RZ, UR27 ;  /* 0x0000001bff0d7e24 */ /* 0x002fe6000f8e00ff */
[----:B------:R-:W-:Y:S01]  /*72c0*/  REDG.E.ADD.F32.FTZ.RN.STRONG.GPU desc[UR10][R100.64], R28 ;  /* 0x0000001c640079a6 */ /* 0x000fe2000c10f38a */
[----:B--2---:R-:W-:Y:S01]  /*72d0*/  IMAD.U32 R11, RZ, RZ, UR41 ;  /* 0x00000029ff0b7e24 */ /* 0x004fe2000f8e00ff */
[-C--:B------:R-:W-:Y:S02]  /*72e0*/  LEA R106, P1, R13, R242.reuse, 0x2 ;  /* 0x000000f20d6a7211 */ /* 0x080fe400078210ff */
[----:B------:R-:W-:Y:S01]  /*72f0*/  LDSM.16.MT88.4 R16, [R207+0x2000] ;  /* 0x00200000cf10783b */ /* 0x000fe20000004200 */
[----:B---3--:R-:W-:Y:S01]  /*7300*/  IMAD.U32 R5, RZ, RZ, UR28 ;  /* 0x0000001cff057e24 */ /* 0x008fe2000f8e00ff */
[----:B------:R-:W-:Y:S02]  /*7310*/  LEA R124, P0, R11, R242, 0x2 ;  /* 0x000000f20b7c7211 */ /* 0x000fe400078010ff */
[----:B------:R-:W-:Y:S01]  /*7320*/  LDSM.16.MT88.4 R12, [R0+0x10000] ;  /* 0x01000000000c783b */ /* 0x000fe20000004200 */
[-C--:B------:R-:W-:Y:S02]  /*7330*/  LEA.HI.X.SX32 R107, R23, R243.reuse, 0x2, P1 ;  /* 0x000000f3176b7211 */ /* 0x080fe400008f16ff */
[-C--:B------:R-:W-:Y:S01]  /*7340*/  LEA.HI.X.SX32 R105, R5, R243.reuse, 0x2, P2 ;  /* 0x000000f305697211 */ /* 0x080fe200010f16ff */
[----:B------:R-:W-:Y:S01]  /*7350*/  LDSM.16.MT88.4 R20, [R210+0x10800] ;  /* 0x01080000d214783b */ /* 0x000fe20000004200 */
[----:B------:R-:W-:Y:S02]  /*7360*/  LEA.HI.X.SX32 R125, R9, R243, 0x2, P0 ;  /* 0x000000f3097d7211 */ /* 0x000fe400000f16ff */
[----:B------:R-:W-:Y:S01]  /*7370*/  PLOP3.LUT P1, PT, PT, PT, UP0, 0x80, 0x0 ;  /* 0x000000000000781c */ /* 0x000fe20003f2f008 */
        /* <DEDUP_REMOVED lines=58> */
[----:B------:R-:W-:Y:S02]  /*7720*/  R2UR UR9, R241 ;  /* 0x00000000f10972ca */ /* 0x000fe400000e0000 */
[----:B------:R-:W-:-:S03]  /*7730*/  R2UR UR8, R240 ;  /* 0x00000000f00872ca */ /* 0x000fc600000e0000 */
        /* <DEDUP_REMOVED lines=99> */
[----:B------:R-:W-:Y:S01]  /*7d70*/  UISETP.NE.AND UP0, UPT, UR9, -0x1, UPT ;  /* 0xffffffff0900788c */ /* 0x000fe2000bf05270 */
        /* <DEDUP_REMOVED lines=18> */
[----:B------:R-:W-:Y:S01]  /*7ea0*/  PLOP3.LUT P0, PT, PT, PT, UP0, 0x80, 0x0 ;  /* 0x000000000000781c */ /* 0x000fe20003f0f008 */
[----:B------:R1:W-:Y:S01]  /*7eb0*/  STS [R226+0x4000], R37 ;  /* 0x00400025e2007388 */ /* 0x0003e20000000800 */
[----:B------:R-:W-:-:S03]  /*7ec0*/  @UP0 UIMAD UR5, UR5, UR9, URZ ;  /* 0x00000009050502a4 */ /* 0x000fc6000f8e023f */
[----:B------:R1:W-:Y:S01]  /*7ed0*/  STS [R226+0x4400], R39 ;  /* 0x00440027e2007388 */ /* 0x0003e20000000800 */
[----:B------:R-:W-:Y:S01]  /*7ee0*/  @UP0 UIADD3 UR21, UR13, UR5, URZ ;  /* 0x000000050d150290 */ /* 0x000fe2000fffe03f */
[----:B------:R-:W-:Y:S02]  /*7ef0*/  @UP0 UMOV UR20, UR12 ;  /* 0x0000000c00140c82 */ /* 0x000fe40008000000 */
        /* <DEDUP_REMOVED lines=12> */
[----:B------:R-:W2:Y:S03]  /*7fc0*/  S2R R4, SR_TID.X ;  /* 0x0000000000047919 */ /* 0x000ea60000002100 */
[----:B------:R1:W-:Y:S04]  /*7fd0*/  STS [R228+0x7000], R61 ;  /* 0x0070003de4007388 */ /* 0x0003e80000000800 */
[----:B------:R1:W-:Y:S01]  /*7fe0*/  STS [R228+0x7400], R63 ;  /* 0x0074003fe4007388 */ /* 0x0003e20000000800 */
[----:B------:R-:W-:Y:S05]  /*7ff0*/  @P0 BRA `(.L_x_865) ;  /* 0x0000000000400947 */ /* 0x000fea0003800000 */
[----:B------:R-:W3:Y:S01]  /*8000*/  S2UR UR7, SR_CTAID.Y ;  /* 0x00000000000779c3 */ /* 0x000ee20000002600 */
[----:B------:R-:W-:Y:S01]  /*8010*/  R2UR UR15, R240 ;  /* 0x00000000f00f72ca */ /* 0x000fe200000e0000 */
[----:B------:R-:W-:Y:S01]  /*8020*/  ULDC.64 UR8, c[0x0][0x450] ;  /* 0x0001140000087ab9 */ /* 0x000fe20000000a00 */
[----:B------:R-:W-:-:S11]  /*8030*/  ULDC.64 UR16, c[0x0][0x438] ;  /* 0x00010e0000107ab9 */ /* 0x000fd60000000a00 */
[----:B------:R-:W-:Y:S02]  /*8040*/  USHF.R.S32.HI UR5, URZ, 0x1f, UR15 ;  /* 0x0000001f3f057899 */ /* 0x000fe4000801140f */
[----:B------:R-:W-:Y:S02]  /*8050*/  UIMAD.WIDE.U32 UR12, UR15, UR8, URZ ;  /* 0x000000080f0c72a5 */ /* 0x000fe4000f8e003f */
[----:B------:R-:W-:-:S04]  /*8060*/  UIMAD UR5, UR5, UR8, URZ ;  /* 0x00000008050572a4 */ /* 0x000fc8000f8e023f */
[----:B------:R-:W-:Y:S02]  /*8070*/  UIMAD UR5, UR15, UR9, UR5 ;  /* 0x000000090f0572a4 */ /* 0x000fe4000f8e0205 */
[----:B---3--:R-:W-:Y:S01]  /*8080*/  USHF.R.S32.HI UR15, URZ, 0x1f, UR7 ;  /* 0x0000001f3f0f7899 */ /* 0x008fe20008011407 */
[----:B------:R-:W3:Y:S01]  /*8090*/  S2UR UR7, SR_CTAID.Y ;  /* 0x00000000000779c3 */ /* 0x000ee20000002600 */
[----:B------:R-:W-:Y:S02]  /*80a0*/  UIADD3 UR13, UR13, UR5, URZ ;  /* 0x000000050d0d7290 */ /* 0x000fe4000fffe03f */
[----:B------:R-:W-:Y:S02]  /*80b0*/  UIMAD UR5, UR15, UR16, URZ ;  /* 0x000000100f0572a4 */ /* 0x000fe4000f8e023f */
[----:B---3--:R-:W-:Y:S02]  /*80c0*/  UIMAD.WIDE.U32 UR12, UR7, UR16, UR12 ;  /* 0x00000010070c72a5 */ /* 0x008fe4000f8e000c */
[----:B------:R-:W-:-:S04]  /*80d0*/  UIMAD UR5, UR7, UR17, UR5 ;  /* 0x00000011070572a4 */ /* 0x000fc8000f8e0205 */
[----:B------:R-:W-:Y:S01]  /*80e0*/  UIADD3 UR21, UR13, UR5, URZ ;  /* 0x000000050d157290 */ /* 0x000fe2000fffe03f */
[----:B------:R-:W-:-:S11]  /*80f0*/  UMOV UR20, UR12 ;  /* 0x0000000c00147c82 */ /* 0x000fd60008000000 */
.L_x_865:
[----:B------:R-:W-:Y:S01]  /*8100*/  R2UR UR7, R241 ;  /* 0x00000000f10772ca */ /* 0x000fe200000e0000 */
[----:B------:R-:W-:Y:S01]  /*8110*/  @UP0 ULDC.64 UR12, c[0x0][0x458] ;  /* 0x00011600000c0ab9 */ /* 0x000fe20000000a00 */
[----:B------:R-:W-:Y:S02]  /*8120*/  R2UR UR5, R240 ;  /* 0x00000000f00572ca */ /* 0x000fe400000e0000 */
[----:B------:R-:W-:-:S11]  /*8130*/  LEA R31, R216, UR4, 0x1 ;  /* 0x00000004d81f7c11 */ /* 0x000fd6000f8e08ff */
[----:B------:R-:W-:Y:S02]  /*8140*/  @UP0 UIADD3 UR7, UR5, UR7, URZ ;  /* 0x0000000705070290 */ /* 0x000fe4000fffe03f */
[----:B------:R-:W-:Y:S02]  /*8150*/  USHF.L.U32 UR5, UR14, 0x6, URZ ;  /* 0x000000060e057899 */ /* 0x000fe4000800063f */
[----:B------:R-:W-:Y:S02]  /*8160*/  @UP0 UIMAD.WIDE.U32 UR16, UR7, UR12, URZ ;  /* 0x0000000c071002a5 */ /* 0x000fe4000f8e003f */
[----:B------:R-:W-:-:S04]  /*8170*/  @UP0 UIMAD UR7, UR7, UR13, URZ ;  /* 0x0000000d070702a4 */ /* 0x000fc8000f8e023f */
[----:B------:R-:W-:Y:S01]  /*8180*/  @UP0 UIADD3 UR17, UR17, UR7, URZ ;  /* 0x0000000711110290 */ /* 0x000fe2000fffe03f */
[----:B------:R-:W-:Y:S11]  /*8190*/  @P0 BRA `(.L_x_866) ;  /* 0x00000000003c0947 */ /* 0x000ff60003800000 */
[----:B------:R-:W3:Y:S01]  /*81a0*/  S2UR UR15, SR_CTAID.Y ;  /* 0x00000000000f79c3 */ /* 0x000ee20000002600 */
[----:B------:R-:W-:Y:S01]  /*81b0*/  R2UR UR18, R240 ;  /* 0x00000000f01272ca */ /* 0x000fe200000e0000 */
[----:B------:R-:W-:-:S12]  /*81c0*/  ULDC.64 UR12, c[0x0][0x458] ;  /* 0x00011600000c7ab9 */ /* 0x000fd80000000a00 */
[----:B------:R-:W-:Y:S02]  /*81d0*/  USHF.R.S32.HI UR7, URZ, 0x1f, UR18 ;  /* 0x0000001f3f077899 */ /* 0x000fe40008011412 */
[----:B------:R-:W-:Y:S02]  /*81e0*/  UIMAD.WIDE.U32 UR16, UR18, UR12, URZ ;  /* 0x0000000c121072a5 */ /* 0x000fe4000f8e003f */
[----:B------:R-:W-:-:S04]  /*81f0*/  UIMAD UR7, UR7, UR12, URZ ;  /* 0x0000000c070772a4 */ /* 0x000fc8000f8e023f */
[----:B------:R-:W-:Y:S02]  /*8200*/  UIMAD UR7, UR18, UR13, UR7 ;  /* 0x0000000d120772a4 */ /* 0x000fe4000f8e0207 */
[----:B---3--:R-:W-:Y:S01]  /*8210*/  USHF.R.S32.HI UR22, URZ, 0x1f, UR15 ;  /* 0x0000001f3f167899 */ /* 0x008fe2000801140f */
[----:B------:R-:W3:Y:S01]  /*8220*/  S2UR UR15, SR_CTAID.Y ;  /* 0x00000000000f79c3 */ /* 0x000ee20000002600 */
[----:B------:R-:W-:Y:S01]  /*8230*/  ULDC.64 UR18, c[0x0][0x440] ;  /* 0x0001100000127ab9 */ /* 0x000fe20000000a00 */
[----:B------:R-:W-:Y:S02]  /*8240*/  UIADD3 UR17, UR17, UR7, URZ ;  /* 0x0000000711117290 */ /* 0x000fe4000fffe03f */
[----:B------:R-:W-:-:S04]  /*8250*/  UIMAD UR7, UR22, UR18, URZ ;  /* 0x00000012160772a4 */ /* 0x000fc8000f8e023f */
[----:B---3--:R-:W-:Y:S02]  /*8260*/  UIMAD UR7, UR15, UR19, UR7 ;  /* 0x000000130f0772a4 */ /* 0x008fe4000f8e0207 */
[----:B------:R-:W-:-:S04]  /*8270*/  UIMAD.WIDE.U32 UR16, UR15, UR18, UR16 ;  /* 0x000000120f1072a5 */ /* 0x000fc8000f8e0010 */
[----:B------:R-:W-:-:S12]  /*8280*/  UIADD3 UR17, UR17, UR7, URZ ;  /* 0x0000000711117290 */ /* 0x000fd8000fffe03f */
.L_x_866:
[----:B------:R-:W3:Y:S08]  /*8290*/  S2UR UR18, SR_CTAID.Z ;  /* 0x00000000001279c3 */ /* 0x000ef00000002700 */
[----:B------:R-:W-:Y:S01]  /*82a0*/  BAR.SYNC.DEFER_BLOCKING 0x0 ;  /* 0x0000000000007b1d */ /* 0x000fe20000010000 */
[----:B------:R-:W-:Y:S01]  /*82b0*/  USHF.R.S32.HI UR7, URZ, 0x1f, UR5 ;  /* 0x0000001f3f077899 */ /* 0x000fe20008011405 */
[----:B-1----:R-:W-:Y:S01]  /*82c0*/  SHF.R.S32.HI R37, RZ, 0x1f, R218 ;  /* 0x0000001fff257819 */ /* 0x002fe200000114da */
[----:B------:R-:W-:Y:S01]  /*82d0*/  IMAD.U32 R5, RZ, RZ, UR8 ;  /* 0x00000008ff057e24 */ /* 0x000fe2000f8e00ff */
[----:B--2---:R-:W-:Y:S01]  /*82e0*/  SHF.R.S32.HI R7, RZ, 0x1f, R4 ;  /* 0x0000001fff077819 */ /* 0x004fe20000011404 */
[----:B------:R-:W-:Y:S01]  /*82f0*/  UIMAD UR15, UR7, UR8, URZ ;  /* 0x00000008070f72a4 */ /* 0x000fe2000f8e023f */
[----:B------:R-:W-:Y:S01]  /*8300*/  IMAD.MOV.U32 R36, RZ, RZ, R218 ;  /* 0x000000ffff247224 */ /* 0x000fe200078e00da */
[----:B------:R-:W-:Y:S01]  /*8310*/  UIMAD UR6, UR14, -0x40, UR6 ;  /* 0xffffffc00e0678a4 */ /* 0x000fe2000f8e0206 */
[----:B------:R-:W-:Y:S01]  /*8320*/  LEA.HI R7, R7, R4, RZ, 0x3 ;  /* 0x0000000407077211 */ /* 0x000fe200078f18ff */
[----:B------:R-:W-:Y:S01]  /*8330*/  UIMAD UR15, UR5, UR9, UR15 ;  /* 0x00000009050f72a4 */ /* 0x000fe2000f8e020f */
[----:B------:R-:W-:Y:S01]  /*8340*/  IMAD.WIDE.U32 R8, R5, UR5, R36 ;  /* 0x0000000505087c25 */ /* 0x000fe2000f8e0024 */
[----:B------:R-:W-:Y:S01]  /*8350*/  BSSY B0, `(.L_x_867) ;  /* 0x0000026000007945 */ /* 0x000fe20003800000 */
[----:B------:R-:W-:-:S02]  /*8360*/  SHF.R.S32.HI R30, RZ, 0x3, R7 ;  /* 0x00000003ff1e7819 */ /* 0x000fc40000011407 */
[----:B------:R-:W-:Y:S01]  /*8370*/  VIADD R28, R218, 0x40 ;  /* 0x00000040da1c7836 */ /* 0x000fe20000000000 */
[----:B------:R-:W-:Y:S01]  /*8380*/  IADD3 R6, P0, R8, UR20, RZ ;  /* 0x0000001408067c10 */ /* 0x000fe2000ff1e0ff */
[----:B------:R-:W-:Y:S01]  /*8390*/  IMAD.U32 R5, RZ, RZ, UR15 ;  /* 0x0000000fff057e24 */ /* 0x000fe2000f8e00ff */
[C---:B------:R-:W-:Y:S01]  /*83a0*/  ISETP.GE.AND P3, PT, R30.reuse, UR6, PT ;  /* 0x000000061e007c0c */ /* 0x040fe2000bf66270 */
[----:B------:R-:W-:Y:S01]  /*83b0*/  VIADD R4, R30, 0x20 ;  /* 0x000000201e047836 */ /* 0x000fe20000000000 */
[----:B------:R-:W-:Y:S02]  /*83c0*/  SHF.R.S32.HI R29, RZ, 0x1f, R30 ;  /* 0x0000001fff1d7819 */ /* 0x000fe4000001141e */
[----:B------:R-:W-:Y:S01]  /*83d0*/  IADD3.X R7, R9, UR21, R5, P0, !PT ;  /* 0x0000001509077c10 */ /* 0x000fe200087fe405 */
[----:B---3--:R-:W-:Y:S01]  /*83e0*/  USHF.R.S32.HI UR22, URZ, 0x1f, UR18 ;  /* 0x0000001f3f167899 */ /* 0x008fe20008011412 */
[----:B------:R1:W2:Y:S01]  /*83f0*/  LDS.128 R24, [R31+0xd000] ;  /* 0x00d000001f187984 */ /* 0x0002a20000000c00 */
[----:B------:R-:W-:Y:S01]  /*8400*/  ISETP.GE.AND P2, PT, R4, UR6, PT ;  /* 0x0000000604007c0c */ /* 0x000fe2000bf46270 */
[----:B------:R-:W-:-:S02]  /*8410*/  ULDC.64 UR18, c[0x0][0x468] ;  /* 0x00011a0000127ab9 */ /* 0x000fc40000000a00 */
[----:B------:R1:W3:Y:S01]  /*8420*/  LDS.128 R20, [R31+0xf000] ;  /* 0x00f000001f147984 */ /* 0x0002e20000000c00 */
[----:B------:R-:W-:Y:S01]  /*8430*/  UIMAD UR15, UR22, UR18, URZ ;  /* 0x00000012160f72a4 */ /* 0x000fe2000f8e023f */
[----:B------:R-:W-:Y:S02]  /*8440*/  IMAD.U32 R38, RZ, RZ, UR18 ;  /* 0x00000012ff267e24 */ /* 0x000fe4000f8e00ff */
[----:B------:R1:W4:Y:S02]  /*8450*/  LDS.128 R16, [R31+0x11000] ;  /* 0x011000001f107984 */ /* 0x0003240000000c00 */
[----:B------:R-:W1:Y:S02]  /*8460*/  S2UR UR22, SR_CTAID.Z ;  /* 0x00000000001679c3 */ /* 0x000e640000002700 */
[----:B------:R2:W2:Y:S01]  /*8470*/  LDS.128 R12, [R31+0x13000] ;  /* 0x013000001f0c7984 */ /* 0x0004a20000000c00 */
[----:B-1----:R-:W-:Y:S01]  /*8480*/  UIMAD UR19, UR22, UR19, UR15 ;  /* 0x00000013161372a4 */ /* 0x002fe2000f8e020f */
[----:B------:R-:W-:-:S05]  /*8490*/  IMAD.WIDE.U32 R38, R38, UR22, R6 ;  /* 0x0000001626267c25 */ /* 0x000fca000f8e0006 */
[----:B------:R-:W-:Y:S01]  /*84a0*/  VIADD R33, R39, UR19 ;  /* 0x0000001327217c36 */ /* 0x000fe20008000000 */
[----:B------:R-:W-:Y:S06]  /*84b0*/  @P3 BRA `(.L_x_868) ;  /* 0x00000000003c3947 */ /* 0x000fec0003800000 */
[----:B------:R-:W-:Y:S01]  /*84c0*/  ULDC UR15, c[0x0][0x2d0] ;  /* 0x0000b400000f7ab9 */ /* 0x000fe20000000800 */
[----:B------:R-:W1:Y:S01]  /*84d0*/  LDS.128 R8, [R31+0xe000] ;  /* 0x00e000001f087984 */ /* 0x000e620000000c00 */
[----:B------:R-:W-:Y:S01]  /*84e0*/  ISETP.GE.AND P1, PT, R218, UR15, PT ;  /* 0x0000000fda007c0c */ /* 0x000fe2000bf26270 */
[----:B------:R-:W-:Y:S01]  /*84f0*/  IMAD.MOV.U32 R32, RZ, RZ, R38 ;  /* 0x000000ffff207224 */ /* 0x000fe200078e0026 */
[----:B------:R-:W-:Y:S01]  /*8500*/  ISETP.GE.AND P0, PT, R28, UR15, PT ;  /* 0x0000000f1c007c0c */ /* 0x000fe2000bf06270 */
[----:B------:R-:W-:Y:S01]  /*8510*/  IMAD R35, R29, UR8, RZ ;  /* 0x000000081d237c24 */ /* 0x000fe2000f8e02ff */
[----:B------:R-:W-:Y:S01]  /*8520*/  ULDC.64 UR18, c[0x0][0x3f0] ;  /* 0x0000fc0000127ab9 */ /* 0x000fe20000000a00 */
[----:B------:R-:W-:-:S04]  /*8530*/  IMAD.WIDE.U32 R40, R30, UR8, R32 ;  /* 0x000000081e287c25 */ /* 0x000fc8000f8e0020 */
[----:B------:R-:W-:Y:S01]  /*8540*/  IMAD R32, R30, UR9, R35 ;  /* 0x000000091e207c24 */ /* 0x000fe2000f8e0223 */
[----:B------:R-:W-:-:S03]  /*8550*/  LEA R34, P4, R40, UR18, 0x1 ;  /* 0x0000001228227c11 */ /* 0x000fc6000f8808ff */
[----:B------:R-:W3:Y:S01]  /*8560*/  @!P1 LDS.128 R4, [R31+0xc000] ;  /* 0x00c000001f049984 */ /* 0x000ee20000000c00 */
[----:B------:R-:W-:-:S04]  /*8570*/  IADD3 R32, R32, R41, RZ ;  /* 0x0000002920207210 */ /* 0x000fc80007ffe0ff */
[----:B------:R-:W-:-:S05]  /*8580*/  LEA.HI.X R35, R40, UR19, R32, 0x1, P4 ;  /* 0x0000001328237c11 */ /* 0x000fca000a0f0c20 */
[----:B-1----:R1:W-:Y:S04]  /*8590*/  @!P0 STG.E.128 desc[UR10][R34.64+0x80], R8 ;  /* 0x0000800822008986 */ /* 0x0023e8000c101d0a */
[----:B---3--:R1:W-:Y:S02]  /*85a0*/  @!P1 STG.E.128 desc[UR10][R34.64], R4 ;  /* 0x0000000422009986 */ /* 0x0083e4000c101d0a */
.L_x_868:
[----:B------:R-:W-:Y:S05]  /*85b0*/  BSYNC B0 ;  /* 0x0000000000007941 */ /* 0x000fea0003800000 */
.L_x_867:
        /* <DEDUP_REMOVED lines=15> */
[----:B--2---:R1:W-:Y:S04]  /*86b0*/  @!P1 STG.E.128 desc[UR10][R8.64], R24 ;  /* 0x0000001808009986 */ /* 0x0043e8000c101d0a */
[----:B---3--:R1:W-:Y:S02]  /*86c0*/  @!P0 STG.E.128 desc[UR10][R8.64+0x80], R20 ;  /* 0x0000801408008986 */ /* 0x0083e4000c101d0a */
.L_x_870:
[----:B------:R-:W-:Y:S05]  /*86d0*/  BSYNC B0 ;  /* 0x0000000000007941 */ /* 0x000fea0003800000 */
.L_x_869:
[----:B------:R-:W4:Y:S01]  /*86e0*/  S2UR UR6, SR_CTAID.Z ;  /* 0x00000000000679c3 */ /* 0x000f220000002700 */
[----:B-1----:R1:W1:Y:S01]  /*86f0*/  LDS.128 R8, [R31+0x10000] ;  /* 0x010000001f087984 */ /* 0x0022620000000c00 */
[----:B---3--:R-:W-:Y:S01]  /*8700*/  IMAD.U32 R21, RZ, RZ, UR12 ;  /* 0x0000000cff157e24 */ /* 0x008fe2000f8e00ff */
[----:B------:R-:W-:Y:S01]  /*8710*/  UIMAD UR7, UR7, UR12, URZ ;  /* 0x0000000c070772a4 */ /* 0x000fe2000f8e023f */
[----:B------:R-:W-:Y:S01]  /*8720*/  BSSY B0, `(.L_x_871) ;  /* 0x000001d000007945 */ /* 0x000fe20003800000 */
[----:B------:R3:W1:Y:S01]  /*8730*/  LDS.128 R4, [R31+0x12000] ;  /* 0x012000001f047984 */ /* 0x0006620000000c00 */
[----:B------:R-:W-:Y:S01]  /*8740*/  IMAD.WIDE.U32 R20, R21, UR5, R36 ;  /* 0x0000000515147c25 */ /* 0x000fe2000f8e0024 */
[----:B------:R-:W-:Y:S01]  /*8750*/  UIMAD UR5, UR5, UR13, UR7 ;  /* 0x0000000d050572a4 */ /* 0x000fe2000f8e0207 */
[----:B------:R-:W3:Y:S01]  /*8760*/  S2UR UR8, SR_CTAID.Z ;  /* 0x00000000000879c3 */ /* 0x000ee20000002700 */
[----:B--2---:R-:W-:-:S04]  /*8770*/  IADD3 R24, P0, R20, UR16, RZ ;  /* 0x0000001014187c10 */ /* 0x004fc8000ff1e0ff */
[----:B------:R-:W-:-:S05]  /*8780*/  IMAD.U32 R20, RZ, RZ, UR5 ;  /* 0x00000005ff147e24 */ /* 0x000fca000f8e00ff */
[----:B------:R-:W-:Y:S01]  /*8790*/  IADD3.X R25, R21, UR17, R20, P0, !PT ;  /* 0x0000001115197c10 */ /* 0x000fe200087fe414 */
[----:B----4-:R-:W-:-:S03]  /*87a0*/  USHF.R.S32.HI UR9, URZ, 0x1f, UR6 ;  /* 0x0000001f3f097899 */ /* 0x010fc60008011406 */
[----:B------:R-:W-:Y:S02]  /*87b0*/  ULDC.64 UR6, c[0x0][0x470] ;  /* 0x00011c0000067ab9 */ /* 0x000fe40000000a00 */
[----:B------:R-:W-:Y:S01]  /*87c0*/  UIMAD UR5, UR9, UR6, URZ ;  /* 0x00000006090572a4 */ /* 0x000fe2000f8e023f */
[----:B------:R-:W-:-:S03]  /*87d0*/  MOV R20, UR6 ;  /* 0x0000000600147c02 */ /* 0x000fc60008000f00 */
[----:B---3--:R-:W-:Y:S02]  /*87e0*/  UIMAD UR7, UR8, UR7, UR5 ;  /* 0x00000007080772a4 */ /* 0x008fe4000f8e0205 */
        /* <DEDUP_REMOVED lines=14> */
[----:B-1----:R2:W-:Y:S04]  /*88d0*/  @!P1 STG.E.128 desc[UR10][R22.64], R8 ;  /* 0x0000000816009986 */ /* 0x0025e8000c101d0a */
[----:B------:R2:W-:Y:S02]  /*88e0*/  @!P0 STG.E.128 desc[UR10][R22.64+0x80], R4 ;  /* 0x0000800416008986 */ /* 0x0005e4000c101d0a */
.L_x_872:
[----:B------:R-:W-:Y:S05]  /*88f0*/  BSYNC B0 ;  /* 0x0000000000007941 */ /* 0x000fea0003800000 */
.L_x_871:
[----:B------:R-:W-:Y:S05]  /*8900*/  @P2 BRA `(.L_x_841) ;  /* 0x00000000003c2947 */ /* 0x000fea0003800000 */
[----:B------:R-:W-:Y:S01]  /*8910*/  IADD3 R30, P0, R30, 0x20, RZ ;  /* 0x000000201e1e7810 */ /* 0x000fe20007f1e0ff */
[----:B------:R-:W-:Y:S01]  /*8920*/  ULDC UR5, c[0x0][0x2d0] ;  /* 0x0000b40000057ab9 */ /* 0x000fe20000000800 */
[----:B------:R-:W-:Y:S01]  /*8930*/  MOV R20, R24 ;  /* 0x0000001800147202 */ /* 0x000fe20000000f00 */
[----:B------:R-:W-:Y:S01]  /*8940*/  ULDC.64 UR6, c[0x0][0x3f8] ;  /* 0x0000fe0000067ab9 */ /* 0x000fe20000000a00 */
[----:B------:R-:W-:Y:S01]  /*8950*/  ISETP.GE.AND P1, PT, R218, UR5, PT ;  /* 0x00000005da007c0c */ /* 0x000fe2000bf26270 */
[----:B-12---:R-:W-:Y:S01]  /*8960*/  IMAD.X R5, RZ, RZ, R29, P0 ;  /* 0x000000ffff057224 */ /* 0x006fe200000e061d */
[----:B------:R-:W-:Y:S01]  /*8970*/  ISETP.GE.AND P0, PT, R28, UR5, PT ;  /* 0x000000051c007c0c */ /* 0x000fe2000bf06270 */
[----:B------:R-:W-:-:S04]  /*8980*/  IMAD.WIDE.U32 R6, R30, UR12, R20 ;  /* 0x0000000c1e067c25 */ /* 0x000fc8000f8e0014 */
[----:B------:R-:W-:Y:S01]  /*8990*/  IMAD R5, R5, UR12, RZ ;  /* 0x0000000c05057c24 */ /* 0x000fe2000f8e02ff */
[----:B------:R-:W-:-:S03]  /*89a0*/  LEA R4, P2, R6, UR6, 0x1 ;  /* 0x0000000606047c11 */ /* 0x000fc6000f8408ff */
[----:B------:R-:W-:-:S04]  /*89b0*/  IMAD R5, R30, UR13, R5 ;  /* 0x0000000d1e057c24 */ /* 0x000fc8000f8e0205 */
[----:B------:R-:W-:-:S05]  /*89c0*/  IMAD.IADD R5, R5, 0x1, R7 ;  /* 0x0000000105057824 */ /* 0x000fca00078e0207 */
[----:B------:R-:W-:-:S05]  /*89d0*/  LEA.HI.X R5, R6, UR7, R5, 0x1, P2 ;  /* 0x0000000706057c11 */ /* 0x000fca00090f0c05 */
[----:B------:R3:W-:Y:S04]  /*89e0*/  @!P1 STG.E.128 desc[UR10][R4.64], R16 ;  /* 0x0000001004009986 */ /* 0x0007e8000c101d0a */
[----:B------:R3:W-:Y:S02]  /*89f0*/  @!P0 STG.E.128 desc[UR10][R4.64+0x80], R12 ;  /* 0x0000800c04008986 */ /* 0x0007e4000c101d0a */
.L_x_841:
[----:B------:R-:W-:Y:S05]  /*8a00*/  BSYNC B1 ;  /* 0x0000000000017941 */ /* 0x000fea0003800000 */
.L_x_827:
[----:B------:R-:W-:Y:S01]  /*8a10*/  R2UR UR6, R217 ;  /* 0x00000000d90672ca */ /* 0x000fe200000e0000 */
[----:B------:R-:W-:Y:S02]  /*8a20*/  ULDC UR5, c[0x0][0xc] ;  /* 0x0000030000057ab9 */ /* 0x000fe40000000800 */
[----:B------:R-:W-:-:S10]  /*8a30*/  UIADD3 UR14, UR5, UR14, URZ ;  /* 0x0000000e050e7290 */ /* 0x000fd4000fffe03f */
[----:B------:R-:W-:-:S06]  /*8a40*/  UISETP.GE.AND UP0, UPT, UR14, UR6, UPT ;  /* 0x000000060e00728c */ /* 0x000fcc000bf06270 */
[----:B------:R-:W-:-:S13]  /*8a50*/  PLOP3.LUT P0, PT, PT, PT, UP0, 0x80, 0x0 ;  /* 0x000000000000781c */ /* 0x000fda0003f0f008 */
[----:B------:R-:W-:Y:S05]  /*8a60*/  @P0 BRA `(.L_x_873) ;  /* 0x0000000000040947 */ /* 0x000fea0003800000 */
[----:B------:R-:W-:Y:S05]  /*8a70*/  BRA `(.L_x_874) ;  /* 0xffffff7c00a87947 */ /* 0x000fea000383ffff */
.L_x_873:
[----:B------:R-:W-:Y:S05]  /*8a80*/  EXIT ;  /* 0x000000000000794d */ /* 0x000fea0003800000 */
.L_x_875:
        /* <DEDUP_REMOVED lines=15> */
.L_x_2069:


//--------------------- .text._ZN5flash44flash_bwd_dq_dk_dv_loop_seqk_parallel_kernelI23Flash_bwd_kernel_traitsILi128ELi64ELi64ELi8ELi4ELi2ELi2ELb1ELb0EN7cutlass6half_tE19Flash_kernel_traitsILi128ELi64ELi64ELi8ES3_EELb0ELb0ELb1ELb0ELb0ELb0ELb1EEEvNS_16Flash_bwd_paramsE --------------------------
	.section	.text._ZN5flash44flash_bwd_dq_dk_dv_loop_seqk_parallel_kernelI23Flash_bwd_kernel_traitsILi128ELi64ELi64ELi8ELi4ELi2ELi2ELb1ELb0EN7cutlass6half_tE19Flash_kernel_traitsILi128ELi64ELi64ELi8ES3_EELb0ELb0ELb1ELb0ELb0ELb0ELb1EEEvNS_16Flash_bwd_paramsE,"ax",@progbits
	.align	128
        .global         _ZN5flash44flash_bwd_dq_dk_dv_loop_seqk_parallel_kernelI23Flash_bwd_kernel_traitsILi128ELi64ELi64ELi8ELi4ELi2ELi2ELb1ELb0EN7cutlass6half_tE19Flash_kernel_traitsILi128ELi64ELi64ELi8ES3_EELb0ELb0ELb1ELb0ELb0ELb0ELb1EEEvNS_16Flash_bwd_paramsE
        .type           _ZN5flash44flash_bwd_dq_dk_dv_loop_seqk_parallel_kernelI23Flash_bwd_kernel_traitsILi128ELi64ELi64ELi8ELi4ELi2ELi2ELb1ELb0EN7cutlass6half_tE19Flash_kernel_traitsILi128ELi64ELi64ELi8ES3_EELb0ELb0ELb1ELb0ELb0ELb0ELb1EEEvNS_16Flash_bwd_paramsE,@function
        .size           _ZN5flash44flash_bwd_dq_dk_dv_loop_seqk_parallel_kernelI23Flash_bwd_kernel_traitsILi128ELi64ELi64ELi8ELi4ELi2ELi2ELb1ELb0EN7cutlass6half_tE19Flash_kernel_traitsILi128ELi64ELi64ELi8ES3_EELb0ELb0ELb1ELb0ELb0ELb0ELb1EEEvNS_16Flash_bwd_paramsE,(.L_x_2070 - _ZN5flash44flash_bwd_dq_dk_dv_loop_seqk_parallel_kernelI23Flash_bwd_kernel_traitsILi128ELi64ELi64ELi8ELi4ELi2ELi2ELb1ELb0EN7cutlass6half_tE19Flash_kernel_traitsILi128ELi64ELi64ELi8ES3_EELb0ELb0ELb1ELb0ELb0ELb0ELb1EEEvNS_16Flash_bwd_paramsE)
        .other          _ZN5flash44flash_bwd_dq_dk_dv_loop_seqk_parallel_kernelI23Flash_bwd_kernel_traitsILi128ELi64ELi64ELi8ELi4ELi2ELi2ELb1ELb0EN7cutlass6half_tE19Flash_kernel_traitsILi128ELi64ELi64ELi8ES3_EELb0ELb0ELb1ELb0ELb0ELb0ELb1EEEvNS_16Flash_bwd_paramsE,@"STO_CUDA_ENTRY STV_DEFAULT"
_ZN5flash44flash_bwd_dq_dk_dv_loop_seqk_parallel_kernelI23Flash_bwd_kernel_traitsILi128ELi64ELi64ELi8ELi4ELi2ELi2ELb1ELb0EN7cutlass6half_tE19Flash_kernel_traitsILi128ELi64ELi64ELi8ES3_EELb0ELb0ELb1ELb0ELb0ELb0ELb1EEEvNS_16Flash_bwd_paramsE:
.text._ZN5flash44flash_bwd_dq_dk_dv_loop_seqk_parallel_kernelI23Flash_bwd_kernel_traitsILi128ELi64ELi64ELi8ELi4ELi2ELi2ELb1ELb0EN7cutlass6half_tE19Flash_kernel_traitsILi128ELi64ELi64ELi8ES3_EELb0ELb0ELb1ELb0ELb0ELb0ELb1EEEvNS_16Flash_bwd_paramsE:
        /* <DEDUP_REMOVED lines=38> */
[----:B------:R-:W-:Y:S01]  /*0260*/  LEA.HI R16, R15, R14, RZ, 0x3 ;  /* 0x0000000e0f107211 */ /* 0x000fe200078f18ff */
[----:B------:R-:W-:Y:S01]  /*0270*/  IMAD.IADD R11, R7, 0x1, -R3 ;  /* 0x00000001070b7824 */ /* 0x000fe200078e0a03 */
[----:B------:R-:W-:Y:S02]  /*0280*/  LOP3.LUT R2, R4, 0xffffffe0, RZ, 0xc0, !PT ;  /* 0xffffffe004027812 */ /* 0x000fe400078ec0ff */
[----:B------:R-:W-:Y:S02]  /*0290*/  LOP3.LUT R0, R0, 0xfffffff8, RZ, 0xc0, !PT ;  /* 0xfffffff800007812 */ /* 0x000fe400078ec0ff */
[----:B------:R-:W-:Y:S01]  /*02a0*/  SHF.R.S32.HI R3, RZ, 0x3, R16 ;  /* 0x00000003ff037819 */ /* 0x000fe20000011410 */
[----:B------:R-:W-:Y:S01]  /*02b0*/  IMAD.IADD R4, R14, 0x1, -R2 ;  /* 0x000000010e047824 */ /* 0x000fe200078e0a02 */
[----:B------:R-:W-:Y:S01]  /*02c0*/  LOP3.LUT R5, R16, 0xfffffff8, RZ, 0xc0, !PT ;  /* 0xfffffff810057812 */ /* 0x000fe200078ec0ff */
[----:B------:R-:W-:-:S02]  /*02d0*/  IMAD.IADD R9, R9, 0x1, -R0 ;  /* 0x0000000109097824 */ /* 0x000fc400078e0a00 */
[----:B------:R-:W-:Y:S01]  /*02e0*/  IMAD.SHL.U32 R2, R3, 0x40, RZ ;  /* 0x0000004003027824 */ /* 0x000fe200078e00ff */
[----:B------:R-:W-:Y:S01]  /*02f0*/  SHF.R.S32.HI R6, RZ, 0x1f, R4 ;  /* 0x0000001fff067819 */ /* 0x000fe20000011404 */
[----:B------:R-:W-:Y:S01]  /*0300*/  IMAD.IADD R0, R14, 0x1, -R5 ;  /* 0x000000010e007824 */ /* 0x000fe200078e0a05 */
[----:B------:R-:W-:Y:S02]  /*0310*/  LOP3.LUT R5, R10, 0xfffffff0, RZ, 0xc0, !PT ;  /* 0xfffffff00a057812 */ /* 0x000fe400078ec0ff */
[----:B------:R-:W-:Y:S01]  /*0320*/  LOP3.LUT R3, R2, 0x1c0, RZ, 0xc0, !PT ;  /* 0x000001c002037812 */ /* 0x000fe200078ec0ff */
[----:B------:R-:W-:Y:S01]  /*0330*/  IMAD.SHL.U32 R214, R0, 0x8, RZ ;  /* 0x0000000800d67824 */ /* 0x000fe200078e00ff */
[----:B------:R-:W-:Y:S01]  /*0340*/  LEA.HI R17, R6, R4, RZ, 0x2 ;  /* 0x0000000406117211 */ /* 0x000fe200078f10ff */
[----:B------:R-:W-:Y:S01]  /*0350*/  IMAD.IADD R2, R14, 0x1, -R5 ;  /* 0x000000010e027824 */ /* 0x000fe200078e0a05 */
[----:B------:R-:W-:Y:S01]  /*0360*/  LOP3.LUT P4, RZ, R0, 0x2, RZ, 0xc0, !PT ;  /* 0x0000000200ff7812 */ /* 0x000fe2000788c0ff */
[----:B------:R-:W-:Y:S01]  /*0370*/  VIADD R229, R214, 0x40 ;  /* 0x00000040d6e57836 */ /* 0x000fe20000000000 */
[----:B------:R-:W-:-:S02]  /*0380*/  LOP3.LUT R4, R3, 0x38, R214, 0xf8, !PT ;  /* 0x0000003803047812 */ /* 0x000fc400078ef8d6 */
[----:B------:R-:W-:Y:S02]  /*0390*/  SHF.R.U32.HI R3, RZ, 0x3, R3 ;  /* 0x00000003ff037819 */ /* 0x000fe40000011603 */
[C---:B------:R-:W-:Y:S01]  /*03a0*/  LOP3.LUT P3, RZ, R0.reuse, 0x4, RZ, 0xc0, !PT ;  /* 0x0000000400ff7812 */ /* 0x040fe2000786c0ff */
[----:B------:R-:W-:Y:S01]  /*03b0*/  IMAD.SHL.U32 R0, R0, 0x40, RZ ;  /* 0x0000004000007824 */ /* 0x000fe200078e00ff */
[----:B------:R-:W-:Y:S02]  /*03c0*/  SHF.R.S32.HI R5, RZ, 0x1f, R2 ;  /* 0x0000001fff057819 */ /* 0x000fe40000011402 */
[----:B------:R-:W-:Y:S01]  /*03d0*/  LOP3.LUT R10, R4, R3, RZ, 0x3c, !PT ;  /* 0x00000003040a7212 */ /* 0x000fe200078e3cff */
[----:B------:R-:W-:Y:S01]  /*03e0*/  IMAD.SHL.U32 R3, R194, 0x10, RZ ;  /* 0x00000010c2037824 */ /* 0x000fe200078e00ff */
[----:B------:R-:W-:Y:S02]  /*03f0*/  LEA.HI R12, R5, R2, RZ, 0x3 ;  /* 0x00000002050c7211 */ /* 0x000fe400078f18ff */
[----:B------:R-:W-:-:S02]  /*0400*/  LEA.HI R4, R15, R14, RZ, 0x7 ;  /* 0x0000000e0f047211 */ /* 0x000fc400078f38ff */
        /* <DEDUP_REMOVED lines=28> */
[----:B------:R-:W-:Y:S01]  /*05d0*/  LEA R186, R186, UR5, 0x1 ;  /* 0x00000005baba7c11 */ /* 0x000fe2000f8e08ff */
[----:B------:R-:W-:Y:S01]  /*05e0*/  IMAD.SHL.U32 R7, R3, 0x2, RZ ;  /* 0x0000000203077824 */ /* 0x000fe200078e00ff */
[----:B------:R-:W-:Y:S01]  /*05f0*/  LOP3.LUT R4, R4, 0x18, RZ, 0xc0, !PT ;  /* 0x0000001804047812 */ /* 0x000fe200078ec0ff */
[----:B------:R-:W-:Y:S01]  /*0600*/  IMAD.SHL.U32 R3, R11, 0x20, RZ ;  /* 0x000000200b037824 */ /* 0x000fe200078e00ff */
[----:B------:R-:W-:-:S04]  /*0610*/  LOP3.LUT R0, R0, 0x1c0, RZ, 0xc0, !PT ;  /* 0x000001c000007812 */ /* 0x000fc800078ec0ff */
[----:B------:R-:W-:Y:S02]  /*0620*/  LOP3.LUT R9, R4, 0x20, R3, 0xf8, !PT ;  /* 0x0000002004097812 */ /* 0x000fe400078ef803 */
[----:B------:R-:W-:Y:S02]  /*0630*/  LOP3.LUT R3, R6, 0x1c0, RZ, 0xc0, !PT ;  /* 0x000001c006037812 */ /* 0x000fe400078ec0ff */
[----:B------:R-:W-:-:S05]  /*0640*/  SHF.R.S32.HI R6, RZ, 0x2, R17 ;  /* 0x00000002ff067819 */ /* 0x000fca0000011411 */
[C---:B------:R-:W-:Y:S02]  /*0650*/  IMAD R6, R13.reuse, 0x10, R6 ;  /* 0x000000100d067824 */ /* 0x040fe400078e0206 */
[----:B-1----:R-:W-:Y:S02]  /*0660*/  IMAD.SHL.U32 R2, R8, 0x20, RZ ;  /* 0x0000002008027824 */ /* 0x002fe400078e00ff */
[----:B------:R-:W-:-:S03]  /*0670*/  IMAD R8, R13, 0x400, R7 ;  /* 0x000004000d087824 */ /* 0x000fc600078e0207 */
[----:B------:R-:W-:-:S05]  /*0680*/  LOP3.LUT R5, R2, 0x6, R14, 0xf8, !PT ;  /* 0x0000000602057812 */ /* 0x000fca00078ef80e */
[----:B------:R1:W-:Y:S04]  /*0690*/  STL [R1+0x14], R5 ;  /* 0x0000140501007387 */ /* 0x0003e80000100800 */
[----:B------:R2:W-:Y:S01]  /*06a0*/  STL [R1+0x8], R6 ;  /* 0x0000080601007387 */ /* 0x0005e20000100800 */
        /* <DEDUP_REMOVED lines=33> */
[C---:B------:R-:W-:Y:S02]  /*08c0*/  IMAD.IADD R191, R185.reuse, 0x1, R191 ;  /* 0x00000001b9bf7824 */ /* 0x040fe400078e02bf */
[----:B------:R-:W-:Y:S01]  /*08d0*/  IMAD.IADD R226, R224, 0x1, R225 ;  /* 0x00000001e0e27824 */ /* 0x000fe200078e02e1 */
[----:B------:R2:W-:Y:S01]  /*08e0*/  STL [R1+0x10], R2 ;  /* 0x0000100201007387 */ /* 0x0005e20000100800 */
[----:B------:R-:W-:Y:S02]  /*08f0*/  IMAD.IADD R185, R185, 0x1, R186 ;  /* 0x00000001b9b97824 */ /* 0x000fe400078e02ba */
[----:B------:R-:W-:-:S07]  /*0900*/  IMAD.IADD R225, R225, 0x1, R223 ;  /* 0x00000001e1e17824 */ /* 0x000fce00078e02df */
.L_x_924:
[----:B-12---:R-:W1:Y:S01]  /*0910*/  S2R R49, SR_CTAID.Y ;  /* 0x0000000000317919 */ /* 0x006e620000002600 */
[----:B--2---:R-:W2:Y:S01]  /*0920*/  LDC.64 R2, c[0x0][0x2f0] ;  /* 0x0000bc00ff027b82 */ /* 0x004ea20000000a00 */
[----:B------:R-:W-:Y:S01]  /*0930*/  ISETP.NE.U32.AND P3, PT, RZ, UR12, PT ;  /* 0x0000000cff007c0c */ /* 0x000fe2000bf65070 */
[----:B------:R-:W-:-:S03]  /*0940*/  IMAD.MOV.U32 R0, RZ, RZ, -0x1 ;  /* 0xffffffffff007424 */ /* 0x000fc600078e00ff */
[----:B------:R-:W-:-:S03]  /*0950*/  ISETP.NE.AND.EX P3, PT, RZ, UR13, PT, P3 ;  /* 0x0000000dff007c0c */ /* 0x000fc6000bf65330 */
[----:B---3--:R-:W3:Y:S08]  /*0960*/  LDC.64 R8, c[0x0][0x308] ;  /* 0x0000c200ff087b82 */ /* 0x008ef00000000a00 */
[----:B----4-:R-:W4:Y:S08]  /*0970*/  LDC.U8 R13, c[0x0][0x3c2] ;  /* 0x0000f080ff0d7b82 */ /* 0x010f300000000000 */
[----:B------:R-:W5:Y:S01]  /*0980*/  LDC.64 R4, c[0x0][0x2f8] ;  /* 0x0000be00ff047b82 */ /* 0x000f620000000a00 */
        /* <DEDUP_REMOVED lines=41> */
.L_x_876:
        /* <DEDUP_REMOVED lines=60> */
[-C--:B------:R-:W-:Y:S01]  /*0fe0*/  IMAD.WIDE.U32 R8, R49, R41.reuse, RZ ;  /* 0x0000002931087225 */ /* 0x080fe200078e00ff */
        /* <DEDUP_REMOVED lines=21> */
[----:B------:R-:W-:Y:S01]  /*1140*/  SHF.L.U32 R7, R49, 0x7, RZ ;  /* 0x0000000731077819 */ /* 0x000fe200000006ff */
[----:B------:R-:W-:Y:S01]  /*1150*/  IMAD.IADD R26, R5, 0x1, R9 ;  /* 0x00000001051a7824 */ /* 0x000fe200078e0209 */
[----:B------:R-:W-:Y:S01]  /*1160*/  @P1 MOV R28, R6 ;  /* 0x00000006001c1202 */ /* 0x000fe20000000f00 */
[----:B------:R-:W-:Y:S01]  /*1170*/  @P2 IMAD.IADD R26, R3, 0x1, R8 ;  /* 0x00000001031a2824 */ /* 0x000fe200078e0208 */
[----:B------:R-:W-:Y:S01]  /*1180*/  SHF.L.U64.HI R3, R49, 0x7, R40 ;  /* 0x0000000731037819 */ /* 0x000fe20000010228 */
        /* <DEDUP_REMOVED lines=12> */
[----:B------:R-:W-:Y:S01]  /*1250*/  @P3 SEL R8, R8, R0, !P2 ;  /* 0x0000000008083207 */ /* 0x000fe20005000000 */
[----:B------:R-:W-:-:S02]  /*1260*/  @!P2 IMAD R9, R49, R13, R2 ;  /* 0x0000000d3109a224 */ /* 0x000fc400078e0202 */
[----:B------:R-:W-:Y:S01]  /*1270*/  IMAD.X R5, R20, 0x1, R3, P0 ;  /* 0x0000000114057824 */ /* 0x000fe200000e0603 */
[----:B-1----:R-:W-:Y:S01]  /*1280*/  ISETP.NE.AND P0, PT, R35, RZ, PT ;  /* 0x000000ff2300720c */ /* 0x002fe20003f05270 */
[----:B------:R-:W-:Y:S02]  /*1290*/  IMAD R14, R17, R7, RZ ;  /* 0x00000007110e7224 */ /* 0x000fe400078e02ff */
[----:B------:R-:W-:-:S04]  /*12a0*/  @!P2 IMAD.WIDE.U32 R2, R49, R12, RZ ;  /* 0x0000000c3102a225 */ /* 0x000fc800078e00ff */
[----:B------:R-:W-:-:S04]  /*12b0*/  IMAD.WIDE.U32 R12, R16, R7, RZ ;  /* 0x00000007100c7225 */ /* 0x000fc800078e00ff */
[----:B------:R-:W-:Y:S01]  /*12c0*/  IMAD R16, R16, R5, R14 ;  /* 0x0000000510107224 */ /* 0x000fe200078e020e */
[----:B------:R-:W-:Y:S01]  /*12d0*/  @P2 MOV R14, R4 ;  /* 0x00000004000e2202 */ /* 0x000fe20000000f00 */
[----:B------:R-:W-:Y:S01]  /*12e0*/  @!P2 IMAD.IADD R15, R3, 0x1, R9 ;  /* 0x00000001030fa824 */ /* 0x000fe200078e0209 */
[----:B------:R-:W-:Y:S01]  /*12f0*/  @!P2 MOV R14, R2 ;  /* 0x00000002000ea202 */ /* 0x000fe20000000f00 */
[----:B-----5:R-:W-:-:S04]  /*1300*/  IMAD.WIDE.U32 R2, R34, R10, RZ ;  /* 0x0000000a22027225 */ /* 0x020fc800078e00ff */
[----:B------:R-:W-:Y:S01]  /*1310*/  @!P3 IMAD R5, R49, R244, R48 ;  /* 0x000000f43105b224 */ /* 0x000fe200078e0230 */
[----:B------:R-:W-:Y:S01]  /*1320*/  SEL R10, R2, RZ, P0 ;  /* 0x000000ff020a7207 */ /* 0x000fe20000000000 */
[----:B------:R-:W-:Y:S02]  /*1330*/  @P1 IMAD.IADD R4, R252, 0x1, R50 ;  /* 0x00000001fc041824 */ /* 0x000fe400078e0232 */
[----:B------:R-:W-:Y:S02]  /*1340*/  @P3 IMAD R9, R48, R27, R8 ;  /* 0x0000001b30093224 */ /* 0x000fe400078e0208 */
[----:B------:R-:W-:Y:S02]  /*1350*/  IMAD R7, R34, R11, R3 ;  /* 0x0000000b22077224 */ /* 0x000fe400078e0203 */
[----:B------:R-:W-:Y:S01]  /*1360*/  @!P3 IMAD R9, R5, R29, RZ ;  /* 0x0000001d0509b224 */ /* 0x000fe200078e02ff */
[----:B------:R-:W-:Y:S01]  /*1370*/  SHF.R.S32.HI R29, RZ, 0x1f, R23 ;  /* 0x0000001fff1d7819 */ /* 0x000fe20000011417 */
[----:B------:R-:W-:Y:S01]  /*1380*/  @P1 IMAD R3, R4, R25, RZ ;  /* 0x0000001904031224 */ /* 0x000fe200078e02ff */
[----:B------:R-:W-:Y:S01]  /*1390*/  SEL R27, R7, RZ, P0 ;  /* 0x000000ff071b7207 */ /* 0x000fe20000000000 */
[----:B------:R-:W-:-:S02]  /*13a0*/  IMAD R11, R48, R39, RZ ;  /* 0x00000027300b7224 */ /* 0x000fc400078e02ff */
        /* <DEDUP_REMOVED lines=17> */
.L_x_878:
        /* <DEDUP_REMOVED lines=13> */
.L_x_879:
        /* <DEDUP_REMOVED lines=10> */
.L_x_880:
[----:B------:R-:W-:-:S04]  /*1630*/  IMAD R3, R49, R244, R48 ;  /* 0x000000f431037224 */ /* 0x000fc800078e0230 */
[----:B------:R-:W-:-:S07]  /*1640*/  IMAD R3, R3, R41, RZ ;  /* 0x0000002903037224 */ /* 0x000fce00078e02ff */
.L_x_881:
[----:B------:R-:W1:Y:S01]  /*1650*/  S2R R41, SR_TID.X ;  /* 0x0000000000297919 */ /* 0x000e620000002100 */
[----:B------:R-:W2:Y:S01]  /*1660*/  LDC.64 R16, c[0x0][0x420] ;  /* 0x00010800ff107b82 */ /* 0x000ea20000000a00 */
[----:B------:R-:W-:Y:S01]  /*1670*/  IMAD R244, R39, R244, RZ ;  /* 0x000000f427f47224 */ /* 0x000fe200078e02ff */
[----:B------:R-:W-:Y:S01]  /*1680*/  IADD3 R0, -R203, R220, R23 ;  /* 0x000000dccb007210 */ /* 0x000fe20007ffe117 */
[----:B------:R-:W-:Y:S01]  /*1690*/  ULDC UR4, c[0x0][0x398] ;  /* 0x0000e60000047ab9 */ /* 0x000fe20000000800 */
[----:B------:R-:W-:Y:S01]  /*16a0*/  SHF.R.S32.HI R215, RZ, 0x1f, R214 ;  /* 0x0000001fffd77819 */ /* 0x000fe200000114d6 */
[----:B------:R-:W-:Y:S01]  /*16b0*/  IMAD.SHL.U32 R243, R244, 0x40, RZ ;  /* 0x00000040f4f37824 */ /* 0x000fe200078e00ff */
[----:B------:R-:W-:Y:S01]  /*16c0*/  ULDC.64 UR6, c[0x0][0x428] ;  /* 0x00010a0000067ab9 */ /* 0x000fe20000000a00 */
[----:B------:R-:W-:Y:S01]  /*16d0*/  VIADD R0, R0, -UR4 ;  /* 0x8000000400007c36 */ /* 0x000fe20008000000 */
[----:B------:R-:W3:Y:S01]  /*16e0*/  LDC.64 R46, c[0x0][0x2b0] ;  /* 0x0000ac00ff2e7b82 */ /* 0x000ee20000000a00 */
[----:B------:R-:W-:Y:S01]  /*16f0*/  ULDC.64 UR8, c[0x0][0x258] ;  /* 0x0000960000087ab9 */ /* 0x000fe20000000a00 */
[----:B------:R-:W-:Y:S01]  /*1700*/  IADD3 R2, P3, P2, R12, R243, R11 ;  /* 0x000000f30c027210 */ /* 0x000fe20007a7e00b */
[C---:B------:R-:W-:Y:S01]  /*1710*/  IMAD.IADD R12, R6.reuse, 0x1, R3 ;  /* 0x00000001060c7824 */ /* 0x040fe200078e0203 */
[----:B------:R-:W-:Y:S01]  /*1720*/  SHF.R.S32.HI R4, RZ, 0x1f, R243 ;  /* 0x0000001fff047819 */ /* 0x000fe200000114f3 */
[----:B------:R-:W-:Y:S01]  /*1730*/  IMAD.IADD R11, R6, 0x1, R9 ;  /* 0x00000001060b7824 */ /* 0x000fe200078e0209 */
[----:B------:R-:W-:Y:S01]  /*1740*/  SHF.R.S32.HI R5, RZ, 0x1f, R0 ;  /* 0x0000001fff057819 */ /* 0x000fe20000011400 */
[----:B------:R-:W-:Y:S01]  /*1750*/  ULDC.64 UR10, c[0x0][0x210] ;  /* 0x00008400000a7ab9 */ /* 0x000fe20000000a00 */
[----:B------:R-:W-:Y:S01]  /*1760*/  IADD3.X R8, R7, R4, R37, P3, P2 ;  /* 0x0000000407087210 */ /* 0x000fe20001fe4425 */
[----:B------:R-:W4:Y:S01]  /*1770*/  LDC.64 R44, c[0x0][0x478] ;  /* 0x00011e00ff2c7b82 */ /* 0x000f220000000a00 */
[----:B------:R-:W-:Y:S01]  /*1780*/  IADD3 R10, P3, P2, R10, R2, R21 ;  /* 0x000000020a0a7210 */ /* 0x000fe20007a7e015 */
[----:B------:R-:W-:Y:S01]  /*1790*/  BSSY B1, `(.L_x_877) ;  /* 0x000064f000017945 */ /* 0x000fe20003800000 */
[----:B------:R-:W-:-:S02]  /*17a0*/  IADD3 R2, P4, R214, R14, RZ ;  /* 0x0000000ed6027210 */ /* 0x000fc40007f9e0ff */
[----:B------:R-:W-:Y:S02]  /*17b0*/  LEA.HI R21, R5, R0, RZ, 0x6 ;  /* 0x0000000005157211 */ /* 0x000fe400078f30ff */
[----:B------:R-:W-:Y:S01]  /*17c0*/  IADD3.X R3, R215, R15, RZ, P4, !PT ;  /* 0x0000000fd7037210 */ /* 0x000fe200027fe4ff */
[----:B--2---:R-:W-:Y:S01]  /*17d0*/  IMAD R0, R20, R16, RZ ;  /* 0x0000001014007224 */ /* 0x004fe200078e02ff */
[----:B------:R-:W-:-:S03]  /*17e0*/  IADD3.X R8, R27, R8, R26, P3, P2 ;  /* 0x000000081b087210 */ /* 0x000fc60001fe441a */
[C---:B------:R-:W-:Y:S01]  /*17f0*/  IMAD R7, R6.reuse, R17, R0 ;  /* 0x0000001106077224 */ /* 0x040fe200078e0200 */
[----:B-1----:R-:W-:Y:S01]  /*1800*/  SHF.R.S32.HI R43, RZ, 0x1f, R41 ;  /* 0x0000001fff2b7819 */ /* 0x002fe20000011429 */
[----:B------:R-:W-:-:S03]  /*1810*/  IMAD.WIDE.U32 R2, R6, R16, R2 ;  /* 0x0000001006027225 */ /* 0x000fc600078e0002 */
[-C--:B------:R-:W-:Y:S01]  /*1820*/  LEA.HI R37, R43, R41.reuse, RZ, 0x3 ;  /* 0x000000292b257211 */ /* 0x080fe200078f18ff */
[----:B------:R-:W-:Y:S01]  /*1830*/  IMAD.IADD R3, R3, 0x1, R7 ;  /* 0x0000000103037824 */ /* 0x000fe200078e0207 */
[----:B------:R-:W-:Y:S02]  /*1840*/  LEA.HI R4, R43, R41, RZ, 0x5 ;  /* 0x000000292b047211 */ /* 0x000fe400078f28ff */
[----:B------:R-:W-:Y:S01]  /*1850*/  SHF.R.S32.HI R14, RZ, 0x3, R37 ;  /* 0x00000003ff0e7819 */ /* 0x000fe20000011425 */
[----:B------:R-:W-:Y:S01]  /*1860*/  IMAD.WIDE.U32 R2, R48, UR6, R2 ;  /* 0x0000000630027c25 */ /* 0x000fe2000f8e0002 */
[----:B------:R-:W-:Y:S02]  /*1870*/  LOP3.LUT R0, R4, 0xffffffe0, RZ, 0xc0, !PT ;  /* 0xffffffe004007812 */ /* 0x000fe400078ec0ff */
[----:B------:R-:W-:Y:S01]  /*1880*/  IADD3 R6, P4, R14, R6, RZ ;  /* 0x000000060e067210 */ /* 0x000fe20007f9e0ff */
[----:B----4-:R-:W-:Y:S01]  /*1890*/  IMAD.WIDE R12, R12, 0x4, R44 ;  /* 0x000000040c0c7825 */ /* 0x010fe200078e022c */
[----:B------:R-:W-:-:S02]  /*18a0*/  SHF.R.S32.HI R39, RZ, 0x1f, R14 ;  /* 0x0000001fff277819 */ /* 0x000fc4000001140e */
[----:B------:R-:W-:Y:S01]  /*18b0*/  SHF.R.S32.HI R4, RZ, 0x5, R4 ;  /* 0x00000005ff047819 */ /* 0x000fe20000011404 */
[----:B------:R-:W-:Y:S01]  /*18c0*/  IMAD.IADD R0, R41, 0x1, -R0 ;  /* 0x0000000129007824 */ /* 0x000fe200078e0a00 */
[----:B------:R-:W-:Y:S01]  /*18d0*/  MOV R227, R13 ;  /* 0x0000000d00e37202 */ /* 0x000fe20000000f00 */
[----:B------:R-:W-:Y:S02]  /*18e0*/  IMAD.X R5, R39, 0x1, R20, P4 ;  /* 0x0000000127057824 */ /* 0x000fe400020e0614 */
[----:B------:R-:W-:Y:S02]  /*18f0*/  IMAD R4, R4, R244, R0 ;  /* 0x000000f404047224 */ /* 0x000fe400078e0200 */
[----:B------:R-:W-:Y:S02]  /*1900*/  IMAD R5, R5, R30, RZ ;  /* 0x0000001e05057224 */ /* 0x000fe400078e02ff */
[----:B------:R-:W-:Y:S02]  /*1910*/  IMAD R0, R42, UR6, RZ ;  /* 0x000000062a007c24 */ /* 0x000fe4000f8e02ff */
[----:B------:R-:W-:-:S02]  /*1920*/  IMAD R9, R6, R31, R5 ;  /* 0x0000001f06097224 */ /* 0x000fc400078e0205 */
[----:B------:R-:W-:Y:S01]  /*1930*/  IMAD R5, R48, UR7, R0 ;  /* 0x0000000730057c24 */ /* 0x000fe2000f8e0200 */
[----:B------:R-:W-:Y:S01]  /*1940*/  IADD3 R0, P2, R4, R10, RZ ;  /* 0x0000000a04007210 */ /* 0x000fe20007f5e0ff */
[----:B------:R-:W-:Y:S01]  /*1950*/  ULDC.64 UR6, c[0x0][0x400] ;  /* 0x0001000000067ab9 */ /* 0x000fe20000000a00 */
[----:B------:R-:W-:Y:S02]  /*1960*/  IMAD.WIDE.U32 R6, R6, R30, R214 ;  /* 0x0000001e06067225 */ /* 0x000fe400078e00d6 */
[----:B------:R-:W-:Y:S02]  /*1970*/  LEA.HI.X.SX32 R4, R4, R8, 0x1, P2 ;  /* 0x0000000804047211 */ /* 0x000fe400010f0eff */
[----:B------:R-:W-:Y:S01]  /*1980*/  LEA R181, P2, R0, UR6, 0x2 ;  /* 0x0000000600b57c11 */ /* 0x000fe2000f8410ff */
[----:B------:R-:W-:Y:S01]  /*1990*/  IMAD.MOV.U32 R228, RZ, RZ, R12 ;  /* 0x000000ffffe47224 */ /* 0x000fe200078e000c */
[----:B------:R-:W-:Y:S02]  /*19a0*/  IADD3 R6, P3, R38, R6, RZ ;  /* 0x0000000626067210 */ /* 0x000fe40007f7e0ff */
[----:B------:R-:W-:Y:S01]  /*19b0*/  LEA.HI.X R180, R0, UR7, R4, 0x2, P2 ;  /* 0x0000000700b47c11 */ /* 0x000fe200090f1404 */
[----:B------:R-:W-:Y:S01]  /*19c0*/  IMAD.MOV.U32 R4, RZ, RZ, R2 ;  /* 0x000000ffff047224 */ /* 0x000fe200078e0002 */
[----:B------:R-:W-:Y:S01]  /*19d0*/  SHF.R.S32.HI R2, RZ, 0x6, R21 ;  /* 0x00000006ff027819 */ /* 0x000fe20000011415 */
[----:B------:R-:W-:Y:S01]  /*19e0*/  IMAD R0, R39, R16, RZ ;  /* 0x0000001027007224 */ /* 0x000fe200078e02ff */
[----:B------:R-:W-:Y:S01]  /*19f0*/  IADD3 R5, R3, R5, RZ ;  /* 0x0000000503057210 */ /* 0x000fe20007ffe0ff */
[----:B------:R-:W-:Y:S01]  /*1a00*/  IMAD R3, R42, UR8, RZ ;  /* 0x000000082a037c24 */ /* 0x000fe2000f8e02ff */
[----:B------:R-:W-:Y:S01]  /*1a10*/  VIMNMX R251, RZ, R2, !PT ;  /* 0x00000002fffb7248 */ /* 0x000fe20007fe0100 */
[----:B------:R-:W-:Y:S01]  /*1a20*/  IMAD R0, R14, R17, R0 ;  /* 0x000000110e007224 */ /* 0x000fe200078e0200 */
[----:B------:R-:W-:Y:S01]  /*1a30*/  IADD3.X R7, R32, R7, R9, P3, !PT ;  /* 0x0000000720077210 */ /* 0x000fe20001ffe409 */
[----:B---3--:R-:W-:Y:S01]  /*1a40*/  IMAD.WIDE R8, R11, 0x4, R46 ;  /* 0x000000040b087825 */ /* 0x008fe200078e022e */
[----:B------:R-:W-:-:S03]  /*1a50*/  ISETP.GT.AND P4, PT, R201, R251, PT ;  /* 0x000000fbc900720c */ /* 0x000fc60003f84270 */
[C---:B------:R-:W-:Y:S02]  /*1a60*/  IMAD R3, R48.reuse, UR9, R3 ;  /* 0x0000000930037c24 */ /* 0x040fe4000f8e0203 */
[----:B------:R-:W-:Y:S01]  /*1a70*/  IMAD.WIDE.U32 R10, R48, UR8, R6 ;  /* 0x00000008300a7c25 */ /* 0x000fe2000f8e0006 */
[----:B------:R-:W-:-:S03]  /*1a80*/  ULDC.64 UR8, c[0x0][0x3e0] ;  /* 0x0000f80000087ab9 */ /* 0x000fc60000000a00 */
[----:B------:R-:W-:Y:S01]  /*1a90*/  IMAD.WIDE.U32 R4, R14, R16, R4 ;  /* 0x000000100e047225 */ /* 0x000fe200078e0004 */
[----:B------:R-:W-:Y:S02]  /*1aa0*/  IADD3 R27, R11, R3, RZ ;  /* 0x000000030b1b7210 */ /* 0x000fe40007ffe0ff */
[----:B------:R-:W-:Y:S01]  /*1ab0*/  LEA R204, P3, R10, UR10, 0x1 ;  /* 0x0000000a0acc7c11 */ /* 0x000fe2000f8608ff */
[----:B------:R-:W-:Y:S01]  /*1ac0*/  IMAD.IADD R26, R5, 0x1, R0 ;  /* 0x00000001051a7824 */ /* 0x000fe200078e0200 */
[----:B------:R-:W-:Y:S01]  /*1ad0*/  LEA R206, P2, R4, UR8, 0x1 ;  /* 0x0000000804ce7c11 */ /* 0x000fe2000f8408ff */
[----:B------:R-:W-:Y:S01]  /*1ae0*/  IMAD.MOV.U32 R222, RZ, RZ, R8 ;  /* 0x000000ffffde7224 */ /* 0x000fe200078e0008 */
[----:B------:R-:W-:Y:S01]  /*1af0*/  LEA.HI.X R205, R10, UR11, R27, 0x1, P3 ;  /* 0x0000000b0acd7c11 */ /* 0x000fe200098f0c1b */
[----:B------:R-:W-:Y:S01]  /*1b00*/  IMAD.MOV.U32 R221, RZ, RZ, R9 ;  /* 0x000000ffffdd7224 */ /* 0x000fe200078e0009 */
[----:B------:R-:W-:Y:S01]  /*1b10*/  LEA.HI.X R207, R4, UR9, R26, 0x1, P2 ;  /* 0x0000000904cf7c11 */ /* 0x000fe200090f0c1a */
[----:B------:R-:W-:Y:S01]  /*1b20*/  VIADD R201, R201, 0xffffffff ;  /* 0xffffffffc9c97836 */ /* 0x000fe20000000000 */
[----:B------:R-:W-:Y:S07]  /*1b30*/  @P4 BRA `(.L_x_882) ;  /* 0x0000000800184947 */ /* 0x000fee0003800000 */
        /* <DEDUP_REMOVED lines=25> */
.L_x_883:
        /* <DEDUP_REMOVED lines=13> */
.L_x_884:
        /* <DEDUP_REMOVED lines=11> */
[C---:B------:R-:W-:Y:S01]  /*1e50*/  IMAD R10, R48.reuse, UR7, R10 ;  /* 0x00000007300a7c24 */ /* 0x040fe2000f8e020a */
        /* <DEDUP_REMOVED lines=18> */
.L_x_886:
[----:B------:R-:W-:Y:S05]  /*1f80*/  BSYNC B0 ;  /* 0x0000000000007941 */ /* 0x000fea0003800000 */
.L_x_885:
        /* <DEDUP_REMOVED lines=18> */
.L_x_888:
[----:B------:R-:W-:Y:S05]  /*20b0*/  BSYNC B0 ;  /* 0x0000000000007941 */ /* 0x000fea0003800000 */
.L_x_887:
        /* <DEDUP_REMOVED lines=26> */
.L_x_890:
[----:B------:R-:W-:Y:S05]  /*2260*/  BSYNC B0 ;  /* 0x0000000000007941 */ /* 0x000fea0003800000 */
.L_x_889:
        /* <DEDUP_REMOVED lines=19> */
.L_x_882:
[----:B------:R-:W2:Y:S01]  /*23a0*/  LDL R32, [R1+0x4] ;  /* 0x0000040001207983 */ /* 0x000ea20000100800 */
[----:B------:R-:W-:Y:S01]  /*23b0*/  IMAD R0, R239, -0x40, R203 ;  /* 0xffffffc0ef007824 */ /* 0x000fe200078e02cb */
[----:B------:R-:W-:Y:S01]  /*23c0*/  ULDC.64 UR6, c[0x0][0x268] ;  /* 0x00009a0000067ab9 */ /* 0x000fe20000000a00 */
[C---:B------:R-:W-:Y:S01]  /*23d0*/  VIADD R8, R14.reuse, 0x20 ;  /* 0x000000200e087836 */ /* 0x040fe20000000000 */
[----:B------:R-:W-:Y:S01]  /*23e0*/  BSSY B0, `(.L_x_892) ;  /* 0x0000030000007945 */ /* 0x000fe20003800000 */
[----:B------:R-:W-:Y:S01]  /*23f0*/  IMAD.WIDE.U32 R2, R23, R18, R214 ;  /* 0x0000001217027225 */ /* 0x000fe200078e00d6 */
[----:B------:R-:W-:Y:S01]  /*2400*/  @P0 BAR.SYNC.DEFER_BLOCKING 0x0 ;  /* 0x0000000000000b1d */ /* 0x000fe20000010000 */
[-C--:B------:R-:W-:Y:S02]  /*2410*/  ISETP.GE.AND P6, PT, R14, R0.reuse, PT ;  /* 0x000000000e00720c */ /* 0x080fe40003fc6270 */
[----:B------:R-:W-:Y:S01]  /*2420*/  ISETP.GE.AND P5, PT, R8, R0, PT ;  /* 0x000000000800720c */ /* 0x000fe20003fa6270 */
[----:B------:R-:W-:Y:S01]  /*2430*/  IMAD R7, R29, R18, RZ ;  /* 0x000000121d077224 */ /* 0x000fe200078e02ff */
[----:B------:R-:W-:Y:S01]  /*2440*/  IADD3 R6, P1, R28, R2, RZ ;  /* 0x000000021c067210 */ /* 0x000fe20007f3e0ff */
[----:B------:R-:W-:-:S02]  /*2450*/  IMAD R15, R201, -0x40, R220 ;  /* 0xffffffc0c90f7824 */ /* 0x000fc400078e02dc */
[----:B------:R-:W-:-:S03]  /*2460*/  IMAD R2, R23, R19, R7 ;  /* 0x0000001317027224 */ /* 0x000fc600078e0207 */
[----:B------:R-:W-:Y:S02]  /*2470*/  ISETP.GE.AND P3, PT, R8, R15, PT ;  /* 0x0000000f0800720c */ /* 0x000fe40003f66270 */
[----:B------:R-:W-:Y:S01]  /*2480*/  IADD3.X R7, R33, R3, R2, P1, !PT ;  /* 0x0000000321077210 */ /* 0x000fe20000ffe402 */
[----:B------:R-:W-:Y:S01]  /*2490*/  IMAD R2, R34, UR6, RZ ;  /* 0x0000000622027c24 */ /* 0x000fe2000f8e02ff */
[----:B------:R-:W-:Y:S02]  /*24a0*/  LEA.HI R3, R201, R201, RZ, 0x1 ;  /* 0x000000c9c9037211 */ /* 0x000fe400078f08ff */
[----:B------:R-:W-:Y:S01]  /*24b0*/  ISETP.GE.AND P4, PT, R14, R15, PT ;  /* 0x0000000f0e00720c */ /* 0x000fe20003f86270 */
[C---:B------:R-:W-:Y:S01]  /*24c0*/  IMAD R2, R22.reuse, UR7, R2 ;  /* 0x0000000716027c24 */ /* 0x040fe2000f8e0202 */
[----:B------:R-:W-:Y:S01]  /*24d0*/  LOP3.LUT R28, R3, 0xfffffffe, RZ, 0xc0, !PT ;  /* 0xfffffffe031c7812 */ /* 0x000fe200078ec0ff */
[----:B------:R-:W-:-:S05]  /*24e0*/  IMAD.WIDE.U32 R6, R22, UR6, R6 ;  /* 0x0000000616067c25 */ /* 0x000fca000f8e0006 */
        /* <DEDUP_REMOVED lines=31> */
.L_x_893:
[----:B------:R-:W-:Y:S05]  /*26e0*/  BSYNC B0 ;  /* 0x0000000000007941 */ /* 0x000fea0003800000 */
.L_x_892:
        /* <DEDUP_REMOVED lines=12> */
[----:B------:R-:W5:Y:S01]  /*27b0*/  @!P1 LDC.64 R20, c[0x0][0x220] ;  /* 0x00008800ff149b82 */ /* 0x000f620000000a00 */
[----:B--23--:R-:W-:Y:S01]  /*27c0*/  IMAD R8, R2, R19, R3 ;  /* 0x0000001302087224 */ /* 0x00cfe200078e0203 */
[----:B------:R2:W-:Y:S03]  /*27d0*/  @P1 STS.128 [R0+0x11000], RZ ;  /* 0x011000ff00001388 */ /* 0x0005e60000000c00 */
[----:B------:R-:W-:Y:S01]  /*27e0*/  IMAD.IADD R8, R7, 0x1, R8 ;  /* 0x0000000107087824 */ /* 0x000fe200078e0208 */
[----:B-----5:R-:W-:-:S04]  /*27f0*/  @!P1 LEA R2, P2, R6, R20, 0x1 ;  /* 0x0000001406029211 */ /* 0x020fc800078408ff */
        /* <DEDUP_REMOVED lines=14> */
.L_x_895:
[----:B------:R-:W-:Y:S05]  /*28e0*/  BSYNC B0 ;  /* 0x0000000000007941 */ /* 0x000fea0003800000 */
.L_x_894:
[----:B------:R-:W0:Y:S01]  /*28f0*/  LDGDEPBAR ;  /* 0x00000000000079af */ /* 0x000e220000000000 */
[----:B------:R-:W-:Y:S01]  /*2900*/  BSSY B0, `(.L_x_896) ;  /* 0x0000013000007945 */ /* 0x000fe20003800000 */
[----:B--2---:R-:W-:Y:S02]  /*2910*/  IADD3 R2, R201, -R28, RZ ;  /* 0x8000001cc9027210 */ /* 0x004fe40007ffe0ff */
        /* <DEDUP_REMOVED lines=17> */
.L_x_897:
[----:B------:R-:W-:Y:S05]  /*2a30*/  BSYNC B0 ;  /* 0x0000000000007941 */ /* 0x000fea0003800000 */
.L_x_896:
[----:B------:R1:W-:Y:S01]  /*2a40*/  @P3 STS.128 [R0+0x9000], RZ ;  /* 0x009000ff00003388 */ /* 0x0003e20000000c00 */
[----:B------:R-:W-:Y:S01]  /*2a50*/  ISETP.NE.AND P0, PT, R2, 0x1, PT ;  /* 0x000000010200780c */ /* 0x000fe20003f05270 */
[----:B------:R-:W-:Y:S01]  /*2a60*/  VIADD R2, R32, 0x2000 ;  /* 0x0000200020027836 */ /* 0x000fe20000000000 */
[----:B------:R-:W-:Y:S01]  /*2a70*/  BSSY B0, `(.L_x_898) ;  /* 0x0000018000007945 */ /* 0x000fe20003800000 */
[----:B------:R1:W-:Y:S03]  /*2a80*/  @P3 STS.128 [R0+0xb000], RZ ;  /* 0x00b000ff00003388 */ /* 0x0003e60000000c00 */
[----:B------:R-:W-:Y:S01]  /*2a90*/  SEL R200, R2, R32, !P0 ;  /* 0x0000002002c87207 */ /* 0x000fe20004000000 */
[----:B------:R-:W-:Y:S06]  /*2aa0*/  @P3 BRA `(.L_x_899) ;  /* 0x0000000000503947 */ /* 0x000fec0003800000 */
[----:B------:R-:W-:Y:S02]  /*2ab0*/  ULDC UR6, c[0x0][0x2d0] ;  /* 0x0000b40000067ab9 */ /* 0x000fe40000000800 */
[----:B------:R-:W-:-:S13]  /*2ac0*/  ISETP.GE.AND P2, PT, R214, UR6, PT ;  /* 0x00000006d6007c0c */ /* 0x000fda000bf46270 */
[C---:B------:R-:W-:Y:S01]  /*2ad0*/  @!P2 LEA R2, P1, R16.reuse, R206, 0x6 ;  /* 0x000000ce1002a211 */ /* 0x040fe200078230ff */
        /* <DEDUP_REMOVED lines=10> */
[----:B-1----:R-:W-:Y:S02]  /*2b80*/  LEA.HI.X R3, R16, R26, R17, 0x5, P1 ;  /* 0x0000001a10037211 */ /* 0x002fe400008f2c11 */
[----:B------:R-:W-:-:S04]  /*2b90*/  LEA R2, P1, R4, UR8, 0x1 ;  /* 0x0000000804027c11 */ /* 0x000fc8000f8208ff */
[----:B------:R-:W-:-:S05]  /*2ba0*/  LEA.HI.X R3, R4, UR9, R3, 0x1, P1 ;  /* 0x0000000904037c11 */ /* 0x000fca00088f0c03 */
[----:B------:R-:W-:Y:S01]  /*2bb0*/  @!PT LDS RZ, [RZ] ;  /* 0x00000000fffff984 */ /* 0x000fe20000000800 */
[----:B------:R-:W-:Y:S01]  /*2bc0*/  @!PT LDS RZ, [RZ] ;  /* 0x00000000fffff984 */ /* 0x000fe20000000800 */
[----:B------:R-:W-:Y:S01]  /*2bd0*/  @!PT LDS RZ, [RZ] ;  /* 0x00000000fffff984 */ /* 0x000fe20000000800 */
[----:B------:R1:W-:Y:S04]  /*2be0*/  LDGSTS.E.BYPASS.LTC128B.128 [R0+0xb000], desc[UR16][R2.64+0x80] ;  /* 0x0b00008002007fae */ /* 0x0003e8000b901d50 */
.L_x_899:
[----:B------:R-:W-:Y:S05]  /*2bf0*/  BSYNC B0 ;  /* 0x0000000000007941 */ /* 0x000fea0003800000 */
.L_x_898:
        /* <DEDUP_REMOVED lines=12> */
.L_x_901:
        /* <DEDUP_REMOVED lines=20> */
.L_x_902:
[----:B------:R-:W-:Y:S05]  /*2e00*/  BSYNC B0 ;  /* 0x0000000000007941 */ /* 0x000fea0003800000 */
.L_x_900:
        /* <DEDUP_REMOVED lines=13> */
.L_x_904:
[----:B------:R-:W-:Y:S02]  /*2ee0*/  ULDC UR6, c[0x0][0x2d0] ;  /* 0x0000b40000067ab9 */ /* 0x000fe40000000800 */
[----:B------:R-:W-:Y:S02]  /*2ef0*/  ISETP.GE.AND P2, PT, R214, UR6, PT ;  /* 0x00000006d6007c0c */ /* 0x000fe4000bf46270 */
[----:B------:R-:W-:-:S11]  /*2f00*/  ISETP.GE.AND P1, PT, R229, UR6, PT ;  /* 0x00000006e5007c0c */ /* 0x000fd6000bf26270 */
[C---:B-1----:R-:W-:Y:S01]  /*2f10*/  @!P2 LEA R2, P3, R30.reuse, R204, 0x6 ;  /* 0x000000cc1e02a211 */ /* 0x042fe200078630ff */
        /* <DEDUP_REMOVED lines=13> */
[----:B-----5:R-:W-:-:S04]  /*2ff0*/  IADD3 R3, P2, R10, R4, RZ ;  /* 0x000000040a037210 */ /* 0x020fc80007f5e0ff */
[----:B------:R-:W-:Y:S01]  /*3000*/  IADD3.X R4, R27, R5, R6, P2, !PT ;  /* 0x000000051b047210 */ /* 0x000fe200017fe406 */
[----:B------:R-:W-:Y:S08]  /*3010*/  @P1 BRA `(.L_x_905) ;  /* 0x0000000000181947 */ /* 0x000ff00003800000 */
[----:B------:R-:W-:-:S04]  /*3020*/  LEA R2, P1, R3, UR10, 0x1 ;  /* 0x0000000a03027c11 */ /* 0x000fc8000f8208ff */
[----:B------:R-:W-:-:S05]  /*3030*/  LEA.HI.X R3, R3, UR11, R4, 0x1, P1 ;  /* 0x0000000b03037c11 */ /* 0x000fca00088f0c04 */
[----:B------:R-:W-:Y:S01]  /*3040*/  @!PT LDS RZ, [RZ] ;  /* 0x00000000fffff984 */ /* 0x000fe20000000800 */
[----:B------:R-:W-:Y:S01]  /*3050*/  @!PT LDS RZ, [RZ] ;  /* 0x00000000fffff984 */ /* 0x000fe20000000800 */
[----:B------:R-:W-:Y:S01]  /*3060*/  @!PT LDS RZ, [RZ] ;  /* 0x00000000fffff984 */ /* 0x000fe20000000800 */
[----:B------:R1:W-:Y:S04]  /*3070*/  LDGSTS.E.BYPASS.LTC128B.128 [R200+0x3000], desc[UR16][R2.64+0x80] ;  /* 0x0300008002c87fae */ /* 0x0003e8000b901d50 */
.L_x_905:
[----:B------:R-:W-:Y:S05]  /*3080*/  BSYNC B0 ;  /* 0x0000000000007941 */ /* 0x000fea0003800000 */
.L_x_903:
[----:B------:R-:W5:Y:S01]  /*3090*/  LDL R7, [R1+0x8] ;  /* 0x0000080001077983 */ /* 0x000f620000100800 */
[-C--:B-1----:R-:W-:Y:S01]  /*30a0*/  IMAD.WIDE.U32 R2, R23, R24.reuse, R214 ;  /* 0x0000001817027225 */ /* 0x082fe200078e00d6 */
[----:B------:R-:W-:Y:S01]  /*30b0*/  ULDC.64 UR6, c[0x0][0x260] ;  /* 0x0000980000067ab9 */ /* 0x000fe20000000a00 */
[----:B------:R-:W-:Y:S01]  /*30c0*/  BSSY B0, `(.L_x_906) ;  /* 0x0000030000007945 */ /* 0x000fe20003800000 */
[----:B------:R1:W-:Y:S01]  /*30d0*/  @P6 STS.128 [R0+0xc000], RZ ;  /* 0x00c000ff00006388 */ /* 0x0003e20000000c00 */
[----:B------:R-:W-:Y:S01]  /*30e0*/  IMAD R4, R29, R24, RZ ;  /* 0x000000181d047224 */ /* 0x000fe200078e02ff */
[----:B------:R-:W-:Y:S01]  /*30f0*/  MOV R216, 0x7f800000 ;  /* 0x7f80000000d87802 */ /* 0x000fe20000000f00 */
[----:B------:R-:W-:Y:S01]  /*3100*/  IMAD.MOV.U32 R217, RZ, RZ, 0x7f800000 ;  /* 0x7f800000ffd97424 */ /* 0x000fe200078e00ff */
[----:B------:R1:W-:Y:S01]  /*3110*/  @P6 STS.128 [R0+0xe000], RZ ;  /* 0x00e000ff00006388 */ /* 0x0003e20000000c00 */
[----:B------:R-:W-:Y:S01]  /*3120*/  IMAD R5, R23, R25, R4 ;  /* 0x0000001917057224 */ /* 0x000fe200078e0204 */
[----:B------:R-:W-:Y:S01]  /*3130*/  IADD3 R4, P1, R35, R2, RZ ;  /* 0x0000000223047210 */ /* 0x000fe20007f3e0ff */
[----:B------:R-:W-:-:S03]  /*3140*/  IMAD R2, R34, UR6, RZ ;  /* 0x0000000622027c24 */ /* 0x000fc6000f8e02ff */
[----:B------:R-:W-:Y:S01]  /*3150*/  IADD3.X R5, R36, R3, R5, P1, !PT ;  /* 0x0000000324057210 */ /* 0x000fe20000ffe405 */
[C---:B------:R-:W-:Y:S02]  /*3160*/  IMAD R2, R22.reuse, UR7, R2 ;  /* 0x0000000716027c24 */ /* 0x040fe4000f8e0202 */
[----:B------:R-:W-:-:S05]  /*3170*/  IMAD.WIDE.U32 R4, R22, UR6, R4 ;  /* 0x0000000616047c25 */ /* 0x000fca000f8e0004 */
[----:B------:R-:W-:Y:S01]  /*3180*/  IADD3 R11, R5, R2, RZ ;  /* 0x00000002050b7210 */ /* 0x000fe20007ffe0ff */
[C---:B-----5:R-:W-:Y:S01]  /*3190*/  VIADD R6, R7.reuse, 0x8 ;  /* 0x0000000807067836 */ /* 0x060fe20000000000 */
[----:B------:R-:W-:Y:S01]  /*31a0*/  SHF.R.S32.HI R3, RZ, 0x1f, R7 ;  /* 0x0000001fff037819 */ /* 0x000fe20000011407 */
[C---:B------:R-:W-:Y:S01]  /*31b0*/  IMAD.SHL.U32 R250, R7.reuse, 0x4, RZ ;  /* 0x0000000407fa7824 */ /* 0x040fe200078e00ff */
[CC--:B------:R-:W-:Y:S02]  /*31c0*/  ISETP.GE.AND P2, PT, R7.reuse, R15.reuse, PT ;  /* 0x0000000f0700720c */ /* 0x0c0fe40003f46270 */
[----:B------:R-:W-:Y:S02]  /*31d0*/  ISETP.GE.AND P1, PT, R6, R15, PT ;  /* 0x0000000f0600720c */ /* 0x000fe40003f26270 */
[----:B------:R-:W-:Y:S02]  /*31e0*/  SHF.L.U64.HI R249, R7, 0x2, R3 ;  /* 0x0000000207f97819 */ /* 0x000fe40000010203 */
[----:B------:R-:W-:-:S04]  /*31f0*/  IADD3 R6, P3, R250, R222, RZ ;  /* 0x000000defa067210 */ /* 0x000fc80007f7e0ff */
[----:B------:R-:W-:Y:S01]  /*3200*/  IADD3.X R7, R249, R221, RZ, P3, !PT ;  /* 0x000000ddf9077210 */ /* 0x000fe20001ffe4ff */
[----:B-1----:R-:W-:Y:S08]  /*3210*/  @P6 BRA `(.L_x_907) ;  /* 0x0000000000686947 */ /* 0x002ff00003800000 */
        /* <DEDUP_REMOVED lines=9> */
[----:B---3--:R-:W1:Y:S01]  /*32b0*/  @!P4 LDC.64 R8, c[0x0][0x218] ;  /* 0x00008600ff08cb82 */ /* 0x008e620000000a00 */
        /* <DEDUP_REMOVED lines=16> */
.L_x_907:
[----:B------:R-:W-:Y:S05]  /*33c0*/  BSYNC B0 ;  /* 0x0000000000007941 */ /* 0x000fea0003800000 */
.L_x_906:
        /* <DEDUP_REMOVED lines=12> */
[----:B-1-3--:R-:W1:Y:S01]  /*3490*/  @!P4 LDC.64 R8, c[0x0][0x218] ;  /* 0x00008600ff08cb82 */ /* 0x00ae620000000a00 */
        /* <DEDUP_REMOVED lines=18> */
.L_x_909:
[----:B------:R-:W-:Y:S05]  /*35c0*/  BSYNC B0 ;  /* 0x0000000000007941 */ /* 0x000fea0003800000 */
.L_x_908:
[----:B-1234-:R-:W-:Y:S01]  /*35d0*/  LEA.HI R0, R43, R41, RZ, 0x4 ;  /* 0x000000292b007211 */ /* 0x01efe200078f20ff */
[----:B------:R-:W0:Y:S01]  /*35e0*/  LDGDEPBAR ;  /* 0x00000000000079af */ /* 0x000e220000000000 */
[----:B------:R-:W-:-:S03]  /*35f0*/  LOP3.LUT R3, R37, 0xfffffff8, RZ, 0xc0, !PT ;  /* 0xfffffff825037812 */ /* 0x000fc600078ec0ff */
[----:B------:R1:W5:Y:S01]  /*3600*/  @!P2 LDG.E R216, desc[UR16][R6.64] ;  /* 0x0000001006d8a981 */ /* 0x000362000c1e1900 */
[----:B------:R-:W-:-:S03]  /*3610*/  LOP3.LUT R0, R0, 0xfffffff0, RZ, 0xc0, !PT ;  /* 0xfffffff000007812 */ /* 0x000fc600078ec0ff */
[----:B------:R1:W5:Y:S01]  /*3620*/  @!P1 LDG.E R217, desc[UR16][R6.64+0x20] ;  /* 0x0000201006d99981 */ /* 0x000362000c1e1900 */
[----:B------:R-:W-:Y:S01]  /*3630*/  IMAD.IADD R3, R41, 0x1, -R3 ;  /* 0x0000000129037824 */ /* 0x000fe200078e0a03 */
[----:B------:R-:W-:Y:S01]  /*3640*/  LEA R144, R199, UR5, 0x1 ;  /* 0x00000005c7907c11 */ /* 0x000fe2000f8e08ff */
[----:B------:R-:W-:Y:S01]  /*3650*/  IMAD.IADD R0, R41, 0x1, -R0 ;  /* 0x0000000129007824 */ /* 0x000fe200078e0a00 */
[----:B------:R-:W2:Y:S01]  /*3660*/  LDC R218, c[0x0][0x394] ;  /* 0x0000e500ffda7b82 */ /* 0x000ea20000000800 */
[----:B------:R-:W-:Y:S01]  /*3670*/  IMAD.MOV.U32 R168, RZ, RZ, 0x20 ;  /* 0x00000020ffa87424 */ /* 0x000fe200078e00ff */
[----:B------:R-:W-:Y:S01]  /*3680*/  LOP3.LUT P3, RZ, R3, 0x2, RZ, 0xc0, !PT ;  /* 0x0000000203ff7812 */ /* 0x000fe2000786c0ff */
[C---:B------:R-:W-:Y:S01]  /*3690*/  IMAD.SHL.U32 R219, R244.reuse, 0x10, RZ ;  /* 0x00000010f4db7824 */ /* 0x040fe200078e00ff */
[----:B------:R-:W-:Y:S01]  /*36a0*/  SHF.R.S32.HI R2, RZ, 0x1f, R0 ;  /* 0x0000001fff027819 */ /* 0x000fe20000011400 */
[----:B------:R-:W-:Y:S01]  /*36b0*/  IMAD.SHL.U32 R211, R244, 0x8, RZ ;  /* 0x00000008f4d37824 */ /* 0x000fe200078e00ff */
[----:B------:R-:W-:Y:S01]  /*36c0*/  SEL R168, R168, 0xffffffe0, !P3 ;  /* 0xffffffe0a8a87807 */ /* 0x000fe20005800000 */
[C---:B------:R-:W-:Y:S01]  /*36d0*/  VIADD R5, R219.reuse, 0x40 ;  /* 0x00000040db057836 */ /* 0x040fe20000000000 */
[----:B------:R-:W-:Y:S01]  /*36e0*/  LEA.HI R2, R2, R0, RZ, 0x3 ;  /* 0x0000000002027211 */ /* 0x000fe200078f18ff */
[----:B------:R-:W-:Y:S01]  /*36f0*/  VIADD R4, R219, 0x60 ;  /* 0x00000060db047836 */ /* 0x000fe20000000000 */
[----:B------:R-:W-:Y:S01]  /*3700*/  CS2R R94, SRZ ;  /* 0x00000000005e7805 */ /* 0x000fe2000001ff00 */
[----:B------:R-:W-:Y:S01]  /*3710*/  IMAD.IADD R168, R168, 0x1, R188 ;  /* 0x00000001a8a87824 */ /* 0x000fe200078e02bc */
[----:B------:R-:W-:-:S04]  /*3720*/  DEPBAR.LE SB0, 0x1 ;  /* 0x000080400000791a */ /* 0x000fc80000000000 */
[----:B------:R-:W-:Y:S01]  /*3730*/  BAR.SYNC.DEFER_BLOCKING 0x0 ;  /* 0x0000000000007b1d */ /* 0x000fe20000010000 */
[----:B------:R-:W-:Y:S01]  /*3740*/  LOP3.LUT R2, R2, 0xfffffff8, RZ, 0xc0, !PT ;  /* 0xfffffff802027812 */ /* 0x000fe200078ec0ff */
[----:B------:R-:W-:Y:S01]  /*3750*/  VIADD R8, R219, 0x20 ;  /* 0x00000020db087836 */ /* 0x000fe20000000000 */
[----:B------:R-:W-:Y:S01]  /*3760*/  CS2R R92, SRZ ;  /* 0x00000000005c7805 */ /* 0x000fe2000001ff00 */
[C---:B------:R-:W-:Y:S01]  /*3770*/  IMAD.IADD R5, R211.reuse, 0x1, R5 ;  /* 0x00000001d3057824 */ /* 0x040fe200078e0205 */
[----:B------:R-:W-:Y:S01]  /*3780*/  CS2R R98, SRZ ;  /* 0x0000000000627805 */ /* 0x000fe2000001ff00 */
[----:B------:R-:W-:Y:S01]  /*3790*/  IMAD.IADD R0, R0, 0x1, -R2 ;  /* 0x0000000100007824 */ /* 0x000fe200078e0a02 */
[----:B------:R-:W-:Y:S01]  /*37a0*/  CS2R R96, SRZ ;  /* 0x0000000000607805 */ /* 0x000fe2000001ff00 */
[C---:B------:R-:W-:Y:S01]  /*37b0*/  IMAD.IADD R4, R211.reuse, 0x1, R4 ;  /* 0x00000001d3047824 */ /* 0x040fe200078e0204 */
[----:B------:R-:W-:Y:S01]  /*37c0*/  CS2R R90, SRZ ;  /* 0x00000000005a7805 */ /* 0x000fe2000001ff00 */
[----:B------:R-:W-:Y:S01]  /*37d0*/  IMAD.IADD R3, R211, 0x1, R8 ;  /* 0x00000001d3037824 */ /* 0x000fe200078e0208 */
[----:B------:R-:W-:Y:S01]  /*37e0*/  R2P PR, R0, 0x6 ;  /* 0x0000000600007804 */ /* 0x000fe20000000000 */
[----:B------:R-:W-:Y:S01]  /*37f0*/  IMAD.IADD R0, R23, 0x1, R220 ;  /* 0x0000000117007824 */ /* 0x000fe200078e02dc */
[----:B------:R-:W-:Y:S01]  /*3800*/  CS2R R88, SRZ ;  /* 0x0000000000587805 */ /* 0x000fe2000001ff00 */
[----:B------:R-:W-:Y:S01]  /*3810*/  IMAD.MOV.U32 R192, RZ, RZ, 0x20 ;  /* 0x00000020ffc07424 */ /* 0x000fe200078e00ff */
[----:B------:R-:W-:Y:S01]  /*3820*/  CS2R R86, SRZ ;  /* 0x0000000000567805 */ /* 0x000fe2000001ff00 */
[----:B------:R-:W-:Y:S01]  /*3830*/  IMAD.IADD R236, R211, 0x1, R5 ;  /* 0x00000001d3ec7824 */ /* 0x000fe200078e0205 */
[----:B------:R-:W-:Y:S01]  /*3840*/  IADD3 R0, -R203, 0x40, R0 ;  /* 0x00000040cb007810 */ /* 0x000fe20007ffe100 */
[C---:B------:R-:W-:Y:S01]  /*3850*/  IMAD.IADD R233, R211.reuse, 0x1, R4 ;  /* 0x00000001d3e97824 */ /* 0x040fe200078e0204 */
[----:B------:R-:W-:Y:S01]  /*3860*/  SEL R192, R192, 0xffffffe0, !P1 ;  /* 0xffffffe0c0c07807 */ /* 0x000fe20004800000 */
[----:B------:R-:W-:Y:S01]  /*3870*/  IMAD.IADD R238, R211, 0x1, R3 ;  /* 0x00000001d3ee7824 */ /* 0x000fe200078e0203 */
[----:B------:R-:W-:Y:S01]  /*3880*/  CS2R R84, SRZ ;  /* 0x0000000000547805 */ /* 0x000fe2000001ff00 */
[----:B------:R-:W-:Y:S01]  /*3890*/  VIADD R0, R0, -UR4 ;  /* 0x8000000400007c36 */ /* 0x000fe20008000000 */
[----:B------:R-:W-:Y:S01]  /*38a0*/  CS2R R78, SRZ ;  /* 0x00000000004e7805 */ /* 0x000fe2000001ff00 */
[----:B------:R1:W3:Y:S01]  /*38b0*/  LDSM.16.M88.4 R108, [R144+0x10000] ;  /* 0x01000000906c783b */ /* 0x0002e20000000200 */
[----:B------:R-:W-:Y:S01]  /*38c0*/  IMAD.MOV.U32 R189, RZ, RZ, 0x40 ;  /* 0x00000040ffbd7424 */ /* 0x000fe200078e00ff */
[----:B------:R-:W-:Y:S01]  /*38d0*/  CS2R R76, SRZ ;  /* 0x00000000004c7805 */ /* 0x000fe2000001ff00 */
[----:B------:R-:W-:Y:S01]  /*38e0*/  VIADD R187, R197, 0x2000 ;  /* 0x00002000c5bb7836 */ /* 0x000fe20000000000 */
[----:B------:R1:W4:Y:S01]  /*38f0*/  LDSM.16.M88.4 R112, [R144+0x10800] ;  /* 0x010800009070783b */ /* 0x0003220000000200 */
[----:B------:R-:W-:Y:S01]  /*3900*/  VIADD R2, R198, 0x2000 ;  /* 0x00002000c6027836 */ /* 0x000fe20000000000 */
[----:B------:R-:W-:Y:S01]  /*3910*/  SEL R189, R189, 0xffffffc0, !P2 ;  /* 0xffffffc0bdbd7807 */ /* 0x000fe20005000000 */
[C---:B------:R-:W-:Y:S01]  /*3920*/  IMAD.IADD R235, R211.reuse, 0x1, R236 ;  /* 0x00000001d3eb7824 */ /* 0x040fe200078e02ec */
[----:B------:R1:W1:Y:S01]  /*3930*/  LDSM.16.M88.4 R140, [R144+0x12000] ;  /* 0x01200000908c783b */ /* 0x0002620000000200 */
[----:B------:R-:W-:Y:S01]  /*3940*/  IMAD.IADD R232, R211, 0x1, R233 ;  /* 0x00000001d3e87824 */ /* 0x000fe200078e02e9 */
[----:B------:R-:W-:Y:S01]  /*3950*/  SEL R187, R187, R197, !P0 ;  /* 0x000000c5bbbb7207 */ /* 0x000fe20004000000 */
[C---:B------:R-:W-:Y:S01]  /*3960*/  IMAD.IADD R237, R211.reuse, 0x1, R238 ;  /* 0x00000001d3ed7824 */ /* 0x040fe200078e02ee */
[----:B------:R1:W1:Y:S01]  /*3970*/  LDSM.16.M88.4 R132, [R168] ;  /* 0x00000000a884783b */ /* 0x0002620000000200 */
        /* <DEDUP_REMOVED lines=11> */
[----:B------:R-:W1:Y:S01]  /*3a30*/  LDSM.16.M88.4 R144, [R144+0x12800] ;  /* 0x012800009090783b */ /* 0x000e620000000200 */
[C---:B------:R-:W-:Y:S01]  /*3a40*/  IMAD.SHL.U32 R247, R244.reuse, 0x20, RZ ;  /* 0x00000020f4f77824 */ /* 0x040fe200078e00ff */
[----:B------:R-:W-:Y:S01]  /*3a50*/  CS2R R72, SRZ ;  /* 0x0000000000487805 */ /* 0x000fe2000001ff00 */
[C---:B------:R-:W-:Y:S01]  /*3a60*/  IMAD R246, R244.reuse, 0x28, RZ ;  /* 0x00000028f4f67824 */ /* 0x040fe200078e02ff */
[----:B------:R-:W1:Y:S01]  /*3a70*/  LDSM.16.M88.4 R168, [R168+0x2800] ;  /* 0x00280000a8a8783b */ /* 0x000e620000000200 */
[C---:B------:R-:W-:Y:S01]  /*3a80*/  IMAD R245, R244.reuse, 0x30, RZ ;  /* 0x00000030f4f57824 */ /* 0x040fe200078e02ff */
[----:B------:R-:W-:Y:S01]  /*3a90*/  CS2R R70, SRZ ;  /* 0x0000000000467805 */ /* 0x000fe2000001ff00 */
[----:B------:R-:W-:Y:S01]  /*3aa0*/  IMAD.MOV R243, RZ, RZ, -R243 ;  /* 0x000000fffff37224 */ /* 0x000fe200078e0af3 */
[----:B------:R1:W1:Y:S01]  /*3ab0*/  LDSM.16.M88.4 R116, [R190] ;  /* 0x00000000be74783b */ /* 0x0002620000000200 */
[----:B------:R-:W-:Y:S01]  /*3ac0*/  IMAD R244, R244, 0x38, RZ ;  /* 0x00000038f4f47824 */ /* 0x000fe200078e02ff */
[----:B------:R-:W-:Y:S01]  /*3ad0*/  CS2R R68, SRZ ;  /* 0x0000000000447805 */ /* 0x000fe2000001ff00 */
[----:B------:R-:W-:Y:S01]  /*3ae0*/  IMAD.MOV.U32 R202, RZ, RZ, R200 ;  /* 0x000000ffffca7224 */ /* 0x000fe200078e00c8 */
[----:B------:R1:W1:Y:S01]  /*3af0*/  LDSM.16.M88.4 R120, [R190+0x800] ;  /* 0x00080000be78783b */ /* 0x0002620000000200 */
[----:B------:R-:W-:-:S02]  /*3b00*/  CS2R R46, SRZ ;  /* 0x00000000002e7805 */ /* 0x000fc4000001ff00 */
[----:B------:R-:W-:Y:S02]  /*3b10*/  CS2R R44, SRZ ;  /* 0x00000000002c7805 */ /* 0x000fe4000001ff00 */
[----:B------:R-:W-:Y:S01]  /*3b20*/  CS2R R50, SRZ ;  /* 0x0000000000327805 */ /* 0x000fe2000001ff00 */
[----:B------:R1:W1:Y:S01]  /*3b30*/  LDSM.16.M88.4 R124, [R188] ;  /* 0x00000000bc7c783b */ /* 0x0002620000000200 */
        /* <DEDUP_REMOVED lines=17> */
[----:B------:R-:W-:Y:S01]  /*3c50*/  LEA R187, R187, UR5, 0x1 ;  /* 0x00000005bbbb7c11 */ /* 0x000fe2000f8e08ff */
[C---:B------:R-:W-:Y:S01]  /*3c60*/  IMAD.IADD R242, R211.reuse, 0x1, R234 ;  /* 0x00000001d3f27824 */ /* 0x040fe200078e02ea */
[----:B------:R1:W1:Y:S01]  /*3c70*/  LDSM.16.M88.4 R160, [R188+0x2800] ;  /* 0x00280000bca0783b */ /* 0x0002620000000200 */
[----:B------:R-:W-:Y:S01]  /*3c80*/  LEA R184, R2, UR5, 0x1 ;  /* 0x0000000502b87c11 */ /* 0x000fe2000f8e08ff */
[C---:B------:R-:W-:Y:S01]  /*3c90*/  IMAD.IADD R241, R211.reuse, 0x1, R231 ;  /* 0x00000001d3f17824 */ /* 0x040fe200078e02e7 */
[----:B------:R-:W-:Y:S01]  /*3ca0*/  ULDC UR6, c[0x0][0x2d0] ;  /* 0x0000b40000067ab9 */ /* 0x000fe20000000800 */
[----:B------:R1:W-:Y:S01]  /*3cb0*/  STL [R1], R0 ;  /* 0x0000000001007387 */ /* 0x0003e20000100800 */
[----:B------:R-:W-:Y:S01]  /*3cc0*/  IMAD.IADD R240, R211, 0x1, R230 ;  /* 0x00000001d3f07824 */ /* 0x000fe200078e02e6 */
[----:B------:R-:W-:Y:S01]  /*3cd0*/  ULDC UR7, c[0x0][0x398] ;  /* 0x0000e60000077ab9 */ /* 0x000fe20000000800 */
[----:B------:R-:W-:Y:S01]  /*3ce0*/  IMAD.IADD R195, R194, 0x1, R189 ;  /* 0x00000001c2c37824 */ /* 0x000fe200078e02bd */
[----:B------:R-:W-:Y:S01]  /*3cf0*/  ULDC UR8, c[0x0][0x39c] ;  /* 0x0000e70000087ab9 */ /* 0x000fe20000000800 */
[----:B------:R-:W-:Y:S01]  /*3d00*/  IMAD.IADD R196, R189, 0x1, R193 ;  /* 0x00000001bdc47824 */ /* 0x000fe200078e02c1 */
[----:B--234-:R-:W-:-:S06]  /*3d10*/  ULDC UR4, c[0x0][0x2ec] ;  /* 0x0000bb0000047ab9 */ /* 0x01cfcc0000000800 */
.L_x_914:
[----:B------:R-:W0:Y:S01]  /*3d20*/  LDGDEPBAR ;  /* 0x00000000000079af */ /* 0x000e220000000000 */
[----:B-1----:R-:W-:Y:S02]  /*3d30*/  LEA R0, R199, UR5, 0x1 ;  /* 0x00000005c7007c11 */ /* 0x002fe4000f8e08ff */
[C---:B------:R-:W-:Y:S02]  /*3d40*/  IADD3 R2, R187.reuse, R192, RZ ;  /* 0x000000c0bb027210 */ /* 0x040fe40007ffe0ff */
[----:B------:R-:W2:Y:S01]  /*3d50*/  LDL R175, [R1] ;  /* 0x0000000001af7983 */ /* 0x000ea20000100800 */
[-C--:B------:R-:W-:Y:S02]  /*3d60*/  IADD3 R172, R187, R189.reuse, RZ ;  /* 0x000000bdbbac7210 */ /* 0x080fe40007ffe0ff */
[----:B------:R-:W-:Y:S02]  /*3d70*/  IADD3 R3, R2, R189, RZ ;  /* 0x000000bd02037210 */ /* 0x000fe40007ffe0ff */
[----:B------:R-:W-:Y:S02]  /*3d80*/  MOV R208, R181 ;  /* 0x000000b500d07202 */ /* 0x000fe40000000f00 */
[----:B------:R-:W-:Y:S01]  /*3d90*/  MOV R209, R180 ;  /* 0x000000b400d17202 */ /* 0x000fe20000000f00 */
[----:B------:R-:W-:Y:S04]  /*3da0*/  DEPBAR.LE SB0, 0x0 ;  /* 0x000080000000791a */ /* 0x000fe80000000000 */
[----:B------:R-:W-:Y:S06]  /*3db0*/  BAR.SYNC.DEFER_BLOCKING 0x0 ;  /* 0x0000000000007b1d */ /* 0x000fec0000010000 */
[----:B------:R-:W-:Y:S05]  /*3dc0*/  LDSM.16.M88.4 R16, [R187] ;  /* 0x00000000bb10783b */ /* 0x000fea0000000200 */
[----:B------:R-:W1:Y:S05]  /*3dd0*/  LDSM.16.M88.4 R8, [R0+0xc000] ;  /* 0x00c000000008783b */ /* 0x000e6a0000000200 */
[----:B------:R-:W3:Y:S05]  /*3de0*/  LDSM.16.M88.4 R52, [R0+0xc800] ;  /* 0x00c800000034783b */ /* 0x000eea0000000200 */
[----:B------:R-:W-:Y:S05]  /*3df0*/  LDSM.16.M88.4 R56, [R2] ;  /* 0x000000000238783b */ /* 0x000fea0000000200 */
[----:B------:R-:W4:Y:S05]  /*3e00*/  LDSM.16.M88.4 R60, [R190+-0x4000] ;  /* 0xffc00000be3c783b */ /* 0x000f2a0000000200 */
[----:B------:R-:W4:Y:S05]  /*3e10*/  LDSM.16.M88.4 R64, [R190+-0x3800] ;  /* 0xffc80000be40783b */ /* 0x000f2a0000000200 */
[----:B------:R-:W-:Y:S05]  /*3e20*/  LDSM.16.M88.4 R100, [R172] ;  /* 0x00000000ac64783b */ /* 0x000fea0000000200 */
[----:B------:R-:W4:Y:S01]  /*3e30*/  LDSM.16.M88.4 R104, [R188+-0x4000] ;  /* 0xffc00000bc68783b */ /* 0x000f220000000200 */
[C---:B-1----:R-:W-:Y:S06]  /*3e40*/  HMMA.16816.F32 R4, R16.reuse, R8, RZ ;  /* 0x000000081004723c */ /* 0x042fec00000018ff */
[C---:B------:R-:W-:Y:S06]  /*3e50*/  HMMA.16816.F32 R8, R16.reuse, R10, RZ ;  /* 0x0000000a1008723c */ /* 0x040fec00000018ff */
[C---:B---3--:R-:W-:Y:S06]  /*3e60*/  HMMA.16816.F32 R12, R16.reuse, R52, RZ ;  /* 0x00000034100c723c */ /* 0x048fec00000018ff */
[----:B------:R-:W-:Y:S01]  /*3e70*/  HMMA.16816.F32 R16, R16, R54, RZ ;  /* 0x000000361010723c */ /* 0x000fe200000018ff */
[----:B------:R-:W1:Y:S05]  /*3e80*/  LDSM.16.M88.4 R52, [R188+-0x3800] ;  /* 0xffc80000bc34783b */ /* 0x000e6a0000000200 */
[C---:B----4-:R-:W-:Y:S06]  /*3e90*/  HMMA.16816.F32 R4, R56.reuse, R60, R4 ;  /* 0x0000003c3804723c */ /* 0x050fec0000001804 */
[C---:B------:R-:W-:Y:S05]  /*3ea0*/  HMMA.16816.F32 R8, R56.reuse, R62, R8 ;  /* 0x0000003e3808723c */ /* 0x040fea0000001808 */
[----:B------:R-:W-:Y:S01]  /*3eb0*/  IADD3 R60, P0, R250, R228, RZ ;  /* 0x000000e4fa3c7210 */ /* 0x000fe20007f1e0ff */
[C---:B------:R-:W-:Y:S05]  /*3ec0*/  HMMA.16816.F32 R12, R56.reuse, R64, R12 ;  /* 0x00000040380c723c */ /* 0x040fea000000180c */
[----:B------:R-:W-:Y:S01]  /*3ed0*/  IADD3.X R61, R249, R227, RZ, P0, !PT ;  /* 0x000000e3f93d7210 */ /* 0x000fe200007fe4ff */
[----:B------:R-:W-:Y:S01]  /*3ee0*/  HMMA.16816.F32 R16, R56, R66, R16 ;  /* 0x000000423810723c */ /* 0x000fe20000001810 */
[----:B------:R-:W-:Y:S05]  /*3ef0*/  LDSM.16.M88.4 R56, [R3] ;  /* 0x000000000338783b */ /* 0x000fea0000000200 */
[C---:B------:R-:W-:Y:S01]  /*3f00*/  HMMA.16816.F32 R4, R100.reuse, R104, R4 ;  /* 0x000000686404723c */ /* 0x040fe20000001804 */
[----:B-----5:R-:W5:Y:S05]  /*3f10*/  LDG.E R174, desc[UR16][R60.64] ;  /* 0x000000103cae7981 */ /* 0x020f6a000c1e1900 */
[----:B------:R3:W5:Y:S01]  /*3f20*/  LDG.E R173, desc[UR16][R60.64+0x20] ;  /* 0x000020103cad7981 */ /* 0x000762000c1e1900 */
[C---:B------:R-:W-:Y:S04]  /*3f30*/  HMMA.16816.F32 R8, R100.reuse, R106, R8 ;  /* 0x0000006a6408723c */ /* 0x040fe80000001808 */
[----:B------:R-:W-:Y:S02]  /*3f40*/  LDSM.16.M88.4 R64, [R191+0x800] ;  /* 0x00080000bf40783b */ /* 0x000fe40000000200 */
[C---:B-1----:R-:W-:Y:S06]  /*3f50*/  HMMA.16816.F32 R12, R100.reuse, R52, R12 ;  /* 0x00000034640c723c */ /* 0x042fec000000180c */
[----:B------:R-:W-:Y:S01]  /*3f60*/  HMMA.16816.F32 R16, R100, R54, R16 ;  /* 0x000000366410723c */ /* 0x000fe20000001810 */
[----:B------:R-:W-:Y:S05]  /*3f70*/  LDSM.16.M88.4 R52, [R187+0x2000] ;  /* 0x00200000bb34783b */ /* 0x000fea0000000200 */
[----:B------:R-:W-:Y:S05]  /*3f80*/  LDSM.16.M88.4 R100, [R0+0xe000] ;  /* 0x00e000000064783b */ /* 0x000fea0000000200 */
[----:B---3--:R-:W1:Y:S02]  /*3f90*/  LDSM.16.M88.4 R60, [R191] ;  /* 0x00000000bf3c783b */ /* 0x008e640000000200 */
[C---:B-1----:R-:W-:Y:S06]  /*3fa0*/  HMMA.16816.F32 R4, R56.reuse, R60, R4 ;  /* 0x0000003c3804723c */ /* 0x042fec0000001804 */
[C---:B------:R-:W-:Y:S01]  /*3fb0*/  HMMA.16816.F32 R8, R56.reuse, R62, R8 ;  /* 0x0000003e3808723c */ /* 0x040fe20000001808 */
[----:B------:R1:W3:Y:S05]  /*3fc0*/  LDSM.16.M88.4 R60, [R0+0xe800] ;  /* 0x00e80000003c783b */ /* 0x0002ea0000000200 */
[C---:B------:R-:W-:Y:S06]  /*3fd0*/  HMMA.16816.F32 R12, R56.reuse, R64, R12 ;  /* 0x00000040380c723c */ /* 0x040fec000000180c */
[----:B------:R-:W-:Y:S01]  /*3fe0*/  HMMA.16816.F32 R16, R56, R66, R16 ;  /* 0x000000423810723c */ /* 0x000fe20000001810 */
[----:B------:R-:W-:Y:S05]  /*3ff0*/  LDSM.16.M88.4 R56, [R2+0x2000] ;  /* 0x002000000238783b */ /* 0x000fea0000000200 */
[----:B------:R-:W4:Y:S01]  /*4000*/  LDSM.16.M88.4 R64, [R190+-0x2000] ;  /* 0xffe00000be40783b */ /* 0x000f220000000200 */
[C---:B------:R-:W-:Y:S05]  /*4010*/  HMMA.16816.F32 R4, R52.reuse, R100, R4 ;  /* 0x000000643404723c */ /* 0x040fea0000001804 */
[----:B-1----:R-:W-:Y:S01]  /*4020*/  SHF.L.U32 R0, R201, 0x6, RZ ;  /* 0x00000006c9007819 */ /* 0x002fe200000006ff */
[C---:B------:R-:W-:Y:S01]  /*4030*/  HMMA.16816.F32 R8, R52.reuse, R102, R8 ;  /* 0x000000663408723c */ /* 0x040fe20000001808 */
[----:B------:R-:W1:Y:S05]  /*4040*/  LDSM.16.M88.4 R100, [R190+-0x1800] ;  /* 0xffe80000be64783b */ /* 0x000e6a0000000200 */
[C---:B---3--:R-:W-:Y:S06]  /*4050*/  HMMA.16816.F32 R12, R52.reuse, R60, R12 ;  /* 0x0000003c340c723c */ /* 0x048fec000000180c */
[----:B------:R-:W-:Y:S01]  /*4060*/  HMMA.16816.F32 R16, R52, R62, R16 ;  /* 0x0000003e3410723c */ /* 0x000fe20000001810 */
[----:B------:R-:W-:Y:S05]  /*4070*/  LDSM.16.M88.4 R52, [R172+0x2000] ;  /* 0x00200000ac34783b */ /* 0x000fea0000000200 */
[----:B------:R-:W3:Y:S01]  /*4080*/  LDSM.16.M88.4 R60, [R188+-0x2000] ;  /* 0xffe00000bc3c783b */ /* 0x000ee20000000200 */
[C---:B----4-:R-:W-:Y:S06]  /*4090*/  HMMA.16816.F32 R4, R56.reuse, R64, R4 ;  /* 0x000000403804723c */ /* 0x050fec0000001804 */
[C---:B------:R-:W-:Y:S01]  /*40a0*/  HMMA.16816.F32 R8, R56.reuse, R66, R8 ;  /* 0x000000423808723c */ /* 0x040fe20000001808 */
[----:B------:R-:W-:Y:S05]  /*40b0*/  LDSM.16.M88.4 R64, [R3+0x2000] ;  /* 0x002000000340783b */ /* 0x000fea0000000200 */
[C---:B-1----:R-:W-:Y:S06]  /*40c0*/  HMMA.16816.F32 R12, R56.reuse, R100, R12 ;  /* 0x00000064380c723c */ /* 0x042fec000000180c */
[----:B------:R-:W-:Y:S01]  /*40d0*/  HMMA.16816.F32 R16, R56, R102, R16 ;  /* 0x000000663810723c */ /* 0x000fe20000001810 */
[----:B------:R-:W1:Y:S05]  /*40e0*/  LDSM.16.M88.4 R56, [R188+-0x1800] ;  /* 0xffe80000bc38783b */ /* 0x000e6a0000000200 */
[----:B------:R-:W4:Y:S01]  /*40f0*/  LDSM.16.M88.4 R100, [R191+0x2000] ;  /* 0x00200000bf64783b */ /* 0x000f220000000200 */
[----:B--2---:R-:W-:Y:S01]  /*4100*/  ISETP.GE.AND P0, PT, R0, R175, PT ;  /* 0x000000af0000720c */ /* 0x004fe20003f06270 */
[C---:B---3--:R-:W-:Y:S06]  /*4110*/  HMMA.16816.F32 R4, R52.reuse, R60, R4 ;  /* 0x0000003c3404723c */ /* 0x048fec0000001804 */
[C---:B------:R-:W-:Y:S06]  /*4120*/  HMMA.16816.F32 R8, R52.reuse, R62, R8 ;  /* 0x0000003e3408723c */ /* 0x040fec0000001808 */
[C---:B-1----:R-:W-:Y:S06]  /*4130*/  HMMA.16816.F32 R12, R52.reuse, R56, R12 ;  /* 0x00000038340c723c */ /* 0x042fec000000180c */
[----:B------:R-:W-:Y:S01]  /*4140*/  HMMA.16816.F32 R16, R52, R58, R16 ;  /* 0x0000003a3410723c */ /* 0x000fe20000001810 */
[----:B------:R-:W1:Y:S05]  /*4150*/  LDSM.16.M88.4 R52, [R191+0x2800] ;  /* 0x00280000bf34783b */ /* 0x000e6a0000000200 */
[C---:B----4-:R-:W-:Y:S06]  /*4160*/  HMMA.16816.F32 R4, R64.reuse, R100, R4 ;  /* 0x000000644004723c */ /* 0x050fec0000001804 */
        /* <DEDUP_REMOVED lines=12> */
[----:B------:R-:W1:Y:S02]  /*4230*/  MUFU.TANH R101, R5 ;  /* 0x0000000500657308 */ /* 0x000e640000002400 */
[----:B------:R-:W-:Y:S08]  /*4240*/  HMMA.16816.F32 R16, R64, R54, R16 ;  /* 0x000000364010723c */ /* 0x000ff00000001810 */
[----:B------:R-:W3:Y:S10]  /*4250*/  MUFU.TANH R100, R6 ;  /* 0x0000000600647308 */ /* 0x000ef40000002400 */
[----:B------:R-:W4:Y:S01]  /*4260*/  MUFU.TANH R62, R7 ;  /* 0x00000007003e7308 */ /* 0x000f220000002400 */
[----:B------:R-:W-:Y:S09]  /*4270*/  FMUL.FTZ R12, R12, UR8 ;  /* 0x000000080c0c7c20 */ /* 0x000ff20008410000 */
[----:B------:R-:W1:Y:S01]  /*4280*/  MUFU.TANH R105, R8 ;  /* 0x0000000800697308 */ /* 0x000e620000002400 */
[----:B------:R-:W-:Y:S01]  /*4290*/  FMUL.FTZ R13, R13, UR8 ;  /* 0x000000080d0d7c20 */ /* 0x000fe20008410000 */
[----:B------:R-:W-:Y:S01]  /*42a0*/  FMUL.FTZ R14, R14, UR8 ;  /* 0x000000080e0e7c20 */ /* 0x000fe20008410000 */
[----:B------:R-:W-:Y:S01]  /*42b0*/  FMUL.FTZ R15, R15, UR8 ;  /* 0x000000080f0f7c20 */ /* 0x000fe20008410000 */
[----:B------:R-:W-:Y:S01]  /*42c0*/  FMUL.FTZ R16, R16, UR8 ;  /* 0x0000000810107c20 */ /* 0x000fe20008410000 */
[----:B------:R-:W-:Y:S01]  /*42d0*/  FMUL.FTZ R17, R17, UR8 ;  /* 0x0000000811117c20 */ /* 0x000fe20008410000 */
[----:B------:R-:W-:Y:S04]  /*42e0*/  FMUL.FTZ R18, R18, UR8 ;  /* 0x0000000812127c20 */ /* 0x000fe80008410000 */
[----:B------:R2:W1:Y:S01]  /*42f0*/  MUFU.TANH R61, R12 ;  /* 0x0000000c003d7308 */ /* 0x0004620000002400 */
[----:B------:R-:W-:Y:S09]  /*4300*/  FMUL.FTZ R19, R19, UR8 ;  /* 0x0000000813137c20 */ /* 0x000ff20008410000 */
[----:B------:R1:W1:Y:S10]  /*4310*/  MUFU.TANH R104, R9 ;  /* 0x0000000900687308 */ /* 0x0002740000002400 */
[----:B------:R1:W1:Y:S01]  /*4320*/  MUFU.TANH R103, R10 ;  /* 0x0000000a00677308 */ /* 0x0002620000002400 */
[----:B--2---:R-:W2:Y:S09]  /*4330*/  LDC R12, c[0x0][0x394] ;  /* 0x0000e500ff0c7b82 */ /* 0x004eb20000000800 */
[----:B------:R1:W1:Y:S10]  /*4340*/  MUFU.TANH R57, R11 ;  /* 0x0000000b00397308 */ /* 0x0002740000002400 */
[----:B------:R1:W1:Y:S10]  /*4350*/  MUFU.TANH R60, R13 ;  /* 0x0000000d003c7308 */ /* 0x0002740000002400 */
[----:B------:R1:W1:Y:S10]  /*4360*/  MUFU.TANH R59, R14 ;  /* 0x0000000e003b7308 */ /* 0x0002740000002400 */
[----:B------:R1:W1:Y:S10]  /*4370*/  MUFU.TANH R58, R15 ;  /* 0x0000000f003a7308 */ /* 0x0002740000002400 */
[----:B------:R1:W1:Y:S10]  /*4380*/  MUFU.TANH R63, R16 ;  /* 0x00000010003f7308 */ /* 0x0002740000002400 */
[----:B------:R1:W1:Y:S10]  /*4390*/  MUFU.TANH R66, R17 ;  /* 0x0000001100427308 */ /* 0x0002740000002400 */
[----:B------:R1:W1:Y:S10]  /*43a0*/  MUFU.TANH R65, R18 ;  /* 0x0000001200417308 */ /* 0x0002740000002400 */
[----:B------:R1:W1:Y:S01]  /*43b0*/  MUFU.TANH R64, R19 ;  /* 0x0000001300407308 */ /* 0x0002620000002400 */
[----:B--234-:R-:W-:Y:S05]  /*43c0*/  @!P0 BRA `(.L_x_910) ;  /* 0x0000000000648947 */ /* 0x01cfea0003800000 */
[----:B------:R-:W-:Y:S01]  /*43d0*/  MOV R12, R218 ;  /* 0x000000da000c7202 */ /* 0x000fe20000000f00 */
[----:B------:R-:W-:Y:S01]  /*43e0*/  IMAD.SHL.U32 R2, R239, 0x40, RZ ;  /* 0x00000040ef027824 */ /* 0x000fe200078e00ff */
[----:B-1----:R-:W-:Y:S01]  /*43f0*/  MOV R8, R65 ;  /* 0x0000004100087202 */ /* 0x002fe20000000f00 */
[----:B------:R-:W-:Y:S01]  /*4400*/  VIADD R4, R0, 0x40 ;  /* 0x0000004000047836 */ /* 0x000fe20000000000 */
[----:B------:R-:W-:Y:S01]  /*4410*/  MOV R18, R63 ;  /* 0x0000003f00127202 */ /* 0x000fe20000000f00 */
[C---:B------:R-:W-:Y:S01]  /*4420*/  IMAD.IADD R3, R2.reuse, 0x1, R220 ;  /* 0x0000000102037824 */ /* 0x040fe200078e02dc */
[----:B------:R-:W-:Y:S01]  /*4430*/  IADD3 R2, R2, 0x40, RZ ;  /* 0x0000004002027810 */ /* 0x000fe20007ffe0ff */
[----:B------:R-:W-:Y:S01]  /*4440*/  IMAD.MOV.U32 R9, RZ, RZ, R64 ;  /* 0x000000ffff097224 */ /* 0x000fe200078e0040 */
[----:B------:R-:W-:Y:S01]  /*4450*/  MOV R6, R59 ;  /* 0x0000003b00067202 */ /* 0x000fe20000000f00 */
[----:B------:R-:W-:Y:S01]  /*4460*/  IMAD.MOV.U32 R19, RZ, RZ, R66 ;  /* 0x000000ffff137224 */ /* 0x000fe200078e0042 */
[----:B------:R-:W-:Y:S01]  /*4470*/  IADD3 R3, R218, R3, -R203 ;  /* 0x00000003da037210 */ /* 0x000fe20007ffe8cb */
[----:B------:R-:W-:Y:S01]  /*4480*/  IMAD.MOV.U32 R7, RZ, RZ, R58 ;  /* 0x000000ffff077224 */ /* 0x000fe200078e003a */
[----:B------:R-:W-:Y:S01]  /*4490*/  ISETP.LT.AND P0, PT, R2, R203, PT ;  /* 0x000000cb0200720c */ /* 0x000fe20003f01270 */
[----:B------:R-:W-:Y:S01]  /*44a0*/  IMAD.MOV.U32 R17, RZ, RZ, R60 ;  /* 0x000000ffff117224 */ /* 0x000fe200078e003c */
[----:B------:R-:W-:Y:S01]  /*44b0*/  ISETP.GE.AND P1, PT, R4, R3, PT ;  /* 0x000000030400720c */ /* 0x000fe20003f26270 */
[----:B------:R-:W-:Y:S01]  /*44c0*/  IMAD.MOV.U32 R5, RZ, RZ, R57 ;  /* 0x000000ffff057224 */ /* 0x000fe200078e0039 */
[----:B------:R-:W-:Y:S01]  /*44d0*/  MOV R16, R61 ;  /* 0x0000003d00107202 */ /* 0x000fe20000000f00 */
[----:B------:R-:W-:Y:S01]  /*44e0*/  IMAD.MOV.U32 R15, RZ, RZ, R104 ;  /* 0x000000ffff0f7224 */ /* 0x000fe200078e0068 */
[----:B------:R-:W-:Y:S01]  /*44f0*/  MOV R4, R103 ;  /* 0x0000006700047202 */ /* 0x000fe20000000f00 */
[----:B------:R-:W-:Y:S01]  /*4500*/  IMAD.MOV.U32 R3, RZ, RZ, R62 ;  /* 0x000000ffff037224 */ /* 0x000fe200078e003e */
[----:B------:R-:W-:Y:S01]  /*4510*/  MOV R14, R105 ;  /* 0x00000069000e7202 */ /* 0x000fe20000000f00 */
[----:B------:R-:W-:Y:S01]  /*4520*/  IMAD.MOV.U32 R53, RZ, RZ, R101 ;  /* 0x000000ffff357224 */ /* 0x000fe200078e0065 */
[----:B------:R-:W-:Y:S02]  /*4530*/  MOV R13, R100 ;  /* 0x00000064000d7202 */ /* 0x000fe40000000f00 */
[----:B------:R-:W-:Y:S03]  /*4540*/  MOV R52, R102 ;  /* 0x0000006600347202 */ /* 0x000fe60000000f00 */
[----:B------:R-:W-:Y:S05]  /*4550*/  @!P1 BRA P0, `(.L_x_911) ;  /* 0x0000000400149947 */ /* 0x000fea0000000000 */
.L_x_910:
[--C-:B------:R-:W-:Y:S01]  /*4560*/  IADD3 R6, R203, 0x1, -R220.reuse ;  /* 0x00000001cb067810 */ /* 0x100fe20007ffe8dc */
[----:B------:R-:W2:Y:S01]  /*4570*/  LDL R2, [R1+0x8] ;  /* 0x0000080001027983 */ /* 0x000ea20000100800 */
[----:B------:R-:W-:Y:S01]  /*4580*/  IADD3 R5, -R12, R203, -R220 ;  /* 0x000000cb0c057210 */ /* 0x000fe20007ffe9dc */
[----:B------:R-:W-:Y:S02]  /*4590*/  IMAD.MOV.U32 R218, RZ, RZ, R12 ;  /* 0x000000ffffda7224 */ /* 0x000fe400078e000c */
[----:B-1----:R-:W3:Y:S01]  /*45a0*/  LDL R10, [R1+0x14] ;  /* 0x00001400010a7983 */ /* 0x002ee20000100800 */
[----:B------:R-:W-:Y:S02]  /*45b0*/  VIADD R4, R6, UR7 ;  /* 0x0000000706047c36 */ /* 0x000fe40008000000 */
[----:B--2---:R-:W-:Y:S02]  /*45c0*/  IMAD.IADD R2, R2, 0x1, R0 ;  /* 0x0000000102027824 */ /* 0x004fe400078e0200 */
[----:B---3--:R-:W-:Y:S03]  /*45d0*/  IMAD R0, R239, 0x40, R10 ;  /* 0x00000040ef007824 */ /* 0x008fe600078e020a */
[-C--:B------:R-:W-:Y:S01]  /*45e0*/  VIADDMNMX R4, R4, R2.reuse, R203, PT ;  /* 0x0000000204047246 */ /* 0x080fe200038001cb */
[----:B------:R-:W-:Y:S01]  /*45f0*/  VIADD R3, R2, 0x8 ;  /* 0x0000000802037836 */ /* 0x000fe20000000000 */
[----:B------:R-:W-:Y:S01]  /*4600*/  VIADDMNMX R2, R5, R2, RZ, !PT ;  /* 0x0000000205027246 */ /* 0x000fe200078001ff */
[C---:B------:R-:W-:Y:S02]  /*4610*/  VIADD R11, R0.reuse, 0x1 ;  /* 0x00000001000b7836 */ /* 0x040fe40000000000 */
[C---:B------:R-:W-:Y:S01]  /*4620*/  VIADD R10, R0.reuse, 0x8 ;  /* 0x00000008000a7836 */ /* 0x040fe20000000000 */
[CC--:B------:R-:W-:Y:S01]  /*4630*/  ISETP.GE.AND P1, PT, R0.reuse, R2.reuse, PT ;  /* 0x000000020000720c */ /* 0x0c0fe20003f26270 */
[C---:B------:R-:W-:Y:S01]  /*4640*/  VIADD R9, R0.reuse, 0x9 ;  /* 0x0000000900097836 */ /* 0x040fe20000000000 */
[----:B------:R-:W-:Y:S01]  /*4650*/  ISETP.GE.AND P0, PT, R11, R2, PT ;  /* 0x000000020b00720c */ /* 0x000fe20003f06270 */
[C---:B------:R-:W-:Y:S01]  /*4660*/  VIADD R8, R0.reuse, 0x10 ;  /* 0x0000001000087836 */ /* 0x040fe20000000000 */
[----:B------:R-:W-:Y:S01]  /*4670*/  IADD3 R13, R3, UR7, R6 ;  /* 0x00000007030d7c10 */ /* 0x000fe2000fffe006 */
[C---:B------:R-:W-:Y:S01]  /*4680*/  VIADD R7, R0.reuse, 0x11 ;  /* 0x0000001100077836 */ /* 0x040fe20000000000 */
[----:B------:R-:W-:Y:S01]  /*4690*/  VIADDMNMX R3, R5, R3, RZ, !PT ;  /* 0x0000000305037246 */ /* 0x000fe200078001ff */
[C---:B------:R-:W-:Y:S01]  /*46a0*/  VIADD R6, R0.reuse, 0x18 ;  /* 0x0000001800067836 */ /* 0x040fe20000000000 */
[CC--:B------:R-:W-:Y:S01]  /*46b0*/  ISETP.GE.OR P1, PT, R0.reuse, R4.reuse, !P1 ;  /* 0x000000040000720c */ /* 0x0c0fe20004f26670 */
[----:B------:R-:W-:Y:S01]  /*46c0*/  VIADD R5, R0, 0x19 ;  /* 0x0000001900057836 */ /* 0x000fe20000000000 */
        /* <DEDUP_REMOVED lines=46> */
.L_x_911:
[C---:B------:R-:W-:Y:S01]  /*49b0*/  FMUL.FTZ R2, R216.reuse, 1.4426950216293334961 ;  /* 0x3fb8aa3bd8027820 */ /* 0x040fe20000410000 */
[----:B------:R-:W-:Y:S01]  /*49c0*/  FSETP.NEU.FTZ.AND P0, PT, R216, -INF , PT ;  /* 0xff800000d800780b */ /* 0x000fe20003f1d000 */
[----:B------:R-:W-:Y:S01]  /*49d0*/  FMUL.FTZ R10, R217, 1.4426950216293334961 ;  /* 0x3fb8aa3bd90a7820 */ /* 0x000fe20000410000 */
[----:B------:R-:W-:Y:S02]  /*49e0*/  ISETP.GT.AND P6, PT, R201, R251, PT ;  /* 0x000000fbc900720c */ /* 0x000fe40003fc4270 */
[----:B------:R-:W-:Y:S02]  /*49f0*/  FSEL R2, R2, RZ, P0 ;  /* 0x000000ff02027208 */ /* 0x000fe40000000000 */
[----:B------:R-:W-:Y:S03]  /*4a00*/  FSETP.NEU.FTZ.AND P0, PT, R217, -INF , PT ;  /* 0xff800000d900780b */ /* 0x000fe60003f1d000 */
[--C-:B------:R-:W-:Y:S04]  /*4a10*/  FFMA.FTZ R0, R52, UR4, -R2.reuse ;  /* 0x0000000434007c23 */ /* 0x100fe80008010802 */
[----:B------:R1:W-:Y:S02]  /*4a20*/  MUFU.EX2 R175, R0 ;  /* 0x0000000000af7308 */ /* 0x0003e40000000800 */
[----:B-1----:R-:W-:Y:S01]  /*4a30*/  FSEL R0, R10, RZ, P0 ;  /* 0x000000ff0a007208 */ /* 0x002fe20000000000 */
[----:B------:R-:W-:Y:S04]  /*4a40*/  FFMA.FTZ R10, R53, UR4, -R2 ;  /* 0x00000004350a7c23 */ /* 0x000fe80008010802 */
[--C-:B------:R-:W-:Y:S03]  /*4a50*/  FFMA.FTZ R3, R3, UR4, -R0.reuse ;  /* 0x0000000403037c23 */ /* 0x100fe60008010800 */
[----:B------:R1:W2:Y:S10]  /*4a60*/  MUFU.EX2 R107, R10 ;  /* 0x0000000a006b7308 */ /* 0x0002b40000000800 */
[----:B------:R3:W-:Y:S01]  /*4a70*/  MUFU.EX2 R67, R3 ;  /* 0x0000000300437308 */ /* 0x0007e20000000800 */
[----:B-1----:R-:W-:Y:S09]  /*4a80*/  FFMA.FTZ R10, R13, UR4, -R0 ;  /* 0x000000040d0a7c23 */ /* 0x002ff20008010800 */
[----:B------:R-:W-:Y:S01]  /*4a90*/  MUFU.EX2 R106, R10 ;  /* 0x0000000a006a7308 */ /* 0x000fe20000000800 */
[--C-:B---3--:R-:W-:Y:S09]  /*4aa0*/  FFMA.FTZ R3, R14, UR4, -R2.reuse ;  /* 0x000000040e037c23 */ /* 0x108ff20008010802 */
[----:B------:R1:W-:Y:S02]  /*4ab0*/  MUFU.EX2 R178, R3 ;  /* 0x0000000300b27308 */ /* 0x0003e40000000800 */
[----:B-1----:R-:W-:Y:S08]  /*4ac0*/  FFMA.FTZ R3, R15, UR4, -R2 ;  /* 0x000000040f037c23 */ /* 0x002ff00008010802 */
[----:B------:R1:W-:Y:S02]  /*4ad0*/  MUFU.EX2 R177, R3 ;  /* 0x0000000300b17308 */ /* 0x0003e40000000800 */
[--C-:B-1----:R-:W-:Y:S01]  /*4ae0*/  FFMA.FTZ R3, R4, UR4, -R0.reuse ;  /* 0x0000000404037c23 */ /* 0x102fe20008010800 */
[----:B--2---:R-:W-:Y:S07]  /*4af0*/  F2FP.F16.F32.PACK_AB R4, R107, R175 ;  /* 0x000000af6b04723e */ /* 0x004fee00000000ff */
[----:B------:R1:W-:Y:S01]  /*4b00*/  MUFU.EX2 R176, R3 ;  /* 0x0000000300b07308 */ /* 0x0003e20000000800 */
[----:B------:R2:W-:Y:S01]  /*4b10*/  STS [R224+0x12000], R4 ;  /* 0x01200004e0007388 */ /* 0x0005e20000000800 */
[----:B-1----:R-:W-:Y:S08]  /*4b20*/  FFMA.FTZ R3, R5, UR4, -R0 ;  /* 0x0000000405037c23 */ /* 0x002ff00008010800 */
[----:B------:R1:W-:Y:S02]  /*4b30*/  MUFU.EX2 R172, R3 ;  /* 0x0000000300ac7308 */ /* 0x0003e40000000800 */
[--C-:B-1----:R-:W-:Y:S08]  /*4b40*/  FFMA.FTZ R3, R16, UR4, -R2.reuse ;  /* 0x0000000410037c23 */ /* 0x102ff00008010802 */
[----:B------:R1:W-:Y:S02]  /*4b50*/  MUFU.EX2 R182, R3 ;  /* 0x0000000300b67308 */ /* 0x0003e40000000800 */
[----:B-1----:R-:W-:Y:S08]  /*4b60*/  FFMA.FTZ R3, R17, UR4, -R2 ;  /* 0x0000000411037c23 */ /* 0x002ff00008010802 */
[----:B------:R1:W3:Y:S02]  /*4b70*/  MUFU.EX2 R181, R3 ;  /* 0x0000000300b57308 */ /* 0x0002e40000000800 */
[--C-:B-1----:R-:W-:Y:S01]  /*4b80*/  FFMA.FTZ R3, R6, UR4, -R0.reuse ;  /* 0x0000000406037c23 */ /* 0x102fe20008010800 */
[----:B---3--:R-:W-:Y:S07]  /*4b90*/  F2FP.F16.F32.PACK_AB R5, R181, R182 ;  /* 0x000000b6b505723e */ /* 0x008fee00000000ff */
[----:B------:R1:W-:Y:S02]  /*4ba0*/  MUFU.EX2 R180, R3 ;  /* 0x0000000300b47308 */ /* 0x0003e40000000800 */
[----:B-1----:R-:W-:Y:S08]  /*4bb0*/  FFMA.FTZ R3, R7, UR4, -R0 ;  /* 0x0000000407037c23 */ /* 0x002ff00008010800 */
[----:B------:R1:W2:Y:S02]  /*4bc0*/  MUFU.EX2 R179, R3 ;  /* 0x0000000300b37308 */ /* 0x0002a40000000800 */
[--C-:B-1----:R-:W-:Y:S01]  /*4bd0*/  FFMA.FTZ R3, R18, UR4, -R2.reuse ;  /* 0x0000000412037c23 */ /* 0x102fe20008010802 */
[----:B------:R-:W-:Y:S01]  /*4be0*/  FFMA.FTZ R2, R19, UR4, -R2 ;  /* 0x0000000413027c23 */ /* 0x000fe20008010802 */
[----:B--2---:R-:W-:Y:S06]  /*4bf0*/  F2FP.F16.F32.PACK_AB R4, R179, R180 ;  /* 0x000000b4b304723e */ /* 0x004fec00000000ff */
[----:B------:R1:W-:Y:S10]  /*4c00*/  MUFU.EX2 R213, R3 ;  /* 0x0000000300d57308 */ /* 0x0003f40000000800 */
[----:B------:R2:W3:Y:S01]  /*4c10*/  MUFU.EX2 R212, R2 ;  /* 0x0000000200d47308 */ /* 0x0004e20000000800 */
[----:B-1----:R-:W-:Y:S05]  /*4c20*/  F2FP.F16.F32.PACK_AB R3, R67, R106 ;  /* 0x0000006a4303723e */ /* 0x002fea00000000ff */
[----:B------:R3:W-:Y:S01]  /*4c30*/  STS [R224+0x12400], R3 ;  /* 0x01240003e0007388 */ /* 0x0007e20000000800 */
[--C-:B--2---:R-:W-:Y:S01]  /*4c40*/  FFMA.FTZ R2, R8, UR4, -R0.reuse ;  /* 0x0000000408027c23 */ /* 0x104fe20008010800 */
[----:B------:R-:W-:Y:S03]  /*4c50*/  FFMA.FTZ R0, R9, UR4, -R0 ;  /* 0x0000000409007c23 */ /* 0x000fe60008010800 */
[----:B------:R1:W-:Y:S10]  /*4c60*/  MUFU.EX2 R210, R2 ;  /* 0x0000000200d27308 */ /* 0x0003f40000000800 */
[----:B------:R2:W4:Y:S01]  /*4c70*/  MUFU.EX2 R183, R0 ;  /* 0x0000000000b77308 */ /* 0x0005220000000800 */
[----:B-1----:R-:W-:Y:S02]  /*4c80*/  F2FP.F16.F32.PACK_AB R2, R177, R178 ;  /* 0x000000b2b102723e */ /* 0x002fe400000000ff */
[----:B---3--:R-:W-:Y:S03]  /*4c90*/  F2FP.F16.F32.PACK_AB R3, R212, R213 ;  /* 0x000000d5d403723e */ /* 0x008fe600000000ff */
[----:B------:R4:W-:Y:S01]  /*4ca0*/  STS [R226+0x12000], R2 ;  /* 0x01200002e2007388 */ /* 0x0009e20000000800 */
[----:B--2---:R-:W-:Y:S05]  /*4cb0*/  F2FP.F16.F32.PACK_AB R0, R172, R176 ;  /* 0x000000b0ac00723e */ /* 0x004fea00000000ff */
[----:B------:R1:W-:Y:S04]  /*4cc0*/  STS [R226+0x12400], R0 ;  /* 0x01240000e2007388 */ /* 0x0003e80000000800 */
[----:B------:R-:W-:Y:S04]  /*4cd0*/  STS [R223+0x12000], R5 ;  /* 0x01200005df007388 */ /* 0x000fe80000000800 */
[----:B------:R-:W-:Y:S04]  /*4ce0*/  STS [R223+0x12400], R4 ;  /* 0x01240004df007388 */ /* 0x000fe80000000800 */
[----:B------:R-:W-:Y:S01]  /*4cf0*/  STS [R225+0x12000], R3 ;  /* 0x01200003e1007388 */ /* 0x000fe20000000800 */
[----:B----4-:R-:W-:Y:S05]  /*4d00*/  F2FP.F16.F32.PACK_AB R2, R183, R210 ;  /* 0x000000d2b702723e */ /* 0x010fea00000000ff */
[----:B------:R2:W-:Y:S01]  /*4d10*/  STS [R225+0x12400], R2 ;  /* 0x01240002e1007388 */ /* 0x0005e20000000800 */
[----:B-1----:R-:W-:Y:S04]  /*4d20*/  LEA R0, R197, UR5, 0x1 ;  /* 0x00000005c5007c11 */ /* 0x002fe8000f8e08ff */
[CC--:B------:R-:W-:Y:S01]  /*4d30*/  IADD3 R56, R189.reuse, R0.reuse, RZ ;  /* 0x00000000bd387210 */ /* 0x0c0fe20007ffe0ff */
[----:B------:R-:W1:Y:S01]  /*4d40*/  LDSM.16.M88.4 R16, [R0+0x8000] ;  /* 0x008000000010783b */ /* 0x000e620000000200 */
[----:B--2---:R-:W-:Y:S04]  /*4d50*/  IADD3 R2, R192, R0, RZ ;  /* 0x00000000c0027210 */ /* 0x004fe80007ffe0ff */
[----:B------:R-:W-:Y:S03]  /*4d60*/  IADD3 R3, R189, R2, RZ ;  /* 0x00000002bd037210 */ /* 0x000fe60007ffe0ff */
        /* <DEDUP_REMOVED lines=19> */
[----:B------:R1:W2:Y:S04]  /*4ea0*/  LDSM.16.M88.4 R52, [R0+0xa000] ;  /* 0x00a000000034783b */ /* 0x0002a80000000200 */
[----:B-1----:R-:W-:Y:S06]  /*4eb0*/  FFMA.FTZ R0, -R62, R62, 1 ;  /* 0x3f8000003e007423 */ /* 0x002fec000001013e */
[----:B------:R-:W-:Y:S01]  /*4ec0*/  FMUL.FTZ R0, R0, UR8 ;  /* 0x0000000800007c20 */ /* 0x000fe20008410000 */
[C---:B--2---:R-:W-:Y:S06]  /*4ed0*/  HMMA.16816.F32 R4, R52.reuse, R140, R4 ;  /* 0x0000008c3404723c */ /* 0x044fec0000001804 */
        /* <DEDUP_REMOVED lines=21> */
[----:B------:R-:W-:Y:S06]  /*5030*/  HMMA.16816.F32 R16, R52, R170, R16 ;  /* 0x000000aa3410723c */ /* 0x000fec0000001810 */
[----:B-----5:R-:W-:Y:S01]  /*5040*/  FADD.FTZ R7, -R173, R7 ;  /* 0x00000007ad077221 */ /* 0x020fe20000010100 */
[C---:B------:R-:W-:Y:S01]  /*5050*/  FADD.FTZ R4, -R174.reuse, R4 ;  /* 0x00000004ae047221 */ /* 0x040fe20000010100 */
[C---:B------:R-:W-:Y:S03]  /*5060*/  FADD.FTZ R5, -R174.reuse, R5 ;  /* 0x00000005ae057221 */ /* 0x040fe60000010100 */
[----:B------:R-:W-:Y:S01]  /*5070*/  FMUL.FTZ R7, R67, R7 ;  /* 0x0000000743077220 */ /* 0x000fe20000410000 */
[----:B------:R-:W-:Y:S01]  /*5080*/  FADD.FTZ R9, -R174, R9 ;  /* 0x00000009ae097221 */ /* 0x000fe20000010100 */
[----:B------:R-:W-:Y:S01]  /*5090*/  FADD.FTZ R6, -R173, R6 ;  /* 0x00000006ad067221 */ /* 0x000fe20000010100 */
[----:B------:R-:W-:Y:S01]  /*50a0*/  FMUL.FTZ R56, R175, R4 ;  /* 0x00000004af387220 */ /* 0x000fe20000410000 */
[----:B------:R-:W-:Y:S01]  /*50b0*/  FADD.FTZ R10, -R173, R10 ;  /* 0x0000000aad0a7221 */ /* 0x000fe20000010100 */
[----:B------:R-:W-:Y:S01]  /*50c0*/  FMUL.FTZ R67, R177, R9 ;  /* 0x00000009b1437220 */ /* 0x000fe20000410000 */
[----:B------:R-:W-:Y:S01]  /*50d0*/  FFMA.FTZ R4, -R102, R102, 1 ;  /* 0x3f80000066047423 */ /* 0x000fe20000010166 */
[----:B------:R-:W-:Y:S01]  /*50e0*/  FMUL.FTZ R9, R7, R0 ;  /* 0x0000000007097220 */ /* 0x000fe20000410000 */
[----:B------:R-:W-:Y:S01]  /*50f0*/  FADD.FTZ R11, -R173, R11 ;  /* 0x0000000bad0b7221 */ /* 0x000fe20000010100 */
[----:B------:R-:W-:Y:S01]  /*5100*/  FFMA.FTZ R0, -R57, R57, 1 ;  /* 0x3f80000039007423 */ /* 0x000fe20000010139 */
[----:B------:R-:W-:Y:S01]  /*5110*/  FMUL.FTZ R5, R107, R5 ;  /* 0x000000056b057220 */ /* 0x000fe20000410000 */
[----:B------:R-:W-:Y:S01]  /*5120*/  FMUL.FTZ R6, R106, R6 ;  /* 0x000000066a067220 */ /* 0x000fe20000410000 */
[----:B------:R-:W-:Y:S01]  /*5130*/  FADD.FTZ R8, -R174, R8 ;  /* 0x00000008ae087221 */ /* 0x000fe20000010100 */
[----:B------:R-:W-:Y:S01]  /*5140*/  FMUL.FTZ R55, R176, R10 ;  /* 0x0000000ab0377220 */ /* 0x000fe20000410000 */
[----:B------:R-:W-:Y:S01]  /*5150*/  FMUL.FTZ R4, R4, UR8 ;  /* 0x0000000804047c20 */ /* 0x000fe20008410000 */
[----:B------:R-:W-:Y:S01]  /*5160*/  FMUL.FTZ R10, R172, R11 ;  /* 0x0000000bac0a7220 */ /* 0x000fe20000410000 */
[----:B------:R-:W-:Y:S01]  /*5170*/  FMUL.FTZ R0, R0, UR8 ;  /* 0x0000000800007c20 */ /* 0x000fe20008410000 */
[----:B------:R-:W-:Y:S01]  /*5180*/  FMUL.FTZ R5, R5, R3 ;  /* 0x0000000305057220 */ /* 0x000fe20000410000 */
[----:B------:R-:W-:Y:S01]  /*5190*/  FMUL.FTZ R52, R6, R2 ;  /* 0x0000000206347220 */ /* 0x000fe20000410000 */
[----:B------:R-:W-:Y:S01]  /*51a0*/  FMUL.FTZ R106, R178, R8 ;  /* 0x00000008b26a7220 */ /* 0x000fe20000410000 */
[----:B------:R-:W-:Y:S01]  /*51b0*/  FFMA.FTZ R3, -R104, R104, 1 ;  /* 0x3f80000068037423 */ /* 0x000fe20000010168 */
[----:B------:R-:W-:Y:S01]  /*51c0*/  FFMA.FTZ R2, -R103, R103, 1 ;  /* 0x3f80000067027423 */ /* 0x000fe20000010167 */
[----:B------:R-:W-:Y:S01]  /*51d0*/  FMUL.FTZ R8, R56, R4 ;  /* 0x0000000438087220 */ /* 0x000fe20000410000 */
[----:B------:R-:W-:Y:S01]  /*51e0*/  FADD.FTZ R13, -R174, R13 ;  /* 0x0000000dae0d7221 */ /* 0x000fe20000010100 */
[----:B------:R-:W-:Y:S01]  /*51f0*/  FMUL.FTZ R10, R10, R0 ;  /* 0x000000000a0a7220 */ /* 0x000fe20000410000 */
[----:B------:R-:W-:Y:S01]  /*5200*/  FFMA.FTZ R4, -R105, R105, 1 ;  /* 0x3f80000069047423 */ /* 0x000fe20000010169 */
[----:B------:R-:W-:Y:S01]  /*5210*/  FFMA.FTZ R0, -R61, R61, 1 ;  /* 0x3f8000003d007423 */ /* 0x000fe2000001013d */
[----:B------:R-:W-:Y:S01]  /*5220*/  FMUL.FTZ R3, R3, UR8 ;  /* 0x0000000803037c20 */ /* 0x000fe20008410000 */
[----:B------:R-:W-:Y:S01]  /*5230*/  FMUL.FTZ R2, R2, UR8 ;  /* 0x0000000802027c20 */ /* 0x000fe20008410000 */
[----:B------:R-:W-:Y:S01]  /*5240*/  FMUL.FTZ R54, R181, R13 ;  /* 0x0000000db5367220 */ /* 0x000fe20000410000 */
[----:B------:R-:W-:Y:S01]  /*5250*/  F2FP.F16.F32.PACK_AB R13, R5, R8 ;  /* 0x00000008050d723e */ /* 0x000fe200000000ff */
[----:B------:R-:W-:Y:S01]  /*5260*/  FMUL.FTZ R4, R4, UR8 ;  /* 0x0000000804047c20 */ /* 0x000fe20008410000 */
[----:B------:R-:W-:Y:S01]  /*5270*/  FMUL.FTZ R5, R0, UR8 ;  /* 0x0000000800057c20 */ /* 0x000fe20008410000 */
[----:B------:R-:W-:Y:S01]  /*5280*/  FMUL.FTZ R11, R67, R3 ;  /* 0x00000003430b7220 */ /* 0x000fe20000410000 */
[----:B------:R-:W-:Y:S01]  /*5290*/  FMUL.FTZ R7, R55, R2 ;  /* 0x0000000237077220 */ /* 0x000fe20000410000 */
[----:B------:R-:W-:Y:S01]  /*52a0*/  FFMA.FTZ R0, -R58, R58, 1 ;  /* 0x3f8000003a007423 */ /* 0x000fe2000001013a */
[----:B------:R-:W-:Y:S01]  /*52b0*/  FADD.FTZ R14, -R173, R14 ;  /* 0x0000000ead0e7221 */ /* 0x000fe20000010100 */
[----:B------:R-:W-:Y:S01]  /*52c0*/  FFMA.FTZ R3, -R60, R60, 1 ;  /* 0x3f8000003c037423 */ /* 0x000fe2000001013c */
[----:B------:R-:W-:Y:S01]  /*52d0*/  FFMA.FTZ R2, -R59, R59, 1 ;  /* 0x3f8000003b027423 */ /* 0x000fe2000001013b */
[----:B------:R-:W-:Y:S01]  /*52e0*/  FADD.FTZ R12, -R174, R12 ;  /* 0x0000000cae0c7221 */ /* 0x000fe20000010100 */
[----:B------:R-:W-:Y:S01]  /*52f0*/  FMUL.FTZ R6, R106, R4 ;  /* 0x000000046a067220 */ /* 0x000fe20000410000 */
[----:B------:R-:W-:Y:S01]  /*5300*/  FMUL.FTZ R8, R0, UR8 ;  /* 0x0000000800087c20 */ /* 0x000fe20008410000 */
[----:B------:R-:W-:Y:S01]  /*5310*/  FADD.FTZ R15, -R173, R15 ;  /* 0x0000000fad0f7221 */ /* 0x000fe20000010100 */
[----:B------:R-:W-:Y:S01]  /*5320*/  FMUL.FTZ R14, R180, R14 ;  /* 0x0000000eb40e7220 */ /* 0x000fe20000410000 */
[----:B------:R-:W-:Y:S01]  /*5330*/  FMUL.FTZ R3, R3, UR8 ;  /* 0x0000000803037c20 */ /* 0x000fe20008410000 */
[----:B------:R-:W-:Y:S01]  /*5340*/  FMUL.FTZ R2, R2, UR8 ;  /* 0x0000000802027c20 */ /* 0x000fe20008410000 */
[----:B------:R-:W-:Y:S01]  /*5350*/  FFMA.FTZ R0, -R63, R63, 1 ;  /* 0x3f8000003f007423 */ /* 0x000fe2000001013f */
[----:B------:R-:W-:Y:S01]  /*5360*/  FMUL.FTZ R53, R182, R12 ;  /* 0x0000000cb6357220 */ /* 0x000fe20000410000 */
[----:B------:R-:W-:Y:S01]  /*5370*/  F2FP.F16.F32.PACK_AB R12, R9, R52 ;  /* 0x00000034090c723e */ /* 0x000fe200000000ff */
[----:B------:R-:W-:Y:S01]  /*5380*/  FMUL.FTZ R15, R179, R15 ;  /* 0x0000000fb30f7220 */ /* 0x000fe20000410000 */
[----:B------:R-:W-:Y:S01]  /*5390*/  F2FP.F16.F32.PACK_AB R11, R11, R6 ;  /* 0x000000060b0b723e */ /* 0x000fe200000000ff */
[----:B------:R-:W-:Y:S01]  /*53a0*/  FMUL.FTZ R9, R54, R3 ;  /* 0x0000000336097220 */ /* 0x000fe20000410000 */
[----:B------:R-:W-:Y:S01]  /*53b0*/  FMUL.FTZ R4, R14, R2 ;  /* 0x000000020e047220 */ /* 0x000fe20000410000 */
[----:B------:R-:W-:Y:S01]  /*53c0*/  FMUL.FTZ R6, R0, UR8 ;  /* 0x0000000800067c20 */ /* 0x000fe20008410000 */
[C---:B------:R-:W-:Y:S01]  /*53d0*/  FADD.FTZ R16, -R174.reuse, R16 ;  /* 0x00000010ae107221 */ /* 0x040fe20000010100 */
[----:B------:R-:W-:Y:S01]  /*53e0*/  FADD.FTZ R17, -R174, R17 ;  /* 0x00000011ae117221 */ /* 0x000fe20000010100 */
[C---:B------:R-:W-:Y:S01]  /*53f0*/  FADD.FTZ R18, -R173.reuse, R18 ;  /* 0x00000012ad127221 */ /* 0x040fe20000010100 */
[----:B------:R-:W-:Y:S01]  /*5400*/  FADD.FTZ R19, -R173, R19 ;  /* 0x00000013ad137221 */ /* 0x000fe20000010100 */
[----:B------:R-:W-:Y:S01]  /*5410*/  FFMA.FTZ R3, -R66, R66, 1 ;  /* 0x3f80000042037423 */ /* 0x000fe20000010142 */
[----:B------:R-:W-:Y:S01]  /*5420*/  FFMA.FTZ R2, -R65, R65, 1 ;  /* 0x3f80000041027423 */ /* 0x000fe20000010141 */
[----:B------:R-:W-:Y:S01]  /*5430*/  FFMA.FTZ R0, -R64, R64, 1 ;  /* 0x3f80000040007423 */ /* 0x000fe20000010140 */
[----:B------:R-:W-:Y:S01]  /*5440*/  FMUL.FTZ R8, R15, R8 ;  /* 0x000000080f087220 */ /* 0x000fe20000410000 */
[----:B------:R-:W-:Y:S01]  /*5450*/  FMUL.FTZ R16, R213, R16 ;  /* 0x00000010d5107220 */ /* 0x000fe20000410000 */
[----:B------:R-:W-:Y:S01]  /*5460*/  FMUL.FTZ R17, R212, R17 ;  /* 0x00000011d4117220 */ /* 0x000fe20000410000 */
[----:B------:R-:W-:Y:S01]  /*5470*/  FMUL.FTZ R18, R210, R18 ;  /* 0x00000012d2127220 */ /* 0x000fe20000410000 */
[----:B------:R-:W-:Y:S01]  /*5480*/  F2FP.F16.F32.PACK_AB R10, R10, R7 ;  /* 0x000000070a0a723e */ /* 0x000fe200000000ff */
[----:B------:R-:W-:Y:S01]  /*5490*/  FMUL.FTZ R19, R183, R19 ;  /* 0x00000013b7137220 */ /* 0x000fe20000410000 */
[----:B------:R-:W-:Y:S01]  /*54a0*/  FMUL.FTZ R15, R3, UR8 ;  /* 0x00000008030f7c20 */ /* 0x000fe20008410000 */
[----:B------:R-:W-:Y:S01]  /*54b0*/  F2FP.F16.F32.PACK_AB R8, R8, R4 ;  /* 0x000000040808723e */ /* 0x000fe200000000ff */
[----:B------:R-:W-:Y:S01]  /*54c0*/  FMUL.FTZ R2, R2, UR8 ;  /* 0x0000000802027c20 */ /* 0x000fe20008410000 */
[----:B------:R-:W-:Y:S01]  /*54d0*/  FMUL.FTZ R14, R0, UR8 ;  /* 0x00000008000e7c20 */ /* 0x000fe20008410000 */
[----:B------:R-:W-:Y:S01]  /*54e0*/  FMUL.FTZ R5, R53, R5 ;  /* 0x0000000535057220 */ /* 0x000fe20000410000 */
[----:B------:R-:W-:Y:S01]  /*54f0*/  FMUL.FTZ R3, R16, R6 ;  /* 0x0000000610037220 */ /* 0x000fe20000410000 */
[----:B------:R-:W-:Y:S01]  /*5500*/  FMUL.FTZ R15, R17, R15 ;  /* 0x0000000f110f7220 */ /* 0x000fe20000410000 */
[----:B------:R-:W-:Y:S01]  /*5510*/  FMUL.FTZ R0, R18, R2 ;  /* 0x0000000212007220 */ /* 0x000fe20000410000 */
[----:B------:R-:W-:Y:S01]  /*5520*/  FMUL.FTZ R14, R19, R14 ;  /* 0x0000000e130e7220 */ /* 0x000fe20000410000 */
[----:B------:R-:W-:Y:S02]  /*5530*/  F2FP.F16.F32.PACK_AB R9, R9, R5 ;  /* 0x000000050909723e */ /* 0x000fe400000000ff */
[----:B------:R-:W-:Y:S02]  /*5540*/  F2FP.F16.F32.PACK_AB R15, R15, R3 ;  /* 0x000000030f0f723e */ /* 0x000fe400000000ff */
        /* <DEDUP_REMOVED lines=58> */
.L_x_912:
[----:B------:R1:W5:Y:S01]  /*58f0*/  LDL R210, [R1+0x4] ;  /* 0x0000040001d27983 */ /* 0x0003620000100800 */
[----:B------:R-:W-:Y:S03]  /*5900*/  LEA R0, R198, UR5, 0x1 ;  /* 0x00000005c6007c11 */ /* 0x000fe6000f8e08ff */
        /* <DEDUP_REMOVED lines=10> */
[----:B------:R-:W2:Y:S04]  /*59b0*/  LDSM.16.MT88.4 R8, [R0+0x8000] ;  /* 0x008000000008783b */ /* 0x000ea80000004200 */
[----:B------:R-:W3:Y:S04]  /*59c0*/  LDSM.16.MT88.4 R12, [R185+0x12000] ;  /* 0x01200000b90c783b */ /* 0x000ee80000004200 */
[----:B------:R-:W4:Y:S04]  /*59d0*/  LDSM.16.MT88.4 R16, [R0+0xa000] ;  /* 0x00a000000010783b */ /* 0x000f280000004200 */
[----:B------:R-:W-:Y:S04]  /*59e0*/  LDSM.16.MT88.4 R52, [R186+0x12800] ;  /* 0x01280000ba34783b */ /* 0x000fe80000004200 */
[----:B------:R-:W1:Y:S04]  /*59f0*/  LDSM.16.MT88.4 R56, [R0+0x8800] ;  /* 0x008800000038783b */ /* 0x000e680000004200 */
        /* <DEDUP_REMOVED lines=25> */
[----:B------:R-:W4:Y:S01]  /*5b90*/  LDSM.16.MT88.4 R64, [R0+0xb800] ;  /* 0x00b800000040783b */ /* 0x000f220000004200 */
[-C--:B--2---:R-:W-:Y:S01]  /*5ba0*/  HMMA.16816.F32 R20, R4, R8.reuse, R20 ;  /* 0x000000080414723c */ /* 0x084fe20000001814 */
[----:B------:R-:W-:Y:S05]  /*5bb0*/  BAR.SYNC.DEFER_BLOCKING 0x0 ;  /* 0x0000000000007b1d */ /* 0x000fea0000010000 */
[C---:B------:R-:W-:Y:S06]  /*5bc0*/  HMMA.16816.F32 R24, R12.reuse, R8, R24 ;  /* 0x000000080c18723c */ /* 0x040fec0000001818 */
[-C--:B------:R-:W-:Y:S06]  /*5bd0*/  HMMA.16816.F32 R28, R12, R10.reuse, R28 ;  /* 0x0000000a0c1c723c */ /* 0x080fec000000181c */
[C---:B------:R-:W-:Y:S06]  /*5be0*/  HMMA.16816.F32 R32, R4.reuse, R10, R32 ;  /* 0x0000000a0420723c */ /* 0x040fec0000001820 */
[-C--:B---3--:R-:W-:Y:S06]  /*5bf0*/  HMMA.16816.F32 R36, R4, R16.reuse, R36 ;  /* 0x000000100424723c */ /* 0x088fec0000001824 */
[C---:B------:R-:W-:Y:S06]  /*5c00*/  HMMA.16816.F32 R40, R12.reuse, R16, R40 ;  /* 0x000000100c28723c */ /* 0x040fec0000001828 */
[-C--:B------:R-:W-:Y:S06]  /*5c10*/  HMMA.16816.F32 R44, R12, R18.reuse, R44 ;  /* 0x000000120c2c723c */ /* 0x080fec000000182c */
[----:B------:R-:W-:Y:S06]  /*5c20*/  HMMA.16816.F32 R48, R4, R18, R48 ;  /* 0x000000120430723c */ /* 0x000fec0000001830 */
[-C--:B-1----:R-:W-:Y:S06]  /*5c30*/  HMMA.16816.F32 R20, R52, R56.reuse, R20 ;  /* 0x000000383414723c */ /* 0x082fec0000001814 */
        /* <DEDUP_REMOVED lines=18> */
[C---:B------:R-:W-:Y:S02]  /*5d60*/  LEA R2, P0, R3.reuse, R206, 0x1 ;  /* 0x000000ce03027211 */ /* 0x040fe400078008ff */
[----:B--2---:R-:W-:Y:S02]  /*5d70*/  @!P1 LEA.HI.X R7, R10, R4, R7, 0x5, P3 ;  /* 0x000000040a079211 */ /* 0x004fe400018f2c07 */
[----:B-----5:R-:W-:Y:S02]  /*5d80*/  LEA R4, R210, UR5, 0x1 ;  /* 0x00000005d2047c11 */ /* 0x020fe4000f8e08ff */
        /* <DEDUP_REMOVED lines=28> */
.L_x_913:
[----:B------:R-:W-:Y:S01]  /*5f50*/  LDSM.16.M88.4 R64, [R194] ;  /* 0x00000000c240783b */ /* 0x000fe20000000200 */
[C---:B------:R-:W-:Y:S02]  /*5f60*/  VIADD R213, R219.reuse, 0x20 ;  /* 0x00000020dbd57836 */ /* 0x040fe40000000000 */
[----:B------:R-:W-:Y:S01]  /*5f70*/  VIADD R212, R219, 0x20 ;  /* 0x00000020dbd47836 */ /* 0x000fe20000000000 */
[----:B------:R-:W1:Y:S03]  /*5f80*/  LDSM.16.MT88.4 R16, [R0+0xc000] ;  /* 0x00c000000010783b */ /* 0x000e660000004200 */
[----:B------:R-:W-:Y:S01]  /*5f90*/  IMAD.IADD R212, R211, 0x1, R212 ;  /* 0x00000001d3d47824 */ /* 0x000fe200078e02d4 */
        /* <DEDUP_REMOVED lines=39> */
[----:B------:R-:W-:Y:S05]  /*6210*/  @P6 IMAD.X R105, R249, 0x1, R221, P1 ;  /* 0x00000001f9696824 */ /* 0x000fea00008e06dd */
[----:B------:R-:W5:Y:S04]  /*6220*/  @P6 LDG.E R216, desc[UR16][R104.64+-0x100] ;  /* 0xffff001068d86981 */ /* 0x000f68000c1e1900 */
[----:B------:R4:W5:Y:S01]  /*6230*/  @P6 LDG.E R217, desc[UR16][R104.64+-0xe0] ;  /* 0xffff201068d96981 */ /* 0x000962000c1e1900 */
[-C--:B-1----:R-:W-:Y:S05]  /*6240*/  HMMA.16816.F32 R4, R172, R180.reuse, R4 ;  /* 0x000000b4ac04723c */ /* 0x082fea0000001804 */
[----:B---3--:R-:W-:Y:S06]  /*6250*/  VIADD R0, R219, 0x60 ;  /* 0x00000060db007836 */ /* 0x008fec0000000000 */
[----:B------:R-:W-:Y:S01]  /*6260*/  IMAD.IADD R0, R211, 0x1, R0 ;  /* 0x00000001d3007824 */ /* 0x000fe200078e0200 */
[C---:B--2---:R-:W-:Y:S06]  /*6270*/  HMMA.16816.F32 R8, R176.reuse, R180, R8 ;  /* 0x000000b4b008723c */ /* 0x044fec0000001808 */
[-C--:B------:R-:W-:Y:S05]  /*6280*/  HMMA.16816.F32 R12, R176, R182.reuse, R12 ;  /* 0x000000b6b00c723c */ /* 0x080fea000000180c */
[C---:B------:R-:W-:Y:S01]  /*6290*/  LEA R181, P0, R243.reuse, R208, 0x2 ;  /* 0x000000d0f3b57211 */ /* 0x040fe200078010ff */
[C---:B------:R-:W-:Y:S05]  /*62a0*/  HMMA.16816.F32 R16, R172.reuse, R182, R16 ;  /* 0x000000b6ac10723c */ /* 0x040fea0000001810 */
[----:B------:R-:W-:Y:S01]  /*62b0*/  IMAD.MOV.U32 R2, RZ, RZ, R181 ;  /* 0x000000ffff027224 */ /* 0x000fe200078e00b5 */
[-C--:B----4-:R-:W-:Y:S05]  /*62c0*/  HMMA.16816.F32 R52, R172, R100.reuse, R52 ;  /* 0x00000064ac34723c */ /* 0x090fea0000001834 */
[----:B------:R-:W-:Y:S01]  /*62d0*/  LEA.HI.X.SX32 R180, R243, R209, 0x2, P0 ;  /* 0x000000d1f3b47211 */ /* 0x000fe200000f16ff */
[C---:B------:R-:W-:Y:S05]  /*62e0*/  HMMA.16816.F32 R56, R176.reuse, R100, R56 ;  /* 0x00000064b038723c */ /* 0x040fea0000001838 */
[----:B------:R-:W-:Y:S01]  /*62f0*/  IMAD.MOV.U32 R3, RZ, RZ, R180 ;  /* 0x000000ffff037224 */ /* 0x000fe200078e00b4 */
[-C--:B------:R-:W-:Y:S04]  /*6300*/  HMMA.16816.F32 R60, R176, R102.reuse, R60 ;  /* 0x00000066b03c723c */ /* 0x080fe8000000183c */
[----:B------:R1:W-:Y:S01]  /*6310*/  REDG.E.ADD.F32.FTZ.RN.STRONG.GPU desc[UR16][R2.64], R4 ;  /* 0x00000004020079a6 */ /* 0x0003e2000c10f390 */
[CC--:B------:R-:W-:Y:S01]  /*6320*/  LEA R100, P1, R211.reuse, R2.reuse, 0x2 ;  /* 0x00000002d3647211 */ /* 0x0c0fe200078210ff */
[----:B------:R-:W-:Y:S05]  /*6330*/  HMMA.16816.F32 R64, R172, R102, R64 ;  /* 0x00000066ac40723c */ /* 0x000fea0000001840 */
[-C--:B------:R-:W-:Y:S02]  /*6340*/  LEA.HI.X.SX32 R101, R211, R3.reuse, 0x2, P1 ;  /* 0x00000003d3657211 */ /* 0x080fe400008f16ff */
[CC--:B------:R-:W-:Y:S03]  /*6350*/  LEA R176, P0, R219.reuse, R2.reuse, 0x2 ;  /* 0x00000002dbb07211 */ /* 0x0c0fe600078010ff */
[----:B------:R2:W-:Y:S01]  /*6360*/  REDG.E.ADD.F32.FTZ.RN.STRONG.GPU desc[UR16][R100.64], R5 ;  /* 0x00000005640079a6 */ /* 0x0005e2000c10f390 */
[CC--:B------:R-:W-:Y:S02]  /*6370*/  LEA R106, P1, R248.reuse, R2.reuse, 0x2 ;  /* 0x00000002f86a7211 */ /* 0x0c0fe400078210ff */
[-C--:B------:R-:W-:Y:S02]  /*6380*/  LEA.HI.X.SX32 R177, R219, R3.reuse, 0x2, P0 ;  /* 0x00000003dbb17211 */ /* 0x080fe400000f16ff */
[CC--:B------:R-:W-:Y:S02]  /*6390*/  LEA R104, P0, R247.reuse, R2.reuse, 0x2 ;  /* 0x00000002f7687211 */ /* 0x0c0fe400078010ff */
[-C--:B------:R-:W-:Y:S01]  /*63a0*/  LEA.HI.X.SX32 R107, R248, R3.reuse, 0x2, P1 ;  /* 0x00000003f86b7211 */ /* 0x080fe200008f16ff */
[----:B------:R3:W-:Y:S01]  /*63b0*/  REDG.E.ADD.F32.FTZ.RN.STRONG.GPU desc[UR16][R176.64], R6 ;  /* 0x00000006b00079a6 */ /* 0x0007e2000c10f390 */
[CC--:B------:R-:W-:Y:S02]  /*63c0*/  LEA R102, P2, R246.reuse, R2.reuse, 0x2 ;  /* 0x00000002f6667211 */ /* 0x0c0fe400078410ff */
[-C--:B------:R-:W-:Y:S01]  /*63d0*/  LEA.HI.X.SX32 R105, R247, R3.reuse, 0x2, P0 ;  /* 0x00000003f7697211 */ /* 0x080fe200000f16ff */
[----:B------:R4:W-:Y:S01]  /*63e0*/  REDG.E.ADD.F32.FTZ.RN.STRONG.GPU desc[UR16][R106.64], R7 ;  /* 0x000000076a0079a6 */ /* 0x0009e2000c10f390 */
[-C--:B------:R-:W-:Y:S02]  /*63f0*/  LEA.HI.X.SX32 R103, R246, R3.reuse, 0x2, P2 ;  /* 0x00000003f6677211 */ /* 0x080fe400010f16ff */
[CC--:B-1----:R-:W-:Y:S01]  /*6400*/  LEA R4, P1, R245.reuse, R2.reuse, 0x2 ;  /* 0x00000002f5047211 */ /* 0x0c2fe200078210ff */
[----:B------:R1:W-:Y:S04]  /*6410*/  REDG.E.ADD.F32.FTZ.RN.STRONG.GPU desc[UR16][R104.64], R8 ;  /* 0x00000008680079a6 */ /* 0x0003e8000c10f390 */
[----:B------:R1:W-:Y:S01]  /*6420*/  REDG.E.ADD.F32.FTZ.RN.STRONG.GPU desc[UR16][R102.64], R9 ;  /* 0x00000009660079a6 */ /* 0x0003e2000c10f390 */
[-C--:B--2---:R-:W-:Y:S05]  /*6430*/  LEA.HI.X.SX32 R5, R245, R3.reuse, 0x2, P1 ;  /* 0x00000003f5057211 */ /* 0x084fea00008f16ff */
[----:B------:R2:W-:Y:S01]  /*6440*/  REDG.E.ADD.F32.FTZ.RN.STRONG.GPU desc[UR16][R4.64], R10 ;  /* 0x0000000a040079a6 */ /* 0x0005e2000c10f390 */
[CC--:B---3--:R-:W-:Y:S04]  /*6450*/  LEA R6, P0, R244.reuse, R2.reuse, 0x2 ;  /* 0x00000002f4067211 */ /* 0x0c8fe800078010ff */
[-C--:B----4-:R-:W-:Y:S02]  /*6460*/  LEA.HI.X.SX32 R7, R244, R3.reuse, 0x2, P0 ;  /* 0x00000003f4077211 */ /* 0x090fe400000f16ff */
[CC--:B-1----:R-:W-:Y:S03]  /*6470*/  LEA R8, P2, R237.reuse, R2.reuse, 0x2 ;  /* 0x00000002ed087211 */ /* 0x0c2fe600078410ff */
[----:B------:R1:W-:Y:S01]  /*6480*/  REDG.E.ADD.F32.FTZ.RN.STRONG.GPU desc[UR16][R6.64], R11 ;  /* 0x0000000b060079a6 */ /* 0x0003e2000c10f390 */
[-C--:B------:R-:W-:Y:S03]  /*6490*/  LEA.HI.X.SX32 R9, R237, R3.reuse, 0x2, P2 ;  /* 0x00000003ed097211 */ /* 0x080fe600010f16ff */
[----:B------:R3:W-:Y:S04]  /*64a0*/  REDG.E.ADD.F32.FTZ.RN.STRONG.GPU desc[UR16][R2.64+0x80], R16 ;  /* 0x00008010020079a6 */ /* 0x0007e8000c10f390 */
[----:B------:R-:W-:Y:S01]  /*64b0*/  REDG.E.ADD.F32.FTZ.RN.STRONG.GPU desc[UR16][R100.64+0x80], R17 ;  /* 0x00008011640079a6 */ /* 0x000fe2000c10f390 */
[CC--:B--2---:R-:W-:Y:S04]  /*64c0*/  LEA R4, P0, R213.reuse, R2.reuse, 0x2 ;  /* 0x00000002d5047211 */ /* 0x0c4fe800078010ff */
[-C--:B------:R-:W-:Y:S01]  /*64d0*/  LEA.HI.X.SX32 R5, R213, R3.reuse, 0x2, P0 ;  /* 0x00000003d5057211 */ /* 0x080fe200000f16ff */
[C---:B------:R-:W-:Y:S01]  /*64e0*/  VIADD R213, R219.reuse, 0x40 ;  /* 0x00000040dbd57836 */ /* 0x040fe20000000000 */
[-C--:B------:R-:W-:Y:S03]  /*64f0*/  LEA R10, P0, R238, R2.reuse, 0x2 ;  /* 0x00000002ee0a7211 */ /* 0x080fe600078010ff */
[----:B------:R2:W-:Y:S01]  /*6500*/  REDG.E.ADD.F32.FTZ.RN.STRONG.GPU desc[UR16][R4.64], R18 ;  /* 0x00000012040079a6 */ /* 0x0005e2000c10f390 */
[-C--:B-1----:R-:W-:Y:S02]  /*6510*/  LEA R6, P1, R212, R2.reuse, 0x2 ;  /* 0x00000002d4067211 */ /* 0x082fe400078210ff */
[-C--:B------:R-:W-:Y:S02]  /*6520*/  LEA.HI.X.SX32 R11, R238, R3.reuse, 0x2, P0 ;  /* 0x00000003ee0b7211 */ /* 0x080fe400000f16ff */
[-C--:B------:R-:W-:Y:S01]  /*6530*/  LEA.HI.X.SX32 R7, R212, R3.reuse, 0x2, P1 ;  /* 0x00000003d4077211 */ /* 0x080fe200008f16ff */
[C---:B------:R-:W-:Y:S02]  /*6540*/  VIADD R212, R219.reuse, 0x40 ;  /* 0x00000040dbd47836 */ /* 0x040fe40000000000 */
[----:B---3--:R-:W-:Y:S02]  /*6550*/  VIADD R16, R219, 0x60 ;  /* 0x00000060db107836 */ /* 0x008fe40000000000 */
[----:B------:R1:W-:Y:S01]  /*6560*/  REDG.E.ADD.F32.FTZ.RN.STRONG.GPU desc[UR16][R6.64], R19 ;  /* 0x00000013060079a6 */ /* 0x0003e2000c10f390 */
[----:B------:R-:W-:Y:S03]  /*6570*/  IMAD.IADD R212, R211, 0x1, R212 ;  /* 0x00000001d3d47824 */ /* 0x000fe600078e02d4 */
[----:B------:R3:W-:Y:S04]  /*6580*/  REDG.E.ADD.F32.FTZ.RN.STRONG.GPU desc[UR16][R10.64], R12 ;  /* 0x0000000c0a0079a6 */ /* 0x0007e8000c10f390 */
[----:B------:R4:W-:Y:S01]  /*6590*/  REDG.E.ADD.F32.FTZ.RN.STRONG.GPU desc[UR16][R8.64], R13 ;  /* 0x0000000d080079a6 */ /* 0x0009e2000c10f390 */
[CC--:B--2---:R-:W-:Y:S04]  /*65a0*/  LEA R4, P1, R230.reuse, R2.reuse, 0x2 ;  /* 0x00000002e6047211 */ /* 0x0c4fe800078210ff */
[-C--:B------:R-:W-:Y:S05]  /*65b0*/  LEA.HI.X.SX32 R5, R230, R3.reuse, 0x2, P1 ;  /* 0x00000003e6057211 */ /* 0x080fea00008f16ff */
[----:B------:R2:W-:Y:S01]  /*65c0*/  REDG.E.ADD.F32.FTZ.RN.STRONG.GPU desc[UR16][R4.64], R14 ;  /* 0x0000000e040079a6 */ /* 0x0005e2000c10f390 */
[CC--:B-1----:R-:W-:Y:S04]  /*65d0*/  LEA R6, P0, R240.reuse, R2.reuse, 0x2 ;  /* 0x00000002f0067211 */ /* 0x0c2fe800078010ff */
[-C--:B------:R-:W-:Y:S02]  /*65e0*/  LEA.HI.X.SX32 R7, R240, R3.reuse, 0x2, P0 ;  /* 0x00000003f0077211 */ /* 0x080fe400000f16ff */
[CC--:B---3--:R-:W-:Y:S02]  /*65f0*/  LEA R12, P1, R212.reuse, R2.reuse, 0x2 ;  /* 0x00000002d40c7211 */ /* 0x0c8fe400078210ff */
[CC--:B----4-:R-:W-:Y:S01]  /*6600*/  LEA R8, P2, R235.reuse, R2.reuse, 0x2 ;  /* 0x00000002eb087211 */ /* 0x0d0fe200078410ff */
[----:B------:R1:W-:Y:S01]  /*6610*/  REDG.E.ADD.F32.FTZ.RN.STRONG.GPU desc[UR16][R6.64], R15 ;  /* 0x0000000f060079a6 */ /* 0x0003e2000c10f390 */
[-C--:B------:R-:W-:Y:S02]  /*6620*/  LEA.HI.X.SX32 R13, R212, R3.reuse, 0x2, P1 ;  /* 0x00000003d40d7211 */ /* 0x080fe400008f16ff */
[-C--:B------:R-:W-:Y:S01]  /*6630*/  LEA.HI.X.SX32 R9, R235, R3.reuse, 0x2, P2 ;  /* 0x00000003eb097211 */ /* 0x080fe200010f16ff */
[----:B------:R-:W-:Y:S04]  /*6640*/  REDG.E.ADD.F32.FTZ.RN.STRONG.GPU desc[UR16][R2.64+0x100], R52 ;  /* 0x00010034020079a6 */ /* 0x000fe8000c10f390 */
[----:B------:R-:W-:Y:S01]  /*6650*/  REDG.E.ADD.F32.FTZ.RN.STRONG.GPU desc[UR16][R100.64+0x100], R53 ;  /* 0x00010035640079a6 */ /* 0x000fe2000c10f390 */
[CC--:B--2---:R-:W-:Y:S02]  /*6660*/  LEA R4, P0, R213.reuse, R2.reuse, 0x2 ;  /* 0x00000002d5047211 */ /* 0x0c4fe400078010ff */
[-C--:B------:R-:W-:Y:S02]  /*6670*/  LEA R14, P5, R16, R2.reuse, 0x2 ;  /* 0x00000002100e7211 */ /* 0x080fe400078a10ff */
[-C--:B------:R-:W-:Y:S02]  /*6680*/  LEA.HI.X.SX32 R5, R213, R3.reuse, 0x2, P0 ;  /* 0x00000003d5057211 */ /* 0x080fe400000f16ff */
[CC--:B------:R-:W-:Y:S03]  /*6690*/  LEA R10, P0, R236.reuse, R2.reuse, 0x2 ;  /* 0x00000002ec0a7211 */ /* 0x0c0fe600078010ff */
[----:B------:R2:W-:Y:S01]  /*66a0*/  REDG.E.ADD.F32.FTZ.RN.STRONG.GPU desc[UR16][R4.64], R54 ;  /* 0x00000036040079a6 */ /* 0x0005e2000c10f390 */
[-C--:B------:R-:W-:Y:S02]  /*66b0*/  LEA.HI.X.SX32 R11, R236, R3.reuse, 0x2, P0 ;  /* 0x00000003ec0b7211 */ /* 0x080fe400000f16ff */
[-C--:B-1----:R-:W-:Y:S01]  /*66c0*/  LEA R6, P1, R234, R2.reuse, 0x2 ;  /* 0x00000002ea067211 */ /* 0x082fe200078210ff */
[----:B------:R1:W-:Y:S01]  /*66d0*/  REDG.E.ADD.F32.FTZ.RN.STRONG.GPU desc[UR16][R12.64], R55 ;  /* 0x000000370c0079a6 */ /* 0x0003e2000c10f390 */
[-C--:B------:R-:W-:Y:S02]  /*66e0*/  LEA.HI.X.SX32 R15, R16, R3.reuse, 0x2, P5 ;  /* 0x00000003100f7211 */ /* 0x080fe400028f16ff */
[-C--:B------:R-:W-:Y:S01]  /*66f0*/  LEA.HI.X.SX32 R7, R234, R3.reuse, 0x2, P1 ;  /* 0x00000003ea077211 */ /* 0x080fe200008f16ff */
[----:B------:R3:W-:Y:S04]  /*6700*/  REDG.E.ADD.F32.FTZ.RN.STRONG.GPU desc[UR16][R10.64], R56 ;  /* 0x000000380a0079a6 */ /* 0x0007e8000c10f390 */
[----:B------:R4:W-:Y:S04]  /*6710*/  REDG.E.ADD.F32.FTZ.RN.STRONG.GPU desc[UR16][R8.64], R57 ;  /* 0x00000039080079a6 */ /* 0x0009e8000c10f390 */
[----:B------:R4:W-:Y:S04]  /*6720*/  REDG.E.ADD.F32.FTZ.RN.STRONG.GPU desc[UR16][R6.64], R58 ;  /* 0x0000003a060079a6 */ /* 0x0009e8000c10f390 */
[----:B------:R-:W-:Y:S04]  /*6730*/  LDSM.16.MT88.4 R16, [R184+0x2000] ;  /* 0x00200000b810783b */ /* 0x000fe80000004200 */
[----:B------:R-:W-:Y:S01]  /*6740*/  LDSM.16.MT88.4 R52, [R186+0x10800] ;  /* 0x01080000ba34783b */ /* 0x000fe20000004200 */
[CC--:B--2---:R-:W-:Y:S04]  /*6750*/  LEA R4, P0, R242.reuse, R2.reuse, 0x2 ;  /* 0x00000002f2047211 */ /* 0x0c4fe800078010ff */
[-C--:B------:R-:W-:Y:S02]  /*6760*/  LEA.HI.X.SX32 R5, R242, R3.reuse, 0x2, P0 ;  /* 0x00000003f2057211 */ /* 0x080fe400000f16ff */
[CC--:B-1----:R-:W-:Y:S02]  /*6770*/  LEA R12, P4, R0.reuse, R2.reuse, 0x2 ;  /* 0x00000002000c7211 */ /* 0x0c2fe400078810ff */
[CC--:B---3--:R-:W-:Y:S01]  /*6780*/  LEA R10, P3, R233.reuse, R2.reuse, 0x2 ;  /* 0x00000002e90a7211 */ /* 0x0c8fe200078610ff */
[----:B------:R1:W-:Y:S01]  /*6790*/  REDG.E.ADD.F32.FTZ.RN.STRONG.GPU desc[UR16][R4.64], R59 ;  /* 0x0000003b040079a6 */ /* 0x0003e2000c10f390 */
[-C--:B------:R-:W-:Y:S02]  /*67a0*/  LEA.HI.X.SX32 R13, R0, R3.reuse, 0x2, P4 ;  /* 0x00000003000d7211 */ /* 0x080fe400020f16ff */
[CC--:B----4-:R-:W-:Y:S01]  /*67b0*/  LEA R8, P2, R232.reuse, R2.reuse, 0x2 ;  /* 0x00000002e8087211 */ /* 0x0d0fe200078410ff */
[----:B------:R2:W-:Y:S01]  /*67c0*/  REDG.E.ADD.F32.FTZ.RN.STRONG.GPU desc[UR16][R2.64+0x180], R64 ;  /* 0x00018040020079a6 */ /* 0x0005e2000c10f390 */
[-C--:B------:R-:W-:Y:S02]  /*67d0*/  LEA.HI.X.SX32 R11, R233, R3.reuse, 0x2, P3 ;  /* 0x00000003e90b7211 */ /* 0x080fe400018f16ff */
[CC--:B------:R-:W-:Y:S01]  /*67e0*/  LEA R6, P1, R231.reuse, R2.reuse, 0x2 ;  /* 0x00000002e7067211 */ /* 0x0c0fe200078210ff */
[----:B------:R-:W-:Y:S01]  /*67f0*/  REDG.E.ADD.F32.FTZ.RN.STRONG.GPU desc[UR16][R100.64+0x180], R65 ;  /* 0x00018041640079a6 */ /* 0x000fe2000c10f390 */
[-C--:B------:R-:W-:Y:S02]  /*6800*/  LEA.HI.X.SX32 R9, R232, R3.reuse, 0x2, P2 ;  /* 0x00000003e8097211 */ /* 0x080fe400010f16ff */
[-C--:B------:R-:W-:Y:S01]  /*6810*/  LEA.HI.X.SX32 R7, R231, R3.reuse, 0x2, P1 ;  /* 0x00000003e7077211 */ /* 0x080fe200008f16ff */
[----:B------:R-:W-:Y:S01]  /*6820*/  REDG.E.ADD.F32.FTZ.RN.STRONG.GPU desc[UR16][R14.64], R66 ;  /* 0x000000420e0079a6 */ /* 0x000fe2000c10f390 */
[----:B------:R-:W-:Y:S02]  /*6830*/  LOP3.LUT R0, R201, 0x1, RZ, 0xc0, !PT ;  /* 0x00000001c9007812 */ /* 0x000fe400078ec0ff */
[----:B------:R-:W-:Y:S01]  /*6840*/  @P6 IADD3 R228, P1, R228, -0x100, RZ ;  /* 0xffffff00e4e46810 */ /* 0x000fe20007f3e0ff */
[----:B------:R-:W-:Y:S03]  /*6850*/  REDG.E.ADD.F32.FTZ.RN.STRONG.GPU desc[UR16][R12.64], R67 ;  /* 0x000000430c0079a6 */ /* 0x000fe6000c10f390 */
[----:B------:R-:W-:Y:S01]  /*6860*/  @P6 IADD3.X R227, R227, -0x1, RZ, P1, !PT ;  /* 0xffffffffe3e36810 */ /* 0x000fe20000ffe4ff */
[----:B------:R-:W-:Y:S04]  /*6870*/  REDG.E.ADD.F32.FTZ.RN.STRONG.GPU desc[UR16][R10.64], R60 ;  /* 0x0000003c0a0079a6 */ /* 0x000fe8000c10f390 */
[----:B------:R-:W-:Y:S01]  /*6880*/  REDG.E.ADD.F32.FTZ.RN.STRONG.GPU desc[UR16][R8.64], R61 ;  /* 0x0000003d080079a6 */ /* 0x000fe2000c10f390 */
[C---:B-1----:R-:W-:Y:S03]  /*6890*/  LEA R4, P0, R241.reuse, R2, 0x2 ;  /* 0x00000002f1047211 */ /* 0x042fe600078010ff */
[----:B------:R-:W-:Y:S01]  /*68a0*/  REDG.E.ADD.F32.FTZ.RN.STRONG.GPU desc[UR16][R6.64], R62 ;  /* 0x0000003e060079a6 */ /* 0x000fe2000c10f390 */
[----:B------:R-:W-:Y:S03]  /*68b0*/  LEA.HI.X.SX32 R5, R241, R3, 0x2, P0 ;  /* 0x00000003f1057211 */ /* 0x000fe600000f16ff */
[----:B------:R-:W-:Y:S01]  /*68c0*/  LDSM.16.MT88.4 R8, [R184] ;  /* 0x00000000b808783b */ /* 0x000fe20000004200 */
[----:B------:R-:W-:Y:S01]  /*68d0*/  ISETP.NE.U32.AND P0, PT, R0, 0x1, PT ;  /* 0x000000010000780c */ /* 0x000fe20003f05070 */
[----:B--2---:R-:W-:Y:S01]  /*68e0*/  VIADD R3, R201, 0xffffffff ;  /* 0xffffffffc9037836 */ /* 0x004fe20000000000 */
[----:B------:R-:W-:Y:S01]  /*68f0*/  @P6 IADD3 R0, P2, R222, -0x100, RZ ;  /* 0xffffff00de006810 */ /* 0x000fe20007f5e0ff */
[----:B------:R-:W-:Y:S03]  /*6900*/  REDG.E.ADD.F32.FTZ.RN.STRONG.GPU desc[UR16][R4.64], R63 ;  /* 0x0000003f040079a6 */ /* 0x000fe6000c10f390 */
[----:B------:R-:W-:Y:S01]  /*6910*/  @P6 IADD3.X R2, R221, -0x1, RZ, P2, !PT ;  /* 0xffffffffdd026810 */ /* 0x000fe200017fe4ff */
[----:B------:R-:W1:Y:S01]  /*6920*/  LDSM.16.MT88.4 R4, [R186+0x10000] ;  /* 0x01000000ba04783b */ /* 0x000e620000004200 */
[----:B------:R-:W-:Y:S01]  /*6930*/  ISETP.GT.AND P2, PT, R201, R251, PT ;  /* 0x000000fbc900720c */ /* 0x000fe20003f44270 */
[----:B------:R-:W-:Y:S02]  /*6940*/  @P6 IMAD.MOV.U32 R222, RZ, RZ, R0 ;  /* 0x000000ffffde6224 */ /* 0x000fe400078e0000 */
[----:B------:R-:W2:Y:S01]  /*6950*/  LDSM.16.MT88.4 R12, [R185+0x10000] ;  /* 0x01000000b90c783b */ /* 0x000ea20000004200 */
[C---:B------:R-:W-:Y:S02]  /*6960*/  VIADD R0, R184.reuse, 0xffffc000 ;  /* 0xffffc000b8007836 */ /* 0x040fe40000000000 */
[----:B------:R-:W-:Y:S01]  /*6970*/  @P0 VIADD R0, R184, 0x4000 ;  /* 0x00004000b8000836 */ /* 0x000fe20000000000 */
[----:B------:R-:W3:Y:S01]  /*6980*/  LDSM.16.MT88.4 R56, [R184+0x800] ;  /* 0x00080000b838783b */ /* 0x000ee20000004200 */
[----:B------:R-:W-:Y:S02]  /*6990*/  @P6 IMAD.MOV.U32 R221, RZ, RZ, R2 ;  /* 0x000000ffffdd6224 */ /* 0x000fe400078e0002 */
[----:B------:R-:W-:Y:S01]  /*69a0*/  IMAD.MOV.U32 R201, RZ, RZ, R3 ;  /* 0x000000ffffc97224 */ /* 0x000fe200078e0003 */
[----:B------:R-:W4:Y:S04]  /*69b0*/  LDSM.16.MT88.4 R64, [R185+0x10800] ;  /* 0x01080000b940783b */ /* 0x000f280000004200 */
        /* <DEDUP_REMOVED lines=48> */
[----:B------:R-:W4:Y:S01]  /*6cc0*/  LDL.LU R104, [R1+0x18] ;  /* 0x0000180001687983 */ /* 0x000f220000300800 */
        /* <DEDUP_REMOVED lines=106> */
[----:B--2---:R-:W-:Y:S01]  /*7370*/  @P0 IADD3 R32, R5, R0, RZ ;  /* 0x0000000005200210 */ /* 0x004fe20007ffe0ff */
[----:B------:R-:W-:Y:S01]  /*7380*/  @P0 IMAD.MOV.U32 R11, RZ, RZ, R6 ;  /* 0x000000ffff0b0224 */ /* 0x000fe200078e0006 */
[----:B------:R3:W-:Y:S01]  /*7390*/  STS [R106+0x7400], R42 ;  /* 0x0074002a6a007388 */ /* 0x0007e20000000800 */
[----:B-----5:R-:W-:-:S02]  /*73a0*/  LEA R4, R210, UR5, 0x1 ;  /* 0x00000005d2047c11 */ /* 0x020fc4000f8e08ff */
        /* <DEDUP_REMOVED lines=17> */
.L_x_915:
        /* <DEDUP_REMOVED lines=13> */
.L_x_916:
[----:B------:R-:W-:Y:S01]  /*7590*/  BAR.SYNC.DEFER_BLOCKING 0x0 ;  /* 0x0000000000007b1d */ /* 0x000fe20000010000 */
[----:B------:R-:W-:Y:S01]  /*75a0*/  IMAD.SHL.U32 R5, R239, 0x40, RZ ;  /* 0x00000040ef057824 */ /* 0x000fe200078e00ff */
[--C-:B------:R-:W-:Y:S01]  /*75b0*/  SHF.R.S32.HI R7, RZ, 0x1f, R214.reuse ;  /* 0x0000001fff077819 */ /* 0x100fe200000114d6 */
[----:B------:R-:W-:Y:S01]  /*75c0*/  IMAD.MOV.U32 R6, RZ, RZ, R214 ;  /* 0x000000ffff067224 */ /* 0x000fe200078e00d6 */
[----:B-1----:R-:W-:Y:S02]  /*75d0*/  SHF.R.S32.HI R10, RZ, 0x1f, R13 ;  /* 0x0000001fff0a7819 */ /* 0x002fe4000001140d */
[----:B------:R-:W-:Y:S01]  /*75e0*/  SHF.R.S32.HI R18, RZ, 0x1f, R5 ;  /* 0x0000001fff127819 */ /* 0x000fe20000011405 */
[-C--:B------:R-:W-:Y:S01]  /*75f0*/  IMAD.WIDE.U32 R8, R5, R2.reuse, R6 ;  /* 0x0000000205087225 */ /* 0x080fe200078e0006 */
[----:B------:R-:W1:Y:S01]  /*7600*/  S2R R35, SR_CTAID.Z ;  /* 0x0000000000237919 */ /* 0x000e620000002700 */
        /* <DEDUP_REMOVED lines=11> */
[----:B------:R2:W4:Y:S02]  /*76c0*/  LDS.128 R28, [R4+0xd000] ;  /* 0x00d00000041c7984 */ /* 0x0005240000000c00 */
[-C--:B------:R-:W-:Y:S02]  /*76d0*/  ISETP.GE.AND P3, PT, R0, R10.reuse, PT ;  /* 0x0000000a0000720c */ /* 0x080fe40003f66270 */
[----:B---3--:R2:W3:Y:S01]  /*76e0*/  LDS.128 R40, [R4+0x10000] ;  /* 0x0100000004287984 */ /* 0x0084e20000000c00 */
[----:B------:R-:W-:-:S03]  /*76f0*/  ISETP.GE.AND P2, PT, R12, R10, PT ;  /* 0x0000000a0c00720c */ /* 0x000fc60003f46270 */
        /* <DEDUP_REMOVED lines=19> */
[----:B------:R-:W5:Y:S01]  /*7830*/  @!P1 LDS.128 R20, [R4+0xc000] ;  /* 0x00c0000004149984 */ /* 0x000f620000000c00 */
[----:B------:R-:W-:Y:S01]  /*7840*/  IMAD.IADD R11, R10, 0x1, R13 ;  /* 0x000000010a0b7824 */ /* 0x000fe200078e020d */
[----:B------:R-:W-:-:S04]  /*7850*/  LEA R10, P4, R12, UR6, 0x1 ;  /* 0x000000060c0a7c11 */ /* 0x000fc8000f8808ff */
[----:B------:R-:W-:-:S05]  /*7860*/  LEA.HI.X R11, R12, UR7, R11, 0x1, P4 ;  /* 0x000000070c0b7c11 */ /* 0x000fca000a0f0c0b */
[----:B-1----:R1:W-:Y:S04]  /*7870*/  @!P0 STG.E.128 desc[UR16][R10.64+0x80], R24 ;  /* 0x000080180a008986 */ /* 0x0023e8000c101d10 */
[----:B-----5:R1:W-:Y:S02]  /*7880*/  @!P1 STG.E.128 desc[UR16][R10.64], R20 ;  /* 0x000000140a009986 */ /* 0x0203e4000c101d10 */
.L_x_918:
[----:B------:R-:W-:Y:S05]  /*7890*/  BSYNC B0 ;  /* 0x0000000000007941 */ /* 0x000fea0003800000 */
.L_x_917:
        /* <DEDUP_REMOVED lines=16> */
[----:B----4-:R1:W-:Y:S04]  /*79a0*/  @!P1 STG.E.128 desc[UR16][R2.64], R28 ;  /* 0x0000001c02009986 */ /* 0x0103e8000c101d10 */
[----:B------:R1:W-:Y:S02]  /*79b0*/  @!P0 STG.E.128 desc[UR16][R2.64+0x80], R20 ;  /* 0x0000801402008986 */ /* 0x0003e4000c101d10 */
.L_x_920:
[----:B------:R-:W-:Y:S05]  /*79c0*/  BSYNC B0 ;  /* 0x0000000000007941 */ /* 0x000fea0003800000 */
.L_x_919:
        /* <DEDUP_REMOVED lines=24> */
[----:B---3--:R1:W-:Y:S04]  /*7b50*/  @!P1 STG.E.128 desc[UR16][R4.64], R40 ;  /* 0x0000002804009986 */ /* 0x0083e8000c101d10 */
[----:B------:R1:W-:Y:S02]  /*7b60*/  @!P0 STG.E.128 desc[UR16][R4.64+0x80], R36 ;  /* 0x0000802404008986 */ /* 0x0003e4000c101d10 */
.L_x_922:
[----:B------:R-:W-:Y:S05]  /*7b70*/  BSYNC B0 ;  /* 0x0000000000007941 */ /* 0x000fea0003800000 */
.L_x_921:
        /* <DEDUP_REMOVED lines=16> */
.L_x_891:
[----:B------:R-:W-:Y:S05]  /*7c80*/  BSYNC B1 ;  /* 0x0000000000017941 */ /* 0x000fea0003800000 */
.L_x_877:
[----:B------:R-:W5:Y:S02]  /*7c90*/  LDC R0, c[0x0][0xc] ;  /* 0x00000300ff007b82 */ /* 0x000f640000000800 */
[----:B-----5:R-:W-:-:S04]  /*7ca0*/  IADD3 R239, R0, R239, RZ ;  /* 0x000000ef00ef7210 */ /* 0x020fc80007ffe0ff */
[----:B------:R-:W-:-:S13]  /*7cb0*/  ISETP.GE.AND P0, PT, R239, UR14, PT ;  /* 0x0000000eef007c0c */ /* 0x000fda000bf06270 */
[----:B------:R-:W-:Y:S05]  /*7cc0*/  @P0 BRA `(.L_x_923) ;  /* 0x0000000000040947 */ /* 0x000fea0003800000 */
[----:B------:R-:W-:Y:S05]  /*7cd0*/  BRA `(.L_x_924) ;  /* 0xffffff8c000c7947 */ /* 0x000fea000383ffff */
.L_x_923:
[----:B------:R-:W-:Y:S05]  /*7ce0*/  EXIT ;  /* 0x000000000000794d */ /* 0x000fea0003800000 */
.L_x_925:
        /* <DEDUP_REMOVED lines=9> */
.L_x_2070:


//--------------------- .text._ZN5flash44flash_bwd_dq_dk_dv_loop_seqk_parallel_kernelI23Flash_bwd_kernel_traitsILi128ELi64ELi64ELi8ELi4ELi2ELi2ELb1ELb0EN7cutlass6half_tE19Flash_kernel_traitsILi128ELi64ELi64ELi8ES3_EELb1ELb0ELb0ELb0ELb1ELb1ELb0EEEvNS_16Flash_bwd_paramsE --------------------------
	.section	.text._ZN5flash44flash_bwd_dq_dk_dv_loop_seqk_parallel_kernelI23Flash_bwd_kernel_traitsILi128ELi64ELi64ELi8ELi4ELi2ELi2ELb1ELb0EN7cutlass6half_tE19Flash_kernel_traitsILi128ELi64ELi64ELi8ES3_EELb1ELb0ELb0ELb0ELb1ELb1ELb0EEEvNS_16Flash_bwd_paramsE,"ax",@progbits
	.align	128
        .global         _ZN5flash44flash_bwd_dq_dk_dv_loop_seqk_parallel_kernelI23Flash_bwd_kernel_traitsILi128ELi64ELi64ELi8ELi4ELi2ELi2ELb1ELb0EN7cutlass6half_tE19Flash_kernel_traitsILi128ELi64ELi64ELi8ES3_EELb1ELb0ELb0ELb0ELb1ELb1ELb0EEEvNS_16Flash_bwd_paramsE
        .type           _ZN5flash44flash_bwd_dq_dk_dv_loop_seqk_parallel_kernelI23Flash_bwd_kernel_traitsILi128ELi64ELi64ELi8ELi4ELi2ELi2ELb1ELb0EN7cutlass6half_tE19Flash_kernel_traitsILi128ELi64ELi64ELi8ES3_EELb1ELb0ELb0ELb0ELb1ELb1ELb0EEEvNS_16Flash_bwd_paramsE,@function
        .size           _ZN5flash44flash_bwd_dq_dk_dv_loop_seqk_parallel_kernelI23Flash_bwd_kernel_traitsILi128ELi64ELi64ELi8ELi4ELi2ELi2ELb1ELb0EN7cutlass6half_tE19Flash_kernel_traitsILi128ELi64ELi64ELi8ES3_EELb1ELb0ELb0ELb0ELb1ELb1ELb0EEEvNS_16Flash_bwd_paramsE,(.L_x_2071 - _ZN5flash44flash_bwd_dq_dk_dv_loop_seqk_parallel_kernelI23Flash_bwd_kernel_traitsILi128ELi64ELi64ELi8ELi4ELi2ELi2ELb1ELb0EN7cutlass6half_tE19Flash_kernel_traitsILi128ELi64ELi64ELi8ES3_EELb1ELb0ELb0ELb0ELb1ELb1ELb0EEEvNS_16Flash_bwd_paramsE)
        .other          _ZN5flash44flash_bwd_dq_dk_dv_loop_seqk_parallel_kernelI23Flash_bwd_kernel_traitsILi128ELi64ELi64ELi8ELi4ELi2ELi2ELb1ELb0EN7cutlass6half_tE19Flash_kernel_traitsILi128ELi64ELi64ELi8ES3_EELb1ELb0ELb0ELb0ELb1ELb1ELb0EEEvNS_16Flash_bwd_paramsE,@"STO_CUDA_ENTRY STV_DEFAULT"
_ZN5flash44flash_bwd_dq_dk_dv_loop_seqk_parallel_kernelI23Flash_bwd_kernel_traitsILi128ELi64ELi64ELi8ELi4ELi2ELi2ELb1ELb0EN7cutlass6half_tE19Flash_kernel_traitsILi128ELi64ELi64ELi8ES3_EELb1ELb0ELb0ELb0ELb1ELb1ELb0EEEvNS_16Flash_bwd_paramsE:
.text._ZN5flash44flash_bwd_dq_dk_dv_loop_seqk_parallel_kernelI23Flash_bwd_kernel_traitsILi128ELi64ELi64ELi8ELi4ELi2ELi2ELb1ELb0EN7cutlass6half_tE19Flash_kernel_traitsILi128ELi64ELi64ELi8ES3_EELb1ELb0ELb0ELb0ELb1ELb1ELb0EEEvNS_16Flash_bwd_paramsE:
        /* <DEDUP_REMOVED lines=18> */
[----:B------:R-:W-:Y:S01]  /*0120*/  ULDC.64 UR10, c[0x0][0x308] ;  /* 0x0000c200000a7ab9 */ /* 0x000fe20000000a00 */
[----:B------:R-:W3:Y:S08]  /*0130*/  S2UR UR16, SR_CTAID.Y ;  /* 0x00000000001079c3 */ /* 0x000ef00000002600 */
[----:B------:R-:W4:Y:S08]  /*0140*/  S2UR UR15, SR_CTAID.Z ;  /* 0x00000000000f79c3 */ /* 0x000f300000002700 */
[----:B------:R-:W5:Y:S01]  /*0150*/  S2UR UR14, SR_CTAID.Y ;  /* 0x00000000000e79c3 */ /* 0x000f620000002600 */
[----:B--2---:R-:W-:-:S04]  /*0160*/  ULEA UR5, UR5, UR4, 0x18 ;  /* 0x0000000405057291 */ /* 0x004fc8000f8ec03f */
[----:B------:R-:W-:Y:S01]  /*0170*/  UIADD3 UR6, UR5, 0xc000, URZ ;  /* 0x0000c00005067890 */ /* 0x000fe2000fffe03f */
[----:B-1----:R-:W-:Y:S01]  /*0180*/  SHF.R.S32.HI R7, RZ, 0x1f, R8 ;  /* 0x0000001fff077819 */ /* 0x002fe20000011408 */
[----:B------:R-:W-:Y:S02]  /*0190*/  UIADD3 UR4, UR5, 0x10000, URZ ;  /* 0x0001000005047890 */ /* 0x000fe4000fffe03f */
[----:B---3--:R-:W-:Y:S01]  /*01a0*/  USHF.R.S32.HI UR22, URZ, 0x1f, UR16 ;  /* 0x0000001f3f167899 */ /* 0x008fe20008011410 */
[CC--:B------:R-:W-:Y:S01]  /*01b0*/  LEA.HI R3, R7.reuse, R8.reuse, RZ, 0x4 ;  /* 0x0000000807037211 */ /* 0x0c0fe200078f20ff */
[----:B------:R-:W-:Y:S01]  /*01c0*/  UIMAD.WIDE UR24, UR16, 0x80, URZ ;  /* 0x00000080101878a5 */ /* 0x000fe2000f8e023f */
[CC--:B------:R-:W-:Y:S02]  /*01d0*/  LEA.HI R10, R7.reuse, R8.reuse, RZ, 0x3 ;  /* 0x00000008070a7211 */ /* 0x0c0fe400078f18ff */
[----:B------:R-:W-:Y:S01]  /*01e0*/  LEA.HI R2, R7, R8, RZ, 0x2 ;  /* 0x0000000807027211 */ /* 0x000fe200078f10ff */
[----:B----4-:R-:W-:Y:S01]  /*01f0*/  USHF.R.S32.HI UR21, URZ, 0x1f, UR15 ;  /* 0x0000001f3f157899 */ /* 0x010fe2000801140f */
[----:B------:R-:W-:-:S02]  /*0200*/  LOP3.LUT R6, R3, 0xfffffff0, RZ, 0xc0, !PT ;  /* 0xfffffff003067812 */ /* 0x000fc400078ec0ff */
[----:B------:R-:W-:Y:S02]  /*0210*/  LOP3.LUT R5, R10, 0xfffffff8, RZ, 0xc0, !PT ;  /* 0xfffffff80a057812 */ /* 0x000fe400078ec0ff */
[----:B------:R-:W-:Y:S01]  /*0220*/  LOP3.LUT R4, R2, 0x7ffffffc, RZ, 0xc0, !PT ;  /* 0x7ffffffc02047812 */ /* 0x000fe200078ec0ff */
[C---:B------:R-:W-:Y:S01]  /*0230*/  IMAD.IADD R246, R8.reuse, 0x1, -R6 ;  /* 0x0000000108f67824 */ /* 0x040fe200078e0a06 */
[CC--:B------:R-:W-:Y:S01]  /*0240*/  LEA.HI R0, R7.reuse, R8.reuse, RZ, 0x5 ;  /* 0x0000000807007211 */ /* 0x0c0fe200078f28ff */
[C---:B------:R-:W-:Y:S01]  /*0250*/  IMAD.IADD R5, R8.reuse, 0x1, -R5 ;  /* 0x0000000108057824 */ /* 0x040fe200078e0a05 */
[----:B------:R-:W-:Y:S01]  /*0260*/  SHF.R.S32.HI R6, RZ, 0x4, R3 ;  /* 0x00000004ff067819 */ /* 0x000fe20000011403 */
[----:B------:R-:W-:Y:S01]  /*0270*/  IMAD.IADD R14, R8, 0x1, -R4 ;  /* 0x00000001080e7824 */ /* 0x000fe200078e0a04 */
[-C--:B------:R-:W-:Y:S01]  /*0280*/  LEA.HI R12, R7, R8.reuse, RZ, 0x7 ;  /* 0x00000008070c7211 */ /* 0x080fe200078f38ff */
[----:B------:R-:W-:Y:S01]  /*0290*/  IMAD.SHL.U32 R248, R5, 0x8, RZ ;  /* 0x0000000805f87824 */ /* 0x000fe200078e00ff */
[----:B------:R-:W-:Y:S01]  /*02a0*/  LEA.HI R13, R7, R8, RZ, 0x6 ;  /* 0x00000008070d7211 */ /* 0x000fe200078f30ff */
[----:B-----5:R-:W-:Y:S01]  /*02b0*/  USHF.R.S32.HI UR20, URZ, 0x1f, UR14 ;  /* 0x0000001f3f147899 */ /* 0x020fe2000801140e */
[----:B------:R-:W-:-:S02]  /*02c0*/  SHF.R.S32.HI R4, RZ, 0x5, R0 ;  /* 0x00000005ff047819 */ /* 0x000fc40000011400 */
[--C-:B------:R-:W-:Y:S02]  /*02d0*/  SHF.R.S32.HI R8, RZ, 0x2, R2.reuse ;  /* 0x00000002ff087819 */ /* 0x100fe40000011402 */
[----:B------:R-:W-:Y:S02]  /*02e0*/  SHF.R.S32.HI R9, RZ, 0x1f, R2 ;  /* 0x0000001fff097819 */ /* 0x000fe40000011402 */
[----:B------:R-:W-:Y:S02]  /*02f0*/  LEA.HI R2, R3, R6, RZ, 0x1 ;  /* 0x0000000603027211 */ /* 0x000fe400078f08ff */
[----:B------:R-:W-:Y:S02]  /*0300*/  SHF.R.S32.HI R7, RZ, 0x1f, R0 ;  /* 0x0000001fff077819 */ /* 0x000fe40000011400 */
[----:B------:R-:W-:Y:S02]  /*0310*/  LEA.HI R0, R0, R4, RZ, 0x1 ;  /* 0x0000000400007211 */ /* 0x000fe400078f08ff */
[----:B------:R-:W-:-:S02]  /*0320*/  SHF.R.S32.HI R247, RZ, 0x3, R10 ;  /* 0x00000003fff77819 */ /* 0x000fc4000001140a */
[----:B------:R-:W-:Y:S02]  /*0330*/  LOP3.LUT R2, R2, 0xfffffffe, RZ, 0xc0, !PT ;  /* 0xfffffffe02027812 */ /* 0x000fe400078ec0ff */
[----:B------:R-:W-:Y:S01]  /*0340*/  LEA.HI R7, R7, R4, RZ, 0x2 ;  /* 0x0000000407077211 */ /* 0x000fe200078f10ff */
[----:B------:R-:W-:Y:S01]  /*0350*/  IMAD.SHL.U32 R3, R247, 0x40, RZ ;  /* 0x00000040f7037824 */ /* 0x000fe200078e00ff */
[----:B------:R-:W-:Y:S01]  /*0360*/  LOP3.LUT R0, R0, 0xfffffffe, RZ, 0xc0, !PT ;  /* 0xfffffffe00007812 */ /* 0x000fe200078ec0ff */
[----:B------:R-:W-:Y:S01]  /*0370*/  IMAD.IADD R11, R6, 0x1, -R2 ;  /* 0x00000001060b7824 */ /* 0x000fe200078e0a02 */
[----:B------:R-:W-:Y:S02]  /*0380*/  LEA.HI R2, R9, R8, RZ, 0x3 ;  /* 0x0000000809027211 */ /* 0x000fe400078f18ff */
[----:B------:R-:W-:Y:S01]  /*0390*/  LOP3.LUT R7, R7, 0xfffffffc, RZ, 0xc0, !PT ;  /* 0xfffffffc07077812 */ /* 0x000fe200078ec0ff */
[----:B------:R-:W-:Y:S01]  /*03a0*/  IMAD.IADD R190, R4, 0x1, -R0 ;  /* 0x0000000104be7824 */ /* 0x000fe200078e0a00 */
[----:B------:R-:W-:-:S02]  /*03b0*/  LOP3.LUT R0, R3, 0x1c0, RZ, 0xc0, !PT ;  /* 0x000001c003007812 */ /* 0x000fc400078ec0ff */
[----:B------:R-:W-:Y:S01]  /*03c0*/  LOP3.LUT R3, R2, 0xfffffff8, RZ, 0xc0, !PT ;  /* 0xfffffff802037812 */ /* 0x000fe200078ec0ff */
[----:B------:R-:W-:Y:S01]  /*03d0*/  IMAD.IADD R243, R4, 0x1, -R7 ;  /* 0x0000000104f37824 */ /* 0x000fe200078e0a07 */
[----:B------:R-:W-:Y:S02]  /*03e0*/  SHF.R.U32.HI R4, RZ, 0x3, R0 ;  /* 0x00000003ff047819 */ /* 0x000fe40000011600 */
[----:B------:R-:W-:Y:S01]  /*03f0*/  LOP3.LUT R2, R0, 0x38, R248, 0xf8, !PT ;  /* 0x0000003800027812 */ /* 0x000fe200078ef8f8 */
[C---:B------:R-:W-:Y:S01]  /*0400*/  IMAD.SHL.U32 R0, R5.reuse, 0x40, RZ ;  /* 0x0000004005007824 */ /* 0x040fe200078e00ff */
[C---:B------:R-:W-:Y:S02]  /*0410*/  LOP3.LUT P4, RZ, R5.reuse, 0x2, RZ, 0xc0, !PT ;  /* 0x0000000205ff7812 */ /* 0x040fe4000788c0ff */
[----:B------:R-:W-:Y:S01]  /*0420*/  LOP3.LUT P3, RZ, R5, 0x4, RZ, 0xc0, !PT ;  /* 0x0000000405ff7812 */ /* 0x000fe2000786c0ff */
[----:B------:R-:W-:Y:S01]  /*0430*/  IMAD.IADD R5, R8, 0x1, -R3 ;  /* 0x0000000108057824 */ /* 0x000fe200078e0a03 */
[----:B------:R-:W-:-:S02]  /*0440*/  SHF.R.S32.HI R3, RZ, 0x1f, R246 ;  /* 0x0000001fff037819 */ /* 0x000fc400000114f6 */
[----:B------:R-:W-:Y:S01]  /*0450*/  LOP3.LUT R8, R2, R4, RZ, 0x3c, !PT ;  /* 0x0000000402087212 */ /* 0x000fe200078e3cff */
[----:B------:R-:W-:Y:S01]  /*0460*/  IMAD.SHL.U32 R2, R190, 0x10, RZ ;  /* 0x00000010be027824 */ /* 0x000fe200078e00ff */
[----:B------:R-:W-:Y:S02]  /*0470*/  LOP3.LUT R0, R0, 0x1c0, RZ, 0xc0, !PT ;  /* 0x000001c000007812 */ /* 0x000fe400078ec0ff */
[----:B------:R-:W-:Y:S02]  /*0480*/  LEA.HI R9, R3, R246, RZ, 0x3 ;  /* 0x000000f603097211 */ /* 0x000fe400078f18ff */
[----:B------:R-:W-:Y:S02]  /*0490*/  SHF.R.S32.HI R7, RZ, 0x7, R12 ;  /* 0x00000007ff077819 */ /* 0x000fe4000001140c */
[C---:B------:R-:W-:Y:S02]  /*04a0*/  LOP3.LUT R187, R0.reuse, 0x8, R10, 0xf8, !PT ;  /* 0x0000000800bb7812 */ /* 0x040fe400078ef80a */
[----:B------:R-:W-:Y:S01]  /*04b0*/  LOP3.LUT R4, R0, 0x10, R2, 0xf8, !PT ;  /* 0x0000001000047812 */ /* 0x000fe200078ef802 */
[----:B------:R-:W-:Y:S01]  /*04c0*/  IMAD.SHL.U32 R2, R11, 0x200, RZ ;  /* 0x000002000b027824 */ /* 0x000fe200078e00ff */
[----:B------:R-:W-:-:S02]  /*04d0*/  SHF.R.U32.HI R182, RZ, 0x3, R0 ;  /* 0x00000003ffb67819 */ /* 0x000fc40000011600 */
[----:B------:R-:W-:Y:S01]  /*04e0*/  LOP3.LUT R3, R9, 0xfffffff8, RZ, 0xc0, !PT ;  /* 0xfffffff809037812 */ /* 0x000fe200078ec0ff */
[----:B------:R-:W-:Y:S01]  /*04f0*/  IMAD R0, R7, 0x800, R2 ;  /* 0x0000080007007824 */ /* 0x000fe200078e0202 */
[----:B------:R-:W-:Y:S02]  /*0500*/  LOP3.LUT R187, R187, R182, RZ, 0x3c, !PT ;  /* 0x000000b6bbbb7212 */ /* 0x000fe400078e3cff */
[----:B------:R-:W-:Y:S01]  /*0510*/  LOP3.LUT R6, R5, 0x1, RZ, 0xc0, !PT ;  /* 0x0000000105067812 */ /* 0x000fe200078ec0ff */
[----:B------:R-:W-:Y:S01]  /*0520*/  IMAD.IADD R246, R246, 0x1, -R3 ;  /* 0x00000001f6f67824 */ /* 0x000fe200078e0a03 */
[----:B------:R-:W-:Y:S01]  /*0530*/  LOP3.LUT R3, R4, 0x8, R10, 0xf8, !PT ;  /* 0x0000000804037812 */ /* 0x000fe200078ef80a */
[----:B------:R-:W-:Y:S01]  /*0540*/  IMAD.IADD R187, R0, 0x1, R187 ;  /* 0x0000000100bb7824 */ /* 0x000fe200078e02bb */
[----:B------:R-:W-:Y:S01]  /*0550*/  SHF.R.S32.HI R0, RZ, 0x6, R13 ;  /* 0x00000006ff007819 */ /* 0x000fe2000001140d */
[----:B------:R-:W-:Y:S01]  /*0560*/  IMAD.SHL.U32 R4, R11, 0x20, RZ ;  /* 0x000000200b047824 */ /* 0x000fe200078e00ff */
[----:B------:R-:W-:Y:S01]  /*0570*/  LOP3.LUT R182, R2, R3, R182, 0xf6, !PT ;  /* 0x0000000302b67212 */ /* 0x000fe200078ef6b6 */
[----:B------:R-:W-:Y:S01]  /*0580*/  IMAD.SHL.U32 R3, R5, 0x40, RZ ;  /* 0x0000004005037824 */ /* 0x000fe200078e00ff */
[----:B------:R-:W-:Y:S01]  /*0590*/  ISETP.NE.U32.AND P0, PT, R6, 0x1, PT ;  /* 0x000000010600780c */ /* 0x000fe20003f05070 */
[C---:B------:R-:W-:Y:S01]  /*05a0*/  IMAD R250, R0.reuse, 0x200, R8 ;  /* 0x0000020000fa7824 */ /* 0x040fe200078e0208 */
[----:B------:R-:W-:Y:S01]  /*05b0*/  SEL R189, R189, 0xffffffe0, !P4 ;  /* 0xffffffe0bdbd7807 */ /* 0x000fe20006000000 */
[----:B------:R-:W-:Y:S01]  /*05c0*/  IMAD.SHL.U32 R2, R0, 0x8, RZ ;  /* 0x0000000800027824 */ /* 0x000fe200078e00ff */
[----:B------:R-:W-:-:S02]  /*05d0*/  LOP3.LUT R0, R3, 0x1c0, RZ, 0xc0, !PT ;  /* 0x000001c003007812 */ /* 0x000fc400078ec0ff */
[----:B------:R-:W-:Y:S01]  /*05e0*/  R2P PR, R5, 0x6 ;  /* 0x0000000605007804 */ /* 0x000fe20000000000 */
[----:B------:R-:W-:Y:S01]  /*05f0*/  IMAD.SHL.U32 R5, R7, 0x20, RZ ;  /* 0x0000002007057824 */ /* 0x000fe200078e00ff */
[----:B------:R-:W-:Y:S02]  /*0600*/  LOP3.LUT R2, R2, 0x18, RZ, 0xc0, !PT ;  /* 0x0000001802027812 */ /* 0x000fe400078ec0ff */
[----:B------:R-:W-:Y:S02]  /*0610*/  SHF.R.U32.HI R3, RZ, 0x3, R0 ;  /* 0x00000003ff037819 */ /* 0x000fe40000011600 */
[----:B------:R-:W-:Y:S02]  /*0620*/  LOP3.LUT R5, R0, 0x20, R5, 0xf8, !PT ;  /* 0x0000002000057812 */ /* 0x000fe400078ef805 */
[----:B------:R-:W-:Y:S01]  /*0630*/  LOP3.LUT R7, R3, R0, R2, 0x1e, !PT ;  /* 0x0000000003077212 */ /* 0x000fe200078e1e02 */
[----:B------:R-:W-:Y:S01]  /*0640*/  IMAD.SHL.U32 R0, R14, 0x2, RZ ;  /* 0x000000020e007824 */ /* 0x000fe200078e00ff */
[----:B------:R-:W-:Y:S01]  /*0650*/  LOP3.LUT R6, R5, R3, RZ, 0x3c, !PT ;  /* 0x0000000305067212 */ /* 0x000fe200078e3cff */
[----:B------:R-:W-:Y:S01]  /*0660*/  IMAD.SHL.U32 R3, R246, 0x40, RZ ;  /* 0x00000040f6037824 */ /* 0x000fe200078e00ff */
[----:B------:R-:W-:Y:S01]  /*0670*/  LOP3.LUT R8, R2, 0x20, R4, 0xf8, !PT ;  /* 0x0000002002087812 */ /* 0x000fe200078ef804 */
[--C-:B------:R-:W-:Y:S01]  /*0680*/  IMAD R5, R243, 0x400, R0.reuse ;  /* 0x00000400f3057824 */ /* 0x100fe200078e0200 */
[----:B------:R-:W-:Y:S01]  /*0690*/  LEA R187, R187, UR5, 0x1 ;  /* 0x00000005bbbb7c11 */ /* 0x000fe2000f8e08ff */
[----:B------:R-:W-:Y:S01]  /*06a0*/  IMAD R0, R190, 0x400, R0 ;  /* 0x00000400be007824 */ /* 0x000fe200078e0200 */
[----:B------:R-:W-:Y:S01]  /*06b0*/  LOP3.LUT R3, R3, 0x1c0, RZ, 0xc0, !PT ;  /* 0x000001c003037812 */ /* 0x000fe200078ec0ff */
[----:B------:R-:W-:Y:S01]  /*06c0*/  IMAD.SHL.U32 R4, R11, 0x8, RZ ;  /* 0x000000080b047824 */ /* 0x000fe200078e00ff */
[----:B------:R-:W-:Y:S01]  /*06d0*/  SEL R183, R183, 0xffffffc0, !P3 ;  /* 0xffffffc0b7b77807 */ /* 0x000fe20005800000 */
[----:B------:R-:W-:Y:S01]  /*06e0*/  IMAD.IADD R7, R0, 0x1, R7 ;  /* 0x0000000100077824 */ /* 0x000fe200078e0207 */
[--C-:B------:R-:W-:Y:S01]  /*06f0*/  SHF.R.U32.HI R2, RZ, 0x3, R3.reuse ;  /* 0x00000003ff027819 */ /* 0x100fe20000011603 */
[----:B------:R-:W-:Y:S01]  /*0700*/  IMAD.SHL.U32 R0, R9, 0x40, RZ ;  /* 0x0000004009007824 */ /* 0x000fe200078e00ff */
[----:B------:R-:W-:Y:S01]  /*0710*/  LOP3.LUT R4, R3, 0x8, R4, 0xf8, !PT ;  /* 0x0000000803047812 */ /* 0x000fe200078ef804 */
[----:B------:R-:W-:Y:S01]  /*0720*/  IMAD.IADD R5, R5, 0x1, R6 ;  /* 0x0000000105057824 */ /* 0x000fe200078e0206 */
[----:B------:R-:W-:Y:S01]  /*0730*/  LOP3.LUT R3, R2, R8, R3, 0x1e, !PT ;  /* 0x0000000802037212 */ /* 0x000fe200078e1e03 */
[--C-:B------:R-:W-:Y:S01]  /*0740*/  IMAD.IADD R188, R189, 0x1, R187.reuse ;  /* 0x00000001bdbc7824 */ /* 0x100fe200078e02bb */
[----:B------:R-:W-:Y:S01]  /*0750*/  LOP3.LUT R0, R0, 0xfffffe00, RZ, 0xc0, !PT ;  /* 0xfffffe0000007812 */ /* 0x000fe200078ec0ff */
[----:B------:R-:W-:Y:S01]  /*0760*/  IMAD.IADD R186, R183, 0x1, R187 ;  /* 0x00000001b7ba7824 */ /* 0x000fe200078e02bb */
[----:B------:R-:W-:-:S02]  /*0770*/  LOP3.LUT R2, R4, R2, RZ, 0x3c, !PT ;  /* 0x0000000204027212 */ /* 0x000fc400078e3cff */
[----:B------:R-:W-:Y:S01]  /*0780*/  LEA R205, R5, UR5, 0x1 ;  /* 0x0000000505cd7c11 */ /* 0x000fe2000f8e08ff */
[--C-:B------:R-:W-:Y:S01]  /*0790*/  IMAD R190, R190, 0x400, R0.reuse ;  /* 0x00000400bebe7824 */ /* 0x100fe200078e0200 */
[----:B------:R-:W-:Y:S01]  /*07a0*/  SEL R207, R207, 0x10, !P0 ;  /* 0x00000010cfcf7807 */ /* 0x000fe20004000000 */
[----:B------:R-:W-:Y:S01]  /*07b0*/  IMAD R4, R243, 0x400, R0 ;  /* 0x00000400f3047824 */ /* 0x000fe200078e0200 */
[----:B------:R-:W-:Y:S01]  /*07c0*/  LEA R244, R7, UR6, 0x1 ;  /* 0x0000000607f47c11 */ /* 0x000fe2000f8e08ff */
[----:B------:R-:W-:Y:S01]  /*07d0*/  IMAD.IADD R190, R2, 0x1, R190 ;  /* 0x0000000102be7824 */ /* 0x000fe200078e02be */
[----:B------:R-:W-:Y:S01]  /*07e0*/  LEA R182, R182, UR5, 0x1 ;  /* 0x00000005b6b67c11 */ /* 0x000fe2000f8e08ff */
[----:B------:R-:W-:Y:S01]  /*07f0*/  VIADD R206, R205, 0x20 ;  /* 0x00000020cdce7836 */ /* 0x000fe20000000000 */
[----:B------:R-:W-:Y:S01]  /*0800*/  IADD3 R189, R183, R187, R189 ;  /* 0x000000bbb7bd7210 */ /* 0x000fe20007ffe0bd */
[----:B------:R-:W-:Y:S01]  /*0810*/  @P1 VIADD R206, R205, 0xffffffe0 ;  /* 0xffffffe0cdce1836 */ /* 0x000fe20000000000 */
[----:B------:R-:W-:Y:S01]  /*0820*/  LOP3.LUT R192, R3, R0, RZ, 0xfc, !PT ;  /* 0x0000000003c07212 */ /* 0x000fe200078efcff */
[----:B------:R-:W-:Y:S01]  /*0830*/  VIADD R245, R244, 0x40 ;  /* 0x00000040f4f57836 */ /* 0x000fe20000000000 */
[----:B------:R-:W-:Y:S01]  /*0840*/  LEA R190, R190, UR4, 0x1 ;  /* 0x00000004bebe7c11 */ /* 0x000fe2000f8e08ff */
[----:B------:R-:W-:-:S02]  /*0850*/  IMAD.IADD R208, R205, 0x1, R207 ;  /* 0x00000001cdd07824 */ /* 0x000fc400078e02cf */
[----:B------:R-:W-:Y:S02]  /*0860*/  IMAD.IADD R191, R4, 0x1, R2 ;  /* 0x0000000104bf7824 */ /* 0x000fe400078e0202 */
[----:B------:R-:W-:Y:S02]  /*0870*/  IMAD.IADD R183, R183, 0x1, R182 ;  /* 0x00000001b7b77824 */ /* 0x000fe400078e02b6 */
[----:B------:R-:W-:Y:S02]  /*0880*/  @P2 VIADD R245, R244, 0xffffffc0 ;  /* 0xffffffc0f4f52836 */ /* 0x000fe40000000000 */
[----:B------:R-:W-:-:S07]  /*0890*/  IMAD.IADD R207, R207, 0x1, R206 ;  /* 0x00000001cfcf7824 */ /* 0x000fce00078e02ce */
.L_x_934:
        /* <DEDUP_REMOVED lines=30> */
[----:B------:R-:W-:Y:S01]  /*0a80*/  ULDC.U8 UR4, c[0x0][0x480] ;  /* 0x0001200000047ab9 */ /* 0x000fe20000000000 */
[----:B------:R-:W-:Y:S01]  /*0a90*/  USHF.R.S32.HI UR8, URZ, 0x1f, UR9 ;  /* 0x0000001f3f087899 */ /* 0x000fe20008011409 */
[----:B------:R-:W4:Y:S01]  /*0aa0*/  LDC R37, c[0x0][0x2c4] ;  /* 0x0000b100ff257b82 */ /* 0x000f220000000800 */
[----:B------:R-:W-:-:S04]  /*0ab0*/  UISETP.NE.AND.EX UP0, UPT, UR7, URZ, UPT, UP0 ;  /* 0x0000003f0700728c */ /* 0x000fc8000bf05300 */
[----:B------:R-:W-:Y:S02]  /*0ac0*/  USEL UR28, UR24, URZ, UP0 ;  /* 0x0000003f181c7287 */ /* 0x000fe40008000000 */
[----:B------:R-:W-:Y:S01]  /*0ad0*/  USEL UR27, UR25, URZ, UP0 ;  /* 0x0000003f191b7287 */ /* 0x000fe20008000000 */
[----:B------:R-:W5:Y:S01]  /*0ae0*/  LDC R52, c[0x0][0x270] ;  /* 0x00009c00ff347b82 */ /* 0x000f620000000800 */
[----:B-1----:R-:W-:-:S04]  /*0af0*/  IABS R6, R7 ;  /* 0x0000000700067213 */ /* 0x002fc80000000000 */
[----:B------:R-:W1:Y:S01]  /*0b00*/  I2F.RP R2, R6 ;  /* 0x0000000600027306 */ /* 0x000e620000209400 */
[----:B--2---:R-:W-:Y:S01]  /*0b10*/  IABS R4, R53 ;  /* 0x0000003500047213 */ /* 0x004fe20000000000 */
[----:B------:R-:W-:Y:S01]  /*0b20*/  IMAD R34, R53, UR26, RZ ;  /* 0x0000001a35227c24 */ /* 0x000fe2000f8e02ff */
[----:B------:R-:W-:-:S04]  /*0b30*/  SHF.R.S32.HI R36, RZ, 0x1f, R53 ;  /* 0x0000001fff247819 */ /* 0x000fc80000011435 */
[----:B------:R-:W-:Y:S02]  /*0b40*/  SHF.R.S32.HI R35, RZ, 0x1f, R34 ;  /* 0x0000001fff237819 */ /* 0x000fe40000011422 */
[----:B-----5:R-:W-:Y:S01]  /*0b50*/  SHF.R.S32.HI R39, RZ, 0x1f, R52 ;  /* 0x0000001fff277819 */ /* 0x020fe20000011434 */
[----:B-1----:R-:W1:Y:S02]  /*0b60*/  MUFU.RCP R2, R2 ;  /* 0x0000000200027308 */ /* 0x002e640000001000 */
[----:B-1----:R-:W-:-:S06]  /*0b70*/  VIADD R2, R2, 0xffffffe ;  /* 0x0ffffffe02027836 */ /* 0x002fcc0000000000 */
[----:B------:R-:W1:Y:S02]  /*0b80*/  F2I.FTZ.U32.TRUNC.NTZ R3, R2 ;  /* 0x0000000200037305 */ /* 0x000e64000021f000 */
[----:B-1----:R-:W-:Y:S02]  /*0b90*/  IMAD.MOV R0, RZ, RZ, -R3 ;  /* 0x000000ffff007224 */ /* 0x002fe400078e0a03 */
[----:B------:R-:W-:Y:S02]  /*0ba0*/  IMAD.MOV.U32 R2, RZ, RZ, RZ ;  /* 0x000000ffff027224 */ /* 0x000fe400078e00ff */
[----:B------:R-:W-:-:S04]  /*0bb0*/  IMAD R0, R0, R6, RZ ;  /* 0x0000000600007224 */ /* 0x000fc800078e02ff */
[----:B------:R-:W-:-:S04]  /*0bc0*/  IMAD.HI.U32 R0, R3, R0, R2 ;  /* 0x0000000003007227 */ /* 0x000fc800078e0002 */
[----:B------:R-:W-:Y:S02]  /*0bd0*/  IMAD.MOV.U32 R3, RZ, RZ, R4 ;  /* 0x000000ffff037224 */ /* 0x000fe400078e0004 */
[----:B------:R-:W1:Y:S02]  /*0be0*/  LDC.U8 R4, c[0x0][0x3d8] ;  /* 0x0000f600ff047b82 */ /* 0x000e640000000000 */
[----:B------:R-:W-:-:S05]  /*0bf0*/  IMAD.HI.U32 R0, R0, R3, RZ ;  /* 0x0000000300007227 */ /* 0x000fca00078e00ff */
[----:B------:R-:W-:-:S05]  /*0c00*/  IADD3 R2, -R0, RZ, RZ ;  /* 0x000000ff00027210 */ /* 0x000fca0007ffe1ff */
[----:B------:R-:W-:-:S05]  /*0c10*/  IMAD R2, R6, R2, R3 ;  /* 0x0000000206027224 */ /* 0x000fca00078e0203 */
[----:B------:R-:W-:Y:S02]  /*0c20*/  ISETP.GT.U32.AND P2, PT, R6, R2, PT ;  /* 0x000000020600720c */ /* 0x000fe40003f44070 */
[----:B-1----:R-:W-:Y:S02]  /*0c30*/  ISETP.NE.AND P0, PT, R4, RZ, PT ;  /* 0x000000ff0400720c */ /* 0x002fe40003f05270 */
[----:B------:R-:W3:Y:S09]  /*0c40*/  LDC.64 R4, c[0x0][0x488] ;  /* 0x00012200ff047b82 */ /* 0x000ef20000000a00 */
[----:B------:R-:W-:-:S02]  /*0c50*/  @!P2 IMAD.IADD R2, R2, 0x1, -R6 ;  /* 0x000000010202a824 */ /* 0x000fc400078e0a06 */
[----:B------:R-:W-:Y:S01]  /*0c60*/  @!P2 VIADD R0, R0, 0x1 ;  /* 0x000000010000a836 */ /* 0x000fe20000000000 */
[----:B------:R-:W-:Y:S02]  /*0c70*/  ISETP.NE.AND P2, PT, R7, RZ, PT ;  /* 0x000000ff0700720c */ /* 0x000fe40003f45270 */
[----:B------:R-:W-:Y:S02]  /*0c80*/  ISETP.GE.U32.AND P3, PT, R2, R6, PT ;  /* 0x000000060200720c */ /* 0x000fe40003f66070 */
[----:B------:R-:W1:Y:S01]  /*0c90*/  @P0 LDC R6, c[0x0][0x2e4] ;  /* 0x0000b900ff060b82 */ /* 0x000e620000000800 */
[----:B------:R-:W-:-:S04]  /*0ca0*/  LOP3.LUT R2, R53, R7, RZ, 0x3c, !PT ;  /* 0x0000000735027212 */ /* 0x000fc800078e3cff */
[----:B------:R-:W-:-:S06]  /*0cb0*/  ISETP.GE.AND P1, PT, R2, RZ, PT ;  /* 0x000000ff0200720c */ /* 0x000fcc0003f26270 */
[----:B------:R-:W-:Y:S01]  /*0cc0*/  @P3 IADD3 R0, R0, 0x1, RZ ;  /* 0x0000000100003810 */ /* 0x000fe20007ffe0ff */
[----:B---3--:R-:W-:Y:S01]  /*0cd0*/  IMAD.WIDE.U32 R2, R8, R4, RZ ;  /* 0x0000000408027225 */ /* 0x008fe200078e00ff */
[----:B------:R-:W-:Y:S01]  /*0ce0*/  ISETP.NE.AND P3, PT, RZ, UR4, PT ;  /* 0x00000004ff007c0c */ /* 0x000fe2000bf65270 */
[----:B------:R-:W-:Y:S02]  /*0cf0*/  USHF.R.S32.HI UR4, URZ, 0x1f, UR23 ;  /* 0x0000001f3f047899 */ /* 0x000fe40008011417 */
[----:B------:R-:W-:Y:S01]  /*0d00*/  IMAD.MOV.U32 R14, RZ, RZ, R0 ;  /* 0x000000ffff0e7224 */ /* 0x000fe200078e0000 */
[----:B------:R-:W-:Y:S01]  /*0d10*/  SEL R31, R2, RZ, P3 ;  /* 0x000000ff021f7207 */ /* 0x000fe20001800000 */
[----:B----4-:R-:W-:Y:S02]  /*0d20*/  @P0 IMAD R0, R37, UR16, RZ ;  /* 0x0000001025000c24 */ /* 0x010fe4000f8e02ff */
[----:B------:R-:W-:Y:S02]  /*0d30*/  IMAD R5, R8, R5, R3 ;  /* 0x0000000508057224 */ /* 0x000fe400078e0203 */
[----:B------:R-:W-:Y:S01]  /*0d40*/  @!P1 IMAD.MOV R14, RZ, RZ, -R14 ;  /* 0x000000ffff0e9224 */ /* 0x000fe200078e0a0e */
[----:B------:R-:W-:Y:S01]  /*0d50*/  @!P2 LOP3.LUT R14, RZ, R7, RZ, 0x33, !PT ;  /* 0x00000007ff0ea212 */ /* 0x000fe200078e33ff */
[----:B-1----:R-:W-:Y:S01]  /*0d60*/  @P0 IMAD R29, R53, R6, R0 ;  /* 0x00000006351d0224 */ /* 0x002fe200078e0200 */
[----:B------:R-:W-:Y:S01]  /*0d70*/  IADD3 R6, R37, 0x3f, RZ ;  /* 0x0000003f25067810 */ /* 0x000fe20007ffe0ff */
[----:B------:R-:W-:Y:S01]  /*0d80*/  @!P0 IMAD R0, R52, UR16, R53 ;  /* 0x0000001034008c24 */ /* 0x000fe2000f8e0235 */
[----:B------:R-:W-:-:S02]  /*0d90*/  SEL R32, R5, RZ, P3 ;  /* 0x000000ff05207207 */ /* 0x000fc40001800000 */
[----:B------:R-:W-:Y:S01]  /*0da0*/  SHF.R.S32.HI R3, RZ, 0x1f, R6 ;  /* 0x0000001fff037819 */ /* 0x000fe20000011406 */
[----:B------:R-:W-:Y:S01]  /*0db0*/  @!P0 IMAD R29, R0, R37, RZ ;  /* 0x00000025001d8224 */ /* 0x000fe200078e02ff */
[----:B------:R-:W-:Y:S02]  /*0dc0*/  SHF.R.S32.HI R28, RZ, 0x1f, R14 ;  /* 0x0000001fff1c7819 */ /* 0x000fe4000001140e */
[----:B------:R-:W-:-:S04]  /*0dd0*/  LEA.HI R6, R3, R6, RZ, 0x6 ;  /* 0x0000000603067211 */ /* 0x000fc800078f30ff */
[----:B------:R-:W-:-:S05]  /*0de0*/  LOP3.LUT R0, R6, 0xffffffc0, RZ, 0xc0, !PT ;  /* 0xffffffc006007812 */ /* 0x000fca00078ec0ff */
[----:B------:R-:W-:-:S05]  /*0df0*/  VIADD R12, R0, 0xffffffc0 ;  /* 0xffffffc0000c7836 */ /* 0x000fca0000000000 */
[----:B------:R-:W-:Y:S01]  /*0e00*/  SHF.R.S32.HI R13, RZ, 0x1f, R12 ;  /* 0x0000001fff0d7819 */ /* 0x000fe2000001140c */
[----:B------:R-:W-:Y:S06]  /*0e10*/  @!P0 BRA `(.L_x_927) ;  /* 0x0000000000208947 */ /* 0x000fec0003800000 */
[----:B------:R-:W1:Y:S01]  /*0e20*/  LDC R38, c[0x0][0x2d4] ;  /* 0x0000b500ff267b82 */ /* 0x000e620000000800 */
[----:B------:R-:W-:Y:S01]  /*0e30*/  ULDC UR7, c[0x0][0x2c0] ;  /* 0x0000b00000077ab9 */ /* 0x000fe20000000800 */
[----:B------:R-:W-:Y:S02]  /*0e40*/  ULDC UR6, c[0x0][0x2e4] ;  /* 0x0000b90000067ab9 */ /* 0x000fe40000000800 */
[----:B------:R-:W-:Y:S01]  /*0e50*/  ULEA UR6, UR7, UR6, 0x7 ;  /* 0x0000000607067291 */ /* 0x000fe2000f8e383f */
[----:B-1----:R-:W-:-:S05]  /*0e60*/  IADD3 R0, R38, 0x80, RZ ;  /* 0x0000008026007810 */ /* 0x002fca0007ffe0ff */
[----:B------:R-:W-:-:S04]  /*0e70*/  IMAD R0, R0, UR16, RZ ;  /* 0x0000001000007c24 */ /* 0x000fc8000f8e02ff */
[----:B------:R-:W-:Y:S01]  /*0e80*/  IMAD R30, R53, UR6, R0 ;  /* 0x00000006351e7c24 */ /* 0x000fe2000f8e0200 */
[----:B------:R-:W-:Y:S06]  /*0e90*/  BRA `(.L_x_928) ;  /* 0x00000000000c7947 */ /* 0x000fec0003800000 */
.L_x_927:
[----:B------:R-:W1:Y:S01]  /*0ea0*/  LDC R38, c[0x0][0x2d4] ;  /* 0x0000b500ff267b82 */ /* 0x000e620000000800 */
[----:B------:R-:W-:-:S04]  /*0eb0*/  IMAD R0, R52, UR16, R53 ;  /* 0x0000001034007c24 */ /* 0x000fc8000f8e0235 */
[----:B-1----:R-:W-:-:S07]  /*0ec0*/  IMAD R30, R0, R38, RZ ;  /* 0x00000026001e7224 */ /* 0x002fce00078e02ff */
.L_x_928:
[----:B------:R-:W1:Y:S01]  /*0ed0*/  LDC.64 R22, c[0x0][0x240] ;  /* 0x00009000ff167b82 */ /* 0x000e620000000a00 */
[----:B------:R-:W-:Y:S01]  /*0ee0*/  SHF.R.S32.HI R33, RZ, 0x1f, R247 ;  /* 0x0000001fff217819 */ /* 0x000fe200000114f7 */
[----:B------:R-:W-:Y:S01]  /*0ef0*/  UIADD3 UR23, UP0, UR23, UR9, URZ ;  /* 0x0000000917177290 */ /* 0x000fe2000ff1e03f */
[----:B------:R-:W-:Y:S01]  /*0f00*/  IADD3 R0, P0, R247, R12, RZ ;  /* 0x0000000cf7007210 */ /* 0x000fe20007f1e0ff */
[----:B------:R-:W-:Y:S01]  /*0f10*/  ULDC.64 UR6, c[0x0][0x258] ;  /* 0x0000960000067ab9 */ /* 0x000fe20000000a00 */
[----:B------:R-:W-:Y:S01]  /*0f20*/  SHF.R.S32.HI R249, RZ, 0x1f, R248 ;  /* 0x0000001ffff97819 */ /* 0x000fe200000114f8 */
[----:B------:R-:W-:Y:S01]  /*0f30*/  UIADD3.X UR4, UR8, UR4, URZ, UP0, !UPT ;  /* 0x0000000408047290 */ /* 0x000fe200087fe43f */
[----:B------:R-:W-:Y:S01]  /*0f40*/  LEA.HI.SX32 R195, R6, 0xffffffff, 0x1a ;  /* 0xffffffff06c37811 */ /* 0x000fe200078fd2ff */
[----:B------:R-:W2:Y:S01]  /*0f50*/  LDC.64 R4, c[0x0][0x228] ;  /* 0x00008a00ff047b82 */ /* 0x000ea20000000a00 */
[----:B------:R-:W-:Y:S01]  /*0f60*/  IMAD.X R24, R33, 0x1, R13, P0 ;  /* 0x0000000121187824 */ /* 0x000fe200000e060d */
[----:B------:R-:W3:Y:S01]  /*0f70*/  S2R R54, SR_TID.X ;  /* 0x0000000000367919 */ /* 0x000ee20000002100 */
[----:B------:R-:W-:Y:S01]  /*0f80*/  IMAD R15, R36, UR6, RZ ;  /* 0x00000006240f7c24 */ /* 0x000fe2000f8e02ff */
[----:B------:R-:W-:Y:S01]  /*0f90*/  ULDC.64 UR8, c[0x0][0x3e0] ;  /* 0x0000f80000087ab9 */ /* 0x000fe20000000a00 */
[----:B------:R-:W-:-:S03]  /*0fa0*/  LEA R204, R250, UR5, 0x1 ;  /* 0x00000005facc7c11 */ /* 0x000fc6000f8e08ff */
[----:B------:R-:W-:Y:S01]  /*0fb0*/  @P3 BAR.SYNC.DEFER_BLOCKING 0x0 ;  /* 0x0000000000003b1d */ /* 0x000fe20000010000 */
[----:B------:R-:W-:-:S07]  /*0fc0*/  IMAD R15, R53, UR7, R15 ;  /* 0x00000007350f7c24 */ /* 0x000fce000f8e020f */
[----:B------:R-:W4:Y:S01]  /*0fd0*/  LDC.64 R8, c[0x0][0x418] ;  /* 0x00010600ff087b82 */ /* 0x000f220000000a00 */
[-C--:B-1----:R-:W-:Y:S02]  /*0fe0*/  IMAD R7, R24, R22.reuse, RZ ;  /* 0x0000001618077224 */ /* 0x082fe400078e02ff */
[----:B------:R-:W-:-:S05]  /*0ff0*/  IMAD.WIDE.U32 R2, R0, R22, R248 ;  /* 0x0000001600027225 */ /* 0x000fca00078e00f8 */
[----:B------:R-:W1:Y:S01]  /*1000*/  LDC.64 R20, c[0x0][0x250] ;  /* 0x00009400ff147b82 */ /* 0x000e620000000a00 */
[----:B------:R-:W-:-:S04]  /*1010*/  IMAD R7, R0, R23, R7 ;  /* 0x0000001700077224 */ /* 0x000fc800078e0207 */
[----:B------:R-:W-:-:S03]  /*1020*/  IMAD.IADD R3, R3, 0x1, R7 ;  /* 0x0000000103037824 */ /* 0x000fc600078e0207 */
[----:B------:R-:W1:Y:S01]  /*1030*/  LDC.64 R16, c[0x0][0x238] ;  /* 0x00008e00ff107b82 */ /* 0x000e620000000a00 */
[C---:B--2---:R-:W-:Y:S02]  /*1040*/  IMAD R7, R4.reuse, UR22, RZ ;  /* 0x0000001604077c24 */ /* 0x044fe4000f8e02ff */
[----:B------:R-:W-:Y:S01]  /*1050*/  IMAD.WIDE.U32 R2, R4, UR16, R2 ;  /* 0x0000001004027c25 */ /* 0x000fe2000f8e0002 */
[----:B------:R-:W-:Y:S02]  /*1060*/  LEA.HI R4, R195, R195, RZ, 0x1 ;  /* 0x000000c3c3047211 */ /* 0x000fe400078f08ff */
[----:B---3--:R-:W-:Y:S01]  /*1070*/  SHF.R.S32.HI R55, RZ, 0x1f, R54 ;  /* 0x0000001fff377819 */ /* 0x008fe20000011436 */
[----:B------:R-:W-:Y:S01]  /*1080*/  IMAD R5, R5, UR16, R7 ;  /* 0x0000001005057c24 */ /* 0x000fe2000f8e0207 */
[----:B------:R-:W2:Y:S01]  /*1090*/  LDC.64 R26, c[0x0][0x420] ;  /* 0x00010800ff1a7b82 */ /* 0x000ea20000000a00 */
[----:B----4-:R-:W-:Y:S01]  /*10a0*/  IMAD R18, R8, UR22, RZ ;  /* 0x0000001608127c24 */ /* 0x010fe2000f8e02ff */
[----:B------:R-:W-:Y:S01]  /*10b0*/  LOP3.LUT R11, R4, 0xfffffffe, RZ, 0xc0, !PT ;  /* 0xfffffffe040b7812 */ /* 0x000fe200078ec0ff */
[----:B------:R-:W-:-:S02]  /*10c0*/  IMAD.IADD R3, R3, 0x1, R5 ;  /* 0x0000000103037824 */ /* 0x000fc400078e0205 */
[----:B------:R-:W-:Y:S02]  /*10d0*/  IMAD R18, R9, UR16, R18 ;  /* 0x0000001009127c24 */ /* 0x000fe4000f8e0212 */
[----:B------:R-:W-:-:S04]  /*10e0*/  IMAD.WIDE.U32 R8, R8, UR16, R248 ;  /* 0x0000001008087c25 */ /* 0x000fc8000f8e00f8 */
[C---:B-1----:R-:W-:Y:S02]  /*10f0*/  IMAD R6, R20.reuse, UR4, RZ ;  /* 0x0000000414067c24 */ /* 0x042fe4000f8e02ff */
[----:B------:R-:W-:-:S04]  /*1100*/  IMAD.WIDE.U32 R4, R20, UR23, R248 ;  /* 0x0000001714047c25 */ /* 0x000fc8000f8e00f8 */
[----:B------:R-:W-:Y:S02]  /*1110*/  IMAD R10, R21, UR23, R6 ;  /* 0x00000017150a7c24 */ /* 0x000fe4000f8e0206 */
[----:B------:R-:W-:Y:S01]  /*1120*/  IMAD.WIDE.U32 R6, R53, UR6, R2 ;  /* 0x0000000635067c25 */ /* 0x000fe2000f8e0002 */
[----:B------:R-:W-:-:S03]  /*1130*/  ULDC.64 UR6, c[0x0][0x210] ;  /* 0x0000840000067ab9 */ /* 0x000fc60000000a00 */
[----:B------:R-:W-:Y:S01]  /*1140*/  IMAD.IADD R3, R5, 0x1, R10 ;  /* 0x0000000105037824 */ /* 0x000fe200078e020a */
[----:B------:R-:W-:Y:S01]  /*1150*/  LEA R200, P1, R6, UR6, 0x1 ;  /* 0x0000000606c87c11 */ /* 0x000fe2000f8208ff */
[----:B------:R-:W-:Y:S02]  /*1160*/  IMAD.IADD R5, R9, 0x1, R18 ;  /* 0x0000000109057824 */ /* 0x000fe400078e0212 */
[----:B------:R-:W-:Y:S01]  /*1170*/  IMAD.IADD R2, R7, 0x1, R15 ;  /* 0x0000000107027824 */ /* 0x000fe200078e020f */
[----:B------:R-:W1:Y:S01]  /*1180*/  LDC.64 R18, c[0x0][0x248] ;  /* 0x00009200ff127b82 */ /* 0x000e620000000a00 */
[----:B------:R-:W-:Y:S02]  /*1190*/  IMAD R7, R16, UR22, RZ ;  /* 0x0000001610077c24 */ /* 0x000fe4000f8e02ff */
[----:B------:R-:W-:Y:S01]  /*11a0*/  IMAD.IADD R11, R195, 0x1, -R11 ;  /* 0x00000001c30b7824 */ /* 0x000fe200078e0a0b */
[----:B------:R-:W-:Y:S01]  /*11b0*/  LEA.HI.X R201, R6, UR7, R2, 0x1, P1 ;  /* 0x0000000706c97c11 */ /* 0x000fe200088f0c02 */
[----:B------:R-:W-:Y:S01]  /*11c0*/  IMAD.MOV.U32 R2, RZ, RZ, R4 ;  /* 0x000000ffff027224 */ /* 0x000fe200078e0004 */
[----:B------:R-:W-:Y:S01]  /*11d0*/  MOV R4, R8 ;  /* 0x0000000800047202 */ /* 0x000fe20000000f00 */
[----:B------:R-:W-:Y:S01]  /*11e0*/  IMAD R7, R17, UR16, R7 ;  /* 0x0000001011077c24 */ /* 0x000fe2000f8e0207 */
[----:B------:R-:W-:Y:S01]  /*11f0*/  ULDC.64 UR6, c[0x0][0x268] ;  /* 0x00009a0000067ab9 */ /* 0x000fe20000000a00 */
[----:B------:R-:W-:Y:S01]  /*1200*/  IMAD.WIDE.U32 R2, R16, UR16, R2 ;  /* 0x0000001010027c25 */ /* 0x000fe2000f8e0002 */
[----:B------:R-:W-:-:S02]  /*1210*/  ISETP.NE.AND P0, PT, R11, 0x1, PT ;  /* 0x000000010b00780c */ /* 0x000fc40003f05270 */
[----:B------:R-:W-:Y:S01]  /*1220*/  LEA R16, P1, R22, R200, 0x6 ;  /* 0x000000c816107211 */ /* 0x000fe200078230ff */
[----:B--2---:R-:W-:Y:S02]  /*1230*/  IMAD R6, R24, R26, RZ ;  /* 0x0000001a18067224 */ /* 0x004fe400078e02ff */
[----:B------:R-:W2:Y:S01]  /*1240*/  LDC.64 R24, c[0x0][0x230] ;  /* 0x00008c00ff187b82 */ /* 0x000ea20000000a00 */
[----:B------:R-:W-:Y:S01]  /*1250*/  IMAD.IADD R3, R3, 0x1, R7 ;  /* 0x0000000103037824 */ /* 0x000fe200078e0207 */
[----:B------:R-:W-:Y:S01]  /*1260*/  LEA.HI.X R17, R22, R201, R23, 0x6, P1 ;  /* 0x000000c916117211 */ /* 0x000fe200008f3417 */
[----:B------:R-:W-:Y:S01]  /*1270*/  IMAD R7, R28, UR6, RZ ;  /* 0x000000061c077c24 */ /* 0x000fe2000f8e02ff */
[----:B------:R-:W-:Y:S01]  /*1280*/  LEA.HI R22, R55, R54, RZ, 0x5 ;  /* 0x0000003637167211 */ /* 0x000fe200078f28ff */
[C---:B------:R-:W-:Y:S02]  /*1290*/  IMAD R6, R0.reuse, R27, R6 ;  /* 0x0000001b00067224 */ /* 0x040fe400078e0206 */
[----:B------:R-:W-:Y:S01]  /*12a0*/  IMAD.WIDE.U32 R4, R0, R26, R4 ;  /* 0x0000001a00047225 */ /* 0x000fe200078e0004 */
[----:B------:R-:W-:-:S03]  /*12b0*/  LOP3.LUT R15, R22, 0xffffffe0, RZ, 0xc0, !PT ;  /* 0xffffffe0160f7812 */ /* 0x000fc600078ec0ff */
[C---:B------:R-:W-:Y:S01]  /*12c0*/  IMAD R0, R14.reuse, UR7, R7 ;  /* 0x000000070e007c24 */ /* 0x040fe2000f8e0207 */
[----:B------:R-:W-:Y:S01]  /*12d0*/  IADD3 R15, -R15, R54, RZ ;  /* 0x000000360f0f7210 */ /* 0x000fe20007ffe1ff */
[----:B------:R-:W-:Y:S01]  /*12e0*/  IMAD.WIDE.U32 R2, R14, UR6, R2 ;  /* 0x000000060e027c25 */ /* 0x000fe2000f8e0002 */
[----:B------:R-:W-:-:S03]  /*12f0*/  ULDC.64 UR6, c[0x0][0x428] ;  /* 0x00010a0000067ab9 */ /* 0x000fc60000000a00 */
[----:B------:R-:W-:Y:S02]  /*1300*/  IMAD.IADD R5, R5, 0x1, R6 ;  /* 0x0000000105057824 */ /* 0x000fe400078e0206 */
[----:B------:R-:W-:Y:S02]  /*1310*/  IMAD.IADD R3, R3, 0x1, R0 ;  /* 0x0000000103037824 */ /* 0x000fe400078e0200 */
[----:B-1----:R-:W-:Y:S02]  /*1320*/  IMAD R0, R18, UR4, RZ ;  /* 0x0000000412007c24 */ /* 0x002fe4000f8e02ff */
[----:B------:R-:W-:Y:S02]  /*1330*/  IMAD R11, R33, R20, RZ ;  /* 0x00000014210b7224 */ /* 0x000fe400078e02ff */
[----:B------:R-:W-:Y:S02]  /*1340*/  IMAD R10, R36, UR6, RZ ;  /* 0x00000006240a7c24 */ /* 0x000fe4000f8e02ff */
[----:B------:R-:W-:-:S04]  /*1350*/  IMAD.WIDE.U32 R8, R53, UR6, R4 ;  /* 0x0000000635087c25 */ /* 0x000fc8000f8e0004 */
[----:B------:R-:W-:Y:S01]  /*1360*/  IMAD.WIDE.U32 R4, R18, UR23, R248 ;  /* 0x0000001712047c25 */ /* 0x000fe2000f8e00f8 */
[----:B------:R-:W-:-:S03]  /*1370*/  LEA R198, P2, R8, UR8, 0x1 ;  /* 0x0000000808c67c11 */ /* 0x000fc6000f8408ff */
[----:B------:R-:W-:Y:S02]  /*1380*/  IMAD R0, R19, UR23, R0 ;  /* 0x0000001713007c24 */ /* 0x000fe4000f8e0200 */
[C---:B------:R-:W-:Y:S02]  /*1390*/  IMAD R11, R247.reuse, R21, R11 ;  /* 0x00000015f70b7224 */ /* 0x040fe400078e020b */
[----:B------:R-:W-:-:S04]  /*13a0*/  IMAD.WIDE.U32 R6, R247, R20, R2 ;  /* 0x00000014f7067225 */ /* 0x000fc800078e0002 */
[----:B------:R-:W-:Y:S01]  /*13b0*/  IMAD R10, R53, UR7, R10 ;  /* 0x00000007350a7c24 */ /* 0x000fe2000f8e020a */
[----:B------:R-:W-:Y:S01]  /*13c0*/  ULDC.64 UR6, c[0x0][0x220] ;  /* 0x0000880000067ab9 */ /* 0x000fe20000000a00 */
[----:B------:R-:W-:Y:S01]  /*13d0*/  IMAD.IADD R5, R5, 0x1, R0 ;  /* 0x0000000105057824 */ /* 0x000fe200078e0200 */
[----:B------:R-:W-:Y:S01]  /*13e0*/  LEA R2, P1, R6, UR6, 0x1 ;  /* 0x0000000606027c11 */ /* 0x000fe2000f8208ff */
[----:B------:R-:W-:Y:S02]  /*13f0*/  IMAD.IADD R0, R7, 0x1, R11 ;  /* 0x0000000107007824 */ /* 0x000fe400078e020b */
[C---:B--2---:R-:W-:Y:S02]  /*1400*/  IMAD R7, R24.reuse, UR22, RZ ;  /* 0x0000001618077c24 */ /* 0x044fe4000f8e02ff */
[----:B------:R-:W-:Y:S01]  /*1410*/  IMAD.WIDE.U32 R4, R24, UR16, R4 ;  /* 0x0000001018047c25 */ /* 0x000fe2000f8e0004 */
[----:B------:R-:W-:Y:S01]  /*1420*/  LEA.HI.X R3, R6, UR7, R0, 0x1, P1 ;  /* 0x0000000706037c11 */ /* 0x000fe200088f0c00 */
[----:B------:R-:W-:-:S02]  /*1430*/  ULDC.64 UR6, c[0x0][0x260] ;  /* 0x0000980000067ab9 */ /* 0x000fc40000000a00 */
[----:B------:R-:W-:Y:S01]  /*1440*/  IMAD R0, R25, UR16, R7 ;  /* 0x0000001019007c24 */ /* 0x000fe2000f8e0207 */
[----:B------:R-:W-:Y:S01]  /*1450*/  SHF.R.S32.HI R7, RZ, 0x1f, R15 ;  /* 0x0000001fff077819 */ /* 0x000fe2000001140f */
[----:B------:R-:W1:Y:S01]  /*1460*/  LDC.64 R24, c[0x0][0x2b0] ;  /* 0x0000ac00ff187b82 */ /* 0x000e620000000a00 */
[----:B------:R-:W-:Y:S01]  /*1470*/  IMAD.IADD R10, R9, 0x1, R10 ;  /* 0x00000001090a7824 */ /* 0x000fe200078e020a */
[----:B------:R-:W-:Y:S01]  /*1480*/  @!PT LDS RZ, [RZ] ;  /* 0x00000000fffff984 */ /* 0x000fe20000000800 */
[----:B------:R-:W-:Y:S01]  /*1490*/  @!PT LDS RZ, [RZ] ;  /* 0x00000000fffff984 */ /* 0x000fe20000000800 */
[----:B------:R-:W-:Y:S01]  /*14a0*/  @!PT LDS RZ, [RZ] ;  /* 0x00000000fffff984 */ /* 0x000fe20000000800 */
[----:B------:R-:W-:Y:S01]  /*14b0*/  LDGSTS.E.BYPASS.LTC128B.128 [R204+0x10000], desc[UR18][R2.64] ;  /* 0x1000000002cc7fae */ /* 0x000fe2000b901d52 */
[----:B------:R-:W-:Y:S02]  /*14c0*/  IMAD.IADD R5, R5, 0x1, R0 ;  /* 0x0000000105057824 */ /* 0x000fe400078e0200 */
[----:B------:R-:W-:Y:S01]  /*14d0*/  IMAD R0, R28, UR6, RZ ;  /* 0x000000061c007c24 */ /* 0x000fe2000f8e02ff */
[----:B------:R-:W-:Y:S01]  /*14e0*/  LEA.HI.X R199, R8, UR9, R10, 0x1, P2 ;  /* 0x0000000908c77c11 */ /* 0x000fe200090f0c0a */
[----:B------:R-:W-:Y:S01]  /*14f0*/  IMAD.WIDE.U32 R4, R14, UR6, R4 ;  /* 0x000000060e047c25 */ /* 0x000fe2000f8e0004 */
[----:B------:R-:W-:Y:S01]  /*1500*/  LEA R8, P2, R20, R2, 0x6 ;  /* 0x0000000214087211 */ /* 0x000fe200078430ff */
[----:B------:R2:W-:Y:S01]  /*1510*/  LDGSTS.E.BYPASS.LTC128B.128 [R204+0x12000], desc[UR18][R2.64+0x80] ;  /* 0x1200008002cc7fae */ /* 0x0005e2000b901d52 */
[----:B------:R-:W-:Y:S01]  /*1520*/  LEA R10, P1, R26, R198, 0x6 ;  /* 0x000000c61a0a7211 */ /* 0x000fe200078230ff */
[----:B------:R-:W-:Y:S01]  /*1530*/  IMAD R6, R14, UR7, R0 ;  /* 0x000000070e067c24 */ /* 0x000fe2000f8e0200 */
[----:B------:R-:W-:Y:S01]  /*1540*/  LEA.HI R0, R7, R15, RZ, 0x2 ;  /* 0x0000000f07007211 */ /* 0x000fe200078f10ff */
[----:B------:R-:W-:Y:S01]  /*1550*/  IMAD.IADD R7, R12, 0x1, R29 ;  /* 0x000000010c077824 */ /* 0x000fe200078e021d */
[----:B------:R-:W-:Y:S01]  /*1560*/  LEA.HI.X R9, R20, R3, R21, 0x6, P2 ;  /* 0x0000000314097211 */ /* 0x000fe200010f3415 */
[----:B------:R-:W-:Y:S01]  /*1570*/  IMAD.IADD R5, R5, 0x1, R6 ;  /* 0x0000000105057824 */ /* 0x000fe200078e0206 */
[----:B------:R-:W-:Y:S01]  /*1580*/  SHF.R.S32.HI R0, RZ, 0x2, R0 ;  /* 0x00000002ff007819 */ /* 0x000fe20000011400 */
[-C--:B------:R-:W-:Y:S01]  /*1590*/  IMAD R6, R33, R18.reuse, RZ ;  /* 0x0000001221067224 */ /* 0x080fe200078e02ff */
[----:B------:R-:W-:Y:S01]  /*15a0*/  ULDC.64 UR6, c[0x0][0x218] ;  /* 0x0000860000067ab9 */ /* 0x000fe20000000a00 */
[----:B------:R-:W-:Y:S01]  /*15b0*/  IMAD.WIDE.U32 R4, R247, R18, R4 ;  /* 0x00000012f7047225 */ /* 0x000fe200078e0004 */
[----:B------:R-:W-:Y:S01]  /*15c0*/  LEA.HI.X R11, R26, R199, R27, 0x6, P1 ;  /* 0x000000c71a0b7211 */ /* 0x000fe200008f341b */
[----:B------:R-:W-:Y:S02]  /*15d0*/  LDGSTS.E.BYPASS.LTC128B.128 [R204+0x11000], desc[UR18][R8.64] ;  /* 0x1100000008cc7fae */ /* 0x000fe4000b901d52 */
[----:B------:R-:W-:-:S02]  /*15e0*/  IMAD R0, R243, 0x10, R0 ;  /* 0x00000010f3007824 */ /* 0x000fc400078e0200 */
[----:B------:R-:W-:Y:S01]  /*15f0*/  IMAD R14, R247, R19, R6 ;  /* 0x00000013f70e7224 */ /* 0x000fe200078e0206 */
[----:B------:R3:W-:Y:S01]  /*1600*/  LDGSTS.E.BYPASS.LTC128B.128 [R204+0x13000], desc[UR18][R8.64+0x80] ;  /* 0x1300008008cc7fae */ /* 0x0007e2000b901d52 */
[----:B-1----:R-:W-:Y:S01]  /*1610*/  IMAD.WIDE R20, R7, 0x4, R24 ;  /* 0x0000000407147825 */ /* 0x002fe200078e0218 */
[----:B------:R-:W-:Y:S02]  /*1620*/  SHF.L.U32 R235, R0, 0x2, RZ ;  /* 0x0000000200eb7819 */ /* 0x000fe400000006ff */
[----:B------:R-:W0:Y:S01]  /*1630*/  LDGDEPBAR ;  /* 0x00000000000079af */ /* 0x000e220000000000 */
[----:B------:R-:W-:Y:S02]  /*1640*/  IMAD.MOV.U32 R215, RZ, RZ, R20 ;  /* 0x000000ffffd77224 */ /* 0x000fe400078e0014 */
[----:B------:R-:W-:Y:S01]  /*1650*/  IMAD.MOV.U32 R214, RZ, RZ, R21 ;  /* 0x000000ffffd67224 */ /* 0x000fe200078e0015 */
[----:B------:R-:W-:Y:S01]  /*1660*/  LDGSTS.E.BYPASS.LTC128B.128 [R204+0x8000], desc[UR18][R198.64] ;  /* 0x08000000c6cc7fae */ /* 0x000fe2000b901d52 */
[----:B--2---:R-:W-:Y:S01]  /*1670*/  SHF.R.S32.HI R2, RZ, 0x1f, R0 ;  /* 0x0000001fff027819 */ /* 0x004fe20000011400 */
[----:B------:R-:W-:-:S02]  /*1680*/  VIADD R3, R250, 0x2000 ;  /* 0x00002000fa037836 */ /* 0x000fc40000000000 */
[----:B------:R-:W-:Y:S01]  /*1690*/  LDGSTS.E.BYPASS.LTC128B.128 [R204+0xa000], desc[UR18][R198.64+0x80] ;  /* 0x0a000080c6cc7fae */ /* 0x000fe2000b901d52 */
[----:B------:R-:W-:Y:S02]  /*16a0*/  IADD3 R6, P2, R235, R215, RZ ;  /* 0x000000d7eb067210 */ /* 0x000fe40007f5e0ff */
[----:B------:R-:W-:Y:S01]  /*16b0*/  SHF.L.U64.HI R236, R0, 0x2, R2 ;  /* 0x0000000200ec7819 */ /* 0x000fe20000010202 */
[----:B------:R-:W-:Y:S01]  /*16c0*/  IMAD.IADD R0, R5, 0x1, R14 ;  /* 0x0000000105007824 */ /* 0x000fe200078e020e */
[----:B------:R-:W-:Y:S01]  /*16d0*/  SEL R7, R3, R250, !P0 ;  /* 0x000000fa03077207 */ /* 0x000fe20004000000 */
[----:B------:R-:W-:Y:S01]  /*16e0*/  LDGSTS.E.BYPASS.LTC128B.128 [R204+0x9000], desc[UR18][R10.64] ;  /* 0x090000000acc7fae */ /* 0x000fe2000b901d52 */
[C---:B------:R-:W-:Y:S02]  /*16f0*/  LEA R2, P1, R4.reuse, UR6, 0x1 ;  /* 0x0000000604027c11 */ /* 0x040fe4000f8208ff */
[----:B------:R-:W-:Y:S01]  /*1700*/  LEA R202, R7, UR5, 0x1 ;  /* 0x0000000507ca7c11 */ /* 0x000fe2000f8e08ff */
[----:B------:R1:W-:Y:S01]  /*1710*/  LDGSTS.E.BYPASS.LTC128B.128 [R204+0xb000], desc[UR18][R10.64+0x80] ;  /* 0x0b0000800acc7fae */ /* 0x0003e2000b901d52 */
[----:B------:R-:W-:Y:S01]  /*1720*/  LEA.HI.X R3, R4, UR7, R0, 0x1, P1 ;  /* 0x0000000704037c11 */ /* 0x000fe200088f0c00 */
[----:B------:R-:W-:Y:S01]  /*1730*/  IMAD R230, R52, UR26, RZ ;  /* 0x0000001a34e67c24 */ /* 0x000fe2000f8e02ff */
[----:B------:R-:W-:Y:S01]  /*1740*/  LEA R4, P1, R18, R2, 0x6 ;  /* 0x0000000212047211 */ /* 0x000fe200078230ff */
[----:B------:R-:W-:Y:S01]  /*1750*/  LDGSTS.E.BYPASS.LTC128B.128 [R202], desc[UR18][R200.64] ;  /* 0x00000000c8ca7fae */ /* 0x000fe2000b901d52 */
[----:B------:R-:W-:-:S02]  /*1760*/  IMAD.X R7, R236, 0x1, R214, P2 ;  /* 0x00000001ec077824 */ /* 0x000fc400010e06d6 */
[----:B------:R-:W-:Y:S01]  /*1770*/  LEA.HI.X R5, R18, R3, R19, 0x6, P1 ;  /* 0x0000000312057211 */ /* 0x000fe200008f3413 */
[----:B------:R-:W-:Y:S04]  /*1780*/  LDGSTS.E.BYPASS.LTC128B.128 [R202+0x2000], desc[UR18][R200.64+0x80] ;  /* 0x02000080c8ca7fae */ /* 0x000fe8000b901d52 */
[----:B------:R-:W-:Y:S04]  /*1790*/  LDGSTS.E.BYPASS.LTC128B.128 [R202+0x1000], desc[UR18][R16.64] ;  /* 0x0100000010ca7fae */ /* 0x000fe8000b901d52 */
[----:B------:R-:W-:Y:S04]  /*17a0*/  LDGSTS.E.BYPASS.LTC128B.128 [R202+0x3000], desc[UR18][R16.64+0x80] ;  /* 0x0300008010ca7fae */ /* 0x000fe8000b901d52 */
[----:B------:R-:W-:Y:S04]  /*17b0*/  LDGSTS.E.BYPASS.LTC128B.128 [R204+0xc000], desc[UR18][R2.64] ;  /* 0x0c00000002cc7fae */ /* 0x000fe8000b901d52 */
[----:B------:R2:W-:Y:S01]  /*17c0*/  LDGSTS.E.BYPASS.LTC128B.128 [R204+0xe000], desc[UR18][R2.64+0x80] ;  /* 0x0e00008002cc7fae */ /* 0x0005e2000b901d52 */
[----:B------:R-:W-:Y:S01]  /*17d0*/  USHF.R.S32.HI UR6, URZ, 0x1f, UR26 ;  /* 0x0000001f3f067899 */ /* 0x000fe2000801141a */
[----:B---3--:R-:W-:Y:S01]  /*17e0*/  IMAD.WIDE.U32 R8, R52, UR26, RZ ;  /* 0x0000001a34087c25 */ /* 0x008fe2000f8e00ff */
[----:B-1----:R-:W1:Y:S01]  /*17f0*/  LDC.64 R10, c[0x0][0x478] ;  /* 0x00011e00ff0a7b82 */ /* 0x002e620000000a00 */
[----:B------:R-:W-:Y:S04]  /*1800*/  LDGSTS.E.BYPASS.LTC128B.128 [R204+0xd000], desc[UR18][R4.64] ;  /* 0x0d00000004cc7fae */ /* 0x000fe8000b901d52 */
[----:B------:R3:W-:Y:S04]  /*1810*/  LDGSTS.E.BYPASS.LTC128B.128 [R204+0xf000], desc[UR18][R4.64+0x80] ;  /* 0x0f00008004cc7fae */ /* 0x0007e8000b901d52 */
[----:B------:R-:W0:Y:S01]  /*1820*/  LDGDEPBAR ;  /* 0x00000000000079af */ /* 0x000e220000000000 */
[----:B------:R-:W-:-:S03]  /*1830*/  IMAD.SHL.U32 R0, R230, 0x40, RZ ;  /* 0x00000040e6007824 */ /* 0x000fc600078e00ff */
[----:B------:R-:W5:Y:S04]  /*1840*/  LDG.E R210, desc[UR18][R6.64] ;  /* 0x0000001206d27981 */ /* 0x000f68000c1e1900 */
[----:B------:R4:W5:Y:S01]  /*1850*/  LDG.E R209, desc[UR18][R6.64+0x20] ;  /* 0x0000201206d17981 */ /* 0x000962000c1e1900 */
[----:B------:R-:W-:Y:S01]  /*1860*/  IMAD.MOV.U32 R176, RZ, RZ, 0x20 ;  /* 0x00000020ffb07424 */ /* 0x000fe200078e00ff */
[----:B------:R-:W-:Y:S02]  /*1870*/  ISETP.GE.AND P3, PT, R37, 0x1, PT ;  /* 0x000000012500780c */ /* 0x000fe40003f66270 */
[----:B------:R-:W-:Y:S02]  /*1880*/  CS2R R94, SRZ ;  /* 0x00000000005e7805 */ /* 0x000fe4000001ff00 */
[----:B------:R-:W-:-:S02]  /*1890*/  CS2R R92, SRZ ;  /* 0x00000000005c7805 */ /* 0x000fc4000001ff00 */
[----:B------:R-:W-:Y:S02]  /*18a0*/  CS2R R98, SRZ ;  /* 0x0000000000627805 */ /* 0x000fe4000001ff00 */
[----:B------:R-:W-:Y:S02]  /*18b0*/  CS2R R96, SRZ ;  /* 0x0000000000607805 */ /* 0x000fe4000001ff00 */
[----:B--2---:R-:W-:Y:S02]  /*18c0*/  SHF.R.S32.HI R2, RZ, 0x5, R22 ;  /* 0x00000005ff027819 */ /* 0x004fe40000011416 */
[----:B------:R-:W-:Y:S02]  /*18d0*/  CS2R R90, SRZ ;  /* 0x00000000005a7805 */ /* 0x000fe4000001ff00 */
[----:B------:R-:W-:Y:S02]  /*18e0*/  CS2R R88, SRZ ;  /* 0x0000000000587805 */ /* 0x000fe4000001ff00 */
[----:B------:R-:W-:-:S02]  /*18f0*/  CS2R R86, SRZ ;  /* 0x0000000000567805 */ /* 0x000fc4000001ff00 */
[----:B------:R-:W-:Y:S01]  /*1900*/  CS2R R84, SRZ ;  /* 0x0000000000547805 */ /* 0x000fe2000001ff00 */
[----:B------:R-:W-:Y:S01]  /*1910*/  IMAD R2, R2, R230, R15 ;  /* 0x000000e602027224 */ /* 0x000fe200078e020f */
[----:B------:R-:W-:Y:S02]  /*1920*/  CS2R R78, SRZ ;  /* 0x00000000004e7805 */ /* 0x000fe4000001ff00 */
[----:B------:R-:W-:Y:S01]  /*1930*/  CS2R R76, SRZ ;  /* 0x00000000004c7805 */ /* 0x000fe2000001ff00 */
[----:B---3--:R-:W-:Y:S01]  /*1940*/  IMAD.WIDE R4, R38, UR16, R12 ;  /* 0x0000001026047c25 */ /* 0x008fe2000f8e020c */
[----:B------:R-:W-:-:S04]  /*1950*/  DEPBAR.LE SB0, 0x1 ;  /* 0x000080400000791a */ /* 0x000fc80000000000 */
[----:B------:R-:W-:Y:S01]  /*1960*/  IADD3 R3, P2, P1, R2, R0, R34 ;  /* 0x0000000002037210 */ /* 0x000fe2000795e022 */
[----:B------:R-:W-:Y:S01]  /*1970*/  BAR.SYNC.DEFER_BLOCKING 0x0 ;  /* 0x0000000000007b1d */ /* 0x000fe20000010000 */
[----:B------:R-:W-:Y:S02]  /*1980*/  SHF.R.S32.HI R0, RZ, 0x1f, R0 ;  /* 0x0000001fff007819 */ /* 0x000fe40000011400 */
[----:B------:R-:W-:Y:S02]  /*1990*/  CS2R R82, SRZ ;  /* 0x0000000000527805 */ /* 0x000fe4000001ff00 */
[----:B------:R-:W-:Y:S01]  /*19a0*/  SHF.R.S32.HI R2, RZ, 0x1f, R2 ;  /* 0x0000001fff027819 */ /* 0x000fe20000011402 */
[----:B----4-:R-:W-:Y:S01]  /*19b0*/  IMAD R6, R52, UR6, RZ ;  /* 0x0000000634067c24 */ /* 0x010fe2000f8e02ff */
[----:B------:R-:W-:Y:S01]  /*19c0*/  IADD3 R12, R12, R30, RZ ;  /* 0x0000001e0c0c7210 */ /* 0x000fe20007ffe0ff */
[----:B------:R-:W-:Y:S01]  /*19d0*/  ULDC.64 UR6, c[0x0][0x400] ;  /* 0x0001000000067ab9 */ /* 0x000fe20000000a00 */
[----:B------:R-:W-:Y:S01]  /*19e0*/  IADD3.X R7, R2, R0, R35, P2, P1 ;  /* 0x0000000002077210 */ /* 0x000fe200017e2423 */
[----:B------:R-:W-:Y:S01]  /*19f0*/  IMAD R6, R39, UR26, R6 ;  /* 0x0000001a27067c24 */ /* 0x000fe2000f8e0206 */
[----:B------:R-:W-:Y:S01]  /*1a00*/  IADD3 R2, P1, R3, R31, RZ ;  /* 0x0000001f03027210 */ /* 0x000fe20007f3e0ff */
[----:B-1----:R-:W-:Y:S01]  /*1a10*/  IMAD.WIDE R12, R12, 0x4, R10 ;  /* 0x000000040c0c7825 */ /* 0x002fe200078e020a */
[----:B------:R-:W-:-:S02]  /*1a20*/  IADD3 R0, P2, R4, UR28, RZ ;  /* 0x0000001c04007c10 */ /* 0x000fc4000ff5e0ff */
[----:B------:R-:W-:Y:S02]  /*1a30*/  CS2R R80, SRZ ;  /* 0x0000000000507805 */ /* 0x000fe4000001ff00 */
[----:B------:R-:W-:Y:S01]  /*1a40*/  CS2R R74, SRZ ;  /* 0x00000000004a7805 */ /* 0x000fe2000001ff00 */
[----:B------:R-:W-:Y:S01]  /*1a50*/  IMAD.IADD R6, R9, 0x1, R6 ;  /* 0x0000000109067824 */ /* 0x000fe200078e0206 */
[----:B------:R-:W-:Y:S01]  /*1a60*/  IADD3.X R4, R5, UR27, RZ, P2, !PT ;  /* 0x0000001b05047c10 */ /* 0x000fe200097fe4ff */
[----:B------:R-:W-:Y:S01]  /*1a70*/  IMAD.X R3, R7, 0x1, R32, P1 ;  /* 0x0000000107037824 */ /* 0x000fe200008e0620 */
[----:B------:R-:W-:Y:S01]  /*1a80*/  CS2R R72, SRZ ;  /* 0x0000000000487805 */ /* 0x000fe2000001ff00 */
[----:B------:R-:W-:Y:S01]  /*1a90*/  IMAD R5, R6, R0, RZ ;  /* 0x0000000006057224 */ /* 0x000fe200078e02ff */
[----:B------:R-:W-:Y:S01]  /*1aa0*/  LEA.HI R6, R55, R54, RZ, 0x3 ;  /* 0x0000003637067211 */ /* 0x000fe200078f18ff */
[----:B------:R-:W-:Y:S01]  /*1ab0*/  IMAD.WIDE.U32 R2, R0, R8, R2 ;  /* 0x0000000800027225 */ /* 0x000fe200078e0002 */
[----:B------:R-:W-:-:S02]  /*1ac0*/  CS2R R70, SRZ ;  /* 0x0000000000467805 */ /* 0x000fc4000001ff00 */
[----:B------:R-:W-:Y:S02]  /*1ad0*/  CS2R R68, SRZ ;  /* 0x0000000000447805 */ /* 0x000fe4000001ff00 */
[----:B------:R-:W-:Y:S01]  /*1ae0*/  LOP3.LUT R0, R6, 0xfffffff8, RZ, 0xc0, !PT ;  /* 0xfffffff806007812 */ /* 0x000fe200078ec0ff */
[----:B------:R-:W-:Y:S01]  /*1af0*/  IMAD R4, R4, R8, R5 ;  /* 0x0000000804047224 */ /* 0x000fe200078e0205 */
[----:B------:R-:W-:Y:S01]  /*1b00*/  LEA R196, P2, R2, UR6, 0x2 ;  /* 0x0000000602c47c11 */ /* 0x000fe2000f8410ff */
[----:B------:R1:W2:Y:S01]  /*1b10*/  LDSM.16.M88.4 R116, [R187+0x10000] ;  /* 0x01000000bb74783b */ /* 0x0002a20000000200 */
[----:B------:R-:W-:Y:S01]  /*1b20*/  CS2R R46, SRZ ;  /* 0x00000000002e7805 */ /* 0x000fe2000001ff00 */
[----:B------:R-:W-:Y:S01]  /*1b30*/  IMAD.IADD R0, R54, 0x1, -R0 ;  /* 0x0000000136007824 */ /* 0x000fe200078e0a00 */
[----:B------:R-:W-:Y:S01]  /*1b40*/  CS2R R44, SRZ ;  /* 0x00000000002c7805 */ /* 0x000fe2000001ff00 */
[----:B------:R-:W-:Y:S01]  /*1b50*/  IMAD.IADD R3, R3, 0x1, R4 ;  /* 0x0000000103037824 */ /* 0x000fe200078e0204 */
[----:B------:R1:W3:Y:S01]  /*1b60*/  LDSM.16.M88.4 R120, [R187+0x10800] ;  /* 0x01080000bb78783b */ /* 0x0002e20000000200 */
[----:B------:R-:W-:-:S02]  /*1b70*/  CS2R R50, SRZ ;  /* 0x0000000000327805 */ /* 0x000fc4000001ff00 */
[----:B------:R-:W-:Y:S02]  /*1b80*/  LOP3.LUT P1, RZ, R0, 0x2, RZ, 0xc0, !PT ;  /* 0x0000000200ff7812 */ /* 0x000fe4000782c0ff */
[----:B------:R-:W-:Y:S02]  /*1b90*/  CS2R R48, SRZ ;  /* 0x0000000000307805 */ /* 0x000fe4000001ff00 */
[----:B------:R-:W-:Y:S01]  /*1ba0*/  LEA.HI.X R197, R2, UR7, R3, 0x2, P2 ;  /* 0x0000000702c57c11 */ /* 0x000fe200090f1403 */
[----:B------:R1:W4:Y:S01]  /*1bb0*/  LDSM.16.M88.4 R124, [R188+0x10000] ;  /* 0x01000000bc7c783b */ /* 0x0003220000000200 */
[----:B------:R-:W-:Y:S02]  /*1bc0*/  SEL R176, R176, 0xffffffe0, !P1 ;  /* 0xffffffe0b0b07807 */ /* 0x000fe40004800000 */
[----:B------:R-:W-:Y:S02]  /*1bd0*/  CS2R R42, SRZ ;  /* 0x00000000002a7805 */ /* 0x000fe4000001ff00 */
[----:B------:R-:W-:Y:S01]  /*1be0*/  CS2R R40, SRZ ;  /* 0x0000000000287805 */ /* 0x000fe2000001ff00 */
[----:B------:R1:W1:Y:S01]  /*1bf0*/  LDSM.16.M88.4 R128, [R188+0x10800] ;  /* 0x01080000bc80783b */ /* 0x0002620000000200 */
[----:B------:R-:W-:Y:S01]  /*1c00*/  CS2R R38, SRZ ;  /* 0x0000000000267805 */ /* 0x000fe2000001ff00 */
[----:B------:R-:W-:Y:S01]  /*1c10*/  IMAD.IADD R176, R176, 0x1, R186 ;  /* 0x00000001b0b07824 */ /* 0x000fe200078e02ba */
        /* <DEDUP_REMOVED lines=11> */
[----:B------:R-:W-:Y:S01]  /*1cd0*/  CS2R R20, SRZ ;  /* 0x0000000000147805 */ /* 0x000fe2000001ff00 */
[----:B------:R1:W1:Y:S04]  /*1ce0*/  LDSM.16.M88.4 R172, [R176+0x12000] ;  /* 0x01200000b0ac783b */ /* 0x0002680000000200 */
[----:B------:R-:W1:Y:S04]  /*1cf0*/  LDSM.16.M88.4 R176, [R176+0x12800] ;  /* 0x01280000b0b0783b */ /* 0x000e680000000200 */
[----:B------:R1:W1:Y:S04]  /*1d00*/  LDSM.16.M88.4 R136, [R186+0x10800] ;  /* 0x01080000ba88783b */ /* 0x0002680000000200 */
[----:B------:R1:W1:Y:S04]  /*1d10*/  LDSM.16.M88.4 R148, [R187+0x12000] ;  /* 0x01200000bb94783b */ /* 0x0002680000000200 */
[----:B------:R1:W1:Y:S04]  /*1d20*/  LDSM.16.M88.4 R152, [R187+0x12800] ;  /* 0x01280000bb98783b */ /* 0x0002680000000200 */
[----:B------:R1:W1:Y:S04]  /*1d30*/  LDSM.16.M88.4 R156, [R188+0x12000] ;  /* 0x01200000bc9c783b */ /* 0x0002680000000200 */
[----:B------:R1:W1:Y:S04]  /*1d40*/  LDSM.16.M88.4 R160, [R188+0x12800] ;  /* 0x01280000bca0783b */ /* 0x0002680000000200 */
[----:B------:R1:W1:Y:S04]  /*1d50*/  LDSM.16.M88.4 R164, [R186+0x12000] ;  /* 0x01200000baa4783b */ /* 0x0002680000000200 */
[----:B------:R1:W1:Y:S01]  /*1d60*/  LDSM.16.M88.4 R168, [R186+0x12800] ;  /* 0x01280000baa8783b */ /* 0x0002620000000200 */
[----:B--234-:R-:W-:Y:S05]  /*1d70*/  @!P3 BRA `(.L_x_929) ;  /* 0x0000002c0008b947 */ /* 0x01cfea0003800000 */
[----:B------:R-:W2:Y:S01]  /*1d80*/  LDC.64 R6, c[0x0][0x3b8] ;  /* 0x0000ee00ff067b82 */ /* 0x000ea20000000a00 */
[----:B------:R-:W-:Y:S01]  /*1d90*/  IMAD R0, R52, UR16, R53 ;  /* 0x0000001034007c24 */ /* 0x000fe2000f8e0235 */
[----:B------:R-:W-:Y:S01]  /*1da0*/  LEA.HI R5, R55, R54, RZ, 0x7 ;  /* 0x0000003637057211 */ /* 0x000fe200078f38ff */
[----:B------:R-:W-:Y:S01]  /*1db0*/  IMAD.U32 R4, RZ, RZ, UR17 ;  /* 0x00000011ff047e24 */ /* 0x000fe2000f8e00ff */
[----:B------:R-:W-:Y:S01]  /*1dc0*/  SHF.R.S32.HI R8, RZ, 0x1f, R15 ;  /* 0x0000001fff087819 */ /* 0x000fe2000001140f */
[----:B------:R-:W-:Y:S01]  /*1dd0*/  IMAD.MOV.U32 R213, RZ, RZ, R12 ;  /* 0x000000ffffd57224 */ /* 0x000fe200078e000c */
[----:B------:R-:W-:Y:S02]  /*1de0*/  ULDC UR6, c[0x0][0x270] ;  /* 0x00009c0000067ab9 */ /* 0x000fe40000000800 */
[----:B------:R-:W3:Y:S01]  /*1df0*/  LDC R251, c[0x0][0x2dc] ;  /* 0x0000b700fffb7b82 */ /* 0x000ee20000000800 */
[----:B--2---:R-:W2:Y:S04]  /*1e00*/  LDG.E.64 R2, desc[UR18][R6.64+0x8] ;  /* 0x0000081206027981 */ /* 0x004ea8000c1e1b00 */
[----:B------:R-:W4:Y:S01]  /*1e10*/  LDG.E.64 R6, desc[UR18][R6.64] ;  /* 0x0000001206067981 */ /* 0x000f22000c1e1b00 */
[----:B------:R-:W-:Y:S01]  /*1e20*/  SHF.L.U32 R0, R0, 0x5, RZ ;  /* 0x0000000500007819 */ /* 0x000fe200000006ff */
[C---:B------:R-:W-:Y:S01]  /*1e30*/  IMAD.SHL.U32 R211, R230.reuse, 0x10, RZ ;  /* 0x00000010e6d37824 */ /* 0x040fe200078e00ff */
[----:B------:R-:W-:Y:S01]  /*1e40*/  SHF.R.S32.HI R5, RZ, 0x7, R5 ;  /* 0x00000007ff057819 */ /* 0x000fe20000011405 */
[C---:B------:R-:W-:Y:S01]  /*1e50*/  IMAD R234, R230.reuse, 0x18, RZ ;  /* 0x00000018e6ea7824 */ /* 0x040fe200078e02ff */
[----:B------:R-:W-:Y:S01]  /*1e60*/  SHF.R.S32.HI R237, RZ, 0x1f, R0 ;  /* 0x0000001fffed7819 */ /* 0x000fe20000011400 */
[C---:B------:R-:W-:Y:S01]  /*1e70*/  IMAD R232, R230.reuse, 0x28, RZ ;  /* 0x00000028e6e87824 */ /* 0x040fe200078e02ff */
[C---:B------:R-:W-:Y:S01]  /*1e80*/  SHF.L.U32 R203, R230.reuse, 0x3, RZ ;  /* 0x00000003e6cb7819 */ /* 0x040fe200000006ff */
[C---:B------:R-:W-:Y:S01]  /*1e90*/  IMAD R231, R230.reuse, 0x30, RZ ;  /* 0x00000030e6e77824 */ /* 0x040fe200078e02ff */
[----:B------:R-:W-:Y:S01]  /*1ea0*/  SHF.L.U32 R233, R230, 0x5, RZ ;  /* 0x00000005e6e97819 */ /* 0x000fe200000006ff */
[----:B------:R-:W-:Y:S01]  /*1eb0*/  IMAD.MOV.U32 R212, RZ, RZ, R13 ;  /* 0x000000ffffd47224 */ /* 0x000fe200078e000d */
[----:B------:R-:W-:Y:S01]  /*1ec0*/  MOV R193, 0x40 ;  /* 0x0000004000c17802 */ /* 0x000fe20000000f00 */
[----:B------:R-:W-:Y:S01]  /*1ed0*/  IMAD R4, R4, 0x2, R5 ;  /* 0x0000000204047824 */ /* 0x000fe200078e0205 */
[C---:B------:R-:W-:Y:S01]  /*1ee0*/  IADD3 R241, R211.reuse, 0x60, RZ ;  /* 0x00000060d3f17810 */ /* 0x040fe20007ffe0ff */
[----:B------:R-:W-:Y:S01]  /*1ef0*/  IMAD R230, R230, 0x38, RZ ;  /* 0x00000038e6e67824 */ /* 0x000fe200078e02ff */
[----:B------:R-:W-:Y:S01]  /*1f00*/  IADD3 R242, R211, 0x40, RZ ;  /* 0x00000040d3f27810 */ /* 0x000fe20007ffe0ff */
[----:B------:R-:W-:-:S02]  /*1f10*/  IMAD.MOV.U32 R194, RZ, RZ, 0x20 ;  /* 0x00000020ffc27424 */ /* 0x000fc400078e00ff */
[----:B------:R-:W-:Y:S02]  /*1f20*/  IMAD.MOV.U32 R95, RZ, RZ, RZ ;  /* 0x000000ffff5f7224 */ /* 0x000fe400078e00ff */
[----:B------:R-:W-:Y:S01]  /*1f30*/  VIADD R240, R211, 0x20 ;  /* 0x00000020d3f07836 */ /* 0x000fe20000000000 */
[----:B--2---:R-:W-:Y:S01]  /*1f40*/  IADD3 R238, P2, P1, R0, R2, R15 ;  /* 0x0000000200ee7210 */ /* 0x004fe2000795e00f */
[----:B------:R-:W-:Y:S01]  /*1f50*/  VIADD R0, R192, 0x2000 ;  /* 0x00002000c0007836 */ /* 0x000fe20000000000 */
[----:B------:R-:W-:Y:S02]  /*1f60*/  IADD3 R2, R191, 0x2000, RZ ;  /* 0x00002000bf027810 */ /* 0x000fe40007ffe0ff */
[----:B------:R-:W-:Y:S02]  /*1f70*/  IADD3.X R237, R237, R3, R8, P2, P1 ;  /* 0x00000003eded7210 */ /* 0x000fe400017e2408 */
[----:B------:R-:W-:Y:S02]  /*1f80*/  SEL R0, R0, R192, !P0 ;  /* 0x000000c000007207 */ /* 0x000fe40004000000 */
[----:B------:R-:W-:-:S02]  /*1f90*/  SEL R2, R2, R191, !P0 ;  /* 0x000000bf02027207 */ /* 0x000fc40004000000 */
[----:B----4-:R-:W-:Y:S02]  /*1fa0*/  R2UR UR27, R7 ;  /* 0x00000000071b72ca */ /* 0x010fe400000e0000 */
[----:B------:R-:W-:Y:S01]  /*1fb0*/  R2UR UR28, R6 ;  /* 0x00000000061c72ca */ /* 0x000fe200000e0000 */
[C---:B------:R-:W-:Y:S01]  /*1fc0*/  IMAD.IADD R5, R203.reuse, 0x1, R241 ;  /* 0x00000001cb057824 */ /* 0x040fe200078e02f1 */
[C---:B------:R-:W-:Y:S01]  /*1fd0*/  IADD3 R252, R203.reuse, R240, RZ ;  /* 0x000000f0cbfc7210 */ /* 0x040fe20007ffe0ff */
[C---:B------:R-:W-:Y:S01]  /*1fe0*/  IMAD.IADD R3, R203.reuse, 0x1, R242 ;  /* 0x00000001cb037824 */ /* 0x040fe200078e02f2 */
[----:B------:R-:W-:Y:S01]  /*1ff0*/  LEA R180, R0, UR5, 0x1 ;  /* 0x0000000500b47c11 */ /* 0x000fe2000f8e08ff */
[----:B------:R-:W-:Y:S01]  /*2000*/  IMAD.WIDE.U32 R238, R238, -0x2daee0ad, RZ ;  /* 0xd2511f53eeee7825 */ /* 0x000fe200078e00ff */
[C---:B------:R-:W-:Y:S01]  /*2010*/  IADD3 R226, R203.reuse, R5, RZ ;  /* 0x00000005cbe27210 */ /* 0x040fe20007ffe0ff */
[----:B------:R-:W-:Y:S01]  /*2020*/  ULDC.U8 UR8, c[0x0][0x388] ;  /* 0x0000e20000087ab9 */ /* 0x000fe20000000000 */
[C---:B------:R-:W-:Y:S01]  /*2030*/  IADD3 R220, R203.reuse, R3, RZ ;  /* 0x00000003cbdc7210 */ /* 0x040fe20007ffe0ff */
[----:B------:R-:W-:-:S02]  /*2040*/  IMAD.IADD R223, R203, 0x1, R252 ;  /* 0x00000001cbdf7824 */ /* 0x000fc400078e02fc */
[----:B------:R-:W-:Y:S01]  /*2050*/  LOP3.LUT R0, R4, UR27, RZ, 0x3c, !PT ;  /* 0x0000001b04007c12 */ /* 0x000fe2000f8e3cff */
[C---:B------:R-:W-:Y:S01]  /*2060*/  IMAD.IADD R225, R203.reuse, 0x1, R226 ;  /* 0x00000001cbe17824 */ /* 0x040fe200078e02e2 */
[----:B------:R-:W-:Y:S01]  /*2070*/  LEA R184, R2, UR5, 0x1 ;  /* 0x0000000502b87c11 */ /* 0x000fe2000f8e08ff */
[C---:B------:R-:W-:Y:S01]  /*2080*/  IMAD.IADD R219, R203.reuse, 0x1, R220 ;  /* 0x00000001cbdb7824 */ /* 0x040fe200078e02dc */
[C---:B------:R-:W-:Y:S01]  /*2090*/  IADD3 R222, R203.reuse, R223, RZ ;  /* 0x000000dfcbde7210 */ /* 0x040fe20007ffe0ff */
[----:B------:R-:W-:Y:S01]  /*20a0*/  ULDC UR7, c[0x0][0x2ec] ;  /* 0x0000bb0000077ab9 */ /* 0x000fe20000000800 */
[----:B------:R-:W-:Y:S02]  /*20b0*/  LOP3.LUT R0, R0, R239, RZ, 0x3c, !PT ;  /* 0x000000ef00007212 */ /* 0x000fe400078e3cff */
[C---:B------:R-:W-:Y:S01]  /*20c0*/  IADD3 R224, R203.reuse, R225, RZ ;  /* 0x000000e1cbe07210 */ /* 0x040fe20007ffe0ff */
[C---:B------:R-:W-:Y:S01]  /*20d0*/  IMAD.IADD R221, R203.reuse, 0x1, R222 ;  /* 0x00000001cbdd7824 */ /* 0x040fe200078e02de */
[----:B------:R-:W-:Y:S01]  /*20e0*/  IADD3 R218, R203, R219, RZ ;  /* 0x000000dbcbda7210 */ /* 0x000fe20007ffe0ff */
[----:B------:R-:W-:-:S03]  /*20f0*/  IMAD.WIDE.U32 R216, R0, -0x326172a9, RZ ;  /* 0xcd9e8d5700d87825 */ /* 0x000fc600078e00ff */
[C---:B------:R-:W-:Y:S01]  /*2100*/  IADD3 R228, R203.reuse, R221, RZ ;  /* 0x000000ddcbe47210 */ /* 0x040fe20007ffe0ff */
[C---:B------:R-:W-:Y:S02]  /*2110*/  IMAD.IADD R229, R203.reuse, 0x1, R224 ;  /* 0x00000001cbe57824 */ /* 0x040fe400078e02e0 */
[----:B---3--:R-:W-:-:S07]  /*2120*/  IMAD.IADD R227, R203, 0x1, R218 ;  /* 0x00000001cbe37824 */ /* 0x008fce00078e02da */
.L_x_932:
[----:B------:R-:W0:Y:S01]  /*2130*/  LDGDEPBAR ;  /* 0x00000000000079af */ /* 0x000e220000000000 */
[----:B------:R-:W-:Y:S01]  /*2140*/  R2P PR, R246, 0x6 ;  /* 0x00000006f6007804 */ /* 0x000fe20000000000 */
[----:B------:R-:W-:Y:S01]  /*2150*/  UIADD3 UR9, UR28, -0x61c88647, URZ ;  /* 0x9e3779b91c097890 */ /* 0x000fe2000fffe03f */
[----:B-----5:R-:W-:Y:S01]  /*2160*/  FSETP.NEU.FTZ.AND P0, PT, R210, -INF , PT ;  /* 0xff800000d200780b */ /* 0x020fe20003f1d000 */
[----:B------:R-:W-:Y:S02]  /*2170*/  UIADD3 UR26, UR27, 0x76cf5d0a, URZ ;  /* 0x76cf5d0a1b1a7890 */ /* 0x000fe4000fffe03f */
[----:B------:R-:W-:Y:S02]  /*2180*/  SEL R185, R194, 0xffffffe0, !P1 ;  /* 0xffffffe0c2b97807 */ /* 0x000fe40004800000 */
[----:B------:R-:W-:Y:S03]  /*2190*/  SEL R181, R193, 0xffffffc0, !P2 ;  /* 0xffffffc0c1b57807 */ /* 0x000fe60005000000 */
[C---:B------:R-:W-:Y:S02]  /*21a0*/  IMAD.IADD R0, R184.reuse, 0x1, R185 ;  /* 0x00000001b8007824 */ /* 0x040fe400078e02b9 */
[----:B------:R-:W-:Y:S02]  /*21b0*/  IMAD.IADD R2, R184, 0x1, R181 ;  /* 0x00000001b8027824 */ /* 0x000fe400078e02b5 */
[----:B------:R-:W-:Y:S01]  /*21c0*/  IMAD.IADD R3, R181, 0x1, R0 ;  /* 0x00000001b5037824 */ /* 0x000fe200078e0200 */
[----:B------:R-:W-:Y:S04]  /*21d0*/  DEPBAR.LE SB0, 0x0 ;  /* 0x000080000000791a */ /* 0x000fe80000000000 */
[----:B------:R-:W-:Y:S06]  /*21e0*/  BAR.SYNC.DEFER_BLOCKING 0x0 ;  /* 0x0000000000007b1d */ /* 0x000fec0000010000 */
[----:B------:R-:W-:Y:S08]  /*21f0*/  LDSM.16.M88.4 R16, [R184] ;  /* 0x00000000b810783b */ /* 0x000ff00000000200 */
[----:B------:R-:W2:Y:S08]  /*2200*/  LDSM.16.M88.4 R8, [R187+0xc000] ;  /* 0x00c00000bb08783b */ /* 0x000eb00000000200 */
[----:B------:R-:W3:Y:S08]  /*2210*/  LDSM.16.M88.4 R52, [R187+0xc800] ;  /* 0x00c80000bb34783b */ /* 0x000ef00000000200 */
[----:B------:R-:W-:Y:S08]  /*2220*/  LDSM.16.M88.4 R56, [R0] ;  /* 0x000000000038783b */ /* 0x000ff00000000200 */
[----:B------:R-:W4:Y:S08]  /*2230*/  LDSM.16.M88.4 R60, [R188+0xc000] ;  /* 0x00c00000bc3c783b */ /* 0x000f300000000200 */
[----:B------:R-:W1:Y:S01]  /*2240*/  LDSM.16.M88.4 R64, [R188+0xc800] ;  /* 0x00c80000bc40783b */ /* 0x000e620000000200 */
[C---:B--2---:R-:W-:Y:S07]  /*2250*/  HMMA.16816.F32 R4, R16.reuse, R8, RZ ;  /* 0x000000081004723c */ /* 0x044fee00000018ff */
[----:B------:R-:W-:Y:S01]  /*2260*/  LDSM.16.M88.4 R100, [R2] ;  /* 0x000000000264783b */ /* 0x000fe20000000200 */
[C---:B------:R-:W-:Y:S07]  /*2270*/  HMMA.16816.F32 R8, R16.reuse, R10, RZ ;  /* 0x0000000a1008723c */ /* 0x040fee00000018ff */
[----:B------:R-:W2:Y:S01]  /*2280*/  LDSM.16.M88.4 R104, [R186+0xc000] ;  /* 0x00c00000ba68783b */ /* 0x000ea20000000200 */
[C---:B---3--:R-:W-:Y:S07]  /*2290*/  HMMA.16816.F32 R12, R16.reuse, R52, RZ ;  /* 0x00000034100c723c */ /* 0x048fee00000018ff */
[----:B------:R-:W-:Y:S01]  /*22a0*/  LDSM.16.M88.4 R108, [R189+0xc000] ;  /* 0x00c00000bd6c783b */ /* 0x000fe20000000200 */
[----:B------:R-:W-:Y:S06]  /*22b0*/  HMMA.16816.F32 R16, R16, R54, RZ ;  /* 0x000000361010723c */ /* 0x000fec00000018ff */
[C---:B----4-:R-:W-:Y:S01]  /*22c0*/  HMMA.16816.F32 R4, R56.reuse, R60, R4 ;  /* 0x0000003c3804723c */ /* 0x050fe20000001804 */
[----:B------:R-:W3:Y:S05]  /*22d0*/  LDSM.16.M88.4 R52, [R186+0xc800] ;  /* 0x00c80000ba34783b */ /* 0x000eea0000000200 */
        /* <DEDUP_REMOVED lines=8> */
[----:B------:R-:W-:Y:S03]  /*2360*/  LDSM.16.M88.4 R64, [R184+0x2000] ;  /* 0x00200000b840783b */ /* 0x000fe60000000200 */
[C---:B---3--:R-:W-:Y:S05]  /*2370*/  HMMA.16816.F32 R12, R100.reuse, R52, R12 ;  /* 0x00000034640c723c */ /* 0x048fea000000180c */
[----:B------:R-:W2:Y:S01]  /*2380*/  LDSM.16.M88.4 R104, [R187+0xe000] ;  /* 0x00e00000bb68783b */ /* 0x000ea20000000200 */
[----:B------:R-:W-:Y:S07]  /*2390*/  HMMA.16816.F32 R16, R100, R54, R16 ;  /* 0x000000366410723c */ /* 0x000fee0000001810 */
[----:B------:R-:W3:Y:S01]  /*23a0*/  LDSM.16.M88.4 R52, [R187+0xe800] ;  /* 0x00e80000bb34783b */ /* 0x000ee20000000200 */
[C---:B----4-:R-:W-:Y:S07]  /*23b0*/  HMMA.16816.F32 R4, R60.reuse, R108, R4 ;  /* 0x0000006c3c04723c */ /* 0x050fee0000001804 */
[----:B------:R4:W-:Y:S01]  /*23c0*/  LDSM.16.M88.4 R100, [R0+0x2000] ;  /* 0x002000000064783b */ /* 0x0009e20000000200 */
[C---:B------:R-:W-:Y:S06]  /*23d0*/  HMMA.16816.F32 R8, R60.reuse, R110, R8 ;  /* 0x0000006e3c08723c */ /* 0x040fec0000001808 */
[C---:B-1----:R-:W-:Y:S01]  /*23e0*/  HMMA.16816.F32 R12, R60.reuse, R56, R12 ;  /* 0x000000383c0c723c */ /* 0x042fe2000000180c */
[----:B------:R-:W1:Y:S05]  /*23f0*/  LDSM.16.M88.4 R108, [R188+0xe000] ;  /* 0x00e00000bc6c783b */ /* 0x000e6a0000000200 */
[----:B------:R-:W-:Y:S03]  /*2400*/  HMMA.16816.F32 R16, R60, R58, R16 ;  /* 0x0000003a3c10723c */ /* 0x000fe60000001810 */
[----:B------:R-:W1:Y:S03]  /*2410*/  LDSM.16.M88.4 R56, [R188+0xe800] ;  /* 0x00e80000bc38783b */ /* 0x000e660000000200 */
[C---:B--2---:R-:W-:Y:S05]  /*2420*/  HMMA.16816.F32 R4, R64.reuse, R104, R4 ;  /* 0x000000684004723c */ /* 0x044fea0000001804 */
[----:B------:R2:W1:Y:S01]  /*2430*/  LDSM.16.M88.4 R60, [R2+0x2000] ;  /* 0x00200000023c783b */ /* 0x0004620000000200 */
[----:B----4-:R-:W-:Y:S01]  /*2440*/  FMUL.FTZ R0, R210, 1.4426950216293334961 ;  /* 0x3fb8aa3bd2007820 */ /* 0x010fe20000410000 */
[C---:B------:R-:W-:Y:S06]  /*2450*/  HMMA.16816.F32 R8, R64.reuse, R106, R8 ;  /* 0x0000006a4008723c */ /* 0x040fec0000001808 */
[----:B------:R-:W-:Y:S01]  /*2460*/  LDSM.16.M88.4 R104, [R189+0xe000] ;  /* 0x00e00000bd68783b */ /* 0x000fe20000000200 */
[C---:B---3--:R-:W-:Y:S06]  /*2470*/  HMMA.16816.F32 R12, R64.reuse, R52, R12 ;  /* 0x00000034400c723c */ /* 0x048fec000000180c */
[----:B------:R-:W-:Y:S01]  /*2480*/  HMMA.16816.F32 R16, R64, R54, R16 ;  /* 0x000000364010723c */ /* 0x000fe20000001810 */
[----:B------:R-:W3:Y:S04]  /*2490*/  LDSM.16.M88.4 R52, [R186+0xe800] ;  /* 0x00e80000ba34783b */ /* 0x000ee80000000200 */
[----:B--2---:R-:W-:Y:S01]  /*24a0*/  IMAD R2, R195, 0x4, R243 ;  /* 0x00000004c3027824 */ /* 0x004fe200078e02f3 */
[C---:B-1----:R-:W-:Y:S03]  /*24b0*/  HMMA.16816.F32 R4, R100.reuse, R108, R4 ;  /* 0x0000006c6404723c */ /* 0x042fe60000001804 */
[----:B------:R1:W2:Y:S03]  /*24c0*/  LDSM.16.M88.4 R64, [R3+0x2000] ;  /* 0x002000000340783b */ /* 0x0002a60000000200 */
[C---:B------:R-:W-:Y:S06]  /*24d0*/  HMMA.16816.F32 R8, R100.reuse, R110, R8 ;  /* 0x0000006e6408723c */ /* 0x040fec0000001808 */
[C---:B------:R-:W-:Y:S06]  /*24e0*/  HMMA.16816.F32 R12, R100.reuse, R56, R12 ;  /* 0x00000038640c723c */ /* 0x040fec000000180c */
[----:B------:R-:W-:Y:S06]  /*24f0*/  HMMA.16816.F32 R16, R100, R58, R16 ;  /* 0x0000003a6410723c */ /* 0x000fec0000001810 */
[C---:B------:R-:W-:Y:S05]  /*2500*/  HMMA.16816.F32 R4, R60.reuse, R112, R4 ;  /* 0x000000703c04723c */ /* 0x040fea0000001804 */
[----:B-1----:R-:W-:Y:S01]  /*2510*/  IMAD.WIDE.U32 R2, R2, -0x326172a9, RZ ;  /* 0xcd9e8d5702027825 */ /* 0x002fe200078e00ff */
[C---:B------:R-:W-:Y:S05]  /*2520*/  HMMA.16816.F32 R8, R60.reuse, R114, R8 ;  /* 0x000000723c08723c */ /* 0x040fea0000001808 */
[----:B------:R-:W-:Y:S01]  /*2530*/  LOP3.LUT R2, R217, UR9, R2, 0x96, !PT ;  /* 0x00000009d9027c12 */ /* 0x000fe2000f8e9602 */
[C---:B---3--:R-:W-:Y:S01]  /*2540*/  HMMA.16816.F32 R12, R60.reuse, R52, R12 ;  /* 0x000000343c0c723c */ /* 0x048fe2000000180c */
[----:B------:R-:W-:Y:S05]  /*2550*/  UIADD3 UR9, UR27, -0x4498517b, URZ ;  /* 0xbb67ae851b097890 */ /* 0x000fea000fffe03f */
[----:B------:R-:W-:Y:S05]  /*2560*/  HMMA.16816.F32 R16, R60, R54, R16 ;  /* 0x000000363c10723c */ /* 0x000fea0000001810 */
[----:B------:R-:W-:Y:S01]  /*2570*/  LOP3.LUT R52, R3, UR28, R237, 0x96, !PT ;  /* 0x0000001c03347c12 */ /* 0x000fe2000f8e96ed */
[C---:B--2---:R-:W-:Y:S05]  /*2580*/  HMMA.16816.F32 R4, R64.reuse, R104, R4 ;  /* 0x000000684004723c */ /* 0x044fea0000001804 */
[----:B------:R-:W-:Y:S01]  /*2590*/  IMAD.WIDE.U32 R62, R2, -0x2daee0ad, RZ ;  /* 0xd2511f53023e7825 */ /* 0x000fe200078e00ff */
[C---:B------:R-:W-:Y:S05]  /*25a0*/  HMMA.16816.F32 R8, R64.reuse, R106, R8 ;  /* 0x0000006a4008723c */ /* 0x040fea0000001808 */
[----:B------:R-:W-:Y:S01]  /*25b0*/  FSEL R2, R0, RZ, P0 ;  /* 0x000000ff00027208 */ /* 0x000fe20000000000 */
[----:B------:R-:W-:Y:S05]  /*25c0*/  IMAD.WIDE.U32 R52, R52, -0x2daee0ad, RZ ;  /* 0xd2511f5334347825 */ /* 0x000fea00078e00ff */
[C---:B------:R-:W-:Y:S01]  /*25d0*/  FMUL.FTZ R0, R209.reuse, 1.4426950216293334961 ;  /* 0x3fb8aa3bd1007820 */ /* 0x040fe20000410000 */
[----:B------:R-:W-:Y:S02]  /*25e0*/  FSETP.NEU.FTZ.AND P0, PT, R209, -INF , PT ;  /* 0xff800000d100780b */ /* 0x000fe40003f1d000 */
[----:B------:R-:W-:Y:S01]  /*25f0*/  LOP3.LUT R60, R53, UR9, R238, 0x96, !PT ;  /* 0x00000009353c7c12 */ /* 0x000fe2000f8e96ee */
[----:B------:R-:W-:Y:S01]  /*2600*/  UIADD3 UR9, UR28, 0x3c6ef372, URZ ;  /* 0x3c6ef3721c097890 */ /* 0x000fe2000fffe03f */
[----:B------:R-:W-:Y:S01]  /*2610*/  LOP3.LUT R56, R63, UR26, R52, 0x96, !PT ;  /* 0x0000001a3f387c12 */ /* 0x000fe2000f8e9634 */
[----:B------:R-:W-:Y:S01]  /*2620*/  UIADD3 UR26, UR28, -0x255992d5, URZ ;  /* 0xdaa66d2b1c1a7890 */ /* 0x000fe2000fffe03f */
[----:B------:R-:W1:Y:S01]  /*2630*/  LDSM.16.M88.4 R52, [R189+0xe800] ;  /* 0x00e80000bd34783b */ /* 0x000e620000000200 */
[----:B------:R-:W-:Y:S01]  /*2640*/  IMAD.WIDE.U32 R60, R60, -0x326172a9, RZ ;  /* 0xcd9e8d573c3c7825 */ /* 0x000fe200078e00ff */
[----:B------:R-:W-:Y:S03]  /*2650*/  FSEL R0, R0, RZ, P0 ;  /* 0x000000ff00007208 */ /* 0x000fe60000000000 */
[--C-:B------:R-:W-:Y:S01]  /*2660*/  FFMA.FTZ R4, R4, UR7, -R2.reuse ;  /* 0x0000000704047c23 */ /* 0x100fe20008010802 */
[----:B------:R-:W-:Y:S01]  /*2670*/  FFMA.FTZ R5, R5, UR7, -R2 ;  /* 0x0000000705057c23 */ /* 0x000fe20008010802 */
[----:B------:R-:W-:Y:S01]  /*2680*/  LOP3.LUT R58, R61, UR9, R216, 0x96, !PT ;  /* 0x000000093d3a7c12 */ /* 0x000fe2000f8e96d8 */
[----:B------:R-:W-:Y:S01]  /*2690*/  UIADD3 UR9, UR27, 0x32370b8f, URZ ;  /* 0x32370b8f1b097890 */ /* 0x000fe2000fffe03f */
[----:B------:R2:W3:Y:S01]  /*26a0*/  MUFU.EX2 R111, R4 ;  /* 0x00000004006f7308 */ /* 0x0004e20000000800 */
[--C-:B------:R-:W-:Y:S01]  /*26b0*/  FFMA.FTZ R109, R8, UR7, -R2.reuse ;  /* 0x00000007086d7c23 */ /* 0x100fe20008010802 */
[----:B------:R-:W-:Y:S01]  /*26c0*/  IADD3 R8, P0, R235, R213, RZ ;  /* 0x000000d5eb087210 */ /* 0x000fe20007f1e0ff */
[----:B------:R-:W-:Y:S04]  /*26d0*/  IMAD.WIDE.U32 R58, R58, -0x2daee0ad, RZ ;  /* 0xd2511f533a3a7825 */ /* 0x000fe800078e00ff */
[----:B------:R-:W-:Y:S01]  /*26e0*/  FFMA.FTZ R107, R9, UR7, -R2 ;  /* 0x00000007096b7c23 */ /* 0x000fe20008010802 */
[--C-:B------:R-:W-:Y:S01]  /*26f0*/  FFMA.FTZ R113, R6, UR7, -R0.reuse ;  /* 0x0000000706717c23 */ /* 0x100fe20008010800 */
[----:B------:R-:W-:Y:S01]  /*2700*/  IMAD.WIDE.U32 R56, R56, -0x326172a9, RZ ;  /* 0xcd9e8d5738387825 */ /* 0x000fe200078e00ff */
[----:B------:R4:W3:Y:S03]  /*2710*/  MUFU.EX2 R110, R5 ;  /* 0x00000005006e7308 */ /* 0x0008e60000000800 */
[----:B------:R-:W-:Y:S01]  /*2720*/  FFMA.FTZ R112, R7, UR7, -R0 ;  /* 0x0000000707707c23 */ /* 0x000fe20008010800 */
[----:B------:R-:W-:Y:S01]  /*2730*/  IMAD.X R9, R236, 0x1, R212, P0 ;  /* 0x00000001ec097824 */ /* 0x000fe200000e06d4 */
[----:B------:R-:W-:Y:S01]  /*2740*/  LOP3.LUT R6, R57, UR26, R60, 0x96, !PT ;  /* 0x0000001a39067c12 */ /* 0x000fe2000f8e963c */
[----:B------:R-:W-:Y:S01]  /*2750*/  UIADD3 UR26, UR27, -0x126145ec, URZ ;  /* 0xed9eba141b1a7890 */ /* 0x000fe2000fffe03f */
[--C-:B------:R-:W-:Y:S01]  /*2760*/  FFMA.FTZ R10, R10, UR7, -R0.reuse ;  /* 0x000000070a0a7c23 */ /* 0x100fe20008010800 */
[----:B------:R-:W-:Y:S01]  /*2770*/  FFMA.FTZ R11, R11, UR7, -R0 ;  /* 0x000000070b0b7c23 */ /* 0x000fe20008010800 */
[----:B------:R-:W3:Y:S01]  /*2780*/  LDG.E R101, desc[UR18][R8.64] ;  /* 0x0000001208657981 */ /* 0x000ee2000c1e1900 */
[----:B--2---:R-:W-:Y:S01]  /*2790*/  LOP3.LUT R4, R59, UR9, R62, 0x96, !PT ;  /* 0x000000093b047c12 */ /* 0x004fe2000f8e963e */
[----:B------:R-:W-:Y:S01]  /*27a0*/  UIADD3 UR9, UR28, 0x78dde6e4, URZ ;  /* 0x78dde6e41c097890 */ /* 0x000fe2000fffe03f */
[----:B------:R-:W-:Y:S01]  /*27b0*/  IMAD.WIDE.U32 R6, R6, -0x2daee0ad, RZ ;  /* 0xd2511f5306067825 */ /* 0x000fe200078e00ff */
[----:B------:R2:W3:Y:S01]  /*27c0*/  LDG.E R100, desc[UR18][R8.64+0x20] ;  /* 0x0000201208647981 */ /* 0x0004e2000c1e1900 */
[----:B------:R2:W-:Y:S03]  /*27d0*/  MUFU.EX2 R108, R10 ;  /* 0x0000000a006c7308 */ /* 0x0005e60000000800 */
[----:B------:R-:W-:Y:S01]  /*27e0*/  LOP3.LUT R58, R7, UR26, R58, 0x96, !PT ;  /* 0x0000001a073a7c12 */ /* 0x000fe2000f8e963a */
[----:B----4-:R-:W-:Y:S01]  /*27f0*/  IMAD.WIDE.U32 R4, R4, -0x326172a9, RZ ;  /* 0xcd9e8d5704047825 */ /* 0x010fe200078e00ff */
[----:B------:R-:W-:Y:S03]  /*2800*/  UIADD3 UR26, UR27, -0x56f99767, URZ ;  /* 0xa90668991b1a7890 */ /* 0x000fe6000fffe03f */
[----:B------:R-:W-:Y:S01]  /*2810*/  IMAD.WIDE.U32 R58, R58, -0x326172a9, RZ ;  /* 0xcd9e8d573a3a7825 */ /* 0x000fe200078e00ff */
[----:B------:R-:W-:Y:S01]  /*2820*/  LOP3.LUT R56, R5, UR9, R56, 0x96, !PT ;  /* 0x0000000905387c12 */ /* 0x000fe2000f8e9638 */
[----:B------:R-:W-:Y:S01]  /*2830*/  UIADD3 UR9, UR28, 0x1715609d, URZ ;  /* 0x1715609d1c097890 */ /* 0x000fe2000fffe03f */
[C---:B-1----:R-:W-:Y:S01]  /*2840*/  HMMA.16816.F32 R12, R64.reuse, R52, R12 ;  /* 0x00000034400c723c */ /* 0x042fe2000000180c */
[----:B------:R-:W1:Y:S02]  /*2850*/  MUFU.EX2 R112, R112 ;  /* 0x0000007000707308 */ /* 0x000e640000000800 */
[----:B------:R-:W-:Y:S03]  /*2860*/  IMAD.WIDE.U32 R56, R56, -0x2daee0ad, RZ ;  /* 0xd2511f5338387825 */ /* 0x000fe600078e00ff */
[----:B------:R-:W-:Y:S05]  /*2870*/  HMMA.16816.F32 R16, R64, R54, R16 ;  /* 0x000000364010723c */ /* 0x000fea0000001810 */
[----:B------:R-:W4:Y:S01]  /*2880*/  MUFU.EX2 R113, R113 ;  /* 0x0000007100717308 */ /* 0x000f220000000800 */
[----:B------:R-:W-:Y:S01]  /*2890*/  LOP3.LUT R6, R57, UR26, R6, 0x96, !PT ;  /* 0x0000001a39067c12 */ /* 0x000fe2000f8e9606 */
[----:B------:R-:W-:Y:S01]  /*28a0*/  UIADD3 UR26, UR27, 0x646e171e, URZ ;  /* 0x646e171e1b1a7890 */ /* 0x000fe2000fffe03f */
[----:B------:R-:W-:Y:S01]  /*28b0*/  LOP3.LUT R4, R59, UR9, R4, 0x96, !PT ;  /* 0x000000093b047c12 */ /* 0x000fe2000f8e9604 */
[----:B------:R-:W-:Y:S02]  /*28c0*/  UIADD3 UR9, UR28, -0x4ab325aa, URZ ;  /* 0xb54cda561c097890 */ /* 0x000fe4000fffe03f */
[----:B------:R-:W-:Y:S04]  /*28d0*/  IMAD.WIDE.U32 R6, R6, -0x326172a9, RZ ;  /* 0xcd9e8d5706067825 */ /* 0x000fe800078e00ff */
[----:B------:R-:W-:Y:S01]  /*28e0*/  MUFU.EX2 R109, R109 ;  /* 0x0000006d006d7308 */ /* 0x000fe20000000800 */
[----:B------:R-:W-:Y:S01]  /*28f0*/  IMAD.WIDE.U32 R4, R4, -0x2daee0ad, RZ ;  /* 0xd2511f5304047825 */ /* 0x000fe200078e00ff */
[----:B--2---:R-:W-:Y:S03]  /*2900*/  LOP3.LUT R8, R7, UR9, R58, 0x96, !PT ;  /* 0x0000000907087c12 */ /* 0x004fe6000f8e963a */
[--C-:B------:R-:W-:Y:S01]  /*2910*/  FFMA.FTZ R12, R12, UR7, -R2.reuse ;  /* 0x000000070c0c7c23 */ /* 0x100fe20008010802 */
[----:B------:R-:W-:Y:S01]  /*2920*/  FFMA.FTZ R13, R13, UR7, -R2 ;  /* 0x000000070d0d7c23 */ /* 0x000fe20008010802 */
[----:B------:R-:W-:Y:S03]  /*2930*/  SHF.R.U32.HI R52, RZ, 0x10, R4 ;  /* 0x00000010ff347819 */ /* 0x000fe60000011604 */
[----:B------:R-:W-:Y:S01]  /*2940*/  MUFU.EX2 R106, R11 ;  /* 0x0000000b006a7308 */ /* 0x000fe20000000800 */
[----:B------:R-:W-:Y:S01]  /*2950*/  LOP3.LUT R53, R4, 0xffff, RZ, 0xc0, !PT ;  /* 0x0000ffff04357812 */ /* 0x000fe200078ec0ff */
[----:B------:R-:W-:Y:S01]  /*2960*/  FFMA.FTZ R14, R14, UR7, -R0 ;  /* 0x000000070e0e7c23 */ /* 0x000fe20008010800 */
[----:B------:R-:W-:Y:S01]  /*2970*/  LOP3.LUT R10, R4, 0xff, RZ, 0xc0, !PT ;  /* 0x000000ff040a7812 */ /* 0x000fe200078ec0ff */
[----:B------:R-:W-:Y:S01]  /*2980*/  FFMA.FTZ R16, R16, UR7, -R2 ;  /* 0x0000000710107c23 */ /* 0x000fe20008010802 */
[----:B------:R-:W-:Y:S01]  /*2990*/  SHF.R.U32.HI R9, RZ, 0x18, R4 ;  /* 0x00000018ff097819 */ /* 0x000fe20000011604 */
[----:B------:R-:W-:Y:S01]  /*29a0*/  FFMA.FTZ R2, R17, UR7, -R2 ;  /* 0x0000000711027c23 */ /* 0x000fe20008010802 */
[----:B------:R-:W-:Y:S03]  /*29b0*/  LOP3.LUT R4, R8, 0xff, RZ, 0xc0, !PT ;  /* 0x000000ff08047812 */ /* 0x000fe600078ec0ff */
[----:B------:R-:W-:Y:S01]  /*29c0*/  MUFU.EX2 R105, R12 ;  /* 0x0000000c00697308 */ /* 0x000fe20000000800 */
[----:B------:R-:W-:Y:S01]  /*29d0*/  LOP3.LUT R3, R5, UR26, R56, 0x96, !PT ;  /* 0x0000001a05037c12 */ /* 0x000fe2000f8e9638 */
[--C-:B------:R-:W-:Y:S01]  /*29e0*/  FFMA.FTZ R18, R18, UR7, -R0.reuse ;  /* 0x0000000712127c23 */ /* 0x100fe20008010800 */
[----:B------:R-:W-:Y:S01]  /*29f0*/  ISETP.LE.U32.AND P5, PT, R4, UR8, PT ;  /* 0x0000000804007c0c */ /* 0x000fe2000bfa3070 */
[--C-:B------:R-:W-:Y:S01]  /*2a00*/  FFMA.FTZ R15, R15, UR7, -R0.reuse ;  /* 0x000000070f0f7c23 */ /* 0x100fe20008010800 */
[----:B------:R-:W-:Y:S01]  /*2a10*/  LOP3.LUT R4, R8, 0xffff, RZ, 0xc0, !PT ;  /* 0x0000ffff08047812 */ /* 0x000fe200078ec0ff */
[----:B------:R-:W-:Y:S01]  /*2a20*/  FFMA.FTZ R0, R19, UR7, -R0 ;  /* 0x0000000713007c23 */ /* 0x000fe20008010800 */
[----:B------:R-:W-:Y:S03]  /*2a30*/  SHF.R.U32.HI R5, RZ, 0x10, R8 ;  /* 0x00000010ff057819 */ /* 0x000fe60000011608 */
[----:B------:R-:W-:Y:S01]  /*2a40*/  MUFU.EX2 R65, R2 ;  /* 0x0000000200417308 */ /* 0x000fe20000000800 */
[----:B------:R-:W-:Y:S02]  /*2a50*/  SHF.R.U32.HI R4, RZ, 0x8, R4 ;  /* 0x00000008ff047819 */ /* 0x000fe40000011604 */
[----:B------:R-:W-:Y:S02]  /*2a60*/  SHF.R.U32.HI R8, RZ, 0x18, R8 ;  /* 0x00000018ff087819 */ /* 0x000fe40000011608 */
[----:B------:R-:W-:Y:S02]  /*2a70*/  LOP3.LUT R4, R4, 0xffff, RZ, 0xc0, !PT ;  /* 0x0000ffff04047812 */ /* 0x000fe400078ec0ff */
[----:B------:R-:W-:Y:S01]  /*2a80*/  LOP3.LUT R5, R5, 0xff, RZ, 0xc0, !PT ;  /* 0x000000ff05057812 */ /* 0x000fe200078ec0ff */
[----:B---3--:R-:W-:Y:S01]  /*2a90*/  @!P5 FADD.FTZ R111, -R111, -RZ ;  /* 0x800000ff6f6fd221 */ /* 0x008fe20000010100 */
[----:B------:R-:W-:Y:S01]  /*2aa0*/  ISETP.LE.U32.AND P1, PT, R4, UR8, PT ;  /* 0x0000000804007c0c */ /* 0x000fe2000bf23070 */
[----:B------:R-:W-:Y:S01]  /*2ab0*/  MUFU.EX2 R107, R107 ;  /* 0x0000006b006b7308 */ /* 0x000fe20000000800 */
[----:B------:R-:W-:Y:S02]  /*2ac0*/  LOP3.LUT R7, R6, 0xffff, RZ, 0xc0, !PT ;  /* 0x0000ffff06077812 */ /* 0x000fe400078ec0ff */
[----:B------:R-:W-:Y:S02]  /*2ad0*/  ISETP.LE.U32.AND P0, PT, R9, UR8, PT ;  /* 0x0000000809007c0c */ /* 0x000fe4000bf03070 */
[----:B------:R-:W-:Y:S02]  /*2ae0*/  ISETP.LE.U32.AND P6, PT, R8, UR8, PT ;  /* 0x0000000808007c0c */ /* 0x000fe4000bfc3070 */
[----:B------:R-:W-:Y:S03]  /*2af0*/  LOP3.LUT R9, R6, 0xff, RZ, 0xc0, !PT ;  /* 0x000000ff06097812 */ /* 0x000fe600078ec0ff */
[----:B------:R-:W2:Y:S01]  /*2b00*/  MUFU.EX2 R64, R0 ;  /* 0x0000000000407308 */ /* 0x000ea20000000800 */
[----:B------:R-:W-:Y:S02]  /*2b10*/  ISETP.LE.U32.AND P4, PT, R5, UR8, PT ;  /* 0x0000000805007c0c */ /* 0x000fe4000bf83070 */
[----:B------:R-:W-:Y:S01]  /*2b20*/  SHF.R.U32.HI R4, RZ, 0x8, R7 ;  /* 0x00000008ff047819 */ /* 0x000fe20000011607 */
[----:B------:R-:W-:Y:S01]  /*2b30*/  @!P1 FADD.FTZ R110, -R110, -RZ ;  /* 0x800000ff6e6e9221 */ /* 0x000fe20000010100 */
[----:B------:R-:W-:Y:S02]  /*2b40*/  ISETP.LE.U32.AND P3, PT, R10, UR8, PT ;  /* 0x000000080a007c0c */ /* 0x000fe4000bf63070 */
[----:B------:R-:W-:Y:S03]  /*2b50*/  LOP3.LUT R5, R3, 0xff, RZ, 0xc0, !PT ;  /* 0x000000ff03057812 */ /* 0x000fe600078ec0ff */
[----:B------:R-:W-:Y:S01]  /*2b60*/  MUFU.EX2 R104, R13 ;  /* 0x0000000d00687308 */ /* 0x000fe20000000800 */
[----:B------:R-:W-:Y:S01]  /*2b70*/  ISETP.LE.U32.AND P5, PT, R9, UR8, PT ;  /* 0x0000000809007c0c */ /* 0x000fe2000bfa3070 */
[----:B-1----:R-:W-:Y:S01]  /*2b80*/  @!P6 FADD.FTZ R112, -R112, -RZ ;  /* 0x800000ff7070e221 */ /* 0x002fe20000010100 */
[--C-:B------:R-:W-:Y:S02]  /*2b90*/  SHF.R.U32.HI R10, RZ, 0x10, R6.reuse ;  /* 0x00000010ff0a7819 */ /* 0x100fe40000011606 */
[----:B------:R-:W-:Y:S01]  /*2ba0*/  LOP3.LUT R4, R4, 0xffff, RZ, 0xc0, !PT ;  /* 0x0000ffff04047812 */ /* 0x000fe200078ec0ff */
[----:B----4-:R-:W-:Y:S01]  /*2bb0*/  @!P4 FADD.FTZ R113, -R113, -RZ ;  /* 0x800000ff7171c221 */ /* 0x010fe20000010100 */
[----:B------:R-:W-:Y:S03]  /*2bc0*/  ISETP.LE.U32.AND P2, PT, R5, UR8, PT ;  /* 0x0000000805007c0c */ /* 0x000fe6000bf43070 */
[----:B------:R-:W-:Y:S01]  /*2bd0*/  MUFU.EX2 R103, R14 ;  /* 0x0000000e00677308 */ /* 0x000fe20000000800 */
[----:B------:R-:W-:Y:S01]  /*2be0*/  LOP3.LUT R5, R10, 0xff, RZ, 0xc0, !PT ;  /* 0x000000ff0a057812 */ /* 0x000fe200078ec0ff */
[----:B--2---:R-:W-:Y:S01]  /*2bf0*/  @!P0 FADD.FTZ R64, -R64, -RZ ;  /* 0x800000ff40408221 */ /* 0x004fe20000010100 */
[----:B------:R-:W-:Y:S02]  /*2c00*/  ISETP.LE.U32.AND P1, PT, R4, UR8, PT ;  /* 0x0000000804007c0c */ /* 0x000fe4000bf23070 */
[----:B------:R-:W-:Y:S01]  /*2c10*/  SHF.R.U32.HI R4, RZ, 0x18, R3 ;  /* 0x00000018ff047819 */ /* 0x000fe20000011603 */
[----:B------:R-:W-:Y:S01]  /*2c20*/  @!P5 FADD.FTZ R109, -R109, -RZ ;  /* 0x800000ff6d6dd221 */ /* 0x000fe20000010100 */
[----:B------:R-:W-:Y:S03]  /*2c30*/  ISETP.LE.U32.AND P6, PT, R5, UR8, PT ;  /* 0x0000000805007c0c */ /* 0x000fe6000bfc3070 */
[----:B------:R-:W1:Y:S01]  /*2c40*/  MUFU.EX2 R102, R15 ;  /* 0x0000000f00667308 */ /* 0x000e620000000800 */
[----:B------:R-:W-:Y:S02]  /*2c50*/  SHF.R.U32.HI R6, RZ, 0x18, R6 ;  /* 0x00000018ff067819 */ /* 0x000fe40000011606 */
[----:B------:R-:W-:Y:S01]  /*2c60*/  ISETP.LE.U32.AND P4, PT, R4, UR8, PT ;  /* 0x0000000804007c0c */ /* 0x000fe2000bf83070 */
[----:B------:R-:W-:Y:S01]  /*2c70*/  @!P2 FADD.FTZ R105, -R105, -RZ ;  /* 0x800000ff6969a221 */ /* 0x000fe20000010100 */
[----:B------:R-:W-:Y:S02]  /*2c80*/  LOP3.LUT R4, R3, 0xffff, RZ, 0xc0, !PT ;  /* 0x0000ffff03047812 */ /* 0x000fe400078ec0ff */
[----:B------:R-:W-:Y:S01]  /*2c90*/  ISETP.LE.U32.AND P5, PT, R6, UR8, PT ;  /* 0x0000000806007c0c */ /* 0x000fe2000bfa3070 */
[----:B------:R-:W-:Y:S01]  /*2ca0*/  @!P1 FADD.FTZ R107, -R107, -RZ ;  /* 0x800000ff6b6b9221 */ /* 0x000fe20000010100 */
[----:B------:R-:W-:Y:S01]  /*2cb0*/  SHF.R.U32.HI R2, RZ, 0x8, R4 ;  /* 0x00000008ff027819 */ /* 0x000fe20000011604 */
[----:B------:R-:W-:Y:S01]  /*2cc0*/  MUFU.EX2 R66, R18 ;  /* 0x0000001200427308 */ /* 0x000fe20000000800 */
[----:B------:R-:W-:Y:S01]  /*2cd0*/  SHF.R.U32.HI R4, RZ, 0x8, R53 ;  /* 0x00000008ff047819 */ /* 0x000fe20000011635 */
[----:B------:R-:W-:Y:S01]  /*2ce0*/  @!P6 FADD.FTZ R108, -R108, -RZ ;  /* 0x800000ff6c6ce221 */ /* 0x000fe20000010100 */
[----:B------:R-:W-:Y:S02]  /*2cf0*/  LOP3.LUT R2, R2, 0xffff, RZ, 0xc0, !PT ;  /* 0x0000ffff02027812 */ /* 0x000fe400078ec0ff */
[----:B------:R-:W-:Y:S02]  /*2d00*/  SHF.R.U32.HI R3, RZ, 0x10, R3 ;  /* 0x00000010ff037819 */ /* 0x000fe40000011603 */
[----:B------:R-:W-:Y:S03]  /*2d10*/  ISETP.LE.U32.AND P6, PT, R2, UR8, PT ;  /* 0x0000000802007c0c */ /* 0x000fe6000bfc3070 */
[----:B------:R-:W2:Y:S01]  /*2d20*/  MUFU.EX2 R67, R16 ;  /* 0x0000001000437308 */ /* 0x000ea20000000800 */
[----:B------:R-:W-:Y:S01]  /*2d30*/  LOP3.LUT R3, R3, 0xff, RZ, 0xc0, !PT ;  /* 0x000000ff03037812 */ /* 0x000fe200078ec0ff */
[----:B------:R-:W-:Y:S01]  /*2d40*/  @!P5 FADD.FTZ R106, -R106, -RZ ;  /* 0x800000ff6a6ad221 */ /* 0x000fe20000010100 */
[----:B------:R-:W-:Y:S01]  /*2d50*/  LOP3.LUT R2, R4, 0xffff, RZ, 0xc0, !PT ;  /* 0x0000ffff04027812 */ /* 0x000fe200078ec0ff */
[----:B-1----:R-:W-:Y:S01]  /*2d60*/  @!P4 FADD.FTZ R102, -R102, -RZ ;  /* 0x800000ff6666c221 */ /* 0x002fe20000010100 */
[----:B------:R-:W-:Y:S02]  /*2d70*/  ISETP.LE.U32.AND P5, PT, R3, UR8, PT ;  /* 0x0000000803007c0c */ /* 0x000fe4000bfa3070 */
[----:B------:R-:W-:Y:S02]  /*2d80*/  ISETP.LE.U32.AND P2, PT, R2, UR8, PT ;  /* 0x0000000802007c0c */ /* 0x000fe4000bf43070 */
[----:B------:R-:W-:Y:S02]  /*2d90*/  F2FP.RELU.F16.F32.PACK_AB R3, R110, R111 ;  /* 0x0000006f6e03723e */ /* 0x000fe400000008ff */
[----:B------:R-:W-:Y:S01]  /*2da0*/  F2FP.RELU.F16.F32.PACK_AB R2, R112, R113 ;  /* 0x000000717002723e */ /* 0x000fe200000008ff */
[----:B------:R-:W-:Y:S01]  /*2db0*/  @!P6 FADD.FTZ R104, -R104, -RZ ;  /* 0x800000ff6868e221 */ /* 0x000fe20000010100 */
[----:B------:R-:W-:Y:S01]  /*2dc0*/  F2FP.RELU.F16.F32.PACK_AB R0, R107, R109 ;  /* 0x0000006d6b00723e */ /* 0x000fe200000008ff */
[----:B------:R1:W-:Y:S01]  /*2dd0*/  STS [R205+0x12000], R3 ;  /* 0x01200003cd007388 */ /* 0x0003e20000000800 */
[----:B------:R-:W-:Y:S01]  /*2de0*/  LOP3.LUT R5, R52, 0xff, RZ, 0xc0, !PT ;  /* 0x000000ff34057812 */ /* 0x000fe200078ec0ff */
[----:B--2---:R-:W-:Y:S02]  /*2df0*/  @!P3 FADD.FTZ R67, -R67, -RZ ;  /* 0x800000ff4343b221 */ /* 0x004fe40000010100 */
[----:B------:R2:W-:Y:S01]  /*2e00*/  STS [R205+0x12400], R2 ;  /* 0x01240002cd007388 */ /* 0x0005e20000000800 */
[----:B------:R-:W-:Y:S01]  /*2e10*/  ISETP.LE.U32.AND P1, PT, R5, UR8, PT ;  /* 0x0000000805007c0c */ /* 0x000fe2000bf23070 */
[----:B------:R-:W-:Y:S01]  /*2e20*/  @!P5 FADD.FTZ R103, -R103, -RZ ;  /* 0x800000ff6767d221 */ /* 0x000fe20000010100 */
[----:B------:R-:W-:Y:S01]  /*2e30*/  F2FP.RELU.F16.F32.PACK_AB R5, R104, R105 ;  /* 0x000000696805723e */ /* 0x000fe200000008ff */
[----:B------:R3:W-:Y:S01]  /*2e40*/  STS [R208+0x12000], R0 ;  /* 0x01200000d0007388 */ /* 0x0007e20000000800 */
[----:B------:R-:W-:Y:S01]  /*2e50*/  @!P2 FADD.FTZ R65, -R65, -RZ ;  /* 0x800000ff4141a221 */ /* 0x000fe20000010100 */
[----:B------:R-:W-:Y:S02]  /*2e60*/  FSETP.GE.FTZ.AND P0, PT, R110, RZ, PT ;  /* 0x000000ff6e00720b */ /* 0x000fe40003f16000 */
[----:B------:R-:W-:Y:S02]  /*2e70*/  F2FP.RELU.F16.F32.PACK_AB R4, R102, R103 ;  /* 0x000000676604723e */ /* 0x000fe400000008ff */
[----:B------:R-:W-:Y:S02]  /*2e80*/  FSETP.GE.FTZ.AND P2, PT, R107, RZ, PT ;  /* 0x000000ff6b00720b */ /* 0x000fe40003f56000 */
[----:B------:R-:W-:Y:S02]  /*2e90*/  FSETP.GE.FTZ.AND P3, PT, R109, RZ, PT ;  /* 0x000000ff6d00720b */ /* 0x000fe40003f76000 */
[----:B------:R-:W-:Y:S01]  /*2ea0*/  @!P1 FADD.FTZ R66, -R66, -RZ ;  /* 0x800000ff42429221 */ /* 0x000fe20000010100 */
[----:B------:R-:W-:Y:S02]  /*2eb0*/  FSETP.GE.FTZ.AND P1, PT, R111, RZ, PT ;  /* 0x000000ff6f00720b */ /* 0x000fe40003f36000 */
[----:B------:R-:W-:Y:S02]  /*2ec0*/  ISETP.GE.AND P4, PT, R195, 0x1, PT ;  /* 0x00000001c300780c */ /* 0x000fe40003f86270 */
        /* <DEDUP_REMOVED lines=10> */
[C---:B--2---:R-:W-:Y:S02]  /*2f70*/  IMAD.IADD R2, R0.reuse, 0x1, R185 ;  /* 0x0000000100027824 */ /* 0x044fe400078e02b9 */
[----:B---3--:R-:W-:Y:S05]  /*2f80*/  IMAD.IADD R3, R0, 0x1, R181 ;  /* 0x0000000100037824 */ /* 0x008fea00078e02b5 */
[----:B------:R-:W2:Y:S01]  /*2f90*/  LDSM.16.M88.4 R52, [R2+0x8000] ;  /* 0x008000000234783b */ /* 0x000ea20000000200 */
[----:B------:R-:W-:Y:S07]  /*2fa0*/  IMAD.IADD R60, R181, 0x1, R2 ;  /* 0x00000001b53c7824 */ /* 0x000fee00078e0202 */
[----:B------:R-:W3:Y:S01]  /*2fb0*/  LDSM.16.M88.4 R56, [R3+0x8000] ;  /* 0x008000000338783b */ /* 0x000ee20000000200 */
        /* <DEDUP_REMOVED lines=9> */
[C---:B---3--:R-:W-:Y:S03]  /*3050*/  HMMA.16816.F32 R4, R56.reuse, R132, R4 ;  /* 0x000000843804723c */ /* 0x048fe60000001804 */
[----:B------:R-:W-:Y:S03]  /*3060*/  LDSM.16.M88.4 R60, [R60+0xa000] ;  /* 0x00a000003c3c783b */ /* 0x000fe60000000200 */
        /* <DEDUP_REMOVED lines=22> */
[C---:B------:R-:W-:Y:S06]  /*31d0*/  HMMA.16816.F32 R4, R60.reuse, R172, R4 ;  /* 0x000000ac3c04723c */ /* 0x040fec0000001804 */
[C---:B------:R-:W-:Y:S06]  /*31e0*/  HMMA.16816.F32 R8, R60.reuse, R174, R8 ;  /* 0x000000ae3c08723c */ /* 0x040fec0000001808 */
[C---:B------:R-:W-:Y:S06]  /*31f0*/  HMMA.16816.F32 R12, R60.reuse, R176, R12 ;  /* 0x000000b03c0c723c */ /* 0x040fec000000180c */
[----:B------:R-:W-:Y:S06]  /*3200*/  HMMA.16816.F32 R16, R60, R178, R16 ;  /* 0x000000b23c10723c */ /* 0x000fec0000001810 */
[C---:B------:R-:W-:Y:S01]  /*3210*/  FADD.FTZ R2, -R101.reuse, R4 ;  /* 0x0000000465027221 */ /* 0x040fe20000010100 */
[C---:B------:R-:W-:Y:S01]  /*3220*/  FADD.FTZ R0, -R101.reuse, R5 ;  /* 0x0000000565007221 */ /* 0x040fe20000010100 */
[----:B------:R-:W-:Y:S03]  /*3230*/  FADD.FTZ R6, -R100, R6 ;  /* 0x0000000664067221 */ /* 0x000fe60000010100 */
[-C--:B------:R-:W-:Y:S01]  /*3240*/  FSEL R2, R2, R101.reuse, P1 ;  /* 0x0000006502027208 */ /* 0x080fe20000800000 */
[C---:B------:R-:W-:Y:S01]  /*3250*/  FADD.FTZ R9, -R101.reuse, R9 ;  /* 0x0000000965097221 */ /* 0x040fe20000010100 */
[-C--:B------:R-:W-:Y:S01]  /*3260*/  FSEL R0, R0, R101.reuse, P0 ;  /* 0x0000006500007208 */ /* 0x080fe20000000000 */
[----:B------:R-:W-:Y:S01]  /*3270*/  FADD.FTZ R8, -R101, R8 ;  /* 0x0000000865087221 */ /* 0x000fe20000010100 */
[----:B------:R-:W-:Y:S01]  /*3280*/  FSETP.GE.FTZ.AND P0, PT, R65, RZ, PT ;  /* 0x000000ff4100720b */ /* 0x000fe20003f16000 */
[----:B------:R-:W-:Y:S01]  /*3290*/  FMUL.FTZ R111, R111, R2 ;  /* 0x000000026f6f7220 */ /* 0x000fe20000410000 */
[-C--:B------:R-:W-:Y:S01]  /*32a0*/  FSEL R9, R9, R101.reuse, P2 ;  /* 0x0000006509097208 */ /* 0x080fe20001000000 */
[----:B------:R-:W-:Y:S01]  /*32b0*/  FADD.FTZ R2, -R101, R12 ;  /* 0x0000000c65027221 */ /* 0x000fe20000010100 */
[----:B------:R-:W-:Y:S01]  /*32c0*/  FSETP.GE.FTZ.AND P1, PT, R105, RZ, PT ;  /* 0x000000ff6900720b */ /* 0x000fe20003f36000 */
[C---:B------:R-:W-:Y:S01]  /*32d0*/  FADD.FTZ R5, -R101.reuse, R13 ;  /* 0x0000000d65057221 */ /* 0x040fe20000010100 */
[----:B------:R-:W-:Y:S01]  /*32e0*/  FSETP.GE.FTZ.AND P2, PT, R104, RZ, PT ;  /* 0x000000ff6800720b */ /* 0x000fe20003f56000 */
[----:B------:R-:W-:Y:S01]  /*32f0*/  FMUL.FTZ R4, R110, R0 ;  /* 0x000000006e047220 */ /* 0x000fe20000410000 */
[-C--:B------:R-:W-:Y:S01]  /*3300*/  FSEL R8, R8, R101.reuse, P3 ;  /* 0x0000006508087208 */ /* 0x080fe20001800000 */
[----:B------:R-:W-:Y:S01]  /*3310*/  FADD.FTZ R0, -R101, R16 ;  /* 0x0000001065007221 */ /* 0x000fe20000010100 */
[-C--:B------:R-:W-:Y:S01]  /*3320*/  FSEL R2, R2, R101.reuse, P1 ;  /* 0x0000006502027208 */ /* 0x080fe20000800000 */
[----:B------:R-:W-:Y:S01]  /*3330*/  FADD.FTZ R7, -R100, R7 ;  /* 0x0000000764077221 */ /* 0x000fe20000010100 */
[----:B------:R-:W-:Y:S01]  /*3340*/  FSEL R5, R5, R101, P2 ;  /* 0x0000006505057208 */ /* 0x000fe20001000000 */
[----:B------:R-:W-:Y:S01]  /*3350*/  FMUL.FTZ R109, R109, R8 ;  /* 0x000000086d6d7220 */ /* 0x000fe20000410000 */
[----:B------:R-:W-:Y:S01]  /*3360*/  FSETP.GE.FTZ.AND P1, PT, R67, RZ, PT ;  /* 0x000000ff4300720b */ /* 0x000fe20003f36000 */
[----:B------:R-:W-:Y:S01]  /*3370*/  FMUL.FTZ R8, R107, R9 ;  /* 0x000000096b087220 */ /* 0x000fe20000410000 */
[----:B------:R-:W-:Y:S01]  /*3380*/  F2FP.F16.F32.PACK_AB R4, R4, R111 ;  /* 0x0000006f0404723e */ /* 0x000fe200000000ff */
[----:B------:R-:W-:Y:S01]  /*3390*/  FMUL.FTZ R105, R105, R2 ;  /* 0x0000000269697220 */ /* 0x000fe20000410000 */
[----:B------:R-:W-:Y:S01]  /*33a0*/  FSEL R0, R0, R101, P1 ;  /* 0x0000006500007208 */ /* 0x000fe20000800000 */
[----:B------:R-:W-:Y:S01]  /*33b0*/  FMUL.FTZ R5, R104, R5 ;  /* 0x0000000568057220 */ /* 0x000fe20000410000 */
[----:B------:R-:W-:Y:S01]  /*33c0*/  FSETP.GE.FTZ.AND P3, PT, R113, RZ, PT ;  /* 0x000000ff7100720b */ /* 0x000fe20003f76000 */
[----:B------:R-:W-:Y:S01]  /*33d0*/  @P0 FADD.FTZ R101, -R101, R17 ;  /* 0x0000001165650221 */ /* 0x000fe20000010100 */
[----:B------:R-:W-:Y:S01]  /*33e0*/  FSETP.GE.FTZ.AND P2, PT, R112, RZ, PT ;  /* 0x000000ff7000720b */ /* 0x000fe20003f56000 */
[----:B------:R-:W-:Y:S01]  /*33f0*/  FMUL.FTZ R67, R67, R0 ;  /* 0x0000000043437220 */ /* 0x000fe20000410000 */
[----:B------:R-:W-:Y:S01]  /*3400*/  F2FP.F16.F32.PACK_AB R8, R8, R109 ;  /* 0x0000006d0808723e */ /* 0x000fe200000000ff */
[----:B------:R-:W-:Y:S01]  /*3410*/  FMUL.FTZ R65, R65, R101 ;  /* 0x0000006541417220 */ /* 0x000fe20000410000 */
[----:B------:R-:W-:Y:S01]  /*3420*/  F2FP.F16.F32.PACK_AB R5, R5, R105 ;  /* 0x000000690505723e */ /* 0x000fe200000000ff */
[----:B------:R-:W-:Y:S08]  /*3430*/  @!P4 BRA `(.L_x_930) ;  /* 0x00000000005cc947 */ /* 0x000ff00003800000 */
        /* <DEDUP_REMOVED lines=23> */
.L_x_930:
[----:B------:R2:W-:Y:S01]  /*35b0*/  STS [R205+0x10000], R4 ;  /* 0x01000004cd007388 */ /* 0x0005e20000000800 */
[-C--:B-1----:R-:W-:Y:S01]  /*35c0*/  FSEL R3, R6, R100.reuse, P3 ;  /* 0x0000006406037208 */ /* 0x082fe20001800000 */
[C---:B------:R-:W-:Y:S01]  /*35d0*/  FADD.FTZ R0, -R100.reuse, R10 ;  /* 0x0000000a64007221 */ /* 0x040fe20000010100 */
[----:B------:R-:W-:Y:S01]  /*35e0*/  FSEL R2, R7, R100, P2 ;  /* 0x0000006407027208 */ /* 0x000fe20001000000 */
[----:B------:R-:W-:Y:S01]  /*35f0*/  FADD.FTZ R11, -R100, R11 ;  /* 0x0000000b640b7221 */ /* 0x000fe20000010100 */
[----:B------:R-:W-:Y:S01]  /*3600*/  FSETP.GE.FTZ.AND P0, PT, R108, RZ, PT ;  /* 0x000000ff6c00720b */ /* 0x000fe20003f16000 */
[----:B------:R-:W-:Y:S01]  /*3610*/  FMUL.FTZ R113, R113, R3 ;  /* 0x0000000371717220 */ /* 0x000fe20000410000 */
[----:B------:R-:W-:Y:S01]  /*3620*/  FSETP.GE.FTZ.AND P1, PT, R106, RZ, PT ;  /* 0x000000ff6a00720b */ /* 0x000fe20003f36000 */
[----:B------:R-:W-:Y:S01]  /*3630*/  FMUL.FTZ R3, R112, R2 ;  /* 0x0000000270037220 */ /* 0x000fe20000410000 */
[----:B------:R-:W-:Y:S01]  /*3640*/  FSEL R0, R0, R100, P0 ;  /* 0x0000006400007208 */ /* 0x000fe20000000000 */
[----:B------:R-:W-:Y:S01]  /*3650*/  FADD.FTZ R15, -R100, R15 ;  /* 0x0000000f640f7221 */ /* 0x000fe20000010100 */
[----:B------:R-:W-:Y:S02]  /*3660*/  FSETP.GE.FTZ.AND P0, PT, R64, RZ, PT ;  /* 0x000000ff4000720b */ /* 0x000fe40003f16000 */
[----:B------:R-:W-:Y:S01]  /*3670*/  F2FP.F16.F32.PACK_AB R3, R3, R113 ;  /* 0x000000710303723e */ /* 0x000fe200000000ff */
[----:B------:R-:W-:Y:S01]  /*3680*/  FMUL.FTZ R108, R108, R0 ;  /* 0x000000006c6c7220 */ /* 0x000fe20000410000 */
[----:B------:R-:W-:Y:S01]  /*3690*/  FSEL R2, R11, R100, P1 ;  /* 0x000000640b027208 */ /* 0x000fe20000800000 */
[----:B------:R-:W-:Y:S01]  /*36a0*/  FADD.FTZ R0, -R100, R18 ;  /* 0x0000001264007221 */ /* 0x000fe20000010100 */
[----:B------:R-:W-:Y:S01]  /*36b0*/  FSETP.GE.FTZ.AND P2, PT, R102, RZ, PT ;  /* 0x000000ff6600720b */ /* 0x000fe20003f56000 */
[----:B------:R1:W-:Y:S01]  /*36c0*/  STS [R205+0x10400], R3 ;  /* 0x01040003cd007388 */ /* 0x0003e20000000800 */
[----:B------:R-:W-:Y:S01]  /*36d0*/  FSETP.GE.FTZ.AND P3, PT, R103, RZ, PT ;  /* 0x000000ff6700720b */ /* 0x000fe20003f76000 */
[----:B------:R-:W-:Y:S01]  /*36e0*/  FMUL.FTZ R106, R106, R2 ;  /* 0x000000026a6a7220 */ /* 0x000fe20000410000 */
[----:B------:R-:W-:Y:S01]  /*36f0*/  FSEL R2, R15, R100, P2 ;  /* 0x000000640f027208 */ /* 0x000fe20001000000 */
[----:B------:R-:W-:Y:S01]  /*3700*/  STS [R208+0x10000], R8 ;  /* 0x01000008d0007388 */ /* 0x000fe20000000800 */
[----:B------:R-:W-:Y:S01]  /*3710*/  FSETP.GE.FTZ.AND P1, PT, R66, RZ, PT ;  /* 0x000000ff4200720b */ /* 0x000fe20003f36000 */
[----:B--2---:R-:W-:Y:S02]  /*3720*/  FADD.FTZ R4, -R100, R14 ;  /* 0x0000000e64047221 */ /* 0x004fe40000010100 */
[----:B------:R-:W-:Y:S01]  /*3730*/  FMUL.FTZ R102, R102, R2 ;  /* 0x0000000266667220 */ /* 0x000fe20000410000 */
[----:B------:R-:W-:Y:S02]  /*3740*/  FSEL R0, R0, R100, P1 ;  /* 0x0000006400007208 */ /* 0x000fe40000800000 */
[----:B------:R-:W-:Y:S02]  /*3750*/  F2FP.F16.F32.PACK_AB R2, R106, R108 ;  /* 0x0000006c6a02723e */ /* 0x000fe400000000ff */
[----:B------:R-:W-:Y:S01]  /*3760*/  FSEL R4, R4, R100, P3 ;  /* 0x0000006404047208 */ /* 0x000fe20001800000 */
[----:B------:R-:W-:Y:S01]  /*3770*/  @P0 FADD.FTZ R100, -R100, R19 ;  /* 0x0000001364640221 */ /* 0x000fe20000010100 */
[----:B------:R-:W-:Y:S01]  /*3780*/  FMUL.FTZ R66, R66, R0 ;  /* 0x0000000042427220 */ /* 0x000fe20000410000 */
[----:B------:R2:W-:Y:S02]  /*3790*/  STS [R208+0x10400], R2 ;  /* 0x01040002d0007388 */ /* 0x0005e40000000800 */
[----:B------:R-:W-:Y:S01]  /*37a0*/  FMUL.FTZ R103, R103, R4 ;  /* 0x0000000467677220 */ /* 0x000fe20000410000 */
[----:B------:R-:W-:Y:S01]  /*37b0*/  FMUL.FTZ R64, R64, R100 ;  /* 0x0000006440407220 */ /* 0x000fe20000410000 */
[----:B------:R-:W-:Y:S01]  /*37c0*/  F2FP.F16.F32.PACK_AB R4, R65, R67 ;  /* 0x000000434104723e */ /* 0x000fe200000000ff */
[----:B------:R-:W-:Y:S02]  /*37d0*/  STS [R206+0x10000], R5 ;  /* 0x01000005ce007388 */ /* 0x000fe40000000800 */
[----:B------:R-:W-:Y:S02]  /*37e0*/  F2FP.F16.F32.PACK_AB R0, R102, R103 ;  /* 0x000000676600723e */ /* 0x000fe400000000ff */
[----:B-1----:R-:W-:Y:S03]  /*37f0*/  F2FP.F16.F32.PACK_AB R3, R64, R66 ;  /* 0x000000424003723e */ /* 0x002fe600000000ff */
[----:B------:R1:W-:Y:S04]  /*3800*/  STS [R206+0x10400], R0 ;  /* 0x01040000ce007388 */ /* 0x0003e80000000800 */
[----:B------:R-:W-:Y:S04]  /*3810*/  STS [R207+0x10000], R4 ;  /* 0x01000004cf007388 */ /* 0x000fe80000000800 */
[----:B------:R-:W-:Y:S01]  /*3820*/  STS [R207+0x10400], R3 ;  /* 0x01040003cf007388 */ /* 0x000fe20000000800 */
[----:B------:R-:W-:Y:S01]  /*3830*/  BAR.SYNC.DEFER_BLOCKING 0x0 ;  /* 0x0000000000007b1d */ /* 0x000fe20000010000 */
[----:B--2---:R-:W-:Y:S04]  /*3840*/  IMAD R2, R251, UR6, RZ ;  /* 0x00000006fb027c24 */ /* 0x004fe8000f8e02ff */
[----:B------:R-:W-:Y:S05]  /*3850*/  IMAD.U32 R2, R2, -0x40, RZ ;  /* 0xffffffc002027824 */ /* 0x000fea00078e00ff */
[----:B------:R-:W-:Y:S02]  /*3860*/  LEA R196, P0, R2, R196, 0x2 ;  /* 0x000000c402c47211 */ /* 0x000fe400078010ff */
[----:B-1----:R-:W-:Y:S02]  /*3870*/  LEA R0, R192, UR5, 0x1 ;  /* 0x00000005c0007c11 */ /* 0x002fe4000f8e08ff */
        /* <DEDUP_REMOVED lines=70> */
.L_x_931:
[----:B------:R-:W-:Y:S01]  /*3ce0*/  LDSM.16.M88.4 R64, [R190] ;  /* 0x00000000be40783b */ /* 0x000fe20000000200 */
[C---:B-1----:R-:W-:Y:S02]  /*3cf0*/  IMAD.IADD R3, R190.reuse, 0x1, R185 ;  /* 0x00000001be037824 */ /* 0x042fe400078e02b9 */
[----:B------:R-:W-:Y:S01]  /*3d00*/  IMAD.IADD R2, R190, 0x1, R181 ;  /* 0x00000001be027824 */ /* 0x000fe200078e02b5 */
[----:B------:R-:W1:Y:S01]  /*3d10*/  LDSM.16.MT88.4 R16, [R0+0xc000] ;  /* 0x00c000000010783b */ /* 0x000e620000004200 */
[----:B------:R-:W-:Y:S03]  /*3d20*/  IMAD.IADD R185, R203, 0x1, R242 ;  /* 0x00000001cbb97824 */ /* 0x000fe600078e02f2 */
[----:B------:R-:W2:Y:S04]  /*3d30*/  LDSM.16.M88.4 R60, [R190+0x1000] ;  /* 0x00100000be3c783b */ /* 0x000ea80000000200 */
[----:B------:R-:W3:Y:S04]  /*3d40*/  LDSM.16.MT88.4 R100, [R0+0xe000] ;  /* 0x00e000000064783b */ /* 0x000ee80000004200 */
[----:B------:R-:W-:Y:S04]  /*3d50*/  LDSM.16.MT88.4 R108, [R0+0xc800] ;  /* 0x00c80000006c783b */ /* 0x000fe80000004200 */
[----:B------:R-:W4:Y:S04]  /*3d60*/  LDSM.16.M88.4 R104, [R3] ;  /* 0x000000000368783b */ /* 0x000f280000000200 */
[----:B------:R-:W4:Y:S01]  /*3d70*/  LDSM.16.M88.4 R112, [R3+0x1000] ;  /* 0x001000000370783b */ /* 0x000f220000000200 */
        /* <DEDUP_REMOVED lines=13> */
[----:B------:R-:W-:Y:S05]  /*3e50*/  LDSM.16.MT88.4 R108, [R0+0xd000] ;  /* 0x00d00000006c783b */ /* 0x000fea0000004200 */
[-C--:B-1----:R-:W-:Y:S06]  /*3e60*/  HMMA.16816.F32 R52, R104, R100.reuse, R52 ;  /* 0x000000646834723c */ /* 0x082fec0000001834 */
[C---:B------:R-:W-:Y:S06]  /*3e70*/  HMMA.16816.F32 R56, R112.reuse, R100, R56 ;  /* 0x000000647038723c */ /* 0x040fec0000001838 */
[-C--:B------:R-:W-:Y:S01]  /*3e80*/  HMMA.16816.F32 R60, R112, R102.reuse, R60 ;  /* 0x00000066703c723c */ /* 0x080fe2000000183c */
[----:B------:R-:W-:Y:S05]  /*3e90*/  LDSM.16.MT88.4 R112, [R0+0xf000] ;  /* 0x00f000000070783b */ /* 0x000fea0000004200 */
[----:B------:R-:W-:Y:S01]  /*3ea0*/  HMMA.16816.F32 R64, R104, R102, R64 ;  /* 0x000000666840723c */ /* 0x000fe20000001840 */
[----:B------:R-:W1:Y:S04]  /*3eb0*/  LDSM.16.M88.4 R100, [R2] ;  /* 0x000000000264783b */ /* 0x000e680000000200 */
[----:B------:R2:W3:Y:S02]  /*3ec0*/  LDSM.16.M88.4 R104, [R2+0x1000] ;  /* 0x001000000268783b */ /* 0x0004e40000000200 */
[----:B--2---:R-:W-:Y:S01]  /*3ed0*/  IMAD.IADD R2, R181, 0x1, R3 ;  /* 0x00000001b5027824 */ /* 0x004fe200078e0203 */
[-C--:B-1----:R-:W-:Y:S06]  /*3ee0*/  HMMA.16816.F32 R4, R100, R108.reuse, R4 ;  /* 0x0000006c6404723c */ /* 0x082fec0000001804 */
[C---:B---3--:R-:W-:Y:S06]  /*3ef0*/  HMMA.16816.F32 R8, R104.reuse, R108, R8 ;  /* 0x0000006c6808723c */ /* 0x048fec0000001808 */
[-C--:B------:R-:W-:Y:S06]  /*3f00*/  HMMA.16816.F32 R12, R104, R110.reuse, R12 ;  /* 0x0000006e680c723c */ /* 0x080fec000000180c */
[C---:B------:R-:W-:Y:S01]  /*3f10*/  HMMA.16816.F32 R16, R100.reuse, R110, R16 ;  /* 0x0000006e6410723c */ /* 0x040fe20000001810 */
[----:B------:R-:W-:Y:S05]  /*3f20*/  LDSM.16.MT88.4 R108, [R0+0xd800] ;  /* 0x00d80000006c783b */ /* 0x000fea0000004200 */
[-C--:B------:R-:W-:Y:S06]  /*3f30*/  HMMA.16816.F32 R52, R100, R112.reuse, R52 ;  /* 0x000000706434723c */ /* 0x080fec0000001834 */
[C---:B------:R-:W-:Y:S06]  /*3f40*/  HMMA.16816.F32 R56, R104.reuse, R112, R56 ;  /* 0x000000706838723c */ /* 0x040fec0000001838 */
[-C--:B------:R-:W-:Y:S01]  /*3f50*/  HMMA.16816.F32 R60, R104, R114.reuse, R60 ;  /* 0x00000072683c723c */ /* 0x080fe2000000183c */
[----:B------:R-:W1:Y:S05]  /*3f60*/  LDSM.16.M88.4 R104, [R2] ;  /* 0x000000000268783b */ /* 0x000e6a0000000200 */
[----:B------:R-:W-:Y:S01]  /*3f70*/  HMMA.16816.F32 R64, R100, R114, R64 ;  /* 0x000000726440723c */ /* 0x000fe20000001840 */
[----:B------:R2:W3:Y:S04]  /*3f80*/  LDSM.16.M88.4 R100, [R2+0x1000] ;  /* 0x001000000264783b */ /* 0x0004e80000000200 */
[----:B------:R4:W3:Y:S01]  /*3f90*/  LDSM.16.MT88.4 R112, [R0+0xf800] ;  /* 0x00f800000070783b */ /* 0x0008e20000004200 */
[CC--:B--2---:R-:W-:Y:S05]  /*3fa0*/  LEA R2, P1, R203.reuse, R196.reuse, 0x2 ;  /* 0x000000c4cb027211 */ /* 0x0c4fea00078210ff */
[----:B------:R-:W-:Y:S02]  /*3fb0*/  LEA.HI.X.SX32 R3, R203, R197, 0x2, P1 ;  /* 0x000000c5cb037211 */ /* 0x000fe400008f16ff */
[----:B----4-:R-:W-:Y:S01]  /*3fc0*/  LOP3.LUT R0, R195, 0x1, RZ, 0xc0, !PT ;  /* 0x00000001c3007812 */ /* 0x010fe200078ec0ff */
[-C--:B-1----:R-:W-:Y:S06]  /*3fd0*/  HMMA.16816.F32 R4, R104, R108.reuse, R4 ;  /* 0x0000006c6804723c */ /* 0x082fec0000001804 */
[C---:B---3--:R-:W-:Y:S06]  /*3fe0*/  HMMA.16816.F32 R8, R100.reuse, R108, R8 ;  /* 0x0000006c6408723c */ /* 0x048fec0000001808 */
[-C--:B------:R-:W-:Y:S05]  /*3ff0*/  HMMA.16816.F32 R12, R100, R110.reuse, R12 ;  /* 0x0000006e640c723c */ /* 0x080fea000000180c */
[----:B------:R-:W-:Y:S01]  /*4000*/  @P4 IADD3 R108, P0, R235, R215, RZ ;  /* 0x000000d7eb6c4210 */ /* 0x000fe20007f1e0ff */
[C---:B------:R-:W-:Y:S05]  /*4010*/  HMMA.16816.F32 R16, R104.reuse, R110, R16 ;  /* 0x0000006e6810723c */ /* 0x040fea0000001810 */
[----:B------:R-:W-:Y:S01]  /*4020*/  @P4 IMAD.X R109, R236, 0x1, R214, P0 ;  /* 0x00000001ec6d4824 */ /* 0x000fe200000e06d6 */
[-C--:B------:R-:W-:Y:S04]  /*4030*/  HMMA.16816.F32 R52, R104, R112.reuse, R52 ;  /* 0x000000706834723c */ /* 0x080fe80000001834 */
[----:B------:R2:W5:Y:S02]  /*4040*/  @P4 LDG.E R210, desc[UR18][R108.64+-0x100] ;  /* 0xffff00126cd24981 */ /* 0x000564000c1e1900 */
[C---:B------:R-:W-:Y:S02]  /*4050*/  HMMA.16816.F32 R56, R100.reuse, R112, R56 ;  /* 0x000000706438723c */ /* 0x040fe40000001838 */
[----:B------:R2:W5:Y:S04]  /*4060*/  @P4 LDG.E R209, desc[UR18][R108.64+-0xe0] ;  /* 0xffff20126cd14981 */ /* 0x000568000c1e1900 */
[-C--:B------:R-:W-:Y:S01]  /*4070*/  HMMA.16816.F32 R60, R100, R114.reuse, R60 ;  /* 0x00000072643c723c */ /* 0x080fe2000000183c */
[----:B------:R1:W-:Y:S04]  /*4080*/  REDG.E.ADD.F32.FTZ.RN.STRONG.GPU desc[UR18][R196.64], R4 ;  /* 0x00000004c40079a6 */ /* 0x0003e8000c10f392 */
[----:B------:R3:W-:Y:S01]  /*4090*/  REDG.E.ADD.F32.FTZ.RN.STRONG.GPU desc[UR18][R2.64], R5 ;  /* 0x00000005020079a6 */ /* 0x0007e2000c10f392 */
[----:B------:R-:W-:Y:S05]  /*40a0*/  HMMA.16816.F32 R64, R104, R114, R64 ;  /* 0x000000726840723c */ /* 0x000fea0000001840 */
[CC--:B------:R-:W-:Y:S02]  /*40b0*/  LEA R100, P0, R211.reuse, R196.reuse, 0x2 ;  /* 0x000000c4d3647211 */ /* 0x0c0fe400078010ff */
[CC--:B------:R-:W-:Y:S04]  /*40c0*/  LEA R104, P1, R234.reuse, R196.reuse, 0x2 ;  /* 0x000000c4ea687211 */ /* 0x0c0fe800078210ff */
[-C--:B------:R-:W-:Y:S02]  /*40d0*/  LEA.HI.X.SX32 R101, R211, R197.reuse, 0x2, P0 ;  /* 0x000000c5d3657211 */ /* 0x080fe400000f16ff */
[CC--:B------:R-:W-:Y:S02]  /*40e0*/  LEA R102, P0, R233.reuse, R196.reuse, 0x2 ;  /* 0x000000c4e9667211 */ /* 0x0c0fe400078010ff */
[-C--:B------:R-:W-:Y:S01]  /*40f0*/  LEA.HI.X.SX32 R105, R234, R197.reuse, 0x2, P1 ;  /* 0x000000c5ea697211 */ /* 0x080fe200008f16ff */
[----:B------:R4:W-:Y:S01]  /*4100*/  REDG.E.ADD.F32.FTZ.RN.STRONG.GPU desc[UR18][R100.64], R6 ;  /* 0x00000006640079a6 */ /* 0x0009e2000c10f392 */
[-C--:B------:R-:W-:Y:S03]  /*4110*/  LEA.HI.X.SX32 R103, R233, R197.reuse, 0x2, P0 ;  /* 0x000000c5e9677211 */ /* 0x080fe600000f16ff */
[----:B------:R2:W-:Y:S01]  /*4120*/  REDG.E.ADD.F32.FTZ.RN.STRONG.GPU desc[UR18][R104.64], R7 ;  /* 0x00000007680079a6 */ /* 0x0005e2000c10f392 */
[CC--:B-1----:R-:W-:Y:S03]  /*4130*/  LEA R4, P1, R231.reuse, R196.reuse, 0x2 ;  /* 0x000000c4e7047211 */ /* 0x0c2fe600078210ff */
[----:B------:R1:W-:Y:S01]  /*4140*/  REDG.E.ADD.F32.FTZ.RN.STRONG.GPU desc[UR18][R102.64], R8 ;  /* 0x00000008660079a6 */ /* 0x0003e2000c10f392 */
[-C--:B---3--:R-:W-:Y:S02]  /*4150*/  LEA.HI.X.SX32 R5, R231, R197.reuse, 0x2, P1 ;  /* 0x000000c5e7057211 */ /* 0x088fe400008f16ff */
[-C--:B----4-:R-:W-:Y:S02]  /*4160*/  LEA R100, P2, R232, R196.reuse, 0x2 ;  /* 0x000000c4e8647211 */ /* 0x090fe400078410ff */
[-C--:B------:R-:W-:Y:S02]  /*4170*/  LEA R6, P0, R230, R196.reuse, 0x2 ;  /* 0x000000c4e6067211 */ /* 0x080fe400078010ff */
[-C--:B------:R-:W-:Y:S02]  /*4180*/  LEA.HI.X.SX32 R101, R232, R197.reuse, 0x2, P2 ;  /* 0x000000c5e8657211 */ /* 0x080fe400010f16ff */
[-C--:B--2---:R-:W-:Y:S02]  /*4190*/  LEA.HI.X.SX32 R7, R230, R197.reuse, 0x2, P0 ;  /* 0x000000c5e6077211 */ /* 0x084fe400000f16ff */
[CC--:B-1----:R-:W-:Y:S01]  /*41a0*/  LEA R8, P2, R222.reuse, R196.reuse, 0x2 ;  /* 0x000000c4de087211 */ /* 0x0c2fe200078410ff */
        /* <DEDUP_REMOVED lines=34> */
[-C--:B------:R-:W-:Y:S01]  /*43d0*/  LEA.HI.X.SX32 R7, R185, R197.reuse, 0x2, P1 ;  /* 0x000000c5b9077211 */ /* 0x080fe200008f16ff */
[----:B------:R-:W-:Y:S01]  /*43e0*/  IMAD.IADD R185, R203, 0x1, R241 ;  /* 0x00000001cbb97824 */ /* 0x000fe200078e02f1 */
        /* <DEDUP_REMOVED lines=91> */
.L_x_929:
[----:B------:R-:W-:Y:S06]  /*49a0*/  BAR.SYNC.DEFER_BLOCKING 0x0 ;  /* 0x0000000000007b1d */ /* 0x000fec0000010000 */
        /* <DEDUP_REMOVED lines=51> */
[----:B------:R-:W2:Y:S01]  /*4ce0*/  LDC.64 R38, c[0x0][0x450] ;  /* 0x00011400ff267b82 */ /* 0x000ea20000000a00 */
[----:B------:R-:W-:Y:S01]  /*4cf0*/  F2FP.F16.F32.PACK_AB R17, R17, R78 ;  /* 0x0000004e1111723e */ /* 0x000fe200000000ff */
[----:B------:R-:W-:Y:S01]  /*4d00*/  STS [R244], R24 ;  /* 0x00000018f4007388 */ /* 0x000fe20000000800 */
        /* <DEDUP_REMOVED lines=14> */
[----:B------:R-:W-:Y:S01]  /*4df0*/  FMUL.FTZ R52, R34, UR7 ;  /* 0x0000000722347c20 */ /* 0x000fe20008410000 */
[----:B------:R-:W-:Y:S01]  /*4e00*/  STS [R244+0x1000], R22 ;  /* 0x00100016f4007388 */ /* 0x000fe20000000800 */
[----:B------:R-:W-:Y:S01]  /*4e10*/  FMUL.FTZ R3, R35, UR7 ;  /* 0x0000000723037c20 */ /* 0x000fe20008410000 */
[----:B------:R-:W-:Y:S01]  /*4e20*/  FMUL.FTZ R5, R27, UR7 ;  /* 0x000000071b057c20 */ /* 0x000fe20008410000 */
[----:B------:R-:W-:Y:S01]  /*4e30*/  FMUL.FTZ R34, R28, UR7 ;  /* 0x000000071c227c20 */ /* 0x000fe20008410000 */
[----:B------:R-:W-:Y:S01]  /*4e40*/  STS [R244+0x1400], R21 ;  /* 0x00140015f4007388 */ /* 0x000fe20000000800 */
[----:B------:R-:W-:Y:S01]  /*4e50*/  FMUL.FTZ R2, R29, UR7 ;  /* 0x000000071d027c20 */ /* 0x000fe20008410000 */
[----:B------:R-:W-:Y:S01]  /*4e60*/  FMUL.FTZ R33, R30, UR7 ;  /* 0x000000071e217c20 */ /* 0x000fe20008410000 */
[----:B------:R-:W-:Y:S01]  /*4e70*/  FMUL.FTZ R0, R31, UR7 ;  /* 0x000000071f007c20 */ /* 0x000fe20008410000 */
[----:B------:R-:W-:Y:S01]  /*4e80*/  STS [R245+0x1000], R18 ;  /* 0x00100012f5007388 */ /* 0x000fe20000000800 */
[----:B------:R-:W-:Y:S01]  /*4e90*/  F2FP.F16.F32.PACK_AB R25, R25, R36 ;  /* 0x000000241919723e */ /* 0x000fe200000000ff */
[----:B------:R-:W-:Y:S01]  /*4ea0*/  FMUL.FTZ R48, R48, UR7 ;  /* 0x0000000730307c20 */ /* 0x000fe20008410000 */
[----:B------:R-:W-:Y:S01]  /*4eb0*/  F2FP.F16.F32.PACK_AB R9, R9, R94 ;  /* 0x0000005e0909723e */ /* 0x000fe200000000ff */
[----:B------:R-:W-:Y:S01]  /*4ec0*/  STS [R245+0x1400], R17 ;  /* 0x00140011f5007388 */ /* 0x000fe20000000800 */
[----:B------:R-:W3:Y:S01]  /*4ed0*/  LDC.64 R36, c[0x0][0x458] ;  /* 0x00011600ff247b82 */ /* 0x000ee20000000a00 */
[----:B------:R-:W-:Y:S01]  /*4ee0*/  FMUL.FTZ R28, R49, UR7 ;  /* 0x00000007311c7c20 */ /* 0x000fe20008410000 */
[----:B------:R-:W-:Y:S01]  /*4ef0*/  FMUL.FTZ R50, R50, UR7 ;  /* 0x0000000732327c20 */ /* 0x000fe20008410000 */
[----:B------:R-:W-:Y:S01]  /*4f00*/  STS [R244+0x2000], R16 ;  /* 0x00200010f4007388 */ /* 0x000fe20000000800 */
[----:B------:R-:W-:Y:S01]  /*4f10*/  FMUL.FTZ R27, R51, UR7 ;  /* 0x00000007331b7c20 */ /* 0x000fe20008410000 */
[----:B------:R-:W-:Y:S01]  /*4f20*/  F2FP.F16.F32.PACK_AB R8, R8, R57 ;  /* 0x000000390808723e */ /* 0x000fe200000000ff */
[----:B------:R-:W-:Y:S01]  /*4f30*/  FMUL.FTZ R40, R40, UR7 ;  /* 0x0000000728287c20 */ /* 0x000fe20008410000 */
[----:B------:R-:W-:Y:S01]  /*4f40*/  STS [R244+0x2400], R15 ;  /* 0x0024000ff4007388 */ /* 0x000fe20000000800 */
[----:B------:R-:W-:Y:S01]  /*4f50*/  F2FP.F16.F32.PACK_AB R7, R7, R56 ;  /* 0x000000380707723e */ /* 0x000fe200000000ff */
        /* <DEDUP_REMOVED lines=13> */
[----:B------:R-:W-:Y:S01]  /*5030*/  ULDC.64 UR6, c[0x0][0x3f0] ;  /* 0x0000fc0000067ab9 */ /* 0x000fe20000000a00 */
[----:B------:R4:W-:Y:S01]  /*5040*/  STS [R244+0x3400], R13 ;  /* 0x0034000df4007388 */ /* 0x0009e20000000800 */
[----:B------:R-:W-:-:S02]  /*5050*/  F2FP.F16.F32.PACK_AB R5, R5, R54 ;  /* 0x000000360505723e */ /* 0x000fc400000000ff */
[----:B------:R-:W-:Y:S01]  /*5060*/  F2FP.F16.F32.PACK_AB R2, R2, R34 ;  /* 0x000000220202723e */ /* 0x000fe200000000ff */
[----:B------:R1:W-:Y:S01]  /*5070*/  STS [R245+0x3000], R10 ;  /* 0x0030000af5007388 */ /* 0x0003e20000000800 */
[----:B------:R-:W-:Y:S02]  /*5080*/  F2FP.F16.F32.PACK_AB R0, R0, R33 ;  /* 0x000000210000723e */ /* 0x000fe400000000ff */
[----:B------:R-:W-:Y:S01]  /*5090*/  F2FP.F16.F32.PACK_AB R28, R28, R48 ;  /* 0x000000301c1c723e */ /* 0x000fe200000000ff */
[----:B------:R-:W-:Y:S01]  /*50a0*/  STS [R245+0x3400], R9 ;  /* 0x00340009f5007388 */ /* 0x000fe20000000800 */
[----:B------:R-:W-:Y:S01]  /*50b0*/  F2FP.F16.F32.PACK_AB R27, R27, R50 ;  /* 0x000000321b1b723e */ /* 0x000fe200000000ff */
[----:B------:R-:W2:Y:S01]  /*50c0*/  LDC.64 R48, c[0x0][0x470] ;  /* 0x00011c00ff307b82 */ /* 0x000ea20000000a00 */
[----:B------:R-:W-:Y:S01]  /*50d0*/  F2FP.F16.F32.PACK_AB R29, R29, R40 ;  /* 0x000000281d1d723e */ /* 0x000fe200000000ff */
[----:B------:R3:W-:Y:S01]  /*50e0*/  STS [R244+0x4000], R8 ;  /* 0x00400008f4007388 */ /* 0x0007e20000000800 */
[----:B------:R-:W-:-:S02]  /*50f0*/  F2FP.F16.F32.PACK_AB R30, R30, R42 ;  /* 0x0000002a1e1e723e */ /* 0x000fc400000000ff */
[----:B------:R-:W-:Y:S01]  /*5100*/  F2FP.F16.F32.PACK_AB R31, R31, R44 ;  /* 0x0000002c1f1f723e */ /* 0x000fe200000000ff */
[----:B------:R-:W-:Y:S01]  /*5110*/  STS [R244+0x4400], R7 ;  /* 0x00440007f4007388 */ /* 0x000fe20000000800 */
[----:B------:R-:W-:-:S03]  /*5120*/  F2FP.F16.F32.PACK_AB R32, R32, R46 ;  /* 0x0000002e2020723e */ /* 0x000fc600000000ff */
[----:B------:R-:W-:Y:S04]  /*5130*/  STS [R245+0x4000], R4 ;  /* 0x00400004f5007388 */ /* 0x000fe80000000800 */
[----:B------:R3:W-:Y:S01]  /*5140*/  STS [R245+0x4400], R3 ;  /* 0x00440003f5007388 */ /* 0x0007e20000000800 */
[----:B----4-:R-:W4:Y:S03]  /*5150*/  LDC.64 R12, c[0x0][0x468] ;  /* 0x00011a00ff0c7b82 */ /* 0x010f260000000a00 */
[----:B------:R2:W-:Y:S04]  /*5160*/  STS [R244+0x5000], R6 ;  /* 0x00500006f4007388 */ /* 0x0005e80000000800 */
[----:B------:R-:W-:Y:S01]  /*5170*/  STS [R244+0x5400], R5 ;  /* 0x00540005f4007388 */ /* 0x000fe20000000800 */
[----:B-1----:R-:W1:Y:S03]  /*5180*/  LDC.64 R10, c[0x0][0x438] ;  /* 0x00010e00ff0a7b82 */ /* 0x002e660000000a00 */
[----:B------:R1:W-:Y:S04]  /*5190*/  STS [R245+0x5000], R2 ;  /* 0x00500002f5007388 */ /* 0x0003e80000000800 */
[----:B------:R1:W-:Y:S01]  /*51a0*/  STS [R245+0x5400], R0 ;  /* 0x00540000f5007388 */ /* 0x0003e20000000800 */
[----:B---3--:R-:W3:Y:S03]  /*51b0*/  LDC.64 R8, c[0x0][0x440] ;  /* 0x00011000ff087b82 */ /* 0x008ee60000000a00 */
[----:B------:R-:W-:Y:S04]  /*51c0*/  STS [R244+0x6000], R25 ;  /* 0x00600019f4007388 */ /* 0x000fe80000000800 */
[----:B------:R-:W-:Y:S01]  /*51d0*/  STS [R244+0x6400], R26 ;  /* 0x0064001af4007388 */ /* 0x000fe20000000800 */
[----:B------:R-:W-:-:S03]  /*51e0*/  SHF.R.S32.HI R3, RZ, 0x1f, R248 ;  /* 0x0000001fff037819 */ /* 0x000fc600000114f8 */
[----:B------:R-:W-:Y:S01]  /*51f0*/  STS [R245+0x6000], R28 ;  /* 0x0060001cf5007388 */ /* 0x000fe20000000800 */
[----:B--2---:R-:W-:-:S03]  /*5200*/  IMAD R6, R36, UR4, RZ ;  /* 0x0000000424067c24 */ /* 0x004fc6000f8e02ff */
[----:B------:R-:W-:Y:S01]  /*5210*/  STS [R245+0x6400], R27 ;  /* 0x0064001bf5007388 */ /* 0x000fe20000000800 */
[----:B-1----:R-:W-:-:S03]  /*5220*/  IMAD R7, R10, UR20, RZ ;  /* 0x000000140a077c24 */ /* 0x002fc6000f8e02ff */
[----:B------:R-:W-:Y:S01]  /*5230*/  STS [R244+0x7000], R29 ;  /* 0x0070001df4007388 */ /* 0x000fe20000000800 */
[----:B------:R-:W-:-:S03]  /*5240*/  MOV R2, R248 ;  /* 0x000000f800027202 */ /* 0x000fc60000000f00 */
[----:B------:R-:W-:Y:S01]  /*5250*/  STS [R244+0x7400], R30 ;  /* 0x0074001ef4007388 */ /* 0x000fe20000000800 */
[C---:B------:R-:W-:Y:S02]  /*5260*/  IMAD R0, R38.reuse, UR4, RZ ;  /* 0x0000000426007c24 */ /* 0x040fe4000f8e02ff */
[----:B------:R-:W-:Y:S01]  /*5270*/  IMAD.WIDE.U32 R4, R38, UR23, R2 ;  /* 0x0000001726047c25 */ /* 0x000fe2000f8e0002 */
[----:B------:R-:W-:Y:S03]  /*5280*/  STS [R245+0x7000], R31 ;  /* 0x0070001ff5007388 */ /* 0x000fe60000000800 */
[----:B------:R-:W-:Y:S01]  /*5290*/  IMAD R0, R39, UR23, R0 ;  /* 0x0000001727007c24 */ /* 0x000fe2000f8e0200 */
[----:B------:R-:W-:Y:S01]  /*52a0*/  STS [R245+0x7400], R32 ;  /* 0x00740020f5007388 */ /* 0x000fe20000000800 */
[----:B------:R-:W-:Y:S01]  /*52b0*/  IMAD.WIDE.U32 R2, R36, UR23, R2 ;  /* 0x0000001724027c25 */ /* 0x000fe2000f8e0002 */
[----:B------:R-:W-:Y:S02]  /*52c0*/  BAR.SYNC.DEFER_BLOCKING 0x0 ;  /* 0x0000000000007b1d */ /* 0x000fe40000010000 */
[----:B------:R-:W-:Y:S01]  /*52d0*/  IADD3 R5, R5, R0, RZ ;  /* 0x0000000005057210 */ /* 0x000fe20007ffe0ff */
[----:B------:R-:W-:-:S02]  /*52e0*/  IMAD R0, R37, UR23, R6 ;  /* 0x0000001725007c24 */ /* 0x000fc4000f8e0206 */
[----:B------:R-:W-:Y:S02]  /*52f0*/  IMAD R6, R11, UR14, R7 ;  /* 0x0000000e0b067c24 */ /* 0x000fe4000f8e0207 */
[----:B------:R-:W-:Y:S01]  /*5300*/  IMAD.WIDE.U32 R4, R10, UR14, R4 ;  /* 0x0000000e0a047c25 */ /* 0x000fe2000f8e0004 */
[----:B------:R-:W-:-:S03]  /*5310*/  IADD3 R3, R3, R0, RZ ;  /* 0x0000000003037210 */ /* 0x000fc60007ffe0ff */
[----:B---3--:R-:W-:Y:S01]  /*5320*/  IMAD R0, R8, UR20, RZ ;  /* 0x0000001408007c24 */ /* 0x008fe2000f8e02ff */
[----:B------:R-:W-:Y:S01]  /*5330*/  IADD3 R5, R5, R6, RZ ;  /* 0x0000000605057210 */ /* 0x000fe20007ffe0ff */
[----:B----4-:R-:W-:Y:S02]  /*5340*/  IMAD R6, R12, UR21, RZ ;  /* 0x000000150c067c24 */ /* 0x010fe4000f8e02ff */
[----:B------:R-:W-:Y:S01]  /*5350*/  IMAD R0, R9, UR14, R0 ;  /* 0x0000000e09007c24 */ /* 0x000fe2000f8e0200 */
[----:B------:R-:W-:Y:S01]  /*5360*/  SHF.R.S32.HI R9, RZ, 0x1f, R247 ;  /* 0x0000001fff097819 */ /* 0x000fe200000114f7 */
[----:B------:R-:W-:-:S04]  /*5370*/  IMAD.WIDE.U32 R2, R8, UR14, R2 ;  /* 0x0000000e08027c25 */ /* 0x000fc8000f8e0002 */
[----:B------:R-:W-:Y:S01]  /*5380*/  IMAD R8, R13, UR15, R6 ;  /* 0x0000000f0d087c24 */ /* 0x000fe2000f8e0206 */
[----:B------:R-:W-:Y:S01]  /*5390*/  IADD3 R3, R3, R0, RZ ;  /* 0x0000000003037210 */ /* 0x000fe20007ffe0ff */
[----:B------:R-:W-:Y:S01]  /*53a0*/  IMAD.WIDE.U32 R4, R12, UR15, R4 ;  /* 0x0000000f0c047c25 */ /* 0x000fe2000f8e0004 */
[----:B------:R-:W1:Y:S03]  /*53b0*/  LDS.128 R44, [R204+0xc000] ;  /* 0x00c00000cc2c7984 */ /* 0x000e660000000c00 */
[C---:B------:R-:W-:Y:S01]  /*53c0*/  IMAD R0, R48.reuse, UR21, RZ ;  /* 0x0000001530007c24 */ /* 0x040fe2000f8e02ff */
[----:B------:R-:W2:Y:S01]  /*53d0*/  LDS.128 R40, [R204+0xe000] ;  /* 0x00e00000cc287984 */ /* 0x000ea20000000c00 */
[----:B------:R-:W-:Y:S01]  /*53e0*/  IMAD.WIDE.U32 R6, R48, UR15, R2 ;  /* 0x0000000f30067c25 */ /* 0x000fe2000f8e0002 */
[----:B------:R-:W-:Y:S02]  /*53f0*/  IADD3 R3, R5, R8, RZ ;  /* 0x0000000805037210 */ /* 0x000fe40007ffe0ff */
[----:B------:R-:W3:Y:S01]  /*5400*/  LDS.128 R32, [R204+0xd000] ;  /* 0x00d00000cc207984 */ /* 0x000ee20000000c00 */
[----:B------:R-:W-:Y:S01]  /*5410*/  MOV R2, R4 ;  /* 0x0000000400027202 */ /* 0x000fe20000000f00 */
[----:B------:R-:W-:-:S02]  /*5420*/  IMAD R5, R9, R38, RZ ;  /* 0x0000002609057224 */ /* 0x000fc400078e02ff */
[----:B------:R-:W4:Y:S01]  /*5430*/  LDS.128 R28, [R204+0xf000] ;  /* 0x00f00000cc1c7984 */ /* 0x000f220000000c00 */
[----:B------:R-:W-:Y:S02]  /*5440*/  IMAD R0, R49, UR15, R0 ;  /* 0x0000000f31007c24 */ /* 0x000fe4000f8e0200 */
[C---:B------:R-:W-:Y:S01]  /*5450*/  IMAD R4, R247.reuse, R39, R5 ;  /* 0x00000027f7047224 */ /* 0x040fe200078e0205 */
[----:B------:R-:W4:Y:S01]  /*5460*/  LDS.128 R24, [R204+0x10000] ;  /* 0x01000000cc187984 */ /* 0x000f220000000c00 */
[----:B------:R-:W-:Y:S01]  /*5470*/  IMAD.WIDE.U32 R2, R247, R38, R2 ;  /* 0x00000026f7027225 */ /* 0x000fe200078e0002 */
[----:B------:R-:W-:Y:S02]  /*5480*/  IADD3 R7, R7, R0, RZ ;  /* 0x0000000007077210 */ /* 0x000fe40007ffe0ff */
[----:B------:R-:W4:Y:S01]  /*5490*/  LDS.128 R16, [R204+0x12000] ;  /* 0x01200000cc107984 */ /* 0x000f220000000c00 */
[----:B------:R-:W-:Y:S01]  /*54a0*/  IMAD R0, R9, R36, RZ ;  /* 0x0000002409007224 */ /* 0x000fe200078e02ff */
[----:B------:R-:W-:Y:S01]  /*54b0*/  IADD3 R3, R3, R4, RZ ;  /* 0x0000000403037210 */ /* 0x000fe20007ffe0ff */
[----:B------:R-:W-:Y:S01]  /*54c0*/  IMAD.WIDE.U32 R6, R247, R36, R6 ;  /* 0x00000024f7067225 */ /* 0x000fe200078e0006 */
[----:B------:R-:W4:Y:S01]  /*54d0*/  LDS.128 R20, [R204+0x11000] ;  /* 0x01100000cc147984 */ /* 0x000f220000000c00 */
[----:B------:R-:W-:-:S02]  /*54e0*/  LEA R4, P0, R2, UR6, 0x1 ;  /* 0x0000000602047c11 */ /* 0x000fc4000f8008ff */
[----:B------:R-:W-:Y:S01]  /*54f0*/  IMAD R0, R247, R37, R0 ;  /* 0x00000025f7007224 */ /* 0x000fe200078e0200 */
[----:B------:R-:W4:Y:S01]  /*5500*/  LDS.128 R12, [R204+0x13000] ;  /* 0x01300000cc0c7984 */ /* 0x000f220000000c00 */
[----:B------:R-:W-:Y:S01]  /*5510*/  LEA.HI.X R5, R2, UR7, R3, 0x1, P0 ;  /* 0x0000000702057c11 */ /* 0x000fe200080f0c03 */
[----:B------:R-:W-:Y:S01]  /*5520*/  ULDC.64 UR6, c[0x0][0x3f8] ;  /* 0x0000fe0000067ab9 */ /* 0x000fe20000000a00 */
[----:B------:R-:W-:Y:S02]  /*5530*/  LEA R8, P1, R38, R4, 0x6 ;  /* 0x0000000426087211 */ /* 0x000fe400078230ff */
[----:B------:R-:W-:Y:S02]  /*5540*/  IADD3 R0, R7, R0, RZ ;  /* 0x0000000007007210 */ /* 0x000fe40007ffe0ff */
[----:B------:R-:W-:Y:S02]  /*5550*/  LEA R2, P0, R6, UR6, 0x1 ;  /* 0x0000000606027c11 */ /* 0x000fe4000f8008ff */
[----:B------:R-:W-:-:S02]  /*5560*/  LEA.HI.X R9, R38, R5, R39, 0x6, P1 ;  /* 0x0000000526097211 */ /* 0x000fc400008f3427 */
[----:B------:R-:W-:Y:S01]  /*5570*/  LEA.HI.X R3, R6, UR7, R0, 0x1, P0 ;  /* 0x0000000706037c11 */ /* 0x000fe200080f0c00 */
[----:B-1----:R1:W-:Y:S01]  /*5580*/  STG.E.128 desc[UR18][R4.64], R44 ;  /* 0x0000002c04007986 */ /* 0x0023e2000c101d12 */
[----:B------:R-:W-:-:S03]  /*5590*/  LEA R6, P0, R36, R2, 0x6 ;  /* 0x0000000224067211 */ /* 0x000fc600078030ff */
[----:B--2---:R1:W-:Y:S01]  /*55a0*/  STG.E.128 desc[UR18][R4.64+0x80], R40 ;  /* 0x0000802804007986 */ /* 0x0043e2000c101d12 */
[----:B------:R-:W-:-:S03]  /*55b0*/  LEA.HI.X R7, R36, R3, R37, 0x6, P0 ;  /* 0x0000000324077211 */ /* 0x000fc600000f3425 */
[----:B---3--:R1:W-:Y:S04]  /*55c0*/  STG.E.128 desc[UR18][R8.64], R32 ;  /* 0x0000002008007986 */ /* 0x0083e8000c101d12 */
[----:B----4-:R1:W-:Y:S04]  /*55d0*/  STG.E.128 desc[UR18][R8.64+0x80], R28 ;  /* 0x0000801c08007986 */ /* 0x0103e8000c101d12 */
[----:B------:R1:W-:Y:S04]  /*55e0*/  STG.E.128 desc[UR18][R2.64], R24 ;  /* 0x0000001802007986 */ /* 0x0003e8000c101d12 */
[----:B------:R1:W-:Y:S04]  /*55f0*/  STG.E.128 desc[UR18][R2.64+0x80], R16 ;  /* 0x0000801002007986 */ /* 0x0003e8000c101d12 */
[----:B------:R1:W-:Y:S04]  /*5600*/  STG.E.128 desc[UR18][R6.64], R20 ;  /* 0x0000001406007986 */ /* 0x0003e8000c101d12 */
[----:B------:R1:W-:Y:S02]  /*5610*/  STG.E.128 desc[UR18][R6.64+0x80], R12 ;  /* 0x0000800c06007986 */ /* 0x0003e4000c101d12 */
.L_x_926:
        /* <DEDUP_REMOVED lines=11> */
.L_x_933:
[----:B------:R-:W-:Y:S05]  /*56d0*/  EXIT ;  /* 0x000000000000794d */ /* 0x000fea0003800000 */
.L_x_935:
        /* <DEDUP_REMOVED lines=10> */
.L_x_2071:


//--------------------- .text._ZN5flash44flash_bwd_dq_dk_dv_loop_seqk_parallel_kernelI23Flash_bwd_kernel_traitsILi128ELi64ELi64ELi8ELi4ELi2ELi2ELb1ELb0EN7cutlass6half_tE19Flash_kernel_traitsILi128ELi64ELi64ELi8ES3_EELb0ELb0ELb0ELb0ELb1ELb1ELb1EEEvNS_16Flash_bwd_paramsE --------------------------
	.section	.text._ZN5flash44flash_bwd_dq_dk_dv_loop_seqk_parallel_kernelI23Flash_bwd_kernel_traitsILi128ELi64ELi64ELi8ELi4ELi2ELi2ELb1ELb0EN7cutlass6half_tE19Flash_kernel_traitsILi128ELi64ELi64ELi8ES3_EELb0ELb0ELb0ELb0ELb1ELb1ELb1EEEvNS_16Flash_bwd_paramsE,"ax",@progbits
	.align	128
        .global         _ZN5flash44flash_bwd_dq_dk_dv_loop_seqk_parallel_kernelI23Flash_bwd_kernel_traitsILi128ELi64ELi64ELi8ELi4ELi2ELi2ELb1ELb0EN7cutlass6half_tE19Flash_kernel_traitsILi128ELi64ELi64ELi8ES3_EELb0ELb0ELb0ELb0ELb1ELb1ELb1EEEvNS_16Flash_bwd_paramsE
        .type           _ZN5flash44flash_bwd_dq_dk_dv_loop_seqk_parallel_kernelI23Flash_bwd_kernel_traitsILi128ELi64ELi64ELi8ELi4ELi2ELi2ELb1ELb0EN7cutlass6half_tE19Flash_kernel_traitsILi128ELi64ELi64ELi8ES3_EELb0ELb0ELb0ELb0ELb1ELb1ELb1EEEvNS_16Flash_bwd_paramsE,@function
        .size           _ZN5flash44flash_bwd_dq_dk_dv_loop_seqk_parallel_kernelI23Flash_bwd_kernel_traitsILi128ELi64ELi64ELi8ELi4ELi2ELi2ELb1ELb0EN7cutlass6half_tE19Flash_kernel_traitsILi128ELi64ELi64ELi8ES3_EELb0ELb0ELb0ELb0ELb1ELb1ELb1EEEvNS_16Flash_bwd_paramsE,(.L_x_2072 - _ZN5flash44flash_bwd_dq_dk_dv_loop_seqk_parallel_kernelI23Flash_bwd_kernel_traitsILi128ELi64ELi64ELi8ELi4ELi2ELi2ELb1ELb0EN7cutlass6half_tE19Flash_kernel_traitsILi128ELi64ELi64ELi8ES3_EELb0ELb0ELb0ELb0ELb1ELb1ELb1EEEvNS_16Flash_bwd_paramsE)
        .other          _ZN5flash44flash_bwd_dq_dk_dv_loop_seqk_parallel_kernelI23Flash_bwd_kernel_traitsILi128ELi64ELi64ELi8ELi4ELi2ELi2ELb1ELb0EN7cutlass6half_tE19Flash_kernel_traitsILi128ELi64ELi64ELi8ES3_EELb0ELb0ELb0ELb0ELb1ELb1ELb1EEEvNS_16Flash_bwd_paramsE,@"STO_CUDA_ENTRY STV_DEFAULT"
_ZN5flash44flash_bwd_dq_dk_dv_loop_seqk_parallel_kernelI23Flash_bwd_kernel_traitsILi128ELi64ELi64ELi8ELi4ELi2ELi2ELb1ELb0EN7cutlass6half_tE19Flash_kernel_traitsILi128ELi64ELi64ELi8ES3_EELb0ELb0ELb0ELb0ELb1ELb1ELb1EEEvNS_16Flash_bwd_paramsE:
.text._ZN5flash44flash_bwd_dq_dk_dv_loop_seqk_parallel_kernelI23Flash_bwd_kernel_traitsILi128ELi64ELi64ELi8ELi4ELi2ELi2ELb1ELb0EN7cutlass6half_tE19Flash_kernel_traitsILi128ELi64ELi64ELi8ES3_EELb0ELb0ELb0ELb0ELb1ELb1ELb1EEEvNS_16Flash_bwd_paramsE:
        /* <DEDUP_REMOVED lines=143> */
.L_x_944:
        /* <DEDUP_REMOVED lines=94> */
.L_x_937:
[----:B------:R-:W-:Y:S01]  /*0ed0*/  UIMAD UR26, UR12, UR29, UR14 ;  /* 0x0000001d0c1a72a4 */ /* 0x000fe2000f8e020e */
[----:B------:R-:W-:-:S03]  /*0ee0*/  ULDC UR27, c[0x0][0x2d4] ;  /* 0x0000b500001b7ab9 */ /* 0x000fc60000000800 */
[----:B------:R-:W-:-:S12]  /*0ef0*/  UIMAD UR26, UR26, UR27, URZ ;  /* 0x0000001b1a1a72a4 */ /* 0x000fd8000f8e023f */
.L_x_938:
        /* <DEDUP_REMOVED lines=136> */
[C---:B------:R-:W-:Y:S01]  /*1780*/  LEA R14, P2, R6.reuse, R238, 0x6 ;  /* 0x000000ee060e7211 */ /* 0x040fe200078430ff */
[----:B------:R-:W-:Y:S01]  /*1790*/  UMOV UR37, UR39 ;  /* 0x0000002700257c82 */ /* 0x000fe20008000000 */
        /* <DEDUP_REMOVED lines=21> */
[----:B------:R-:W-:Y:S01]  /*18f0*/  UIMAD.WIDE UR42, UR12, UR27, UR40 ;  /* 0x0000001b0c2a72a5 */ /* 0x000fe2000f8e0228 */
[----:B------:R-:W-:Y:S01]  /*1900*/  IMAD.U32 R4, RZ, RZ, UR32 ;  /* 0x00000020ff047e24 */ /* 0x000fe2000f8e00ff */
[----:B------:R-:W-:Y:S01]  /*1910*/  USHF.R.S32.HI UR24, URZ, 0x1f, UR23 ;  /* 0x0000001f3f187899 */ /* 0x000fe20008011417 */
[----:B------:R2:W5:Y:S01]  /*1920*/  LDG.E R232, desc[UR16][R8.64+0x20] ;  /* 0x0000201008e87981 */ /* 0x000562000c1e1900 */
[----:B------:R-:W-:Y:S01]  /*1930*/  IADD3 R5, P2, P1, R18, UR23, R5 ;  /* 0x0000001712057c10 */ /* 0x000fe2000f95e005 */
[----:B------:R-:W-:Y:S01]  /*1940*/  UIMAD UR22, UR22, UR29, URZ ;  /* 0x0000001d161672a4 */ /* 0x000fe2000f8e023f */
[----:B------:R-:W-:Y:S01]  /*1950*/  CS2R R94, SRZ ;  /* 0x00000000005e7805 */ /* 0x000fe2000001ff00 */
[----:B------:R-:W-:Y:S01]  /*1960*/  UIMAD.WIDE.U32 UR44, UR28, UR29, URZ ;  /* 0x0000001d1c2c72a5 */ /* 0x000fe2000f8e003f */
        /* <DEDUP_REMOVED lines=107> */
[----:B------:R-:W-:Y:S01]  /*2020*/  UIMAD UR52, UR51, 0x30, URZ ;  /* 0x00000030333478a4 */ /* 0x000fe2000f8e023f */
[----:B------:R-:W-:Y:S01]  /*2030*/  UMOV UR39, UR41 ;  /* 0x0000002900277c82 */ /* 0x000fe20008000000 */
[----:B------:R-:W-:Y:S01]  /*2040*/  UIMAD UR51, UR51, 0x38, URZ ;  /* 0x00000038333378a4 */ /* 0x000fe2000f8e023f */
[----:B------:R-:W-:Y:S01]  /*2050*/  ULDC UR32, c[0x0][0x270] ;  /* 0x00009c0000207ab9 */ /* 0x000fe20000000800 */
[----:B------:R-:W-:-:S02]  /*2060*/  UIADD3 UR44, UR57, UR45, URZ ;  /* 0x0000002d392c7290 */ /* 0x000fc4000fffe03f */
[----:B------:R-:W-:Y:S02]  /*2070*/  UIADD3 UR26, UR57, UR27, URZ ;  /* 0x0000001b391a7290 */ /* 0x000fe4000fffe03f */
[----:B------:R-:W-:Y:S01]  /*2080*/  UIADD3 UR4, UR57, UR22, URZ ;  /* 0x0000001639047290 */ /* 0x000fe2000fffe03f */
[----:B------:R-:W-:Y:S01]  /*2090*/  LEA R207, R207, UR5, 0x1 ;  /* 0x00000005cfcf7c11 */ /* 0x000fe2000f8e08ff */
[----:B------:R-:W-:Y:S01]  /*20a0*/  ULDC UR36, c[0x0][0x39c] ;  /* 0x0000e70000247ab9 */ /* 0x000fe20000000800 */
[----:B------:R-:W-:Y:S01]  /*20b0*/  LEA R206, R206, UR5, 0x1 ;  /* 0x00000005cece7c11 */ /* 0x000fe2000f8e08ff */
[----:B---3--:R-:W-:-:S08]  /*20c0*/  ULDC UR35, c[0x0][0x2ec] ;  /* 0x0000bb0000237ab9 */ /* 0x008fd00000000800 */
.L_x_942:
        /* <DEDUP_REMOVED lines=16> */
[----:B------:R-:W-:Y:S06]  /*21d0*/  BAR.SYNC.DEFER_BLOCKING 0x0 ;  /* 0x0000000000007b1d */ /* 0x000fec0000010000 */
[----:B------:R-:W-:Y:S08]  /*21e0*/  LDSM.16.M88.4 R52, [R206] ;  /* 0x00000000ce34783b */ /* 0x000ff00000000200 */
[----:B------:R-:W2:Y:S08]  /*21f0*/  LDSM.16.M88.4 R56, [R211+UR5+0xc000] ;  /* 0x00c00005d338783b */ /* 0x000eb00008000200 */
[----:B------:R-:W3:Y:S08]  /*2200*/  LDSM.16.M88.4 R60, [R211+UR5+0xc800] ;  /* 0x00c80005d33c783b */ /* 0x000ef00008000200 */
        /* <DEDUP_REMOVED lines=8> */
[----:B------:R-:W-:Y:S01]  /*2290*/  LDSM.16.M88.4 R56, [R180] ;  /* 0x00000000b438783b */ /* 0x000fe20000000200 */
        /* <DEDUP_REMOVED lines=11> */
[----:B------:R-:W2:Y:S03]  /*2350*/  LDSM.16.M88.4 R104, [R211+UR5+0xe000] ;  /* 0x00e00005d368783b */ /* 0x000ea60008000200 */
[C---:B---3--:R-:W-:Y:S05]  /*2360*/  HMMA.16816.F32 R12, R108.reuse, R52, R12 ;  /* 0x000000346c0c723c */ /* 0x048fea000000180c */
[----:B------:R-:W-:Y:S01]  /*2370*/  LDSM.16.M88.4 R112, [R205+0xe000] ;  /* 0x00e00000cd70783b */ /* 0x000fe20000000200 */
[----:B------:R-:W-:Y:S07]  /*2380*/  HMMA.16816.F32 R16, R108, R54, R16 ;  /* 0x000000366c10723c */ /* 0x000fee0000001810 */
[----:B------:R-:W3:Y:S01]  /*2390*/  LDSM.16.M88.4 R52, [R211+UR5+0xe800] ;  /* 0x00e80005d334783b */ /* 0x000ee20008000200 */
[C---:B----4-:R-:W-:Y:S07]  /*23a0*/  HMMA.16816.F32 R4, R56.reuse, R60, R4 ;  /* 0x0000003c3804723c */ /* 0x050fee0000001804 */
[----:B------:R-:W4:Y:S01]  /*23b0*/  LDSM.16.M88.4 R108, [R184+0x2000] ;  /* 0x00200000b86c783b */ /* 0x000f220000000200 */
[C---:B------:R-:W-:Y:S06]  /*23c0*/  HMMA.16816.F32 R8, R56.reuse, R62, R8 ;  /* 0x0000003e3808723c */ /* 0x040fec0000001808 */
[C---:B-1----:R-:W-:Y:S01]  /*23d0*/  HMMA.16816.F32 R12, R56.reuse, R64, R12 ;  /* 0x00000040380c723c */ /* 0x042fe2000000180c */
[----:B------:R-:W-:Y:S05]  /*23e0*/  LDSM.16.M88.4 R60, [R182+0x2000] ;  /* 0x00200000b63c783b */ /* 0x000fea0000000200 */
[----:B------:R-:W-:Y:S03]  /*23f0*/  HMMA.16816.F32 R16, R56, R66, R16 ;  /* 0x000000423810723c */ /* 0x000fe60000001810 */
[----:B------:R-:W1:Y:S03]  /*2400*/  LDSM.16.M88.4 R56, [R205+0xe800] ;  /* 0x00e80000cd38783b */ /* 0x000e660000000200 */
[C---:B--2---:R-:W-:Y:S05]  /*2410*/  HMMA.16816.F32 R4, R100.reuse, R104, R4 ;  /* 0x000000686404723c */ /* 0x044fea0000001804 */
[----:B------:R-:W2:Y:S01]  /*2420*/  LDSM.16.M88.4 R64, [R204+0xe000] ;  /* 0x00e00000cc40783b */ /* 0x000ea20000000200 */
[C---:B------:R-:W-:Y:S06]  /*2430*/  HMMA.16816.F32 R8, R100.reuse, R106, R8 ;  /* 0x0000006a6408723c */ /* 0x040fec0000001808 */
[C---:B---3--:R-:W-:Y:S01]  /*2440*/  HMMA.16816.F32 R12, R100.reuse, R52, R12 ;  /* 0x00000034640c723c */ /* 0x048fe2000000180c */
[----:B------:R-:W-:Y:S05]  /*2450*/  LDSM.16.M88.4 R104, [R210+0x2000] ;  /* 0x00200000d268783b */ /* 0x000fea0000000200 */
[----:B------:R-:W-:Y:S03]  /*2460*/  HMMA.16816.F32 R16, R100, R54, R16 ;  /* 0x000000366410723c */ /* 0x000fe60000001810 */
[----:B------:R-:W3:Y:S03]  /*2470*/  LDSM.16.M88.4 R52, [R204+0xe800] ;  /* 0x00e80000cc34783b */ /* 0x000ee60000000200 */
[C---:B----4-:R-:W-:Y:S05]  /*2480*/  HMMA.16816.F32 R4, R108.reuse, R112, R4 ;  /* 0x000000706c04723c */ /* 0x050fea0000001804 */
[----:B------:R-:W4:Y:S01]  /*2490*/  LDSM.16.M88.4 R100, [R180+0x2000] ;  /* 0x00200000b464783b */ /* 0x000f220000000200 */
[C---:B------:R-:W-:Y:S06]  /*24a0*/  HMMA.16816.F32 R8, R108.reuse, R114, R8 ;  /* 0x000000726c08723c */ /* 0x040fec0000001808 */
[C---:B-1----:R-:W-:Y:S06]  /*24b0*/  HMMA.16816.F32 R12, R108.reuse, R56, R12 ;  /* 0x000000386c0c723c */ /* 0x042fec000000180c */
[----:B------:R-:W-:Y:S06]  /*24c0*/  HMMA.16816.F32 R16, R108, R58, R16 ;  /* 0x0000003a6c10723c */ /* 0x000fec0000001810 */
[C---:B--2---:R-:W-:Y:S06]  /*24d0*/  HMMA.16816.F32 R4, R60.reuse, R64, R4 ;  /* 0x000000403c04723c */ /* 0x044fec0000001804 */
[C---:B------:R-:W-:Y:S06]  /*24e0*/  HMMA.16816.F32 R8, R60.reuse, R66, R8 ;  /* 0x000000423c08723c */ /* 0x040fec0000001808 */
[C---:B---3--:R-:W-:Y:S06]  /*24f0*/  HMMA.16816.F32 R12, R60.reuse, R52, R12 ;  /* 0x000000343c0c723c */ /* 0x048fec000000180c */
[----:B------:R-:W-:Y:S01]  /*2500*/  HMMA.16816.F32 R16, R60, R54, R16 ;  /* 0x000000363c10723c */ /* 0x000fe20000001810 */
[----:B------:R-:W1:Y:S05]  /*2510*/  LDSM.16.M88.4 R52, [R210+0x2800] ;  /* 0x00280000d234783b */ /* 0x000e6a0000000200 */
[C---:B----4-:R-:W-:Y:S06]  /*2520*/  HMMA.16816.F32 R4, R100.reuse, R104, R4 ;  /* 0x000000686404723c */ /* 0x050fec0000001804 */
[C---:B------:R-:W-:Y:S07]  /*2530*/  HMMA.16816.F32 R8, R100.reuse, R106, R8 ;  /* 0x0000006a6408723c */ /* 0x040fee0000001808 */
[----:B------:R-:W-:Y:S04]  /*2540*/  IADD3 R106, P0, R229, UR40, RZ ;  /* 0x00000028e56a7c10 */ /* 0x000fe8000ff1e0ff */
[----:B------:R-:W-:Y:S05]  /*2550*/  IADD3.X R107, R228, UR39, RZ, P0, !PT ;  /* 0x00000027e46b7c10 */ /* 0x000fea00087fe4ff */
[----:B------:R-:W2:Y:S02]  /*2560*/  LDG.E R252, desc[UR16][R106.64] ;  /* 0x000000106afc7981 */ /* 0x000ea4000c1e1900 */
[----:B------:R-:W-:Y:S01]  /*2570*/  FMUL.FTZ R183, R4, UR36 ;  /* 0x0000002404b77c20 */ /* 0x000fe20008410000 */
[----:B------:R-:W-:Y:S01]  /*2580*/  FMUL.FTZ R185, R5, UR36 ;  /* 0x0000002405b97c20 */ /* 0x000fe20008410000 */
[----:B------:R-:W-:Y:S01]  /*2590*/  FMUL.FTZ R186, R6, UR36 ;  /* 0x0000002406ba7c20 */ /* 0x000fe20008410000 */
[----:B------:R-:W-:Y:S03]  /*25a0*/  FMUL.FTZ R187, R7, UR36 ;  /* 0x0000002407bb7c20 */ /* 0x000fe60008410000 */
[----:B------:R-:W3:Y:S01]  /*25b0*/  MUFU.TANH R183, R183 ;  /* 0x000000b700b77308 */ /* 0x000ee20000002400 */
[----:B------:R-:W-:Y:S01]  /*25c0*/  FMUL.FTZ R190, R10, UR36 ;  /* 0x000000240abe7c20 */ /* 0x000fe20008410000 */
[----:B------:R-:W-:Y:S01]  /*25d0*/  FMUL.FTZ R191, R11, UR36 ;  /* 0x000000240bbf7c20 */ /* 0x000fe20008410000 */
[----:B------:R-:W-:Y:S01]  /*25e0*/  FMUL.FTZ R188, R8, UR36 ;  /* 0x0000002408bc7c20 */ /* 0x000fe20008410000 */
[----:B------:R-:W-:Y:S01]  /*25f0*/  FMUL.FTZ R189, R9, UR36 ;  /* 0x0000002409bd7c20 */ /* 0x000fe20008410000 */
[C---:B-1----:R-:W-:Y:S05]  /*2600*/  HMMA.16816.F32 R12, R100.reuse, R52, R12 ;  /* 0x00000034640c723c */ /* 0x042fea000000180c */
[----:B------:R-:W1:Y:S01]  /*2610*/  MUFU.TANH R186, R186 ;  /* 0x000000ba00ba7308 */ /* 0x000e620000002400 */
[----:B------:R-:W-:Y:S09]  /*2620*/  HMMA.16816.F32 R16, R100, R54, R16 ;  /* 0x000000366410723c */ /* 0x000ff20000001810 */
[----:B------:R-:W4:Y:S02]  /*2630*/  MUFU.TANH R188, R188 ;  /* 0x000000bc00bc7308 */ /* 0x000f240000002400 */
[--C-:B---3--:R-:W-:Y:S01]  /*2640*/  FFMA.FTZ R201, R183, UR35, -R214.reuse ;  /* 0x00000023b7c97c23 */ /* 0x108fe200080108d6 */
[----:B------:R-:W-:Y:S01]  /*2650*/  LEA R100, R213, UR5, 0x1 ;  /* 0x00000005d5647c11 */ /* 0x000fe2000f8e08ff */
[----:B------:R-:W-:Y:S03]  /*2660*/  FFMA.FTZ R183, -R183, R183, 1 ;  /* 0x3f800000b7b77423 */ /* 0x000fe600000101b7 */
[----:B------:R-:W-:Y:S01]  /*2670*/  IADD3 R66, R100, R181, RZ ;  /* 0x000000b564427210 */ /* 0x000fe20007ffe0ff */
[----:B------:R-:W-:Y:S02]  /*2680*/  FMUL.FTZ R183, R183, UR36 ;  /* 0x00000024b7b77c20 */ /* 0x000fe40008410000 */
[----:B------:R-:W3:Y:S01]  /*2690*/  MUFU.TANH R187, R187 ;  /* 0x000000bb00bb7308 */ /* 0x000ee20000002400 */
[--C-:B-1----:R-:W-:Y:S01]  /*26a0*/  FFMA.FTZ R199, R186, UR35, -R251.reuse ;  /* 0x00000023bac77c23 */ /* 0x102fe200080108fb */
[----:B------:R-:W-:Y:S01]  /*26b0*/  IADD3 R65, R100, R197, RZ ;  /* 0x000000c564417210 */ /* 0x000fe20007ffe0ff */
[----:B------:R-:W-:Y:S01]  /*26c0*/  FFMA.FTZ R186, -R186, R186, 1 ;  /* 0x3f800000baba7423 */ /* 0x000fe200000101ba */
[----:B------:R-:W-:Y:S01]  /*26d0*/  IADD3 R64, R197, R66, RZ ;  /* 0x00000042c5407210 */ /* 0x000fe20007ffe0ff */
[----:B------:R-:W-:Y:S01]  /*26e0*/  FMUL.FTZ R194, R14, UR36 ;  /* 0x000000240ec27c20 */ /* 0x000fe20008410000 */
[----:B------:R-:W-:Y:S01]  /*26f0*/  FMUL.FTZ R195, R15, UR36 ;  /* 0x000000240fc37c20 */ /* 0x000fe20008410000 */
[----:B------:R-:W-:Y:S03]  /*2700*/  FMUL.FTZ R192, R12, UR36 ;  /* 0x000000240cc07c20 */ /* 0x000fe60008410000 */
[----:B------:R-:W1:Y:S01]  /*2710*/  MUFU.TANH R189, R189 ;  /* 0x000000bd00bd7308 */ /* 0x000e620000002400 */
[----:B------:R-:W-:Y:S01]  /*2720*/  FMUL.FTZ R193, R13, UR36 ;  /* 0x000000240dc17c20 */ /* 0x000fe20008410000 */
[--C-:B----4-:R-:W-:Y:S01]  /*2730*/  FFMA.FTZ R249, R188, UR35, -R214.reuse ;  /* 0x00000023bcf97c23 */ /* 0x110fe200080108d6 */
[----:B------:R-:W-:Y:S01]  /*2740*/  FMUL.FTZ R203, R18, UR36 ;  /* 0x0000002412cb7c20 */ /* 0x000fe20008410000 */
[----:B------:R-:W-:Y:S01]  /*2750*/  FMUL.FTZ R250, R19, UR36 ;  /* 0x0000002413fa7c20 */ /* 0x000fe20008410000 */
[----:B------:R-:W-:Y:S01]  /*2760*/  FMUL.FTZ R200, R16, UR36 ;  /* 0x0000002410c87c20 */ /* 0x000fe20008410000 */
[----:B------:R-:W-:Y:S01]  /*2770*/  FMUL.FTZ R202, R17, UR36 ;  /* 0x0000002411ca7c20 */ /* 0x000fe20008410000 */
[----:B------:R-:W-:Y:S03]  /*2780*/  FFMA.FTZ R188, -R188, R188, 1 ;  /* 0x3f800000bcbc7423 */ /* 0x000fe600000101bc */
[----:B------:R-:W4:Y:S01]  /*2790*/  MUFU.TANH R190, R190 ;  /* 0x000000be00be7308 */ /* 0x000f220000002400 */
[C-C-:B---3--:R-:W-:Y:S01]  /*27a0*/  FFMA.FTZ R196, R187.reuse, UR35, -R251.reuse ;  /* 0x00000023bbc47c23 */ /* 0x148fe200080108fb */
[----:B------:R-:W-:Y:S01]  /*27b0*/  FFMA.FTZ R187, -R187, R187, 1 ;  /* 0x3f800000bbbb7423 */ /* 0x000fe200000101bb */
[----:B------:R-:W-:Y:S07]  /*27c0*/  FMUL.FTZ R188, R188, UR36 ;  /* 0x00000024bcbc7c20 */ /* 0x000fee0008410000 */
[----:B------:R-:W-:Y:S01]  /*27d0*/  MUFU.EX2 R199, R199 ;  /* 0x000000c700c77308 */ /* 0x000fe20000000800 */
[C-C-:B-1----:R-:W-:Y:S01]  /*27e0*/  FFMA.FTZ R248, R189.reuse, UR35, -R214.reuse ;  /* 0x00000023bdf87c23 */ /* 0x142fe200080108d6 */
[----:B------:R-:W-:Y:S04]  /*27f0*/  FFMA.FTZ R189, -R189, R189, 1 ;  /* 0x3f800000bdbd7423 */ /* 0x000fe800000101bd */
[----:B------:R-:W-:Y:S04]  /*2800*/  FMUL.FTZ R189, R189, UR36 ;  /* 0x00000024bdbd7c20 */ /* 0x000fe80008410000 */
[----:B------:R-:W1:Y:S01]  /*2810*/  MUFU.TANH R191, R191 ;  /* 0x000000bf00bf7308 */ /* 0x000e620000002400 */
[C-C-:B----4-:R-:W-:Y:S01]  /*2820*/  FFMA.FTZ R243, R190.reuse, UR35, -R251.reuse ;  /* 0x00000023bef37c23 */ /* 0x150fe200080108fb */
[----:B------:R-:W-:Y:S08]  /*2830*/  FFMA.FTZ R190, -R190, R190, 1 ;  /* 0x3f800000bebe7423 */ /* 0x000ff000000101be */
[----:B------:R-:W3:Y:S10]  /*2840*/  MUFU.EX2 R196, R196 ;  /* 0x000000c400c47308 */ /* 0x000ef40000000800 */
[----:B------:R-:W4:Y:S01]  /*2850*/  MUFU.TANH R194, R194 ;  /* 0x000000c200c27308 */ /* 0x000f220000002400 */
[C-C-:B-1----:R-:W-:Y:S01]  /*2860*/  FFMA.FTZ R242, R191.reuse, UR35, -R251.reuse ;  /* 0x00000023bff27c23 */ /* 0x142fe200080108fb */
[----:B------:R-:W-:Y:S08]  /*2870*/  FFMA.FTZ R191, -R191, R191, 1 ;  /* 0x3f800000bfbf7423 */ /* 0x000ff000000101bf */
[----:B------:R-:W1:Y:S01]  /*2880*/  MUFU.TANH R195, R195 ;  /* 0x000000c300c37308 */ /* 0x000e620000002400 */
[----:B---3--:R-:W-:Y:S05]  /*2890*/  F2FP.F16.F32.PACK_AB R62, R196, R199 ;  /* 0x000000c7c43e723e */ /* 0x008fea00000000ff */
[----:B------:R-:W-:Y:S04]  /*28a0*/  STS [R223+0x12400], R62 ;  /* 0x0124003edf007388 */ /* 0x000fe80000000800 */
[----:B------:R-:W3:Y:S01]  /*28b0*/  MUFU.TANH R203, R203 ;  /* 0x000000cb00cb7308 */ /* 0x000ee20000002400 */
[C-C-:B----4-:R-:W-:Y:S01]  /*28c0*/  FFMA.FTZ R235, R194.reuse, UR35, -R251.reuse ;  /* 0x00000023c2eb7c23 */ /* 0x150fe200080108fb */
[----:B------:R-:W-:Y:S08]  /*28d0*/  FFMA.FTZ R194, -R194, R194, 1 ;  /* 0x3f800000c2c27423 */ /* 0x000ff000000101c2 */
[----:B------:R-:W4:Y:S01]  /*28e0*/  MUFU.TANH R250, R250 ;  /* 0x000000fa00fa7308 */ /* 0x000f220000002400 */
[C-C-:B-1----:R-:W-:Y:S01]  /*28f0*/  FFMA.FTZ R216, R195.reuse, UR35, -R251.reuse ;  /* 0x00000023c3d87c23 */ /* 0x142fe200080108fb */
[----:B------:R-:W-:Y:S08]  /*2900*/  FFMA.FTZ R195, -R195, R195, 1 ;  /* 0x3f800000c3c37423 */ /* 0x000ff000000101c3 */
[----:B------:R-:W1:Y:S01]  /*2910*/  MUFU.TANH R185, R185 ;  /* 0x000000b900b97308 */ /* 0x000e620000002400 */
[C-C-:B---3--:R-:W-:Y:S01]  /*2920*/  FFMA.FTZ R215, R203.reuse, UR35, -R251.reuse ;  /* 0x00000023cbd77c23 */ /* 0x148fe200080108fb */
[----:B------:R-:W-:Y:S04]  /*2930*/  FFMA.FTZ R203, -R203, R203, 1 ;  /* 0x3f800000cbcb7423 */ /* 0x000fe800000101cb */
[----:B------:R-:W-:Y:S04]  /*2940*/  FMUL.FTZ R203, R203, UR36 ;  /* 0x00000024cbcb7c20 */ /* 0x000fe80008410000 */
[----:B------:R-:W3:Y:S01]  /*2950*/  MUFU.TANH R192, R192 ;  /* 0x000000c000c07308 */ /* 0x000ee20000002400 */
[C---:B----4-:R-:W-:Y:S01]  /*2960*/  FFMA.FTZ R114, R250.reuse, UR35, -R251 ;  /* 0x00000023fa727c23 */ /* 0x050fe200080108fb */
[----:B------:R-:W-:Y:S01]  /*2970*/  FFMA.FTZ R250, -R250, R250, 1 ;  /* 0x3f800000fafa7423 */ /* 0x000fe200000101fa */
[----:B------:R-:W4:Y:S03]  /*2980*/  LDG.E R251, desc[UR16][R106.64+0x20] ;  /* 0x000020106afb7981 */ /* 0x000f26000c1e1900 */
[----:B------:R-:W-:Y:S04]  /*2990*/  FMUL.FTZ R250, R250, UR36 ;  /* 0x00000024fafa7c20 */ /* 0x000fe80008410000 */
[----:B------:R-:W3:Y:S01]  /*29a0*/  MUFU.TANH R193, R193 ;  /* 0x000000c100c17308 */ /* 0x000ee20000002400 */
[C-C-:B-1----:R-:W-:Y:S01]  /*29b0*/  FFMA.FTZ R198, R185.reuse, UR35, -R214.reuse ;  /* 0x00000023b9c67c23 */ /* 0x142fe200080108d6 */
[----:B------:R-:W-:Y:S04]  /*29c0*/  FFMA.FTZ R185, -R185, R185, 1 ;  /* 0x3f800000b9b97423 */ /* 0x000fe800000101b9 */
[----:B------:R-:W-:Y:S04]  /*29d0*/  FMUL.FTZ R185, R185, UR36 ;  /* 0x00000024b9b97c20 */ /* 0x000fe80008410000 */
[----:B------:R-:W1:Y:S01]  /*29e0*/  MUFU.TANH R200, R200 ;  /* 0x000000c800c87308 */ /* 0x000e620000002400 */
[C-C-:B---3--:R-:W-:Y:S01]  /*29f0*/  FFMA.FTZ R247, R192.reuse, UR35, -R214.reuse ;  /* 0x00000023c0f77c23 */ /* 0x148fe200080108d6 */
[----:B------:R-:W-:Y:S04]  /*2a00*/  FFMA.FTZ R192, -R192, R192, 1 ;  /* 0x3f800000c0c07423 */ /* 0x000fe800000101c0 */
[----:B------:R-:W-:Y:S04]  /*2a10*/  FMUL.FTZ R192, R192, UR36 ;  /* 0x00000024c0c07c20 */ /* 0x000fe80008410000 */
[----:B------:R-:W3:Y:S01]  /*2a20*/  MUFU.TANH R202, R202 ;  /* 0x000000ca00ca7308 */ /* 0x000ee20000002400 */
[C-C-:B------:R-:W-:Y:S01]  /*2a30*/  FFMA.FTZ R246, R193.reuse, UR35, -R214.reuse ;  /* 0x00000023c1f67c23 */ /* 0x140fe200080108d6 */
[----:B------:R-:W-:Y:S08]  /*2a40*/  FFMA.FTZ R193, -R193, R193, 1 ;  /* 0x3f800000c1c17423 */ /* 0x000ff000000101c1 */
[----:B------:R-:W-:Y:S01]  /*2a50*/  MUFU.EX2 R201, R201 ;  /* 0x000000c900c97308 */ /* 0x000fe20000000800 */
[C-C-:B-1----:R-:W-:Y:S01]  /*2a60*/  FFMA.FTZ R245, R200.reuse, UR35, -R214.reuse ;  /* 0x00000023c8f57c23 */ /* 0x142fe200080108d6 */
[----:B------:R-:W-:Y:S04]  /*2a70*/  FFMA.FTZ R200, -R200, R200, 1 ;  /* 0x3f800000c8c87423 */ /* 0x000fe800000101c8 */
[----:B------:R-:W-:Y:S04]  /*2a80*/  FMUL.FTZ R200, R200, UR36 ;  /* 0x00000024c8c87c20 */ /* 0x000fe80008410000 */
[----:B------:R-:W1:Y:S01]  /*2a90*/  MUFU.EX2 R198, R198 ;  /* 0x000000c600c67308 */ /* 0x000e620000000800 */
[C---:B---3--:R-:W-:Y:S01]  /*2aa0*/  FFMA.FTZ R214, R202.reuse, UR35, -R214 ;  /* 0x00000023cad67c23 */ /* 0x048fe200080108d6 */
[----:B------:R-:W-:Y:S08]  /*2ab0*/  FFMA.FTZ R202, -R202, R202, 1 ;  /* 0x3f800000caca7423 */ /* 0x000ff000000101ca */
[----:B------:R-:W-:Y:S10]  /*2ac0*/  MUFU.EX2 R249, R249 ;  /* 0x000000f900f97308 */ /* 0x000ff40000000800 */
        /* <DEDUP_REMOVED lines=22> */
[----:B------:R-:W-:Y:S01]  /*2c30*/  STS [R227+0x12000], R180 ;  /* 0x012000b4e3007388 */ /* 0x000fe20000000800 */
[----:B-1----:R-:W-:Y:S05]  /*2c40*/  F2FP.F16.F32.PACK_AB R114, R214, R215 ;  /* 0x000000d7d672723e */ /* 0x002fea00000000ff */
[----:B------:R-:W-:Y:S04]  /*2c50*/  STS [R227+0x12400], R114 ;  /* 0x01240072e3007388 */ /* 0x000fe80000000800 */
[----:B------:R-:W1:Y:S08]  /*2c60*/  LDSM.16.M88.4 R52, [R100+0x8000] ;  /* 0x008000006434783b */ /* 0x000e700000000200 */
[----:B------:R-:W3:Y:S08]  /*2c70*/  LDSM.16.M88.4 R56, [R66+0x8000] ;  /* 0x008000004238783b */ /* 0x000ef00000000200 */
[----:B------:R-:W2:Y:S01]  /*2c80*/  LDSM.16.M88.4 R60, [R65+0x8000] ;  /* 0x00800000413c783b */ /* 0x000ea20000000200 */
        /* <DEDUP_REMOVED lines=54> */
[----:B------:R-:W-:Y:S01]  /*2ff0*/  FMUL.FTZ R183, R202, UR36 ;  /* 0x00000024cab77c20 */ /* 0x000fe20008410000 */
[----:B------:R-:W-:Y:S01]  /*3000*/  FMUL.FTZ R185, R247, R185 ;  /* 0x000000b9f7b97220 */ /* 0x000fe20000410000 */
[----:B------:R-:W-:Y:S01]  /*3010*/  FMUL.FTZ R245, R245, R114 ;  /* 0x00000072f5f57220 */ /* 0x000fe20000410000 */
[----:B------:R-:W-:Y:S01]  /*3020*/  FMUL.FTZ R252, R244, R252 ;  /* 0x000000fcf4fc7220 */ /* 0x000fe20000410000 */
[----:B------:R-:W-:Y:S01]  /*3030*/  F2FP.F16.F32.PACK_AB R189, R189, R188 ;  /* 0x000000bcbdbd723e */ /* 0x000fe200000000ff */
[----:B----4-:R-:W-:Y:S01]  /*3040*/  FADD.FTZ R188, -R251, R6 ;  /* 0x00000006fbbc7221 */ /* 0x010fe20000010100 */
[----:B------:R-:W-:Y:S01]  /*3050*/  FMUL.FTZ R244, R193, UR36 ;  /* 0x00000024c1f47c20 */ /* 0x000fe20008410000 */
[----:B------:R-:W-:Y:S01]  /*3060*/  FMUL.FTZ R200, R200, R245 ;  /* 0x000000f5c8c87220 */ /* 0x000fe20000410000 */
[----:B------:R-:W-:Y:S01]  /*3070*/  FMUL.FTZ R183, R183, R252 ;  /* 0x000000fcb7b77220 */ /* 0x000fe20000410000 */
[----:B------:R-:W-:Y:S01]  /*3080*/  FADD.FTZ R193, -R251, R7 ;  /* 0x00000007fbc17221 */ /* 0x000fe20000010100 */
[----:B------:R-:W-:Y:S01]  /*3090*/  FMUL.FTZ R188, R199, R188 ;  /* 0x000000bcc7bc7220 */ /* 0x000fe20000410000 */
[----:B------:R-:W-:Y:S01]  /*30a0*/  FMUL.FTZ R199, R186, UR36 ;  /* 0x00000024bac77c20 */ /* 0x000fe20008410000 */
[----:B------:R-:W-:Y:S01]  /*30b0*/  FMUL.FTZ R186, R187, UR36 ;  /* 0x00000024bbba7c20 */ /* 0x000fe20008410000 */
[----:B------:R-:W-:Y:S01]  /*30c0*/  F2FP.F16.F32.PACK_AB R200, R183, R200 ;  /* 0x000000c8b7c8723e */ /* 0x000fe200000000ff */
[----:B------:R-:W-:Y:S01]  /*30d0*/  FMUL.FTZ R193, R196, R193 ;  /* 0x000000c1c4c17220 */ /* 0x000fe20000410000 */
[----:B------:R-:W-:Y:S01]  /*30e0*/  FADD.FTZ R183, -R251, R11 ;  /* 0x0000000bfbb77221 */ /* 0x000fe20000010100 */
[----:B------:R-:W-:Y:S01]  /*30f0*/  FMUL.FTZ R188, R199, R188 ;  /* 0x000000bcc7bc7220 */ /* 0x000fe20000410000 */
[----:B------:R-:W-:Y:S01]  /*3100*/  FMUL.FTZ R185, R192, R185 ;  /* 0x000000b9c0b97220 */ /* 0x000fe20000410000 */
[----:B------:R-:W-:Y:S01]  /*3110*/  FMUL.FTZ R193, R186, R193 ;  /* 0x000000c1bac17220 */ /* 0x000fe20000410000 */
[----:B------:R-:W-:Y:S01]  /*3120*/  FMUL.FTZ R199, R190, UR36 ;  /* 0x00000024bec77c20 */ /* 0x000fe20008410000 */
[----:B------:R-:W-:Y:S01]  /*3130*/  FMUL.FTZ R201, R246, R201 ;  /* 0x000000c9f6c97220 */ /* 0x000fe20000410000 */
[C---:B------:R-:W-:Y:S01]  /*3140*/  FADD.FTZ R192, -R251.reuse, R10 ;  /* 0x0000000afbc07221 */ /* 0x040fe20000010100 */
[----:B------:R-:W-:Y:S01]  /*3150*/  FMUL.FTZ R183, R242, R183 ;  /* 0x000000b7f2b77220 */ /* 0x000fe20000410000 */
[C---:B------:R-:W-:Y:S01]  /*3160*/  FADD.FTZ R186, -R251.reuse, R14 ;  /* 0x0000000efbba7221 */ /* 0x040fe20000010100 */
[C---:B------:R-:W-:Y:S01]  /*3170*/  FADD.FTZ R187, -R251.reuse, R15 ;  /* 0x0000000ffbbb7221 */ /* 0x040fe20000010100 */
[----:B------:R-:W-:Y:S01]  /*3180*/  FADD.FTZ R196, -R251, R18 ;  /* 0x00000012fbc47221 */ /* 0x000fe20000010100 */
[----:B------:R-:W-:Y:S01]  /*3190*/  FMUL.FTZ R190, R191, UR36 ;  /* 0x00000024bfbe7c20 */ /* 0x000fe20008410000 */
        /* <DEDUP_REMOVED lines=8> */
[----:B------:R-:W-:Y:S01]  /*3220*/  FMUL.FTZ R191, R194, UR36 ;  /* 0x00000024c2bf7c20 */ /* 0x000fe20008410000 */
[----:B------:R-:W-:Y:S01]  /*3230*/  FMUL.FTZ R190, R195, UR36 ;  /* 0x00000024c3be7c20 */ /* 0x000fe20008410000 */
[----:B------:R-:W-:Y:S01]  /*3240*/  F2FP.F16.F32.PACK_AB R185, R244, R185 ;  /* 0x000000b9f4b9723e */ /* 0x000fe200000000ff */
        /* <DEDUP_REMOVED lines=27> */
.L_x_940:
        /* <DEDUP_REMOVED lines=84> */
.L_x_941:
        /* <DEDUP_REMOVED lines=251> */
.L_x_939:
        /* <DEDUP_REMOVED lines=168> */
.L_x_936:
        /* <DEDUP_REMOVED lines=11> */
.L_x_943:
[----:B------:R-:W-:Y:S05]  /*5420*/  EXIT ;  /* 0x000000000000794d */ /* 0x000fea0003800000 */
.L_x_945:
        /* <DEDUP_REMOVED lines=13> */
.L_x_2072:


//--------------------- .text._ZN5flash44flash_bwd_dq_dk_dv_loop_seqk_parallel_kernelI23Flash_bwd_kernel_traitsILi128ELi64ELi64ELi8ELi4ELi2ELi2ELb1ELb0EN7cutlass6half_tE19Flash_kernel_traitsILi128ELi64ELi64ELi8ES3_EELb1ELb0ELb0ELb1ELb0ELb0ELb0EEEvNS_16Flash_bwd_paramsE --------------------------
	.section	.text._ZN5flash44flash_bwd_dq_dk_dv_loop_seqk_parallel_kernelI23Flash_bwd_kernel_traitsILi128ELi64ELi64ELi8ELi4ELi2ELi2ELb1ELb0EN7cutlass6half_tE19Flash_kernel_traitsILi128ELi64ELi64ELi8ES3_EELb1ELb0ELb0ELb1ELb0ELb0ELb0EEEvNS_16Flash_bwd_paramsE,"ax",@progbits
	.align	128
        .global         _ZN5flash44flash_bwd_dq_dk_dv_loop_seqk_parallel_kernelI23Flash_bwd_kernel_traitsILi128ELi64ELi64ELi8ELi4ELi2ELi2ELb1ELb0EN7cutlass6half_tE19Flash_kernel_traitsILi128ELi64ELi64ELi8ES3_EELb1ELb0ELb0ELb1ELb0ELb0ELb0EEEvNS_16Flash_bwd_paramsE
        .type           _ZN5flash44flash_bwd_dq_dk_dv_loop_seqk_parallel_kernelI23Flash_bwd_kernel_traitsILi128ELi64ELi64ELi8ELi4ELi2ELi2ELb1ELb0EN7cutlass6half_tE19Flash_kernel_traitsILi128ELi64ELi64ELi8ES3_EELb1ELb0ELb0ELb1ELb0ELb0ELb0EEEvNS_16Flash_bwd_paramsE,@function
        .size           _ZN5flash44flash_bwd_dq_dk_dv_loop_seqk_parallel_kernelI23Flash_bwd_kernel_traitsILi128ELi64ELi64ELi8ELi4ELi2ELi2ELb1ELb0EN7cutlass6half_tE19Flash_kernel_traitsILi128ELi64ELi64ELi8ES3_EELb1ELb0ELb0ELb1ELb0ELb0ELb0EEEvNS_16Flash_bwd_paramsE,(.L_x_2073 - _ZN5flash44flash_bwd_dq_dk_dv_loop_seqk_parallel_kernelI23Flash_bwd_kernel_traitsILi128ELi64ELi64ELi8ELi4ELi2ELi2ELb1ELb0EN7cutlass6half_tE19Flash_kernel_traitsILi128ELi64ELi64ELi8ES3_EELb1ELb0ELb0ELb1ELb0ELb0ELb0EEEvNS_16Flash_bwd_paramsE)
        .other          _ZN5flash44flash_bwd_dq_dk_dv_loop_seqk_parallel_kernelI23Flash_bwd_kernel_traitsILi128ELi64ELi64ELi8ELi4ELi2ELi2ELb1ELb0EN7cutlass6half_tE19Flash_kernel_traitsILi128ELi64ELi64ELi8ES3_EELb1ELb0ELb0ELb1ELb0ELb0ELb0EEEvNS_16Flash_bwd_paramsE,@"STO_CUDA_ENTRY STV_DEFAULT"
_ZN5flash44flash_bwd_dq_dk_dv_loop_seqk_parallel_kernelI23Flash_bwd_kernel_traitsILi128ELi64ELi64ELi8ELi4ELi2ELi2ELb1ELb0EN7cutlass6half_tE19Flash_kernel_traitsILi128ELi64ELi64ELi8ES3_EELb1ELb0ELb0ELb1ELb0ELb0ELb0EEEvNS_16Flash_bwd_paramsE:
.text._ZN5flash44flash_bwd_dq_dk_dv_loop_seqk_parallel_kernelI23Flash_bwd_kernel_traitsILi128ELi64ELi64ELi8ELi4ELi2ELi2ELb1ELb0EN7cutlass6half_tE19Flash_kernel_traitsILi128ELi64ELi64ELi8ES3_EELb1ELb0ELb0ELb1ELb0ELb0ELb0EEEvNS_16Flash_bwd_paramsE:
        /* <DEDUP_REMOVED lines=20> */
[CC--:B------:R-:W-:Y:S01]  /*0140*/  LEA.HI R4, R0.reuse, R5.reuse, RZ, 0x4 ;  /* 0x0000000500047211 */ /* 0x0c0fe200078f20ff */
[----:B------:R-:W-:Y:S01]  /*0150*/  USHF.R.S32.HI UR6, URZ, 0x1f, UR6 ;  /* 0x0000001f3f067899 */ /* 0x000fe20008011406 */
        /* <DEDUP_REMOVED lines=17> */
[----:B------:R-:W-:Y:S01]  /*0270*/  UIADD3 UR6, UR4, 0xc000, URZ ;  /* 0x0000c00004067890 */ /* 0x000fe2000fffe03f */
[----:B------:R-:W-:Y:S01]  /*0280*/  LOP3.LUT R10, R3, 0xffffffe0, RZ, 0xc0, !PT ;  /* 0xffffffe0030a7812 */ /* 0x000fe200078ec0ff */
[----:B------:R-:W-:Y:S01]  /*0290*/  IMAD.SHL.U32 R220, R6, 0x8, RZ ;  /* 0x0000000806dc7824 */ /* 0x000fe200078e00ff */
[----:B------:R-:W-:Y:S01]  /*02a0*/  LOP3.LUT R0, R7, 0x7ffffffc, RZ, 0xc0, !PT ;  /* 0x7ffffffc07007812 */ /* 0x000fe200078ec0ff */
[----:B------:R-:W-:Y:S01]  /*02b0*/  IMAD.U32 R225, RZ, RZ, UR5 ;  /* 0x00000005ffe17e24 */ /* 0x000fe2000f8e00ff */
[----:B------:R-:W-:Y:S01]  /*02c0*/  SHF.R.S32.HI R215, RZ, 0x1f, R3 ;  /* 0x0000001fffd77819 */ /* 0x000fe20000011403 */
[----:B------:R-:W-:Y:S01]  /*02d0*/  IMAD.IADD R11, R5, 0x1, -R10 ;  /* 0x00000001050b7824 */ /* 0x000fe200078e0a0a */
[----:B------:R-:W-:Y:S01]  /*02e0*/  LEA.HI R3, R3, R2, RZ, 0x1 ;  /* 0x0000000203037211 */ /* 0x000fe200078f08ff */
[----:B------:R-:W-:Y:S01]  /*02f0*/  IMAD.IADD R5, R5, 0x1, -R0 ;  /* 0x0000000105057824 */ /* 0x000fe200078e0a00 */
[----:B------:R-:W-:Y:S01]  /*0300*/  LOP3.LUT R9, R9, 0x1c0, RZ, 0xc0, !PT ;  /* 0x000001c009097812 */ /* 0x000fe200078ec0ff */
[----:B------:R-:W-:Y:S01]  /*0310*/  IMAD.U32 R223, RZ, RZ, UR5 ;  /* 0x00000005ffdf7e24 */ /* 0x000fe2000f8e00ff */
[----:B------:R-:W-:Y:S01]  /*0320*/  SHF.R.S32.HI R0, RZ, 0x2, R7 ;  /* 0x00000002ff007819 */ /* 0x000fe20000011407 */
[----:B------:R-:W-:Y:S01]  /*0330*/  UIADD3 UR5, UR4, 0x10000, URZ ;  /* 0x0001000004057890 */ /* 0x000fe2000fffe03f */
[----:B------:R-:W-:Y:S01]  /*0340*/  SHF.R.S32.HI R17, RZ, 0x4, R4 ;  /* 0x00000004ff117819 */ /* 0x000fe20000011404 */
[----:B------:R-:W-:Y:S01]  /*0350*/  IMAD.U32 R224, RZ, RZ, UR8 ;  /* 0x00000008ffe07e24 */ /* 0x000fe2000f8e00ff */
        /* <DEDUP_REMOVED lines=88> */
[----:B------:R-:W-:Y:S01]  /*08e0*/  ULDC.64 UR6, c[0x0][0x208] ;  /* 0x0000820000067ab9 */ /* 0x000fe20000000a00 */
[----:B------:R-:W-:-:S02]  /*08f0*/  VIADD R230, R228, 0x40 ;  /* 0x00000040e4e67836 */ /* 0x000fc40000000000 */
[----:B------:R-:W-:Y:S02]  /*0900*/  IMAD R219, R215, 0x10, R6 ;  /* 0x00000010d7db7824 */ /* 0x000fe400078e0206 */
[----:B------:R-:W-:Y:S02]  /*0910*/  IMAD.IADD R0, R0, 0x1, R210 ;  /* 0x0000000100007824 */ /* 0x000fe400078e02d2 */
[----:B------:R-:W-:Y:S02]  /*0920*/  IMAD.IADD R231, R227, 0x1, R4 ;  /* 0x00000001e3e77824 */ /* 0x000fe400078e0204 */
[----:B------:R-:W-:Y:S02]  /*0930*/  @P2 VIADD R230, R228, 0xffffffc0 ;  /* 0xffffffc0e4e62836 */ /* 0x000fe40000000000 */
[----:B------:R-:W-:-:S07]  /*0940*/  IMAD.IADD R237, R4, 0x1, R229 ;  /* 0x0000000104ed7824 */ /* 0x000fce00078e02e5 */
.L_x_992:
[----:B-1----:R-:W1:Y:S01]  /*0950*/  S2UR UR5, SR_CTAID.Y ;  /* 0x00000000000579c3 */ /* 0x002e620000002600 */
[----:B------:R-:W-:Y:S01]  /*0960*/  ULDC.64 UR8, c[0x0][0x308] ;  /* 0x0000c20000087ab9 */ /* 0x000fe20000000a00 */
[----:B------:R-:W-:Y:S01]  /*0970*/  ULDC.64 UR10, c[0x0][0x300] ;  /* 0x0000c000000a7ab9 */ /* 0x000fe20000000a00 */
[----:B------:R-:W-:Y:S02]  /*0980*/  UISETP.NE.U32.AND UP3, UPT, UR8, URZ, UPT ;  /* 0x0000003f0800728c */ /* 0x000fe4000bf65070 */
[----:B------:R-:W-:Y:S02]  /*0990*/  UISETP.NE.U32.AND UP4, UPT, UR10, URZ, UPT ;  /* 0x0000003f0a00728c */ /* 0x000fe4000bf85070 */
[----:B------:R-:W-:Y:S02]  /*09a0*/  UISETP.NE.AND.EX UP3, UPT, UR9, URZ, UPT, UP3 ;  /* 0x0000003f0900728c */ /* 0x000fe4000bf65330 */
[----:B------:R-:W-:Y:S01]  /*09b0*/  UISETP.NE.AND.EX UP4, UPT, UR11, URZ, UPT, UP4 ;  /* 0x0000003f0b00728c */ /* 0x000fe2000bf85340 */
[----:B------:R-:W-:Y:S01]  /*09c0*/  ULDC.64 UR12, c[0x0][0x2f0] ;  /* 0x0000bc00000c7ab9 */ /* 0x000fe20000000a00 */
[----:B------:R-:W-:-:S02]  /*09d0*/  ULDC.U8 UR17, c[0x0][0x3c2] ;  /* 0x0000f08000117ab9 */ /* 0x000fc40000000000 */
[----:B------:R-:W-:Y:S02]  /*09e0*/  PLOP3.LUT P0, PT, PT, PT, UP3, 0x80, 0x0 ;  /* 0x000000000000781c */ /* 0x000fe40003f0f038 */
[----:B------:R-:W-:Y:S01]  /*09f0*/  PLOP3.LUT P1, PT, PT, PT, UP4, 0x80, 0x0 ;  /* 0x000000000000781c */ /* 0x000fe20003f2f048 */
[----:B-1----:R-:W-:Y:S02]  /*0a00*/  USHF.R.S32.HI UR49, URZ, 0x1f, UR5 ;  /* 0x0000001f3f317899 */ /* 0x002fe40008011405 */
[----:B------:R-:W-:Y:S02]  /*0a10*/  USHF.L.U32 UR16, UR5, 0x2, URZ ;  /* 0x0000000205107899 */ /* 0x000fe4000800063f */
[----:B------:R-:W-:Y:S02]  /*0a20*/  USHF.L.U64.HI UR5, UR5, 0x2, UR49 ;  /* 0x0000000205057899 */ /* 0x000fe40008010231 */
[----:B------:R-:W-:Y:S02]  /*0a30*/  @UP3 UIADD3 UR8, UP0, UR16, UR8, URZ ;  /* 0x0000000810083290 */ /* 0x000fe4000ff1e03f */
[----:B------:R-:W-:-:S02]  /*0a40*/  UIADD3 UR15, UP2, UR16, UR12, URZ ;  /* 0x0000000c100f7290 */ /* 0x000fc4000ff5e03f */
[----:B------:R-:W-:Y:S02]  /*0a50*/  @UP3 UIADD3.X UR9, UR5, UR9, URZ, UP0, !UPT ;  /* 0x0000000905093290 */ /* 0x000fe400087fe43f */
[----:B------:R-:W-:Y:S01]  /*0a60*/  UISETP.NE.U32.AND UP0, UPT, UR12, URZ, UPT ;  /* 0x0000003f0c00728c */ /* 0x000fe2000bf05070 */
[----:B--2---:R-:W-:Y:S01]  /*0a70*/  IMAD.U32 R14, RZ, RZ, UR8 ;  /* 0x00000008ff0e7e24 */ /* 0x004fe2000f8e00ff */
[----:B------:R-:W-:Y:S02]  /*0a80*/  @UP4 UIADD3 UR10, UP1, UR16, UR10, URZ ;  /* 0x0000000a100a4290 */ /* 0x000fe4000ff3e03f */
[----:B------:R-:W-:Y:S01]  /*0a90*/  UIADD3.X UR14, UR5, UR13, URZ, UP2, !UPT ;  /* 0x0000000d050e7290 */ /* 0x000fe200097fe43f */
[----:B------:R-:W-:Y:S01]  /*0aa0*/  IMAD.U32 R15, RZ, RZ, UR9 ;  /* 0x00000009ff0f7e24 */ /* 0x000fe2000f8e00ff */
[----:B------:R-:W-:Y:S02]  /*0ab0*/  UISETP.NE.AND.EX UP2, UPT, UR13, URZ, UPT, UP0 ;  /* 0x0000003f0d00728c */ /* 0x000fe4000bf45300 */
[----:B------:R-:W-:Y:S01]  /*0ac0*/  @UP4 UIADD3.X UR11, UR5, UR11, URZ, UP1, !UPT ;  /* 0x0000000b050b4290 */ /* 0x000fe20008ffe43f */
[----:B----4-:R-:W-:Y:S01]  /*0ad0*/  IMAD.U32 R6, RZ, RZ, UR10 ;  /* 0x0000000aff067e24 */ /* 0x010fe2000f8e00ff */
[----:B------:R-:W-:Y:S01]  /*0ae0*/  ULDC.64 UR12, c[0x0][0x2f8] ;  /* 0x0000be00000c7ab9 */ /* 0x000fe20000000a00 */
[----:B------:R-:W-:Y:S01]  /*0af0*/  UISETP.NE.AND UP1, UPT, UR17, URZ, UPT ;  /* 0x0000003f1100728c */ /* 0x000fe2000bf25270 */
[----:B---3--:R-:W2:Y:S01]  /*0b00*/  @P0 LDG.E R4, desc[UR6][R14.64] ;  /* 0x000000060e040981 */ /* 0x008ea2000c1e1900 */
[----:B------:R-:W-:Y:S01]  /*0b10*/  UISETP.EQ.U32.AND UP4, UPT, UR12, URZ, UPT ;  /* 0x0000003f0c00728c */ /* 0x000fe2000bf82070 */
[----:B------:R-:W-:Y:S01]  /*0b20*/  IMAD.U32 R7, RZ, RZ, UR11 ;  /* 0x0000000bff077e24 */ /* 0x000fe2000f8e00ff */
[----:B------:R-:W-:-:S02]  /*0b30*/  PLOP3.LUT P3, PT, PT, PT, UP2, 0x80, 0x0 ;  /* 0x000000000000781c */ /* 0x000fc40003f6f028 */
        /* <DEDUP_REMOVED lines=37> */
.L_x_946:
        /* <DEDUP_REMOVED lines=10> */
[----:B------:R-:W-:Y:S01]  /*0e30*/  UISETP.NE.AND UP0, UPT, UR60, -0x1, UPT ;  /* 0xffffffff3c00788c */ /* 0x000fe2000bf05270 */
[----:B------:R-:W-:-:S03]  /*0e40*/  ULDC UR50, c[0x0][0x2d4] ;  /* 0x0000b50000327ab9 */ /* 0x000fc60000000800 */
[----:B------:R-:W2:Y:S01]  /*0e50*/  S2UR UR54, SR_CTAID.Y ;  /* 0x00000000003679c3 */ /* 0x000ea20000002600 */
[----:B------:R-:W-:Y:S01]  /*0e60*/  ULDC.64 UR26, c[0x0][0x240] ;  /* 0x00009000001a7ab9 */ /* 0x000fe20000000a00 */
[----:B------:R-:W-:Y:S01]  /*0e70*/  USHF.R.S32.HI UR29, URZ, 0x1f, UR50 ;  /* 0x0000001f3f1d7899 */ /* 0x000fe20008011432 */
[----:B------:R-:W-:Y:S01]  /*0e80*/  ULDC.U8 UR25, c[0x0][0x480] ;  /* 0x0001200000197ab9 */ /* 0x000fe20000000000 */
[----:B------:R-:W-:Y:S01]  /*0e90*/  ULDC.U8 UR24, c[0x0][0x3d8] ;  /* 0x0000f60000187ab9 */ /* 0x000fe20000000000 */
[----:B------:R-:W-:-:S03]  /*0ea0*/  UIMAD.WIDE.U32 UR14, UR18, UR26, URZ ;  /* 0x0000001a120e72a5 */ /* 0x000fc6000f8e003f */
[----:B------:R-:W3:Y:S01]  /*0eb0*/  S2UR UR5, SR_CTAID.X ;  /* 0x00000000000579c3 */ /* 0x000ee20000002500 */
[----:B------:R-:W-:Y:S02]  /*0ec0*/  UISETP.NE.AND UP4, UPT, UR25, URZ, UPT ;  /* 0x0000003f1900728c */ /* 0x000fe4000bf85270 */
[----:B------:R-:W-:Y:S01]  /*0ed0*/  UISETP.NE.AND UP3, UPT, UR24, URZ, UPT ;  /* 0x0000003f1800728c */ /* 0x000fe2000bf65270 */
[----:B------:R-:W-:Y:S02]  /*0ee0*/  ULDC UR52, c[0x0][0x2dc] ;  /* 0x0000b70000347ab9 */ /* 0x000fe40000000800 */
[----:B------:R-:W-:Y:S01]  /*0ef0*/  @UP0 ULDC.64 UR24, c[0x0][0x248] ;  /* 0x0000920000180ab9 */ /* 0x000fe20000000a00 */
[----:B------:R-:W-:Y:S01]  /*0f00*/  ULDC UR51, c[0x0][0x270] ;  /* 0x00009c0000337ab9 */ /* 0x000fe20000000800 */
[----:B-1----:R-:W-:Y:S01]  /*0f10*/  IABS R7, R4 ;  /* 0x0000000400077213 */ /* 0x002fe20000000000 */
[----:B------:R-:W-:Y:S01]  /*0f20*/  S2UR UR53, SR_CTAID.Z ;  /* 0x00000000003579c3 */ /* 0x000fe20000002700 */
[----:B------:R-:W-:Y:S01]  /*0f30*/  UIMAD UR21, UR18, UR27, URZ ;  /* 0x0000001b121572a4 */ /* 0x000fe2000f8e023f */
[----:B------:R-:W-:Y:S01]  /*0f40*/  ISETP.NE.AND P3, PT, R4, RZ, PT ;  /* 0x000000ff0400720c */ /* 0x000fe20003f65270 */
[----:B------:R-:W1:Y:S01]  /*0f50*/  I2F.RP R8, R7 ;  /* 0x0000000700087306 */ /* 0x000e620000209400 */
[----:B------:R-:W-:Y:S01]  /*0f60*/  ULDC UR46, c[0x0][0x2c4] ;  /* 0x0000b100002e7ab9 */ /* 0x000fe20000000800 */
[----:B------:R-:W-:-:S02]  /*0f70*/  @UP0 UIADD3 UR23, UR58, UR60, URZ ;  /* 0x0000003c3a170290 */ /* 0x000fc4000fffe03f */
[----:B--2---:R-:W-:Y:S01]  /*0f80*/  UIMAD.WIDE.U32 UR16, UR54, UR10, URZ ;  /* 0x0000000a361072a5 */ /* 0x004fe2000f8e003f */
        /* <DEDUP_REMOVED lines=8> */
[----:B------:R-:W-:Y:S01]  /*1010*/  @!UP1 UIMAD UR5, UR49, UR10, URZ ;  /* 0x0000000a310592a4 */ /* 0x000fe2000f8e023f */
[----:B------:R-:W-:Y:S01]  /*1020*/  @UP1 ULDC.64 UR12, c[0x0][0x420] ;  /* 0x00010800000c1ab9 */ /* 0x000fe20000000a00 */
[----:B------:R-:W-:Y:S02]  /*1030*/  UIADD3 UR42, UR17, UR22, URZ ;  /* 0x00000016112a7290 */ /* 0x000fe4000fffe03f */
[----:B------:R-:W-:Y:S02]  /*1040*/  @!UP1 UIMAD UR33, UR54, UR11, UR5 ;  /* 0x0000000b362192a4 */ /* 0x000fe4000f8e0205 */
[----:B------:R-:W-:Y:S02]  /*1050*/  UIADD3 UR5, UR34, 0x3f, URZ ;  /* 0x0000003f22057890 */ /* 0x000fe4000fffe03f */
[----:B------:R-:W-:Y:S02]  /*1060*/  @UP1 UIMAD.WIDE.U32 UR38, UR18, UR12, URZ ;  /* 0x0000000c122612a5 */ /* 0x000fe4000f8e003f */
[----:B--2---:R-:W-:-:S02]  /*1070*/  USHF.L.U32 UR8, UR8, 0x7, URZ ;  /* 0x0000000708087899 */ /* 0x004fc4000800063f */
[----:B------:R-:W-:Y:S01]  /*1080*/  USHF.R.S32.HI UR20, URZ, 0x1f, UR5 ;  /* 0x0000001f3f147899 */ /* 0x000fe20008011405 */
[----:B-1----:R-:W-:Y:S01]  /*1090*/  VIADD R8, R8, 0xffffffe ;  /* 0x0ffffffe08087836 */ /* 0x002fe20000000000 */
[----:B------:R-:W-:Y:S02]  /*10a0*/  USEL UR35, UR8, URZ, UP2 ;  /* 0x0000003f08237287 */ /* 0x000fe40009000000 */
[----:B------:R-:W-:Y:S01]  /*10b0*/  @UP0 UIADD3 UR8, UR58, UR60, URZ ;  /* 0x0000003c3a080290 */ /* 0x000fe2000fffe03f */
[----:B------:R-:W1:Y:S01]  /*10c0*/  F2I.FTZ.U32.TRUNC.NTZ R9, R8 ;  /* 0x0000000800097305 */ /* 0x000e62000021f000 */
[----:B------:R-:W-:Y:S02]  /*10d0*/  ULEA.HI UR41, UR20, UR5, URZ, 0x6 ;  /* 0x0000000514297291 */ /* 0x000fe4000f8f303f */
[----:B------:R-:W-:Y:S02]  /*10e0*/  UIMAD UR5, UR29, UR54, URZ ;  /* 0x000000361d0572a4 */ /* 0x000fe4000f8e023f */
[----:B------:R-:W-:-:S02]  /*10f0*/  @UP0 UIMAD.WIDE.U32 UR16, UR8, UR24, URZ ;  /* 0x00000018081002a5 */ /* 0x000fc4000f8e003f */
[----:B------:R-:W-:Y:S02]  /*1100*/  @UP1 UIMAD UR43, UR18, UR13, UR39 ;  /* 0x0000000d122b12a4 */ /* 0x000fe4000f8e0227 */
[----:B------:R-:W-:Y:S02]  /*1110*/  @!UP1 UIMAD.WIDE.U32 UR36, UR54, UR10, URZ ;  /* 0x0000000a362492a5 */ /* 0x000fe4000f8e003f */
[----:B------:R-:W-:Y:S02]  /*1120*/  @UP0 UIMAD UR8, UR8, UR25, URZ ;  /* 0x00000019080802a4 */ /* 0x000fe4000f8e023f */
[----:B------:R-:W-:Y:S01]  /*1130*/  UIMAD.WIDE UR10, UR52, UR51, URZ ;  /* 0x00000033340a72a5 */ /* 0x000fe2000f8e023f */
[----:B-1----:R-:W-:Y:S01]  /*1140*/  IMAD.MOV R5, RZ, RZ, -R9 ;  /* 0x000000ffff057224 */ /* 0x002fe200078e0a09 */
[----:B------:R-:W-:Y:S01]  /*1150*/  UIMAD.WIDE.U32 UR12, UR54, UR50, URZ ;  /* 0x00000032360c72a5 */ /* 0x000fe2000f8e003f */
[----:B------:R-:W-:Y:S01]  /*1160*/  IMAD.MOV.U32 R8, RZ, RZ, RZ ;  /* 0x000000ffff087224 */ /* 0x000fe200078e00ff */
[----:B------:R-:W-:Y:S01]  /*1170*/  UIMAD UR5, UR49, UR50, UR5 ;  /* 0x00000032310572a4 */ /* 0x000fe2000f8e0205 */
[----:B------:R-:W-:Y:S01]  /*1180*/  IMAD R6, R5, R7, RZ ;  /* 0x0000000705067224 */ /* 0x000fe200078e02ff */
[----:B------:R-:W-:Y:S01]  /*1190*/  IABS R5, UR53 ;  /* 0x0000003500057c13 */ /* 0x000fe20008000000 */
[----:B------:R-:W-:-:S02]  /*11a0*/  @UP0 UIADD3 UR31, UR17, UR8, URZ ;  /* 0x00000008111f0290 */ /* 0x000fc4000fffe03f */
[----:B------:R-:W-:Y:S01]  /*11b0*/  IMAD.HI.U32 R6, R9, R6, R8 ;  /* 0x0000000609067227 */ /* 0x000fe200078e0008 */
[----:B------:R-:W-:Y:S02]  /*11c0*/  UIMAD UR8, UR11, UR12, URZ ;  /* 0x0000000c0b0872a4 */ /* 0x000fe4000f8e023f */
[----:B------:R-:W-:Y:S02]  /*11d0*/  UIADD3 UR5, UR13, UR5, URZ ;  /* 0x000000050d057290 */ /* 0x000fe4000fffe03f */
[----:B------:R-:W-:Y:S01]  /*11e0*/  @UP1 UIADD3 UR42, UR15, UR21, URZ ;  /* 0x000000150f2a1290 */ /* 0x000fe2000fffe03f */
[----:B------:R-:W-:Y:S01]  /*11f0*/  IMAD.HI.U32 R15, R6, R5, RZ ;  /* 0x00000005060f7227 */ /* 0x000fe200078e00ff */
[----:B------:R-:W-:Y:S01]  /*1200*/  UIMAD.WIDE.U32 UR14, UR10, UR12, URZ ;  /* 0x0000000c0a0e72a5 */ /* 0x000fe2000f8e003f */
[----:B------:R-:W-:Y:S02]  /*1210*/  @UP0 UMOV UR29, UR16 ;  /* 0x00000010001d0c82 */ /* 0x000fe40008000000 */
[----:B------:R-:W-:Y:S01]  /*1220*/  IMAD.MOV R6, RZ, RZ, -R15 ;  /* 0x000000ffff067224 */ /* 0x000fe200078e0a0f */
[----:B------:R-:W-:-:S02]  /*1230*/  UIMAD UR5, UR10, UR5, UR8 ;  /* 0x000000050a0572a4 */ /* 0x000fc4000f8e0208 */
[----:B------:R-:W-:Y:S01]  /*1240*/  UIMAD.WIDE.U32 UR12, UR10, UR18, URZ ;  /* 0x000000120a0c72a5 */ /* 0x000fe2000f8e003f */
[C---:B------:R-:W-:Y:S01]  /*1250*/  IMAD R6, R7.reuse, R6, R5 ;  /* 0x0000000607067224 */ /* 0x040fe200078e0205 */
[----:B------:R-:W-:Y:S01]  /*1260*/  @UP3 UIMAD UR16, UR54, UR46, URZ ;  /* 0x0000002e361032a4 */ /* 0x000fe2000f8e023f */
[----:B------:R-:W-:Y:S01]  /*1270*/  LOP3.LUT R5, R4, UR53, RZ, 0x3c, !PT ;  /* 0x0000003504057c12 */ /* 0x000fe2000f8e3cff */
[----:B------:R-:W-:Y:S02]  /*1280*/  ULOP3.LUT UR8, UR41, 0xffffffc0, URZ, 0xc0, !UPT ;  /* 0xffffffc029087892 */ /* 0x000fe4000f8ec03f */
[----:B------:R-:W-:Y:S01]  /*1290*/  ISETP.GT.U32.AND P1, PT, R7, R6, PT ;  /* 0x000000060700720c */ /* 0x000fe20003f24070 */
[----:B------:R-:W-:Y:S01]  /*12a0*/  UIADD3 UR40, UR15, UR5, URZ ;  /* 0x000000050f287290 */ /* 0x000fe2000fffe03f */
[----:B------:R-:W-:Y:S01]  /*12b0*/  ISETP.GE.AND P2, PT, R5, RZ, PT ;  /* 0x000000ff0500720c */ /* 0x000fe20003f46270 */
[----:B------:R-:W-:Y:S02]  /*12c0*/  USHF.L.U64.HI UR19, UR54, 0x7, UR49 ;  /* 0x0000000736137899 */ /* 0x000fe40008010231 */
[----:B------:R-:W-:-:S02]  /*12d0*/  USEL UR47, UR14, UR12, !UP1 ;  /* 0x0000000c0e2f7287 */ /* 0x000fc4000c800000 */
[----:B------:R-:W-:Y:S02]  /*12e0*/  @UP3 USEL UR5, UR16, UR18, !UP1 ;  /* 0x0000001210053287 */ /* 0x000fe4000c800000 */
[----:B------:R-:W-:Y:S01]  /*12f0*/  UIADD3 UR14, UR8, -0x40, URZ ;  /* 0xffffffc0080e7890 */ /* 0x000fe2000fffe03f */
[----:B------:R-:W-:Y:S01]  /*1300*/  @UP3 ULDC UR17, c[0x0][0x2e4] ;  /* 0x0000b90000113ab9 */ /* 0x000fe20000000800 */
[----:B------:R-:W-:Y:S02]  /*1310*/  USEL UR19, UR19, URZ, UP2 ;  /* 0x0000003f13137287 */ /* 0x000fe40009000000 */
[-C--:B------:R-:W-:Y:S01]  /*1320*/  @!P1 IADD3 R6, R6, -R7.reuse, RZ ;  /* 0x8000000706069210 */ /* 0x080fe20007ffe0ff */
[----:B------:R-:W-:Y:S01]  /*1330*/  @!UP3 UIMAD UR12, UR54, UR51, UR53 ;  /* 0x00000033360cb2a4 */ /* 0x000fe2000f8e0235 */
[----:B------:R-:W-:Y:S01]  /*1340*/  @!P1 VIADD R15, R15, 0x1 ;  /* 0x000000010f0f9836 */ /* 0x000fe20000000000 */
[----:B------:R-:W-:Y:S01]  /*1350*/  @UP3 UIMAD UR22, UR53, UR17, UR5 ;  /* 0x00000011351632a4 */ /* 0x000fe2000f8e0205 */
[----:B------:R-:W-:Y:S01]  /*1360*/  ISETP.GE.U32.AND P0, PT, R6, R7, PT ;  /* 0x000000070600720c */ /* 0x000fe20003f06070 */
[----:B------:R-:W-:Y:S01]  /*1370*/  USHF.R.S32.HI UR15, URZ, 0x1f, UR14 ;  /* 0x0000001f3f0f7899 */ /* 0x000fe2000801140e */
[----:B------:R-:W-:Y:S01]  /*1380*/  PLOP3.LUT P1, PT, PT, PT, UP0, 0x80, 0x0 ;  /* 0x000000000000781c */ /* 0x000fe20003f2f008 */
[----:B------:R-:W-:-:S02]  /*1390*/  UIADD3 UR5, UP2, UR14, UR35, URZ ;  /* 0x000000230e057290 */ /* 0x000fc4000ff5e03f */
[----:B------:R-:W-:Y:S02]  /*13a0*/  @!UP3 UIMAD UR22, UR12, UR46, URZ ;  /* 0x0000002e0c16b2a4 */ /* 0x000fe4000f8e023f */
[----:B------:R-:W-:Y:S02]  /*13b0*/  UIMAD UR8, UR11, UR18, URZ ;  /* 0x000000120b0872a4 */ /* 0x000fe4000f8e023f */
[----:B------:R-:W-:Y:S02]  /*13c0*/  UIADD3.X UR12, UR15, UR19, URZ, UP2, !UPT ;  /* 0x000000130f0c7290 */ /* 0x000fe400097fe43f */
[----:B------:R-:W-:Y:S01]  /*13d0*/  UIMAD UR11, UR11, UR5, URZ ;  /* 0x000000050b0b72a4 */ /* 0x000fe2000f8e023f */
        /* <DEDUP_REMOVED lines=11> */
[----:B------:R-:W-:Y:S02]  /*1490*/  @!UP1 UIADD3 UR43, UR37, UR33, URZ ;  /* 0x00000021252b9290 */ /* 0x000fe4000fffe03f */
[----:B------:R-:W-:Y:S02]  /*14a0*/  USHF.R.S32.HI UR32, URZ, 0x1f, UR28 ;  /* 0x0000001f3f207899 */ /* 0x000fe4000801141c */
[----:B------:R-:W-:-:S02]  /*14b0*/  USHF.R.S32.HI UR46, URZ, 0x1f, UR44 ;  /* 0x0000001f3f2e7899 */ /* 0x000fc4000801142c */
[----:B------:R-:W-:Y:S02]  /*14c0*/  USEL UR35, UR30, URZ, UP4 ;  /* 0x0000003f1e237287 */ /* 0x000fe4000a000000 */
[----:B------:R-:W-:Y:S02]  /*14d0*/  @UP0 UIADD3 UR33, UR11, UR8, URZ ;  /* 0x000000080b210290 */ /* 0x000fe4000fffe03f */
[----:B------:R-:W-:Y:S02]  /*14e0*/  USEL UR45, UR45, URZ, UP4 ;  /* 0x0000003f2d2d7287 */ /* 0x000fe4000a000000 */
[----:B------:R-:W-:Y:S01]  /*14f0*/  UIADD3 UR19, UR17, UR5, URZ ;  /* 0x0000000511137290 */ /* 0x000fe2000fffe03f */
[----:B------:R-:W-:Y:S01]  /*1500*/  @UP0 UMOV UR23, UR10 ;  /* 0x0000000a00170c82 */ /* 0x000fe20008000000 */
[----:B------:R-:W-:Y:S10]  /*1510*/  @P1 BRA `(.L_x_948) ;  /* 0x0000000000341947 */ /* 0x000ff40003800000 */
[----:B------:R-:W1:Y:S01]  /*1520*/  S2UR UR8, SR_CTAID.Y ;  /* 0x00000000000879c3 */ /* 0x000e620000002600 */
        /* <DEDUP_REMOVED lines=8> */
[----:B-1----:R-:W-:Y:S02]  /*15b0*/  UIMAD.WIDE.U32 UR10, UR8, UR12, UR10 ;  /* 0x0000000c080a72a5 */ /* 0x002fe4000f8e000a */
[----:B------:R-:W-:-:S04]  /*15c0*/  UIMAD UR5, UR8, UR13, UR5 ;  /* 0x0000000d080572a4 */ /* 0x000fc8000f8e0205 */
[----:B------:R-:W-:Y:S01]  /*15d0*/  UIADD3 UR31, UR11, UR5, URZ ;  /* 0x000000050b1f7290 */ /* 0x000fe2000fffe03f */
[----:B------:R-:W-:-:S11]  /*15e0*/  UMOV UR29, UR10 ;  /* 0x0000000a001d7c82 */ /* 0x000fd60008000000 */
.L_x_948:
[----:B------:R-:W-:Y:S05]  /*15f0*/  @P1 BRA `(.L_x_949) ;  /* 0x0000000000341947 */ /* 0x000fea0003800000 */
        /* <DEDUP_REMOVED lines=13> */
.L_x_949:
        /* <DEDUP_REMOVED lines=13> */
.L_x_950:
[----:B------:R-:W-:Y:S08]  /*17a0*/  S2UR UR10, SR_CTAID.Z ;  /* 0x00000000000a79c3 */ /* 0x000ff00000002700 */
[----:B------:R-:W1:Y:S02]  /*17b0*/  S2UR UR8, SR_CTAID.Y ;  /* 0x00000000000879c3 */ /* 0x000e640000002600 */
[----:B-1----:R-:W-:-:S04]  /*17c0*/  UIMAD UR8, UR8, UR51, UR10 ;  /* 0x00000033080872a4 */ /* 0x002fc8000f8e020a */
[----:B------:R-:W-:-:S12]  /*17d0*/  UIMAD UR8, UR8, UR50, URZ ;  /* 0x00000032080872a4 */ /* 0x000fd8000f8e023f */
.L_x_951:
[----:B------:R-:W1:Y:S01]  /*17e0*/  S2R R10, SR_TID.X ;  /* 0x00000000000a7919 */ /* 0x000e620000002100 */
[----:B------:R-:W2:Y:S01]  /*17f0*/  S2UR UR18, SR_CTAID.Z ;  /* 0x00000000001279c3 */ /* 0x000ea20000002700 */
[----:B------:R-:W-:Y:S01]  /*1800*/  SHF.R.S32.HI R221, RZ, 0x1f, R220 ;  /* 0x0000001fffdd7819 */ /* 0x000fe200000114dc */
[----:B------:R-:W-:Y:S01]  /*1810*/  UIMAD UR38, UR52, UR51, URZ ;  /* 0x00000033342672a4 */ /* 0x000fe2000f8e023f */
[----:B------:R-:W-:Y:S01]  /*1820*/  IADD3 R20, P0, R220, UR5, RZ ;  /* 0x00000005dc147c10 */ /* 0x000fe2000ff1e0ff */
[----:B------:R-:W-:Y:S01]  /*1830*/  ULDC.64 UR10, c[0x0][0x428] ;  /* 0x00010a00000a7ab9 */ /* 0x000fe20000000a00 */
[----:B------:R-:W-:Y:S01]  /*1840*/  UIADD3 UR30, UR14, UR8, URZ ;  /* 0x000000080e1e7290 */ /* 0x000fe2000fffe03f */
[----:B------:R-:W-:Y:S01]  /*1850*/  IMAD.U32 R22, RZ, RZ, UR10 ;  /* 0x0000000aff167e24 */ /* 0x000fe2000f8e00ff */
[----:B------:R-:W-:Y:S01]  /*1860*/  IADD3.X R21, R221, UR43, RZ, P0, !PT ;  /* 0x0000002bdd157c10 */ /* 0x000fe200087fe4ff */
[----:B------:R-:W3:Y:S01]  /*1870*/  LDC.64 R4, c[0x0][0x420] ;  /* 0x00010800ff047b82 */ /* 0x000ee20000000a00 */
[----:B------:R-:W-:Y:S01]  /*1880*/  USHF.L.U32 UR5, UR38, 0x6, URZ ;  /* 0x0000000626057899 */ /* 0x000fe2000800063f */
[----:B------:R-:W-:Y:S01]  /*1890*/  BSSY B1, `(.L_x_947) ;  /* 0x0000736000017945 */ /* 0x000fe20003800000 */
[----:B------:R-:W-:Y:S01]  /*18a0*/  UIADD3 UR22, UR14, UR22, URZ ;  /* 0x000000160e167290 */ /* 0x000fe2000fffe03f */
[----:B------:R-:W-:Y:S01]  /*18b0*/  ULDC.64 UR12, c[0x0][0x258] ;  /* 0x00009600000c7ab9 */ /* 0x000fe20000000a00 */
[----:B------:R-:W-:Y:S01]  /*18c0*/  ULDC.64 UR36, c[0x0][0x2b0] ;  /* 0x0000ac0000247ab9 */ /* 0x000fe20000000a00 */
[----:B------:R-:W-:Y:S01]  /*18d0*/  ULDC.64 UR54, c[0x0][0x478] ;  /* 0x00011e0000367ab9 */ /* 0x000fe20000000a00 */
[----:B--2---:R-:W-:Y:S01]  /*18e0*/  USHF.R.S32.HI UR39, URZ, 0x1f, UR18 ;  /* 0x0000001f3f277899 */ /* 0x004fe20008011412 */
[----:B------:R-:W2:Y:S03]  /*18f0*/  S2UR UR18, SR_CTAID.Z ;  /* 0x00000000001279c3 */ /* 0x000ea60000002700 */
[----:B------:R-:W-:-:S02]  /*1900*/  UIMAD UR8, UR39, UR10, URZ ;  /* 0x0000000a270872a4 */ /* 0x000fc4000f8e023f */
[----:B------:R-:W-:Y:S01]  /*1910*/  UIADD3 UR10, UP1, UP0, UR16, UR5, UR44 ;  /* 0x00000005100a7290 */ /* 0x000fe2000f83e02c */
[----:B-1----:R-:W-:Y:S01]  /*1920*/  SHF.R.S32.HI R9, RZ, 0x1f, R10 ;  /* 0x0000001fff097819 */ /* 0x002fe2000001140a */
[C---:B---3--:R-:W-:Y:S01]  /*1930*/  IMAD R18, R4.reuse, UR15, RZ ;  /* 0x0000000f04127c24 */ /* 0x048fe2000f8e02ff */
[----:B------:R-:W-:Y:S01]  /*1940*/  ULDC.64 UR16, c[0x0][0x210] ;  /* 0x0000840000107ab9 */ /* 0x000fe20000000a00 */
[----:B------:R-:W-:Y:S01]  /*1950*/  IMAD.WIDE.U32 R20, R4, UR14, R20 ;  /* 0x0000000e04147c25 */ /* 0x000fe2000f8e0014 */
[CC--:B------:R-:W-:Y:S02]  /*1960*/  LEA.HI R8, R9.reuse, R10.reuse, RZ, 0x3 ;  /* 0x0000000a09087211 */ /* 0x0c0fe400078f18ff */
[----:B------:R-:W-:Y:S01]  /*1970*/  LEA.HI R7, R9, R10, RZ, 0x5 ;  /* 0x0000000a09077211 */ /* 0x000fe200078f28ff */
[----:B------:R-:W-:Y:S01]  /*1980*/  IMAD R18, R5, UR14, R18 ;  /* 0x0000000e05127c24 */ /* 0x000fe2000f8e0212 */
[----:B------:R-:W-:Y:S02]  /*1990*/  SHF.R.S32.HI R12, RZ, 0x3, R8 ;  /* 0x00000003ff0c7819 */ /* 0x000fe40000011408 */
[----:B------:R-:W-:Y:S01]  /*19a0*/  LOP3.LUT R13, R7, 0xffffffe0, RZ, 0xc0, !PT ;  /* 0xffffffe0070d7812 */ /* 0x000fe200078ec0ff */
[----:B------:R-:W-:Y:S01]  /*19b0*/  IMAD.IADD R19, R21, 0x1, R18 ;  /* 0x0000000115137824 */ /* 0x000fe200078e0212 */
[----:B------:R-:W-:Y:S01]  /*19c0*/  SHF.R.S32.HI R11, RZ, 0x1f, R12 ;  /* 0x0000001fff0b7819 */ /* 0x000fe2000001140c */
[----:B------:R-:W-:Y:S01]  /*19d0*/  IMAD.MOV.U32 R18, RZ, RZ, R20 ;  /* 0x000000ffff127224 */ /* 0x000fe200078e0014 */
[----:B------:R-:W-:Y:S01]  /*19e0*/  IADD3 R17, P1, R12, UR14, RZ ;  /* 0x0000000e0c117c10 */ /* 0x000fe2000ff3e0ff */
[----:B------:R-:W-:Y:S01]  /*19f0*/  IMAD.IADD R250, R10, 0x1, -R13 ;  /* 0x000000010afa7824 */ /* 0x000fe200078e0a0d */
[----:B------:R-:W-:-:S02]  /*1a00*/  SHF.R.S32.HI R7, RZ, 0x5, R7 ;  /* 0x00000005ff077819 */ /* 0x000fc40000011407 */
[----:B------:R-:W-:Y:S01]  /*1a10*/  IADD3.X R6, R11, UR15, RZ, P1, !PT ;  /* 0x0000000f0b067c10 */ /* 0x000fe20008ffe4ff */
[----:B--2---:R-:W-:Y:S01]  /*1a20*/  UIMAD UR14, UR18, UR11, UR8 ;  /* 0x0000000b120e72a4 */ /* 0x004fe2000f8e0208 */
[----:B------:R-:W-:Y:S01]  /*1a30*/  IMAD.WIDE.U32 R22, R22, UR18, R18 ;  /* 0x0000001216167c25 */ /* 0x000fe2000f8e0012 */
[----:B------:R-:W-:Y:S02]  /*1a40*/  USHF.R.S32.HI UR11, URZ, 0x1f, UR5 ;  /* 0x0000001f3f0b7899 */ /* 0x000fe40008011405 */
[----:B------:R-:W-:Y:S01]  /*1a50*/  UIMAD UR8, UR39, UR12, URZ ;  /* 0x0000000c270872a4 */ /* 0x000fe2000f8e023f */
[----:B------:R-:W-:Y:S01]  /*1a60*/  IMAD R6, R6, UR26, RZ ;  /* 0x0000001a06067c24 */ /* 0x000fe2000f8e02ff */
[----:B------:R-:W-:Y:S01]  /*1a70*/  UIADD3.X UR5, UR19, UR11, UR46, UP1, UP0 ;  /* 0x0000000b13057290 */ /* 0x000fe20008fe042e */
[----:B------:R-:W-:Y:S01]  /*1a80*/  IMAD.U32 R18, RZ, RZ, UR12 ;  /* 0x0000000cff127e24 */ /* 0x000fe2000f8e00ff */
[----:B------:R-:W-:Y:S01]  /*1a90*/  UIADD3 UR10, UP1, UP0, UR35, UR10, UR47 ;  /* 0x0000000a230a7290 */ /* 0x000fe2000f83e02f */
[C---:B------:R-:W-:Y:S01]  /*1aa0*/  IMAD R6, R17.reuse, UR27, R6 ;  /* 0x0000001b11067c24 */ /* 0x040fe2000f8e0206 */
[----:B------:R-:W-:Y:S01]  /*1ab0*/  UIMAD UR8, UR18, UR13, UR8 ;  /* 0x0000000d120872a4 */ /* 0x000fe2000f8e0208 */
[----:B------:R-:W-:Y:S01]  /*1ac0*/  IMAD.WIDE.U32 R16, R17, UR26, R220 ;  /* 0x0000001a11107c25 */ /* 0x000fe2000f8e00dc */
[----:B------:R-:W-:-:S02]  /*1ad0*/  UIADD3.X UR5, UR45, UR5, UR40, UP1, UP0 ;  /* 0x000000052d057290 */ /* 0x000fc40008fe0428 */
[----:B------:R-:W-:Y:S01]  /*1ae0*/  UISETP.GE.AND UP0, UPT, UR34, 0x1, UPT ;  /* 0x000000012200788c */ /* 0x000fe2000bf06270 */
[----:B------:R-:W-:Y:S01]  /*1af0*/  VIADD R23, R23, UR14 ;  /* 0x0000000e17177c36 */ /* 0x000fe20008000000 */
[----:B------:R-:W-:Y:S01]  /*1b00*/  IADD3 R16, P0, R16, UR48, RZ ;  /* 0x0000003010107c10 */ /* 0x000fe2000ff1e0ff */
[----:B------:R-:W-:Y:S01]  /*1b10*/  ULEA.HI.SX32 UR15, UR41, 0xffffffff, 0x1a ;  /* 0xffffffff290f7891 */ /* 0x000fe2000f8fd23f */
[-C--:B------:R-:W-:Y:S02]  /*1b20*/  IMAD.WIDE.U32 R22, R12, R4.reuse, R22 ;  /* 0x000000040c167225 */ /* 0x080fe400078e0016 */
[----:B------:R-:W-:Y:S01]  /*1b30*/  IADD3.X R17, R17, UR42, R6, P0, !PT ;  /* 0x0000002a11117c10 */ /* 0x000fe200087fe406 */
[----:B------:R-:W-:Y:S01]  /*1b40*/  UIMAD.WIDE UR12, UR30, 0x4, UR54 ;  /* 0x000000041e0c78a5 */ /* 0x000fe2000f8e0236 */
[----:B------:R-:W-:Y:S02]  /*1b50*/  IMAD R6, R7, UR38, R250 ;  /* 0x0000002607067c24 */ /* 0x000fe4000f8e02fa */
[----:B------:R-:W-:-:S02]  /*1b60*/  IMAD R7, R11, R4, RZ ;  /* 0x000000040b077224 */ /* 0x000fc400078e02ff */
[----:B------:R-:W-:Y:S01]  /*1b70*/  IMAD.WIDE.U32 R18, R18, UR18, R16 ;  /* 0x0000001212127c25 */ /* 0x000fe2000f8e0010 */
[----:B------:R-:W-:Y:S01]  /*1b80*/  IADD3 R13, P0, R6, UR10, RZ ;  /* 0x0000000a060d7c10 */ /* 0x000fe2000ff1e0ff */
[----:B------:R-:W-:Y:S01]  /*1b90*/  ULDC.64 UR10, c[0x0][0x400] ;  /* 0x00010000000a7ab9 */ /* 0x000fe20000000a00 */
[----:B------:R-:W-:Y:S01]  /*1ba0*/  ULDC.64 UR18, c[0x0][0x3e0] ;  /* 0x0000f80000127ab9 */ /* 0x000fe20000000a00 */
[----:B------:R-:W-:Y:S01]  /*1bb0*/  IMAD R7, R12, R5, R7 ;  /* 0x000000050c077224 */ /* 0x000fe200078e0207 */
[----:B------:R-:W-:Y:S02]  /*1bc0*/  LEA.HI.X.SX32 R6, R6, UR5, 0x1, P0 ;  /* 0x0000000506067c11 */ /* 0x000fe400080f0eff */
[----:B------:R-:W-:Y:S01]  /*1bd0*/  LEA R244, P0, R13, UR10, 0x2 ;  /* 0x0000000a0df47c11 */ /* 0x000fe2000f8010ff */
[----:B------:R-:W-:Y:S01]  /*1be0*/  IMAD.IADD R16, R23, 0x1, R7 ;  /* 0x0000000117107824 */ /* 0x000fe200078e0207 */
[----:B------:R-:W-:Y:S02]  /*1bf0*/  LEA R246, P1, R22, UR18, 0x1 ;  /* 0x0000001216f67c11 */ /* 0x000fe4000f8208ff */
[----:B------:R-:W-:Y:S01]  /*1c00*/  LEA.HI.X R245, R13, UR11, R6, 0x2, P0 ;  /* 0x0000000b0df57c11 */ /* 0x000fe200080f1406 */
[----:B------:R-:W-:Y:S01]  /*1c10*/  VIADD R13, R19, UR8 ;  /* 0x00000008130d7c36 */ /* 0x000fe20008000000 */
[----:B------:R-:W-:Y:S01]  /*1c20*/  PLOP3.LUT P0, PT, PT, PT, UP0, 0x80, 0x0 ;  /* 0x000000000000781c */ /* 0x000fe20003f0f008 */
[----:B------:R-:W-:Y:S01]  /*1c30*/  UIMAD.WIDE UR10, UR22, 0x4, UR36 ;  /* 0x00000004160a78a5 */ /* 0x000fe2000f8e0224 */
[----:B------:R-:W-:-:S02]  /*1c40*/  LEA R248, P2, R18, UR16, 0x1 ;  /* 0x0000001012f87c11 */ /* 0x000fc4000f8408ff */
[----:B------:R-:W-:Y:S02]  /*1c50*/  LEA.HI.X R247, R22, UR19, R16, 0x1, P1 ;  /* 0x0000001316f77c11 */ /* 0x000fe400088f0c10 */
[----:B------:R-:W-:-:S07]  /*1c60*/  LEA.HI.X R249, R18, UR17, R13, 0x1, P2 ;  /* 0x0000001112f97c11 */ /* 0x000fce00090f0c0d */
[----:B------:R-:W-:Y:S05]  /*1c70*/  @!P0 BRA `(.L_x_952) ;  /* 0x00000064006c8947 */ /* 0x000fea0003800000 */
[----:B------:R-:W-:Y:S01]  /*1c80*/  PLOP3.LUT P3, PT, PT, PT, UP4, 0x80, 0x0 ;  /* 0x000000000000781c */ /* 0x000fe20003f6f048 */
[----:B------:R-:W-:Y:S01]  /*1c90*/  UIMAD UR5, UR32, UR20, URZ ;  /* 0x00000014200572a4 */ /* 0x000fe2000f8e023f */
[----:B------:R-:W-:Y:S01]  /*1ca0*/  IMAD.U32 R7, RZ, RZ, UR20 ;  /* 0x00000014ff077e24 */ /* 0x000fe2000f8e00ff */
[----:B------:R-:W-:Y:S01]  /*1cb0*/  UMOV UR14, UR12 ;  /* 0x0000000c000e7c82 */ /* 0x000fe20008000000 */
[----:B------:R-:W-:Y:S01]  /*1cc0*/  UIMAD UR12, UR59, -0x40, UR9 ;  /* 0xffffffc03b0c78a4 */ /* 0x000fe2000f8e0209 */
[----:B------:R-:W-:Y:S01]  /*1cd0*/  LEA R234, R216, UR4, 0x1 ;  /* 0x00000004d8ea7c11 */ /* 0x000fe2000f8e08ff */
[----:B------:R-:W-:Y:S01]  /*1ce0*/  UIMAD UR5, UR28, UR21, UR5 ;  /* 0x000000151c0572a4 */ /* 0x000fe2000f8e0205 */
[----:B------:R-:W-:Y:S01]  /*1cf0*/  IMAD.WIDE.U32 R20, R7, UR28, R220 ;  /* 0x0000001c07147c25 */ /* 0x000fe2000f8e00dc */
[----:B------:R-:W-:Y:S01]  /*1d00*/  UMOV UR8, UR15 ;  /* 0x0000000f00087c82 */ /* 0x000fe20008000000 */
[----:B------:R-:W-:Y:S01]  /*1d10*/  IADD3 R7, R12, 0x20, RZ ;  /* 0x000000200c077810 */ /* 0x000fe20007ffe0ff */
[----:B------:R-:W-:Y:S01]  /*1d20*/  ULEA.HI UR15, UR8, UR8, URZ, 0x1 ;  /* 0x00000008080f7291 */ /* 0x000fe2000f8f083f */
[----:B------:R-:W-:Y:S01]  /*1d30*/  BSSY B0, `(.L_x_953) ;  /* 0x0000030000007945 */ /* 0x000fe20003800000 */
[----:B------:R-:W-:Y:S01]  /*1d40*/  IMAD.U32 R6, RZ, RZ, UR5 ;  /* 0x00000005ff067e24 */ /* 0x000fe2000f8e00ff */
[----:B------:R-:W-:Y:S01]  /*1d50*/  @P3 BAR.SYNC.DEFER_BLOCKING 0x0 ;  /* 0x0000000000003b1d */ /* 0x000fe20000010000 */
[----:B------:R-:W-:Y:S01]  /*1d60*/  IADD3 R24, P0, R20, UR23, RZ ;  /* 0x0000001714187c10 */ /* 0x000fe2000ff1e0ff */
[----:B------:R-:W-:Y:S01]  /*1d70*/  ULOP3.LUT UR15, UR15, 0xfffffffe, URZ, 0xc0, !UPT ;  /* 0xfffffffe0f0f7892 */ /* 0x000fe2000f8ec03f */
[----:B------:R-:W-:Y:S01]  /*1d80*/  ISETP.GE.AND P5, PT, R7, UR12, PT ;  /* 0x0000000c07007c0c */ /* 0x000fe2000bfa6270 */
[----:B------:R-:W-:Y:S01]  /*1d90*/  UIMAD UR5, UR8, -0x40, UR34 ;  /* 0xffffffc0080578a4 */ /* 0x000fe2000f8e0222 */
[----:B------:R-:W-:Y:S01]  /*1da0*/  IADD3.X R25, R21, UR33, R6, P0, !PT ;  /* 0x0000002115197c10 */ /* 0x000fe200087fe406 */
[----:B------:R-:W-:Y:S01]  /*1db0*/  ULDC.64 UR22, c[0x0][0x268] ;  /* 0x00009a0000167ab9 */ /* 0x000fe20000000a00 */
[----:B------:R-:W-:Y:S01]  /*1dc0*/  ISETP.GE.AND P0, PT, R12, UR12, PT ;  /* 0x0000000c0c007c0c */ /* 0x000fe2000bf06270 */
[----:B------:R-:W-:Y:S01]  /*1dd0*/  IMAD R6, R14, UR22, RZ ;  /* 0x000000160e067c24 */ /* 0x000fe2000f8e02ff */
[----:B------:R-:W-:Y:S01]  /*1de0*/  UIADD3 UR15, UR8, -UR15, URZ ;  /* 0x8000000f080f7290 */ /* 0x000fe2000fffe03f */
[----:B------:R-:W-:Y:S01]  /*1df0*/  IMAD.WIDE.U32 R24, R15, UR22, R24 ;  /* 0x000000160f187c25 */ /* 0x000fe2000f8e0018 */
[----:B------:R-:W-:-:S02]  /*1e00*/  ISETP.GE.AND P1, PT, R7, UR5, PT ;  /* 0x0000000507007c0c */ /* 0x000fc4000bf26270 */
[----:B------:R-:W-:Y:S01]  /*1e10*/  UISETP.NE.AND UP0, UPT, UR15, 0x1, UPT ;  /* 0x000000010f00788c */ /* 0x000fe2000bf05270 */
[----:B------:R-:W-:Y:S01]  /*1e20*/  IMAD R17, R15, UR23, R6 ;  /* 0x000000170f117c24 */ /* 0x000fe2000f8e0206 */
[----:B------:R-:W-:Y:S01]  /*1e30*/  ISETP.GE.AND P2, PT, R12, UR5, PT ;  /* 0x000000050c007c0c */ /* 0x000fe2000bf46270 */
[----:B------:R-:W-:-:S03]  /*1e40*/  VIADD R233, R220, 0x40 ;  /* 0x00000040dce97836 */ /* 0x000fc60000000000 */
[----:B------:R-:W-:Y:S01]  /*1e50*/  IADD3 R17, R25, R17, RZ ;  /* 0x0000001119117210 */ /* 0x000fe20007ffe0ff */
[----:B------:R1:W-:Y:S04]  /*1e60*/  @P0 STS.128 [R234+0x10000], RZ ;  /* 0x010000ffea000388 */ /* 0x0003e80000000c00 */
        /* <DEDUP_REMOVED lines=28> */
.L_x_954:
[----:B------:R-:W-:Y:S05]  /*2030*/  BSYNC B0 ;  /* 0x0000000000007941 */ /* 0x000fea0003800000 */
.L_x_953:
        /* <DEDUP_REMOVED lines=31> */
.L_x_956:
[----:B------:R-:W-:Y:S05]  /*2230*/  BSYNC B0 ;  /* 0x0000000000007941 */ /* 0x000fea0003800000 */
.L_x_955:
        /* <DEDUP_REMOVED lines=19> */
.L_x_958:
[----:B------:R-:W-:Y:S05]  /*2370*/  BSYNC B0 ;  /* 0x0000000000007941 */ /* 0x000fea0003800000 */
.L_x_957:
        /* <DEDUP_REMOVED lines=25> */
.L_x_960:
[----:B------:R-:W-:Y:S05]  /*2510*/  BSYNC B0 ;  /* 0x0000000000007941 */ /* 0x000fea0003800000 */
.L_x_959:
        /* <DEDUP_REMOVED lines=14> */
.L_x_962:
        /* <DEDUP_REMOVED lines=20> */
.L_x_963:
[----:B------:R-:W-:Y:S05]  /*2740*/  BSYNC B0 ;  /* 0x0000000000007941 */ /* 0x000fea0003800000 */
.L_x_961:
        /* <DEDUP_REMOVED lines=13> */
.L_x_965:
[----:B------:R-:W-:Y:S01]  /*2820*/  ULDC UR15, c[0x0][0x2d0] ;  /* 0x0000b400000f7ab9 */ /* 0x000fe20000000800 */
[----:B------:R-:W-:Y:S01]  /*2830*/  IMAD.U32 R7, RZ, RZ, UR26 ;  /* 0x0000001aff077e24 */ /* 0x000fe2000f8e00ff */
[----:B------:R-:W-:Y:S01]  /*2840*/  ISETP.GE.AND P2, PT, R220, UR15, PT ;  /* 0x0000000fdc007c0c */ /* 0x000fe2000bf46270 */
[----:B---3--:R-:W-:Y:S01]  /*2850*/  IMAD.U32 R5, RZ, RZ, UR27 ;  /* 0x0000001bff057e24 */ /* 0x008fe2000f8e00ff */
        /* <DEDUP_REMOVED lines=25> */
.L_x_966:
[----:B------:R-:W-:Y:S05]  /*29f0*/  BSYNC B0 ;  /* 0x0000000000007941 */ /* 0x000fea0003800000 */
.L_x_964:
[----:B-1-3--:R-:W-:Y:S01]  /*2a00*/  IMAD.U32 R5, RZ, RZ, UR24 ;  /* 0x00000018ff057e24 */ /* 0x00afe2000f8e00ff */
        /* <DEDUP_REMOVED lines=11> */
[----:B------:R-:W-:-:S03]  /*2ac0*/  IMAD R7, R15, UR17, R14 ;  /* 0x000000110f077c24 */ /* 0x000fc6000f8e020e */
        /* <DEDUP_REMOVED lines=31> */
.L_x_968:
[----:B------:R-:W-:Y:S05]  /*2cc0*/  BSYNC B0 ;  /* 0x0000000000007941 */ /* 0x000fea0003800000 */
.L_x_967:
        /* <DEDUP_REMOVED lines=31> */
.L_x_970:
[----:B------:R-:W-:Y:S05]  /*2ec0*/  BSYNC B0 ;  /* 0x0000000000007941 */ /* 0x000fea0003800000 */
.L_x_969:
[----:B------:R-:W0:Y:S01]  /*2ed0*/  LDGDEPBAR ;  /* 0x00000000000079af */ /* 0x000e220000000000 */
[----:B-1-3--:R-:W-:Y:S01]  /*2ee0*/  IMAD.MOV.U32 R4, RZ, RZ, 0x4 ;  /* 0x00000004ff047424 */ /* 0x00afe200078e00ff */
[----:B------:R-:W1:Y:S01]  /*2ef0*/  LDC.64 R14, c[0x0][0x3b8] ;  /* 0x0000ee00ff0e7b82 */ /* 0x000e620000000a00 */
[----:B------:R-:W-:Y:S01]  /*2f00*/  IMAD.MOV.U32 R240, RZ, RZ, 0x7f800000 ;  /* 0x7f800000fff07424 */ /* 0x000fe200078e00ff */
[----:B------:R-:W-:Y:S01]  /*2f10*/  ULDC.64 UR18, c[0x0][0x3c8] ;  /* 0x0000f20000127ab9 */ /* 0x000fe20000000a00 */
[----:B------:R-:W-:Y:S01]  /*2f20*/  IMAD.MOV.U32 R241, RZ, RZ, 0x7f800000 ;  /* 0x7f800000fff17424 */ /* 0x000fe200078e00ff */
[----:B------:R-:W-:Y:S01]  /*2f30*/  UISETP.NE.U32.AND UP0, UPT, UR18, URZ, UPT ;  /* 0x0000003f1200728c */ /* 0x000fe2000bf05070 */
[----:B------:R-:W-:-:S03]  /*2f40*/  IMAD.WIDE R18, R219, R4, UR10 ;  /* 0x0000000adb127e25 */ /* 0x000fc6000f8e0204 */
[----:B------:R-:W3:Y:S01]  /*2f50*/  S2UR UR5, SR_CTAID.Z ;  /* 0x00000000000579c3 */ /* 0x000ee20000002700 */
[----:B------:R-:W-:Y:S01]  /*2f60*/  UISETP.NE.AND.EX UP0, UPT, UR19, URZ, UPT, UP0 ;  /* 0x0000003f1300728c */ /* 0x000fe2000bf05300 */
[----:B------:R1:W5:Y:S06]  /*2f70*/  @!P2 LDG.E R240, desc[UR6][R18.64] ;  /* 0x0000000612f0a981 */ /* 0x00036c000c1e1900 */
[----:B------:R-:W2:Y:S01]  /*2f80*/  S2UR UR15, SR_CTAID.Z ;  /* 0x00000000000f79c3 */ /* 0x000ea20000002700 */
[----:B------:R1:W5:Y:S01]  /*2f90*/  @!P1 LDG.E R241, desc[UR6][R18.64+0x20] ;  /* 0x0000200612f19981 */ /* 0x000362000c1e1900 */
[----:B------:R-:W-:-:S06]  /*2fa0*/  PLOP3.LUT P0, PT, PT, PT, UP0, 0x80, 0x0 ;  /* 0x000000000000781c */ /* 0x000fcc0003f0f008 */
[----:B------:R-:W4:Y:S01]  /*2fb0*/  S2UR UR12, SR_CTAID.Y ;  /* 0x00000000000c79c3 */ /* 0x000f220000002600 */
[----:B------:R-:W-:-:S07]  /*2fc0*/  DEPBAR.LE SB0, 0x1 ;  /* 0x000080400000791a */ /* 0x000fce0000000000 */
[----:B------:R-:W-:Y:S01]  /*2fd0*/  BAR.SYNC.DEFER_BLOCKING 0x0 ;  /* 0x0000000000007b1d */ /* 0x000fe20000010000 */
[----:B---3--:R-:W-:-:S05]  /*2fe0*/  USHF.R.S32.HI UR16, URZ, 0x1f, UR5 ;  /* 0x0000001f3f107899 */ /* 0x008fca0008011405 */
[----:B------:R-:W-:Y:S01]  /*2ff0*/  @UP0 ULDC.64 UR20, c[0x0][0x3d0] ;  /* 0x0000f40000140ab9 */ /* 0x000fe20000000a00 */
[----:B------:R-:W3:Y:S01]  /*3000*/  S2R R7, SR_TID.X ;  /* 0x0000000000077919 */ /* 0x000ee20000002100 */
[----:B------:R-:W-:Y:S01]  /*3010*/  @UP0 UIMAD UR5, UR49, UR20, URZ ;  /* 0x00000014310502a4 */ /* 0x000fe2000f8e023f */
[----:B------:R-:W-:Y:S01]  /*3020*/  LEA.HI R9, R9, R10, RZ, 0x4 ;  /* 0x0000000a09097211 */ /* 0x000fe200078f20ff */
[----:B------:R-:W-:Y:S01]  /*3030*/  @UP0 UMOV UR17, UR16 ;  /* 0x0000001000110c82 */ /* 0x000fe20008000000 */
[----:B--2---:R-:W-:Y:S01]  /*3040*/  @UP0 UMOV UR16, UR15 ;  /* 0x0000000f00100c82 */ /* 0x004fe20008000000 */
[----:B------:R-:W-:Y:S01]  /*3050*/  LOP3.LUT R13, R8, 0xfffffff8, RZ, 0xc0, !PT ;  /* 0xfffffff8080d7812 */ /* 0x000fe200078ec0ff */
[----:B------:R-:W-:Y:S01]  /*3060*/  IMAD.U32 R236, RZ, RZ, UR59 ;  /* 0x0000003bffec7e24 */ /* 0x000fe2000f8e00ff */
[----:B------:R-:W2:Y:S01]  /*3070*/  LDC R235, c[0x0][0x270] ;  /* 0x00009c00ffeb7b82 */ /* 0x000ea20000000800 */
[----:B------:R-:W-:Y:S02]  /*3080*/  IMAD.MOV.U32 R206, RZ, RZ, 0x20 ;  /* 0x00000020ffce7424 */ /* 0x000fe400078e00ff */
[----:B------:R-:W-:Y:S01]  /*3090*/  IMAD.MOV.U32 R205, RZ, RZ, 0x40 ;  /* 0x00000040ffcd7424 */ /* 0x000fe200078e00ff */
[----:B----4-:R-:W-:-:S02]  /*30a0*/  @UP0 UIMAD.WIDE.U32 UR16, UR12, UR20, UR16 ;  /* 0x000000140c1002a5 */ /* 0x010fc4000f8e0010 */
[----:B------:R-:W-:Y:S02]  /*30b0*/  @UP0 UIMAD UR5, UR12, UR21, UR5 ;  /* 0x000000150c0502a4 */ /* 0x000fe4000f8e0205 */
[----:B------:R-:W-:Y:S01]  /*30c0*/  @UP0 ULEA UR18, UP1, UR16, UR18, 0x2 ;  /* 0x0000001210120291 */ /* 0x000fe2000f82103f */
[----:B-1----:R-:W4:Y:S01]  /*30d0*/  LDG.E.64 R4, desc[UR6][R14.64] ;  /* 0x000000060e047981 */ /* 0x002f22000c1e1b00 */
[----:B------:R-:W-:Y:S01]  /*30e0*/  @UP0 UIADD3 UR5, UR17, UR5, URZ ;  /* 0x0000000511050290 */ /* 0x000fe2000fffe03f */
[----:B------:R-:W-:Y:S02]  /*30f0*/  VIADD R208, R211, 0x2000 ;  /* 0x00002000d3d07836 */ /* 0x000fe40000000000 */
[----:B------:R-:W-:Y:S01]  /*3100*/  VIADD R207, R212, 0x2000 ;  /* 0x00002000d4cf7836 */ /* 0x000fe20000000000 */
[----:B------:R-:W-:Y:S01]  /*3110*/  @UP0 ULEA.HI.X UR19, UR16, UR19, UR5, 0x2, UP1 ;  /* 0x0000001310130291 */ /* 0x000fe200088f1405 */
[----:B------:R-:W2:Y:S01]  /*3120*/  LDG.E.64 R238, desc[UR6][R14.64+0x8] ;  /* 0x000008060eee7981 */ /* 0x000ea2000c1e1b00 */
[----:B------:R-:W-:Y:S01]  /*3130*/  IMAD.U32 R16, RZ, RZ, UR18 ;  /* 0x00000012ff107e24 */ /* 0x000fe2000f8e00ff */
[----:B------:R-:W-:Y:S01]  /*3140*/  LOP3.LUT R9, R9, 0xfffffff0, RZ, 0xc0, !PT ;  /* 0xfffffff009097812 */ /* 0x000fe200078ec0ff */
[----:B------:R-:W-:Y:S01]  /*3150*/  IMAD.IADD R13, R10, 0x1, -R13 ;  /* 0x000000010a0d7824 */ /* 0x000fe200078e0a0d */
[----:B------:R-:W-:Y:S01]  /*3160*/  @UP0 ULDC UR5, c[0x0][0x2e8] ;  /* 0x0000ba0000050ab9 */ /* 0x000fe20000000800 */
[----:B------:R-:W-:Y:S01]  /*3170*/  IMAD.U32 R17, RZ, RZ, UR19 ;  /* 0x00000013ff117e24 */ /* 0x000fe2000f8e00ff */
[----:B------:R1:W1:Y:S01]  /*3180*/  LDSM.16.M88.4 R112, [R201+0x10000] ;  /* 0x01000000c970783b */ /* 0x0002620000000200 */
[----:B------:R-:W-:Y:S01]  /*3190*/  IMAD.SHL.U32 R8, R214, 0x20, RZ ;  /* 0x00000020d6087824 */ /* 0x000fe200078e00ff */
[----:B------:R-:W-:Y:S01]  /*31a0*/  CS2R R94, SRZ ;  /* 0x00000000005e7805 */ /* 0x000fe2000001ff00 */
[----:B------:R-:W-:Y:S01]  /*31b0*/  IMAD.MOV.U32 R232, RZ, RZ, 0x4 ;  /* 0x00000004ffe87424 */ /* 0x000fe200078e00ff */
[----:B------:R-:W2:Y:S01]  /*31c0*/  @P0 LDG.E R6, desc[UR6][R16.64] ;  /* 0x0000000610060981 */ /* 0x000ea2000c1e1900 */
[----:B------:R-:W-:Y:S01]  /*31d0*/  IMAD.IADD R12, R10, 0x1, -R9 ;  /* 0x000000010a0c7824 */ /* 0x000fe200078e0a09 */
[----:B------:R-:W-:Y:S01]  /*31e0*/  LOP3.LUT P4, RZ, R13, 0x2, RZ, 0xc0, !PT ;  /* 0x000000020dff7812 */ /* 0x000fe2000788c0ff */
[----:B---3--:R-:W-:Y:S01]  /*31f0*/  IMAD.SHL.U32 R7, R7, 0x2, RZ ;  /* 0x0000000207077824 */ /* 0x008fe200078e00ff */
[----:B------:R3:W1:Y:S01]  /*3200*/  LDSM.16.M88.4 R116, [R201+0x10800] ;  /* 0x01080000c974783b */ /* 0x0006620000000200 */
[----:B------:R-:W-:-:S02]  /*3210*/  CS2R R92, SRZ ;  /* 0x00000000005c7805 */ /* 0x000fc4000001ff00 */
[----:B------:R-:W-:Y:S02]  /*3220*/  SHF.R.S32.HI R11, RZ, 0x1f, R12 ;  /* 0x0000001fff0b7819 */ /* 0x000fe4000001140c */
[----:B------:R-:W-:Y:S01]  /*3230*/  CS2R R98, SRZ ;  /* 0x0000000000627805 */ /* 0x000fe2000001ff00 */
[----:B------:R3:W1:Y:S01]  /*3240*/  LDSM.16.M88.4 R120, [R200+0x10000] ;  /* 0x01000000c878783b */ /* 0x0006620000000200 */
[----:B------:R-:W-:Y:S02]  /*3250*/  CS2R R96, SRZ ;  /* 0x0000000000607805 */ /* 0x000fe4000001ff00 */
[----:B------:R-:W-:Y:S01]  /*3260*/  LEA.HI R11, R11, R12, RZ, 0x3 ;  /* 0x0000000c0b0b7211 */ /* 0x000fe200078f18ff */
[----:B------:R-:W3:Y:S01]  /*3270*/  @P0 MUFU.RCP R9, UR5 ;  /* 0x0000000500090d08 */ /* 0x000ee20008001000 */
[----:B------:R-:W-:Y:S01]  /*3280*/  UIMAD UR5, UR12, UR51, UR15 ;  /* 0x000000330c0572a4 */ /* 0x000fe2000f8e020f */
[----:B------:R1:W1:Y:S01]  /*3290*/  LDSM.16.M88.4 R124, [R200+0x10800] ;  /* 0x01080000c87c783b */ /* 0x0002620000000200 */
[----:B------:R-:W-:-:S02]  /*32a0*/  LOP3.LUT R11, R11, 0xfffffff8, RZ, 0xc0, !PT ;  /* 0xfffffff80b0b7812 */ /* 0x000fc400078ec0ff */
[----:B------:R-:W-:Y:S02]  /*32b0*/  CS2R R90, SRZ ;  /* 0x00000000005a7805 */ /* 0x000fe4000001ff00 */
[----:B------:R-:W-:Y:S01]  /*32c0*/  CS2R R88, SRZ ;  /* 0x0000000000587805 */ /* 0x000fe2000001ff00 */
[----:B------:R1:W1:Y:S01]  /*32d0*/  LDSM.16.M88.4 R128, [R3+0x10000] ;  /* 0x010000000380783b */ /* 0x0002620000000200 */
[----:B------:R-:W-:Y:S02]  /*32e0*/  LOP3.LUT R7, R8, 0x6, R7, 0xf8, !PT ;  /* 0x0000000608077812 */ /* 0x000fe400078ef807 */
[----:B------:R-:W-:Y:S02]  /*32f0*/  CS2R R86, SRZ ;  /* 0x0000000000567805 */ /* 0x000fe4000001ff00 */
[----:B------:R-:W-:Y:S01]  /*3300*/  CS2R R84, SRZ ;  /* 0x0000000000547805 */ /* 0x000fe2000001ff00 */
[----:B------:R1:W1:Y:S01]  /*3310*/  LDSM.16.M88.4 R132, [R3+0x10800] ;  /* 0x010800000384783b */ /* 0x0002620000000200 */
[----:B------:R-:W-:Y:S01]  /*3320*/  IMAD.IADD R11, R12, 0x1, -R11 ;  /* 0x000000010c0b7824 */ /* 0x000fe200078e0a0b */
[----:B------:R-:W-:-:S02]  /*3330*/  CS2R R78, SRZ ;  /* 0x00000000004e7805 */ /* 0x000fc4000001ff00 */
[----:B------:R-:W-:Y:S01]  /*3340*/  CS2R R76, SRZ ;  /* 0x00000000004c7805 */ /* 0x000fe2000001ff00 */
[----:B------:R1:W1:Y:S01]  /*3350*/  LDSM.16.M88.4 R144, [R201+0x12000] ;  /* 0x01200000c990783b */ /* 0x0002620000000200 */
[----:B------:R-:W-:Y:S01]  /*3360*/  USHF.L.U32 UR5, UR5, 0x5, URZ ;  /* 0x0000000505057899 */ /* 0x000fe2000800063f */
        /* <DEDUP_REMOVED lines=19> */
[----:B------:R-:W-:Y:S01]  /*34a0*/  IMAD R236, R236, 0x40, R7 ;  /* 0x00000040ecec7824 */ /* 0x000fe200078e0207 */
[----:B------:R-:W-:Y:S01]  /*34b0*/  USHF.R.S32.HI UR12, URZ, 0x1f, UR5 ;  /* 0x0000001f3f0c7899 */ /* 0x000fe20008011405 */
[----:B------:R-:W-:Y:S02]  /*34c0*/  R2P PR, R11, 0x6 ;  /* 0x000000060b007804 */ /* 0x000fe40000000000 */
[----:B------:R-:W-:Y:S02]  /*34d0*/  CS2R R30, SRZ ;  /* 0x00000000001e7805 */ /* 0x000fe4000001ff00 */
[----:B------:R-:W-:Y:S01]  /*34e0*/  SHF.R.S32.HI R7, RZ, 0x1f, R250 ;  /* 0x0000001fff077819 */ /* 0x000fe200000114fa */
[----:B------:R-:W-:-:S02]  /*34f0*/  USHF.L.U32 UR19, UR38, 0x4, URZ ;  /* 0x0000000426137899 */ /* 0x000fc4000800063f */
[----:B------:R-:W-:Y:S02]  /*3500*/  USHF.L.U32 UR15, UR38, 0x3, URZ ;  /* 0x00000003260f7899 */ /* 0x000fe4000800063f */
[----:B------:R-:W-:Y:S02]  /*3510*/  UIADD3 UR30, UR19, 0x60, URZ ;  /* 0x00000060131e7890 */ /* 0x000fe4000fffe03f */
[----:B------:R-:W-:Y:S02]  /*3520*/  UIADD3 UR25, UR19, 0x40, URZ ;  /* 0x0000004013197890 */ /* 0x000fe4000fffe03f */
[----:B------:R-:W-:Y:S02]  /*3530*/  UIADD3 UR29, UR15, UR30, URZ ;  /* 0x0000001e0f1d7290 */ /* 0x000fe4000fffe03f */
[----:B------:R-:W-:Y:S01]  /*3540*/  UIADD3 UR24, UR15, UR25, URZ ;  /* 0x000000190f187290 */ /* 0x000fe2000fffe03f */
[----:B------:R-:W-:Y:S02]  /*3550*/  SEL R206, R206, 0xffffffe0, !P1 ;  /* 0xffffffe0cece7807 */ /* 0x000fe40004800000 */
[----:B------:R-:W-:-:S02]  /*3560*/  CS2R R28, SRZ ;  /* 0x00000000001c7805 */ /* 0x000fc4000001ff00 */
[----:B------:R-:W-:Y:S01]  /*3570*/  CS2R R34, SRZ ;  /* 0x0000000000227805 */ /* 0x000fe2000001ff00 */
[----:B------:R-:W-:Y:S01]  /*3580*/  UIADD3 UR23, UR15, UR24, URZ ;  /* 0x000000180f177290 */ /* 0x000fe2000fffe03f */
[----:B------:R-:W-:Y:S01]  /*3590*/  IADD3 R243, R219, -UR34, -R236 ;  /* 0x80000022dbf37c10 */ /* 0x000fe2000fffe8ec */
[----:B------:R-:W-:Y:S01]  /*35a0*/  IMAD.IADD R204, R209, 0x1, R206 ;  /* 0x00000001d1cc7824 */ /* 0x000fe200078e02ce */
[----:B------:R-:W-:Y:S01]  /*35b0*/  SEL R205, R205, 0xffffffc0, !P2 ;  /* 0xffffffc0cdcd7807 */ /* 0x000fe20005000000 */
[----:B------:R-:W-:Y:S01]  /*35c0*/  UIADD3 UR22, UR15, UR23, URZ ;  /* 0x000000170f167290 */ /* 0x000fe2000fffe03f */
[----:B------:R-:W-:Y:S02]  /*35d0*/  SEL R208, R208, R211, !P3 ;  /* 0x000000d3d0d07207 */ /* 0x000fe40005800000 */
[----:B------:R-:W-:Y:S02]  /*35e0*/  CS2R R32, SRZ ;  /* 0x0000000000207805 */ /* 0x000fe4000001ff00 */
[----:B------:R-:W-:Y:S01]  /*35f0*/  SEL R207, R207, R212, !P3 ;  /* 0x000000d4cfcf7207 */ /* 0x000fe20005800000 */
[----:B------:R-:W-:Y:S01]  /*3600*/  UIADD3 UR32, UR19, 0x20, URZ ;  /* 0x0000002013207890 */ /* 0x000fe2000fffe03f */
[----:B------:R-:W-:Y:S01]  /*3610*/  CS2R R26, SRZ ;  /* 0x00000000001a7805 */ /* 0x000fe2000001ff00 */
[----:B------:R-:W-:Y:S01]  /*3620*/  UIADD3 UR21, UR15, UR22, URZ ;  /* 0x000000160f157290 */ /* 0x000fe2000fffe03f */
[----:B------:R-:W-:-:S02]  /*3630*/  CS2R R24, SRZ ;  /* 0x0000000000187805 */ /* 0x000fc4000001ff00 */
[----:B------:R-:W-:Y:S02]  /*3640*/  CS2R R22, SRZ ;  /* 0x0000000000167805 */ /* 0x000fe4000001ff00 */
[----:B------:R-:W-:Y:S02]  /*3650*/  CS2R R20, SRZ ;  /* 0x0000000000147805 */ /* 0x000fe4000001ff00 */
[----:B------:R-:W-:Y:S01]  /*3660*/  LEA R208, R208, UR4, 0x1 ;  /* 0x00000004d0d07c11 */ /* 0x000fe2000f8e08ff */
[----:B------:R-:W-:Y:S01]  /*3670*/  VIADD R243, R243, UR9 ;  /* 0x00000009f3f37c36 */ /* 0x000fe20008000000 */
[----:B------:R-:W-:Y:S01]  /*3680*/  LEA R207, R207, UR4, 0x1 ;  /* 0x00000004cfcf7c11 */ /* 0x000fe2000f8e08ff */
[----:B------:R-:W-:Y:S01]  /*3690*/  IMAD.IADD R202, R209, 0x1, R205 ;  /* 0x00000001d1ca7824 */ /* 0x000fe200078e02cd */
[----:B------:R-:W-:Y:S01]  /*36a0*/  UIMAD UR42, UR38, 0x18, URZ ;  /* 0x00000018262a78a4 */ /* 0x000fe2000f8e023f */
[----:B------:R-:W-:Y:S01]  /*36b0*/  IMAD.IADD R203, R205, 0x1, R204 ;  /* 0x00000001cdcb7824 */ /* 0x000fe200078e02cc */
[----:B------:R-:W-:-:S02]  /*36c0*/  USHF.L.U32 UR41, UR38, 0x5, URZ ;  /* 0x0000000526297899 */ /* 0x000fc4000800063f */
[----:B------:R-:W-:Y:S02]  /*36d0*/  UIMAD UR40, UR38, 0x28, URZ ;  /* 0x00000028262878a4 */ /* 0x000fe4000f8e023f */
[----:B------:R-:W-:Y:S02]  /*36e0*/  UIMAD UR39, UR38, 0x30, URZ ;  /* 0x00000030262778a4 */ /* 0x000fe4000f8e023f */
[----:B------:R-:W-:Y:S02]  /*36f0*/  UIMAD UR38, UR38, 0x38, URZ ;  /* 0x00000038262678a4 */ /* 0x000fe4000f8e023f */
[----:B------:R-:W-:Y:S02]  /*3700*/  UIADD3 UR37, UR15, UR32, URZ ;  /* 0x000000200f257290 */ /* 0x000fe4000fffe03f */
[----:B------:R-:W-:Y:S01]  /*3710*/  UIADD3 UR35, UR15, UR21, URZ ;  /* 0x000000150f237290 */ /* 0x000fe2000fffe03f */
[----:B------:R-:W-:Y:S01]  /*3720*/  ULDC UR57, c[0x0][0x2d0] ;  /* 0x0000b40000397ab9 */ /* 0x000fe20000000800 */
[----:B------:R-:W-:Y:S01]  /*3730*/  ULDC UR61, c[0x0][0x2dc] ;  /* 0x0000b700003d7ab9 */ /* 0x000fe20000000800 */
[----:B------:R-:W-:Y:S01]  /*3740*/  ULDC.U8 UR17, c[0x0][0x388] ;  /* 0x0000e20000117ab9 */ /* 0x000fe20000000000 */
[----:B----4-:R-:W-:Y:S01]  /*3750*/  R2UR UR44, R4 ;  /* 0x00000000042c72ca */ /* 0x010fe200000e0000 */
[----:B------:R-:W-:-:S05]  /*3760*/  IMAD.MOV.U32 R4, RZ, RZ, 0x20 ;  /* 0x00000020ff047424 */ /* 0x000fca00078e00ff */
[----:B------:R-:W-:-:S05]  /*3770*/  SEL R4, R4, 0xffffffe0, !P4 ;  /* 0xffffffe004047807 */ /* 0x000fca0006000000 */
[----:B------:R-:W-:-:S05]  /*3780*/  IMAD.IADD R4, R4, 0x1, R3 ;  /* 0x0000000104047824 */ /* 0x000fca00078e0203 */
[----:B------:R4:W1:Y:S04]  /*3790*/  LDSM.16.M88.4 R136, [R4+0x10000] ;  /* 0x010000000488783b */ /* 0x0008680000000200 */
[----:B------:R4:W1:Y:S04]  /*37a0*/  LDSM.16.M88.4 R140, [R4+0x10800] ;  /* 0x01080000048c783b */ /* 0x0008680000000200 */
[----:B------:R4:W1:Y:S04]  /*37b0*/  LDSM.16.M88.4 R168, [R4+0x12000] ;  /* 0x0120000004a8783b */ /* 0x0008680000000200 */
[----:B------:R4:W1:Y:S01]  /*37c0*/  LDSM.16.M88.4 R172, [R4+0x12800] ;  /* 0x0128000004ac783b */ /* 0x0008620000000200 */
[----:B--2---:R-:W-:-:S04]  /*37d0*/  IADD3 R250, P6, P5, R238, UR5, R250 ;  /* 0x00000005eefa7c10 */ /* 0x004fc8000fdde0fa */
[----:B------:R-:W-:Y:S01]  /*37e0*/  IADD3.X R238, R239, UR12, R7, P6, P5 ;  /* 0x0000000cefee7c10 */ /* 0x000fe2000b7ea407 */
[----:B------:R-:W-:Y:S01]  /*37f0*/  UIADD3 UR12, UR28, 0x40, URZ ;  /* 0x000000401c0c7890 */ /* 0x000fe2000fffe03f */
[----:B---3--:R-:W-:-:S03]  /*3800*/  @P0 FMUL.FTZ R6, R6, R9 ;  /* 0x0000000906060220 */ /* 0x008fc60000410000 */
[----:B------:R-:W-:Y:S02]  /*3810*/  UISETP.GE.AND UP1, UPT, UR12, UR9, UPT ;  /* 0x000000090c00728c */ /* 0x000fe4000bf26270 */
[----:B------:R-:W-:Y:S01]  /*3820*/  UIADD3 UR12, UR19, 0x20, URZ ;  /* 0x00000020130c7890 */ /* 0x000fe2000fffe03f */
[----:B------:R-:W-:-:S03]  /*3830*/  @P0 R2UR UR16, R6 ;  /* 0x00000000061002ca */ /* 0x000fc600000e0000 */
[----:B------:R-:W-:Y:S01]  /*3840*/  UIADD3 UR12, UR15, UR12, URZ ;  /* 0x0000000c0f0c7290 */ /* 0x000fe2000fffe03f */
[----:B------:R-:W-:Y:S01]  /*3850*/  R2UR UR43, R5 ;  /* 0x00000000052b72ca */ /* 0x000fe200000e0000 */
[----:B------:R-:W-:Y:S02]  /*3860*/  UIADD3 UR28, UR15, UR29, URZ ;  /* 0x0000001d0f1c7290 */ /* 0x000fe4000fffe03f */
[----:B------:R-:W-:Y:S02]  /*3870*/  UIADD3 UR33, UR15, UR12, URZ ;  /* 0x0000000c0f217290 */ /* 0x000fe4000fffe03f */
[----:B------:R-:W-:Y:S02]  /*3880*/  UIADD3 UR27, UR15, UR28, URZ ;  /* 0x0000001c0f1b7290 */ /* 0x000fe4000fffe03f */
[----:B------:R-:W-:Y:S01]  /*3890*/  UIADD3 UR31, UR15, UR33, URZ ;  /* 0x000000210f1f7290 */ /* 0x000fe2000fffe03f */
[----:B------:R-:W-:Y:S01]  /*38a0*/  IMAD.MOV.U32 R239, RZ, RZ, R242 ;  /* 0x000000ffffef7224 */ /* 0x000fe200078e00f2 */
[----:B------:R-:W-:Y:S01]  /*38b0*/  UIADD3 UR26, UR15, UR27, URZ ;  /* 0x0000001b0f1a7290 */ /* 0x000fe2000fffe03f */
[----:B------:R-:W-:Y:S01]  /*38c0*/  IMAD.WIDE.U32 R250, R250, -0x2daee0ad, RZ ;  /* 0xd2511f53fafa7825 */ /* 0x000fe200078e00ff */
[----:B------:R-:W-:Y:S01]  /*38d0*/  UIADD3 UR20, UR15, UR31, URZ ;  /* 0x0000001f0f147290 */ /* 0x000fe2000fffe03f */
[----:B------:R-:W-:Y:S01]  /*38e0*/  UMOV UR5, URZ ;  /* 0x0000003f00057c82 */ /* 0x000fe20008000000 */
[----:B------:R-:W-:Y:S01]  /*38f0*/  @UP0 UMOV UR5, UR16 ;  /* 0x0000001000050c82 */ /* 0x000fe20008000000 */
[----:B------:R-:W-:-:S02]  /*3900*/  UIADD3 UR56, UR43, 0x646e171e, URZ ;  /* 0x646e171e2b387890 */ /* 0x000fc4000fffe03f */
[----:B------:R-:W-:Y:S02]  /*3910*/  UIADD3 UR55, UR44, -0x4ab325aa, URZ ;  /* 0xb54cda562c377890 */ /* 0x000fe4000fffe03f */
[----:B------:R-:W-:Y:S02]  /*3920*/  UIADD3 UR54, UR43, -0x56f99767, URZ ;  /* 0xa90668992b367890 */ /* 0x000fe4000fffe03f */
[----:B------:R-:W-:Y:S02]  /*3930*/  UIADD3 UR53, UR44, 0x1715609d, URZ ;  /* 0x1715609d2c357890 */ /* 0x000fe4000fffe03f */
[----:B------:R-:W-:Y:S02]  /*3940*/  UIADD3 UR52, UR43, -0x126145ec, URZ ;  /* 0xed9eba142b347890 */ /* 0x000fe4000fffe03f */
[----:B------:R-:W-:Y:S02]  /*3950*/  UIADD3 UR51, UR44, 0x78dde6e4, URZ ;  /* 0x78dde6e42c337890 */ /* 0x000fe4000fffe03f */
[----:B------:R-:W-:-:S02]  /*3960*/  UIADD3 UR50, UR43, 0x32370b8f, URZ ;  /* 0x32370b8f2b327890 */ /* 0x000fc4000fffe03f */
[----:B------:R-:W-:Y:S02]  /*3970*/  UIADD3 UR49, UR44, -0x255992d5, URZ ;  /* 0xdaa66d2b2c317890 */ /* 0x000fe4000fffe03f */
[----:B------:R-:W-:Y:S02]  /*3980*/  UIADD3 UR48, UR43, 0x76cf5d0a, URZ ;  /* 0x76cf5d0a2b307890 */ /* 0x000fe4000fffe03f */
[----:B------:R-:W-:Y:S02]  /*3990*/  UIADD3 UR47, UR44, 0x3c6ef372, URZ ;  /* 0x3c6ef3722c2f7890 */ /* 0x000fe4000fffe03f */
[----:B------:R-:W-:Y:S02]  /*39a0*/  UIADD3 UR46, UR43, -0x4498517b, URZ ;  /* 0xbb67ae852b2e7890 */ /* 0x000fe4000fffe03f */
[----:B------:R-:W-:Y:S02]  /*39b0*/  UIADD3 UR45, UR44, -0x61c88647, URZ ;  /* 0x9e3779b92c2d7890 */ /* 0x000fe4000fffe03f */
[----:B------:R-:W-:-:S02]  /*39c0*/  UIADD3 UR36, UR15, UR26, URZ ;  /* 0x0000001a0f247290 */ /* 0x000fc4000fffe03f */
[----:B------:R-:W-:Y:S01]  /*39d0*/  UIADD3 UR34, UR15, UR20, URZ ;  /* 0x000000140f227290 */ /* 0x000fe2000fffe03f */
[----:B-1--4-:R-:W-:-:S11]  /*39e0*/  ULDC UR16, c[0x0][0x2ec] ;  /* 0x0000bb0000107ab9 */ /* 0x012fd60000000800 */
.L_x_973:
[----:B------:R-:W0:Y:S01]  /*39f0*/  LDGDEPBAR ;  /* 0x00000000000079af */ /* 0x000e220000000000 */
[C---:B------:R-:W-:Y:S01]  /*3a00*/  IMAD.IADD R178, R207.reuse, 0x1, R206 ;  /* 0x00000001cfb27824 */ /* 0x040fe200078e02ce */
[----:B------:R-:W-:Y:S01]  /*3a10*/  PLOP3.LUT P0, PT, PT, PT, UP1, 0x80, 0x0 ;  /* 0x000000000000781c */ /* 0x000fe20003f0f018 */
[--C-:B------:R-:W-:Y:S01]  /*3a20*/  IMAD.IADD R177, R207, 0x1, R205.reuse ;  /* 0x00000001cfb17824 */ /* 0x100fe200078e02cd */
[----:B------:R-:W-:Y:S01]  /*3a30*/  PLOP3.LUT P6, PT, PT, PT, UP1, 0x80, 0x0 ;  /* 0x000000000000781c */ /* 0x000fe20003fcf018 */
[----:B------:R-:W-:Y:S01]  /*3a40*/  IMAD.IADD R176, R178, 0x1, R205 ;  /* 0x00000001b2b07824 */ /* 0x000fe200078e02cd */
[----:B------:R-:W-:Y:S01]  /*3a50*/  UISETP.GE.AND UP2, UPT, UR8, 0x1, UPT ;  /* 0x000000010800788c */ /* 0x000fe2000bf46270 */
[----:B------:R-:W-:Y:S02]  /*3a60*/  IMAD.U32 R179, RZ, RZ, UR59 ;  /* 0x0000003bffb37e24 */ /* 0x000fe4000f8e00ff */
[----:B------:R-:W-:Y:S02]  /*3a70*/  IMAD.U32 R180, RZ, RZ, UR8 ;  /* 0x00000008ffb47e24 */ /* 0x000fe4000f8e00ff */
[----:B------:R-:W-:Y:S02]  /*3a80*/  IMAD R179, R179, 0x2, R214 ;  /* 0x00000002b3b37824 */ /* 0x000fe400078e02d6 */
[----:B------:R-:W-:Y:S02]  /*3a90*/  IMAD R180, R180, 0x4, R215 ;  /* 0x00000004b4b47824 */ /* 0x000fe400078e02d7 */
[----:B------:R-:W-:Y:S01]  /*3aa0*/  IMAD.U32 R182, RZ, RZ, UR8 ;  /* 0x00000008ffb67e24 */ /* 0x000fe2000f8e00ff */
[----:B------:R-:W-:Y:S01]  /*3ab0*/  LOP3.LUT R179, R179, UR43, RZ, 0x3c, !PT ;  /* 0x0000002bb3b37c12 */ /* 0x000fe2000f8e3cff */
[----:B------:R-:W-:Y:S03]  /*3ac0*/  IMAD.WIDE.U32 R180, R180, -0x326172a9, RZ ;  /* 0xcd9e8d57b4b47825 */ /* 0x000fe600078e00ff */
[----:B------:R-:W-:Y:S01]  /*3ad0*/  LOP3.LUT R179, R179, R251, RZ, 0x3c, !PT ;  /* 0x000000fbb3b37212 */ /* 0x000fe200078e3cff */
[----:B------:R-:W-:Y:S01]  /*3ae0*/  IMAD R182, R182, 0x40, R243 ;  /* 0x00000040b6b67824 */ /* 0x000fe200078e02f3 */
[----:B------:R-:W-:Y:S01]  /*3af0*/  LOP3.LUT R181, R181, UR44, R238, 0x96, !PT ;  /* 0x0000002cb5b57c12 */ /* 0x000fe2000f8e96ee */
[----:B------:R-:W-:Y:S01]  /*3b00*/  @P0 VIADD R188, R236, 0x1 ;  /* 0x00000001ecbc0836 */ /* 0x000fe20000000000 */
[----:B------:R-:W-:Y:S04]  /*3b10*/  DEPBAR.LE SB0, 0x0 ;  /* 0x000080000000791a */ /* 0x000fe80000000000 */
[----:B------:R-:W-:Y:S01]  /*3b20*/  BAR.SYNC.DEFER_BLOCKING 0x0 ;  /* 0x0000000000007b1d */ /* 0x000fe20000010000 */
[----:B------:R-:W-:Y:S01]  /*3b30*/  IMAD.WIDE.U32 R196, R179, -0x326172a9, RZ ;  /* 0xcd9e8d57b3c47825 */ /* 0x000fe200078e00ff */
[----:B------:R-:W-:Y:S03]  /*3b40*/  @P6 ISETP.GE.AND P6, PT, R188, UR9, PT ;  /* 0x00000009bc006c0c */ /* 0x000fe6000bfc6270 */
[----:B------:R-:W-:Y:S01]  /*3b50*/  IMAD.WIDE.U32 R184, R181, -0x2daee0ad, RZ ;  /* 0xd2511f53b5b87825 */ /* 0x000fe200078e00ff */
[----:B------:R-:W-:Y:S03]  /*3b60*/  LOP3.LUT R192, R197, UR45, R180, 0x96, !PT ;  /* 0x0000002dc5c07c12 */ /* 0x000fe6000f8e96b4 */
[----:B------:R-:W-:Y:S01]  /*3b70*/  IMAD.U32 R180, RZ, RZ, UR14 ;  /* 0x0000000effb47e24 */ /* 0x000fe2000f8e00ff */
[----:B------:R-:W-:Y:S01]  /*3b80*/  LOP3.LUT R190, R185, UR46, R250, 0x96, !PT ;  /* 0x0000002eb9be7c12 */ /* 0x000fe2000f8e96fa */
[----:B------:R-:W-:Y:S03]  /*3b90*/  IMAD.WIDE.U32 R192, R192, -0x2daee0ad, RZ ;  /* 0xd2511f53c0c07825 */ /* 0x000fe600078e00ff */
[----:B------:R-:W-:Y:S01]  /*3ba0*/  LEA R194, P1, R219, R180, 0x2 ;  /* 0x000000b4dbc27211 */ /* 0x000fe200078210ff */
[----:B------:R-:W-:Y:S01]  /*3bb0*/  IMAD.U32 R181, RZ, RZ, UR13 ;  /* 0x0000000dffb57e24 */ /* 0x000fe2000f8e00ff */
[----:B------:R-:W-:Y:S01]  /*3bc0*/  LOP3.LUT R179, R193, UR48, R184, 0x96, !PT ;  /* 0x00000030c1b37c12 */ /* 0x000fe2000f8e96b8 */
[C---:B------:R-:W-:Y:S02]  /*3bd0*/  VIADD R184, R182.reuse, 0xffffffff ;  /* 0xffffffffb6b87836 */ /* 0x040fe40000000000 */
[C---:B------:R-:W-:Y:S01]  /*3be0*/  VIADD R180, R182.reuse, 0x7 ;  /* 0x00000007b6b47836 */ /* 0x040fe20000000000 */
[----:B------:R-:W-:Y:S01]  /*3bf0*/  LEA.HI.X.SX32 R195, R219, R181, 0x2, P1 ;  /* 0x000000b5dbc37211 */ /* 0x000fe200008f16ff */
[----:B------:R-:W-:Y:S01]  /*3c00*/  VIADD R185, R182, 0x8 ;  /* 0x00000008b6b97836 */ /* 0x000fe20000000000 */
[----:B------:R-:W-:Y:S01]  /*3c10*/  ISETP.GE.AND P0, PT, R184, RZ, PT ;  /* 0x000000ffb800720c */ /* 0x000fe20003f06270 */
[----:B------:R-:W-:Y:S01]  /*3c20*/  VIADD R189, R182, 0xffffffe7 ;  /* 0xffffffe7b6bd7836 */ /* 0x000fe20000000000 */
[----:B------:R-:W-:Y:S01]  /*3c30*/  LDSM.16.M88.4 R52, [R207] ;  /* 0x00000000cf34783b */ /* 0x000fe20000000200 */
[----:B------:R-:W-:Y:S01]  /*3c40*/  ISETP.GE.AND P1, PT, R180, RZ, PT ;  /* 0x000000ffb400720c */ /* 0x000fe20003f26270 */
[C---:B------:R-:W-:Y:S01]  /*3c50*/  VIADD R193, R182.reuse, 0xfffffff8 ;  /* 0xfffffff8b6c17836 */ /* 0x040fe20000000000 */
[----:B------:R-:W-:Y:S01]  /*3c60*/  ISETP.GE.AND P2, PT, R185, RZ, PT ;  /* 0x000000ffb900720c */ /* 0x000fe20003f46270 */
[C---:B------:R-:W-:Y:S02]  /*3c70*/  VIADD R186, R182.reuse, 0xffffffef ;  /* 0xffffffefb6ba7836 */ /* 0x040fe40000000000 */
[----:B------:R-:W-:Y:S01]  /*3c80*/  VIADD R181, R182, 0xfffffff7 ;  /* 0xfffffff7b6b57836 */ /* 0x000fe20000000000 */
[----:B------:R-:W-:Y:S01]  /*3c90*/  ISETP.GE.AND P4, PT, R193, RZ, PT ;  /* 0x000000ffc100720c */ /* 0x000fe20003f86270 */
[----:B------:R-:W1:Y:S01]  /*3ca0*/  LDSM.16.M88.4 R56, [R201+0xc000] ;  /* 0x00c00000c938783b */ /* 0x000e620000000200 */
[----:B------:R-:W-:Y:S02]  /*3cb0*/  IMAD.WIDE.U32 R190, R190, -0x326172a9, RZ ;  /* 0xcd9e8d57bebe7825 */ /* 0x000fe400078e00ff */
[----:B------:R-:W-:Y:S02]  /*3cc0*/  ISETP.GE.AND P5, PT, R181, RZ, PT ;  /* 0x000000ffb500720c */ /* 0x000fe40003fa6270 */
[----:B------:R-:W-:Y:S01]  /*3cd0*/  IMAD.WIDE.U32 R198, R179, -0x326172a9, RZ ;  /* 0xcd9e8d57b3c67825 */ /* 0x000fe200078e00ff */
[C---:B------:R-:W-:Y:S02]  /*3ce0*/  @!P1 IADD3 R180, -R182.reuse, -0x7, RZ ;  /* 0xfffffff9b6b49810 */ /* 0x040fe40007ffe1ff */
[----:B------:R-:W2:Y:S01]  /*3cf0*/  LDSM.16.M88.4 R60, [R201+0xc800] ;  /* 0x00c80000c93c783b */ /* 0x000ea20000000200 */
[----:B------:R-:W-:Y:S01]  /*3d00*/  LOP3.LUT R196, R191, UR47, R196, 0x96, !PT ;  /* 0x0000002fbfc47c12 */ /* 0x000fe2000f8e96c4 */
[C---:B------:R-:W-:Y:S01]  /*3d10*/  VIADD R183, R182.reuse, 0xfffffff0 ;  /* 0xfffffff0b6b77836 */ /* 0x040fe20000000000 */
[----:B------:R-:W-:Y:S01]  /*3d20*/  I2FP.F32.S32 R180, R180 ;  /* 0x000000b400b47245 */ /* 0x000fe20000201400 */
[----:B------:R-:W-:Y:S01]  /*3d30*/  VIADD R187, R182, 0xffffffe8 ;  /* 0xffffffe8b6bb7836 */ /* 0x000fe20000000000 */
[----:B------:R-:W-:Y:S01]  /*3d40*/  LOP3.LUT R179, R199, UR49, R190, 0x96, !PT ;  /* 0x00000031c7b37c12 */ /* 0x000fe2000f8e96be */
[----:B------:R-:W-:Y:S01]  /*3d50*/  IMAD.WIDE.U32 R196, R196, -0x2daee0ad, RZ ;  /* 0xd2511f53c4c47825 */ /* 0x000fe200078e00ff */
[----:B------:R-:W-:Y:S01]  /*3d60*/  ISETP.GE.AND P3, PT, R183, RZ, PT ;  /* 0x000000ffb700720c */ /* 0x000fe20003f66270 */
[----:B------:R-:W-:Y:S01]  /*3d70*/  LDSM.16.M88.4 R64, [R178] ;  /* 0x00000000b240783b */ /* 0x000fe20000000200 */
[----:B------:R-:W-:Y:S02]  /*3d80*/  ISETP.GE.AND P1, PT, R187, RZ, PT ;  /* 0x000000ffbb00720c */ /* 0x000fe40003f26270 */
[C---:B------:R-:W-:Y:S02]  /*3d90*/  @!P5 IADD3 R181, -R182.reuse, 0x9, RZ ;  /* 0x00000009b6b5d810 */ /* 0x040fe40007ffe1ff */
[----:B------:R-:W-:Y:S02]  /*3da0*/  PLOP3.LUT P5, PT, PT, PT, UP1, 0x80, 0x0 ;  /* 0x000000000000781c */ /* 0x000fe40003faf018 */
[C---:B------:R-:W-:Y:S01]  /*3db0*/  @!P4 IADD3 R193, -R182.reuse, 0x8, RZ ;  /* 0x00000008b6c1c810 */ /* 0x040fe20007ffe1ff */
[----:B------:R-:W3:Y:S01]  /*3dc0*/  LDSM.16.M88.4 R100, [R200+0xc000] ;  /* 0x00c00000c864783b */ /* 0x000ee20000000200 */
[----:B------:R-:W-:Y:S02]  /*3dd0*/  PLOP3.LUT P4, PT, PT, PT, UP1, 0x80, 0x0 ;  /* 0x000000000000781c */ /* 0x000fe40003f8f018 */
[----:B------:R-:W-:Y:S02]  /*3de0*/  I2FP.F32.S32 R193, R193 ;  /* 0x000000c100c17245 */ /* 0x000fe40000201400 */
[C---:B------:R-:W-:Y:S02]  /*3df0*/  @!P3 IADD3 R183, -R182.reuse, 0x10, RZ ;  /* 0x00000010b6b7b810 */ /* 0x040fe40007ffe1ff */
[----:B------:R-:W-:Y:S01]  /*3e00*/  PLOP3.LUT P3, PT, PT, PT, UP1, 0x80, 0x0 ;  /* 0x000000000000781c */ /* 0x000fe20003f6f018 */
[----:B------:R-:W4:Y:S01]  /*3e10*/  LDSM.16.M88.4 R104, [R200+0xc800] ;  /* 0x00c80000c868783b */ /* 0x000f220000000200 */
[----:B------:R-:W-:Y:S02]  /*3e20*/  @!P1 IADD3 R187, -R182, 0x18, RZ ;  /* 0x00000018b6bb9810 */ /* 0x000fe40007ffe1ff */
[----:B------:R-:W-:Y:S02]  /*3e30*/  PLOP3.LUT P1, PT, PT, PT, UP1, 0x80, 0x0 ;  /* 0x000000000000781c */ /* 0x000fe40003f2f018 */
[----:B------:R-:W-:Y:S02]  /*3e40*/  LOP3.LUT R191, R197, UR50, R192, 0x96, !PT ;  /* 0x00000032c5bf7c12 */ /* 0x000fe4000f8e96c0 */
[----:B------:R-:W-:Y:S01]  /*3e50*/  @P4 ISETP.GE.AND P4, PT, R236, UR9, PT ;  /* 0x00000009ec004c0c */ /* 0x000fe2000bf86270 */
[C---:B-1----:R-:W-:Y:S01]  /*3e60*/  HMMA.16816.F32 R4, R52.reuse, R56, RZ ;  /* 0x000000383404723c */ /* 0x042fe200000018ff */
[----:B------:R-:W-:Y:S02]  /*3e70*/  LDSM.16.M88.4 R108, [R3+0xc000] ;  /* 0x00c00000036c783b */ /* 0x000fe40000000200 */
[----:B------:R-:W-:Y:S01]  /*3e80*/  IMAD.WIDE.U32 R190, R191, -0x326172a9, RZ ;  /* 0xcd9e8d57bfbe7825 */ /* 0x000fe200078e00ff */
[----:B------:R-:W-:Y:S02]  /*3e90*/  @!P0 IADD3 R184, -R182, 0x1, RZ ;  /* 0x00000001b6b88810 */ /* 0x000fe40007ffe1ff */
[C---:B------:R-:W-:Y:S01]  /*3ea0*/  HMMA.16816.F32 R8, R52.reuse, R58, RZ ;  /* 0x0000003a3408723c */ /* 0x040fe200000018ff */
[----:B------:R-:W-:Y:S02]  /*3eb0*/  ISETP.GE.AND P0, PT, R189, RZ, PT ;  /* 0x000000ffbd00720c */ /* 0x000fe40003f06270 */
[----:B------:R-:W1:Y:S02]  /*3ec0*/  LDSM.16.M88.4 R56, [R177] ;  /* 0x00000000b138783b */ /* 0x000e640000000200 */
[----:B------:R-:W-:Y:S01]  /*3ed0*/  LOP3.LUT R198, R191, UR51, R198, 0x96, !PT ;  /* 0x00000033bfc67c12 */ /* 0x000fe2000f8e96c6 */
[C---:B--2---:R-:W-:Y:S01]  /*3ee0*/  HMMA.16816.F32 R12, R52.reuse, R60, RZ ;  /* 0x0000003c340c723c */ /* 0x044fe200000018ff */
[----:B------:R-:W-:Y:S01]  /*3ef0*/  I2FP.F32.S32 R184, R184 ;  /* 0x000000b800b87245 */ /* 0x000fe20000201400 */
[----:B-----5:R-:W-:Y:S03]  /*3f00*/  FMUL.FTZ R191, R240, 1.4426950216293334961 ;  /* 0x3fb8aa3bf0bf7820 */ /* 0x020fe60000410000 */
[----:B------:R-:W-:Y:S01]  /*3f10*/  @!P2 IADD3 R185, -R182, -0x8, RZ ;  /* 0xfffffff8b6b9a810 */ /* 0x000fe20007ffe1ff */
[----:B------:R-:W-:Y:S01]  /*3f20*/  HMMA.16816.F32 R16, R52, R62, RZ ;  /* 0x0000003e3410723c */ /* 0x000fe200000018ff */
[----:B------:R-:W2:Y:S01]  /*3f30*/  LDSM.16.M88.4 R52, [R3+0xc800] ;  /* 0x00c800000334783b */ /* 0x000ea20000000200 */
[----:B------:R-:W-:Y:S03]  /*3f40*/  ISETP.GE.AND P2, PT, R186, RZ, PT ;  /* 0x000000ffba00720c */ /* 0x000fe60003f46270 */
[C---:B------:R-:W-:Y:S01]  /*3f50*/  @!P0 IADD3 R189, -R182.reuse, 0x19, RZ ;  /* 0x00000019b6bd8810 */ /* 0x040fe20007ffe1ff */
[C---:B---3--:R-:W-:Y:S01]  /*3f60*/  HMMA.16816.F32 R4, R64.reuse, R100, R4 ;  /* 0x000000644004723c */ /* 0x048fe20000001804 */
[----:B------:R-:W-:Y:S02]  /*3f70*/  PLOP3.LUT P0, PT, PT, PT, UP1, 0x80, 0x0 ;  /* 0x000000000000781c */ /* 0x000fe40003f0f018 */
[----:B------:R-:W-:Y:S02]  /*3f80*/  LDSM.16.M88.4 R60, [R176] ;  /* 0x00000000b03c783b */ /* 0x000fe40000000200 */
[----:B------:R-:W-:Y:S01]  /*3f90*/  I2FP.F32.S32 R185, R185 ;  /* 0x000000b900b97245 */ /* 0x000fe20000201400 */
[C---:B------:R-:W-:Y:S05]  /*3fa0*/  HMMA.16816.F32 R8, R64.reuse, R102, R8 ;  /* 0x000000664008723c */ /* 0x040fea0000001808 */
[----:B------:R-:W3:Y:S01]  /*3fb0*/  LDSM.16.M88.4 R100, [R2+0xc000] ;  /* 0x00c000000264783b */ /* 0x000ee20000000200 */
[C---:B----4-:R-:W-:Y:S05]  /*3fc0*/  HMMA.16816.F32 R12, R64.reuse, R104, R12 ;  /* 0x00000068400c723c */ /* 0x050fea000000180c */
[----:B------:R-:W-:Y:S01]  /*3fd0*/  @!P2 IADD3 R186, -R182, 0x11, RZ ;  /* 0x00000011b6baa810 */ /* 0x000fe20007ffe1ff */
[----:B------:R-:W-:Y:S01]  /*3fe0*/  HMMA.16816.F32 R16, R64, R106, R16 ;  /* 0x0000006a4010723c */ /* 0x000fe20000001810 */
[----:B------:R-:W4:Y:S02]  /*3ff0*/  LDSM.16.M88.4 R64, [R2+0xc800] ;  /* 0x00c800000240783b */ /* 0x000f240000000200 */
[----:B------:R-:W-:Y:S02]  /*4000*/  FSETP.NEU.FTZ.AND P2, PT, R240, -INF , PT ;  /* 0xff800000f000780b */ /* 0x000fe40003f5d000 */
[----:B------:R-:W-:Y:S01]  /*4010*/  IABS R182, R182 ;  /* 0x000000b600b67213 */ /* 0x000fe20000000000 */
[C---:B-1----:R-:W-:Y:S03]  /*4020*/  HMMA.16816.F32 R4, R56.reuse, R108, R4 ;  /* 0x0000006c3804723c */ /* 0x042fe60000001804 */
[----:B------:R-:W-:Y:S02]  /*4030*/  LDSM.16.M88.4 R104, [R207+0x2000] ;  /* 0x00200000cf68783b */ /* 0x000fe40000000200 */
[----:B------:R-:W-:Y:S01]  /*4040*/  FSEL R191, R191, RZ, P2 ;  /* 0x000000ffbfbf7208 */ /* 0x000fe20001000000 */
[C---:B------:R-:W-:Y:S01]  /*4050*/  HMMA.16816.F32 R8, R56.reuse, R110, R8 ;  /* 0x0000006e3808723c */ /* 0x040fe20000001808 */
[----:B------:R-:W-:Y:S04]  /*4060*/  PLOP3.LUT P2, PT, PT, PT, UP1, 0x80, 0x0 ;  /* 0x000000000000781c */ /* 0x000fe80003f4f018 */
[----:B------:R-:W1:Y:S01]  /*4070*/  LDSM.16.M88.4 R108, [R201+0xe000] ;  /* 0x00e00000c96c783b */ /* 0x000e620000000200 */
[C---:B--2---:R-:W-:Y:S06]  /*4080*/  HMMA.16816.F32 R12, R56.reuse, R52, R12 ;  /* 0x00000034380c723c */ /* 0x044fec000000180c */
[----:B------:R-:W-:Y:S01]  /*4090*/  HMMA.16816.F32 R16, R56, R54, R16 ;  /* 0x000000363810723c */ /* 0x000fe20000001810 */
[----:B------:R-:W2:Y:S05]  /*40a0*/  LDSM.16.M88.4 R52, [R201+0xe800] ;  /* 0x00e80000c934783b */ /* 0x000eaa0000000200 */
[C---:B---3--:R-:W-:Y:S03]  /*40b0*/  HMMA.16816.F32 R4, R60.reuse, R100, R4 ;  /* 0x000000643c04723c */ /* 0x048fe60000001804 */
[----:B------:R3:W-:Y:S03]  /*40c0*/  LDSM.16.M88.4 R56, [R178+0x2000] ;  /* 0x00200000b238783b */ /* 0x0007e60000000200 */
[C---:B------:R-:W-:Y:S05]  /*40d0*/  HMMA.16816.F32 R8, R60.reuse, R102, R8 ;  /* 0x000000663c08723c */ /* 0x040fea0000001808 */
[----:B------:R-:W2:Y:S01]  /*40e0*/  LDSM.16.M88.4 R100, [R200+0xe000] ;  /* 0x00e00000c864783b */ /* 0x000ea20000000200 */
[C---:B----4-:R-:W-:Y:S06]  /*40f0*/  HMMA.16816.F32 R12, R60.reuse, R64, R12 ;  /* 0x000000403c0c723c */ /* 0x050fec000000180c */
[----:B------:R-:W-:Y:S01]  /*4100*/  HMMA.16816.F32 R16, R60, R66, R16 ;  /* 0x000000423c10723c */ /* 0x000fe20000001810 */
[----:B------:R-:W4:Y:S05]  /*4110*/  LDSM.16.M88.4 R60, [R200+0xe800] ;  /* 0x00e80000c83c783b */ /* 0x000f2a0000000200 */
[C---:B-1----:R-:W-:Y:S03]  /*4120*/  HMMA.16816.F32 R4, R104.reuse, R108, R4 ;  /* 0x0000006c6804723c */ /* 0x042fe60000001804 */
[----:B------:R1:W-:Y:S02]  /*4130*/  LDSM.16.M88.4 R64, [R177+0x2000] ;  /* 0x00200000b140783b */ /* 0x0003e40000000200 */
[----:B---3--:R-:W-:Y:S01]  /*4140*/  IMAD.WIDE.U32 R178, R179, -0x2daee0ad, RZ ;  /* 0xd2511f53b3b27825 */ /* 0x008fe200078e00ff */
[C---:B------:R-:W-:Y:S05]  /*4150*/  HMMA.16816.F32 R8, R104.reuse, R110, R8 ;  /* 0x0000006e6808723c */ /* 0x040fea0000001808 */
[----:B------:R-:W3:Y:S01]  /*4160*/  LDSM.16.M88.4 R108, [R3+0xe000] ;  /* 0x00e00000036c783b */ /* 0x000ee20000000200 */
[C---:B--2---:R-:W-:Y:S05]  /*4170*/  HMMA.16816.F32 R12, R104.reuse, R52, R12 ;  /* 0x00000034680c723c */ /* 0x044fea000000180c */
[----:B------:R-:W-:Y:S01]  /*4180*/  LOP3.LUT R196, R179, UR52, R196, 0x96, !PT ;  /* 0x00000034b3c47c12 */ /* 0x000fe2000f8e96c4 */
[----:B------:R-:W-:Y:S01]  /*4190*/  HMMA.16816.F32 R16, R104, R54, R16 ;  /* 0x000000366810723c */ /* 0x000fe20000001810 */
[----:B------:R-:W2:Y:S05]  /*41a0*/  LDSM.16.M88.4 R52, [R3+0xe800] ;  /* 0x00e800000334783b */ /* 0x000eaa0000000200 */
[C---:B------:R-:W-:Y:S03]  /*41b0*/  HMMA.16816.F32 R4, R56.reuse, R100, R4 ;  /* 0x000000643804723c */ /* 0x040fe60000001804 */
[----:B------:R-:W-:Y:S02]  /*41c0*/  LDSM.16.M88.4 R104, [R2+0xe000] ;  /* 0x00e000000268783b */ /* 0x000fe40000000200 */
[----:B-1----:R-:W-:Y:S01]  /*41d0*/  I2FP.F32.S32 R177, R183 ;  /* 0x000000b700b17245 */ /* 0x002fe20000201400 */
[C---:B------:R-:W-:Y:S05]  /*41e0*/  HMMA.16816.F32 R8, R56.reuse, R102, R8 ;  /* 0x000000663808723c */ /* 0x040fea0000001808 */
[----:B------:R1:W2:Y:S01]  /*41f0*/  LDSM.16.M88.4 R100, [R176+0x2000] ;  /* 0x00200000b064783b */ /* 0x0002a20000000200 */
[C---:B----4-:R-:W-:Y:S06]  /*4200*/  HMMA.16816.F32 R12, R56.reuse, R60, R12 ;  /* 0x0000003c380c723c */ /* 0x050fec000000180c */
[----:B------:R-:W-:Y:S06]  /*4210*/  HMMA.16816.F32 R16, R56, R62, R16 ;  /* 0x0000003e3810723c */ /* 0x000fec0000001810 */
[C---:B---3--:R-:W-:Y:S06]  /*4220*/  HMMA.16816.F32 R4, R64.reuse, R108, R4 ;  /* 0x0000006c4004723c */ /* 0x048fec0000001804 */
[C---:B------:R-:W-:Y:S05]  /*4230*/  HMMA.16816.F32 R8, R64.reuse, R110, R8 ;  /* 0x0000006e4008723c */ /* 0x040fea0000001808 */
[----:B-1----:R-:W-:Y:S01]  /*4240*/  I2FP.F32.S32 R176, R181 ;  /* 0x000000b500b07245 */ /* 0x002fe20000201400 */
[C---:B--2---:R-:W-:Y:S06]  /*4250*/  HMMA.16816.F32 R12, R64.reuse, R52, R12 ;  /* 0x00000034400c723c */ /* 0x044fec000000180c */
[----:B------:R-:W-:Y:S01]  /*4260*/  HMMA.16816.F32 R16, R64, R54, R16 ;  /* 0x000000364010723c */ /* 0x000fe20000001810 */
[----:B------:R-:W1:Y:S05]  /*4270*/  LDSM.16.M88.4 R52, [R2+0xe800] ;  /* 0x00e800000234783b */ /* 0x000e6a0000000200 */
[C---:B------:R-:W-:Y:S05]  /*4280*/  HMMA.16816.F32 R4, R100.reuse, R104, R4 ;  /* 0x000000686404723c */ /* 0x040fea0000001804 */
[----:B------:R-:W-:Y:S01]  /*4290*/  LEA R67, R212, UR4, 0x1 ;  /* 0x00000004d4437c11 */ /* 0x000fe2000f8e08ff */
[C---:B------:R-:W-:Y:S05]  /*42a0*/  HMMA.16816.F32 R8, R100.reuse, R106, R8 ;  /* 0x0000006a6408723c */ /* 0x040fea0000001808 */
[--C-:B------:R-:W-:Y:S02]  /*42b0*/  IMAD.IADD R66, R206, 0x1, R67.reuse ;  /* 0x00000001ce427824 */ /* 0x100fe400078e0243 */
[C---:B------:R-:W-:Y:S04]  /*42c0*/  IMAD.IADD R65, R205.reuse, 0x1, R67 ;  /* 0x00000001cd417824 */ /* 0x040fe800078e0243 */
[----:B------:R-:W-:Y:S07]  /*42d0*/  IMAD.IADD R64, R205, 0x1, R66 ;  /* 0x00000001cd407824 */ /* 0x000fee00078e0242 */
[----:B------:R-:W-:Y:S01]  /*42e0*/  FFMA.FTZ R6, R185, -UR5, R6 ;  /* 0x80000005b9067c23 */ /* 0x000fe20008010006 */
[----:B------:R-:W-:Y:S01]  /*42f0*/  I2FP.F32.S32 R185, R182 ;  /* 0x000000b600b97245 */ /* 0x000fe20000201400 */
[----:B------:R-:W-:Y:S01]  /*4300*/  FFMA.FTZ R5, R184, -UR5, R5 ;  /* 0x80000005b8057c23 */ /* 0x000fe20008010005 */
[----:B------:R-:W-:Y:S02]  /*4310*/  FFMA.FTZ R7, R180, -UR5, R7 ;  /* 0x80000005b4077c23 */ /* 0x000fe40008010007 */
[----:B------:R-:W-:Y:S01]  /*4320*/  @P3 FSEL R6, R6, -INF , !P4 ;  /* 0xff80000006063808 */ /* 0x000fe20006000000 */
[----:B------:R-:W-:Y:S01]  /*4330*/  FFMA.FTZ R4, R185, -UR5, R4 ;  /* 0x80000005b9047c23 */ /* 0x000fe20008010004 */
[----:B------:R-:W-:Y:S01]  /*4340*/  PLOP3.LUT P3, PT, PT, PT, UP1, 0x80, 0x0 ;  /* 0x000000000000781c */ /* 0x000fe20003f6f018 */
[----:B------:R-:W-:Y:S01]  /*4350*/  FFMA.FTZ R8, R193, -UR5, R8 ;  /* 0x80000005c1087c23 */ /* 0x000fe20008010008 */
[----:B------:R-:W-:Y:S01]  /*4360*/  @P0 FSEL R5, R5, -INF , !P6 ;  /* 0xff80000005050808 */ /* 0x000fe20007000000 */
[----:B------:R-:W-:Y:S01]  /*4370*/  FFMA.FTZ R10, R185, -UR5, R10 ;  /* 0x80000005b90a7c23 */ /* 0x000fe2000801000a */
[----:B------:R-:W-:Y:S01]  /*4380*/  PLOP3.LUT P0, PT, PT, PT, UP1, 0x80, 0x0 ;  /* 0x000000000000781c */ /* 0x000fe20003f0f018 */
[C---:B-1----:R-:W-:Y:S03]  /*4390*/  HMMA.16816.F32 R12, R100.reuse, R52, R12 ;  /* 0x00000034640c723c */ /* 0x042fe6000000180c */
[----:B------:R-:W-:Y:S01]  /*43a0*/  @P1 FSEL R4, R4, -INF , !P4 ;  /* 0xff80000004041808 */ /* 0x000fe20006000000 */
[----:B------:R-:W-:Y:S01]  /*43b0*/  FFMA.FTZ R9, R176, -UR5, R9 ;  /* 0x80000005b0097c23 */ /* 0x000fe20008010009 */
[----:B------:R-:W-:Y:S01]  /*43c0*/  PLOP3.LUT P1, PT, PT, PT, UP1, 0x80, 0x0 ;  /* 0x000000000000781c */ /* 0x000fe20003f2f018 */
[----:B------:R-:W-:Y:S01]  /*43d0*/  HMMA.16816.F32 R16, R100, R54, R16 ;  /* 0x000000366410723c */ /* 0x000fe20000001810 */
[----:B------:R-:W-:Y:S04]  /*43e0*/  PLOP3.LUT P4, PT, PT, PT, UP1, 0x80, 0x0 ;  /* 0x000000000000781c */ /* 0x000fe80003f8f018 */
[----:B------:R-:W-:Y:S01]  /*43f0*/  @P5 FSEL R7, R7, -INF , !P6 ;  /* 0xff80000007075808 */ /* 0x000fe20007000000 */
[C---:B------:R-:W-:Y:S01]  /*4400*/  @P0 VIADD R182, R236.reuse, 0x11 ;  /* 0x00000011ecb60836 */ /* 0x040fe20000000000 */
[----:B------:R-:W-:Y:S01]  /*4410*/  PLOP3.LUT P0, PT, PT, PT, UP1, 0x80, 0x0 ;  /* 0x000000000000781c */ /* 0x000fe20003f0f018 */
[C---:B------:R-:W-:Y:S01]  /*4420*/  @P3 VIADD R199, R236.reuse, 0x9 ;  /* 0x00000009ecc73836 */ /* 0x040fe20000000000 */
[----:B------:R-:W-:Y:S02]  /*4430*/  PLOP3.LUT P3, PT, PT, PT, UP1, 0x80, 0x0 ;  /* 0x000000000000781c */ /* 0x000fe40003f6f018 */
[----:B------:R-:W-:Y:S01]  /*4440*/  PLOP3.LUT P6, PT, PT, PT, UP1, 0x80, 0x0 ;  /* 0x000000000000781c */ /* 0x000fe20003fcf018 */
[C---:B------:R-:W-:Y:S01]  /*4450*/  @P1 VIADD R197, R236.reuse, 0x8 ;  /* 0x00000008ecc51836 */ /* 0x040fe20000000000 */
[----:B------:R-:W-:Y:S01]  /*4460*/  PLOP3.LUT P1, PT, PT, PT, UP1, 0x80, 0x0 ;  /* 0x000000000000781c */ /* 0x000fe20003f2f018 */
[----:B------:R-:W-:Y:S01]  /*4470*/  @P4 VIADD R180, R236, 0x10 ;  /* 0x00000010ecb44836 */ /* 0x000fe20000000000 */
[----:B------:R-:W-:Y:S01]  /*4480*/  PLOP3.LUT P4, PT, PT, PT, UP1, 0x80, 0x0 ;  /* 0x000000000000781c */ /* 0x000fe20003f8f018 */
[----:B------:R-:W-:Y:S01]  /*4490*/  FFMA.FTZ R11, R184, -UR5, R11 ;  /* 0x80000005b80b7c23 */ /* 0x000fe2000801000b */
[----:B------:R-:W-:Y:S01]  /*44a0*/  @P2 ISETP.GE.AND P2, PT, R197, UR9, PT ;  /* 0x00000009c5002c0c */ /* 0x000fe2000bf46270 */
[----:B------:R-:W-:Y:S01]  /*44b0*/  IMAD.WIDE.U32 R196, R196, -0x326172a9, RZ ;  /* 0xcd9e8d57c4c47825 */ /* 0x000fe200078e00ff */
[----:B------:R-:W-:Y:S02]  /*44c0*/  PLOP3.LUT P5, PT, PT, PT, UP1, 0x80, 0x0 ;  /* 0x000000000000781c */ /* 0x000fe40003faf018 */
[----:B------:R-:W-:Y:S01]  /*44d0*/  @P0 FSEL R8, R8, -INF , !P2 ;  /* 0xff80000008080808 */ /* 0x000fe20005000000 */
[----:B------:R-:W-:Y:S01]  /*44e0*/  FFMA.FTZ R12, R177, -UR5, R12 ;  /* 0x80000005b10c7c23 */ /* 0x000fe2000801000c */
[----:B------:R-:W-:Y:S01]  /*44f0*/  @P3 ISETP.GE.AND P3, PT, R180, UR9, PT ;  /* 0x00000009b4003c0c */ /* 0x000fe2000bf66270 */
[----:B------:R-:W-:Y:S01]  /*4500*/  FFMA.FTZ R14, R193, -UR5, R14 ;  /* 0x80000005c10e7c23 */ /* 0x000fe2000801000e */
[----:B------:R-:W-:Y:S01]  /*4510*/  PLOP3.LUT P0, PT, PT, PT, UP1, 0x80, 0x0 ;  /* 0x000000000000781c */ /* 0x000fe20003f0f018 */
[----:B------:R-:W2:Y:S01]  /*4520*/  LDG.E R180, desc[UR6][R194.64] ;  /* 0x00000006c2b47981 */ /* 0x000ea2000c1e1900 */
[----:B------:R-:W-:Y:S01]  /*4530*/  @P1 ISETP.GE.AND P1, PT, R199, UR9, PT ;  /* 0x00000009c7001c0c */ /* 0x000fe2000bf26270 */
[----:B------:R-:W-:Y:S01]  /*4540*/  IMAD.WIDE.U32 R198, R198, -0x2daee0ad, RZ ;  /* 0xd2511f53c6c67825 */ /* 0x000fe200078e00ff */
[----:B------:R-:W-:Y:S02]  /*4550*/  LOP3.LUT R190, R197, UR53, R190, 0x96, !PT ;  /* 0x00000035c5be7c12 */ /* 0x000fe4000f8e96be */
[----:B------:R-:W-:Y:S01]  /*4560*/  I2FP.F32.S32 R193, R187 ;  /* 0x000000bb00c17245 */ /* 0x000fe20000201400 */
[----:B------:R-:W-:Y:S01]  /*4570*/  FFMA.FTZ R15, R176, -UR5, R15 ;  /* 0x80000005b00f7c23 */ /* 0x000fe2000801000f */
[----:B------:R-:W-:Y:S01]  /*4580*/  LOP3.LUT R179, R199, UR54, R178, 0x96, !PT ;  /* 0x00000036c7b37c12 */ /* 0x000fe2000f8e96b2 */
[----:B------:R-:W-:Y:S01]  /*4590*/  FFMA.FTZ R18, R177, -UR5, R18 ;  /* 0x80000005b1127c23 */ /* 0x000fe20008010012 */
[----:B------:R-:W-:Y:S01]  /*45a0*/  I2FP.F32.S32 R102, R186 ;  /* 0x000000ba00667245 */ /* 0x000fe20000201400 */
[----:B------:R-:W-:Y:S01]  /*45b0*/  FFMA.FTZ R16, R193, -UR5, R16 ;  /* 0x80000005c1107c23 */ /* 0x000fe20008010010 */
[----:B------:R-:W-:Y:S01]  /*45c0*/  @P4 ISETP.GE.AND P4, PT, R182, UR9, PT ;  /* 0x00000009b6004c0c */ /* 0x000fe2000bf86270 */
[----:B------:R-:W-:Y:S01]  /*45d0*/  IMAD.WIDE.U32 R106, R179, -0x326172a9, RZ ;  /* 0xcd9e8d57b36a7825 */ /* 0x000fe200078e00ff */
[----:B------:R-:W-:Y:S01]  /*45e0*/  @P0 FSEL R10, R10, -INF , !P2 ;  /* 0xff8000000a0a0808 */ /* 0x000fe20005000000 */
[----:B------:R1:W3:Y:S01]  /*45f0*/  LDG.E R179, desc[UR6][R194.64+0x20] ;  /* 0x00002006c2b37981 */ /* 0x0002e2000c1e1900 */
[C---:B------:R-:W-:Y:S01]  /*4600*/  FSETP.NEU.FTZ.AND P0, PT, R241.reuse, -INF , PT ;  /* 0xff800000f100780b */ /* 0x040fe20003f1d000 */
[----:B------:R-:W-:Y:S01]  /*4610*/  FMUL.FTZ R197, R241, 1.4426950216293334961 ;  /* 0x3fb8aa3bf1c57820 */ /* 0x000fe20000410000 */
[----:B------:R-:W-:Y:S01]  /*4620*/  PLOP3.LUT P2, PT, PT, PT, UP1, 0x80, 0x0 ;  /* 0x000000000000781c */ /* 0x000fe20003f4f018 */
[----:B------:R-:W-:Y:S01]  /*4630*/  FFMA.FTZ R182, R4, UR16, -R191 ;  /* 0x0000001004b67c23 */ /* 0x000fe200080108bf */
[----:B------:R-:W-:Y:S01]  /*4640*/  I2FP.F32.S32 R177, R189 ;  /* 0x000000bd00b17245 */ /* 0x000fe20000201400 */
[C---:B------:R-:W-:Y:S01]  /*4650*/  FFMA.FTZ R13, R102.reuse, -UR5, R13 ;  /* 0x80000005660d7c23 */ /* 0x040fe2000801000d */
[----:B------:R-:W-:Y:S01]  /*4660*/  FSEL R197, R197, RZ, P0 ;  /* 0x000000ffc5c57208 */ /* 0x000fe20000000000 */
[----:B------:R-:W-:Y:S01]  /*4670*/  FFMA.FTZ R19, R102, -UR5, R19 ;  /* 0x8000000566137c23 */ /* 0x000fe20008010013 */
[----:B------:R-:W-:Y:S01]  /*4680*/  PLOP3.LUT P0, PT, PT, PT, UP1, 0x80, 0x0 ;  /* 0x000000000000781c */ /* 0x000fe20003f0f018 */
[----:B------:R-:W-:Y:S01]  /*4690*/  FFMA.FTZ R17, R177, -UR5, R17 ;  /* 0x80000005b1117c23 */ /* 0x000fe20008010011 */
[----:B------:R-:W-:Y:S01]  /*46a0*/  MUFU.EX2 R182, R182 ;  /* 0x000000b600b67308 */ /* 0x000fe20000000800 */
[----:B------:R-:W-:Y:S01]  /*46b0*/  FFMA.FTZ R185, R6, UR16, -R197 ;  /* 0x0000001006b97c23 */ /* 0x000fe200080108c5 */
[----:B------:R-:W-:Y:S01]  /*46c0*/  IMAD.WIDE.U32 R110, R190, -0x2daee0ad, RZ ;  /* 0xd2511f53be6e7825 */ /* 0x000fe200078e00ff */
[----:B------:R-:W-:Y:S02]  /*46d0*/  LOP3.LUT R190, R106, 0xff, RZ, 0xc0, !PT ;  /* 0x000000ff6abe7812 */ /* 0x000fe400078ec0ff */
[----:B------:R-:W-:Y:S01]  /*46e0*/  @P2 FSEL R9, R9, -INF , !P1 ;  /* 0xff80000009092808 */ /* 0x000fe20004800000 */
[C---:B------:R-:W-:Y:S01]  /*46f0*/  @P6 VIADD R192, R236.reuse, 0x19 ;  /* 0x00000019ecc06836 */ /* 0x040fe20000000000 */
[----:B------:R-:W-:Y:S01]  /*4700*/  PLOP3.LUT P2, PT, PT, PT, UP1, 0x80, 0x0 ;  /* 0x000000000000781c */ /* 0x000fe20003f4f018 */
[----:B------:R-:W-:Y:S01]  /*4710*/  @P5 VIADD R188, R236, 0x18 ;  /* 0x00000018ecbc5836 */ /* 0x000fe20000000000 */
[----:B------:R-:W-:Y:S01]  /*4720*/  PLOP3.LUT P6, PT, PT, PT, UP1, 0x80, 0x0 ;  /* 0x000000000000781c */ /* 0x000fe20003fcf018 */
[----:B------:R4:W-:Y:S01]  /*4730*/  MUFU.EX2 R184, R185 ;  /* 0x000000b900b87308 */ /* 0x0009e20000000800 */
[----:B------:R-:W-:Y:S01]  /*4740*/  @P0 FSEL R11, R11, -INF , !P1 ;  /* 0xff8000000b0b0808 */ /* 0x000fe20004800000 */
[--C-:B------:R-:W-:Y:S01]  /*4750*/  FFMA.FTZ R186, R9, UR16, -R191.reuse ;  /* 0x0000001009ba7c23 */ /* 0x100fe200080108bf */
[----:B------:R-:W-:Y:S02]  /*4760*/  PLOP3.LUT P0, PT, PT, PT, UP1, 0x80, 0x0 ;  /* 0x000000000000781c */ /* 0x000fe40003f0f018 */
[----:B------:R-:W-:Y:S02]  /*4770*/  PLOP3.LUT P1, PT, PT, PT, UP1, 0x80, 0x0 ;  /* 0x000000000000781c */ /* 0x000fe40003f2f018 */
[----:B------:R-:W-:Y:S03]  /*4780*/  PLOP3.LUT P5, PT, PT, PT, UP1, 0x80, 0x0 ;  /* 0x000000000000781c */ /* 0x000fe60003faf018 */
[----:B------:R-:W-:Y:S01]  /*4790*/  MUFU.EX2 R186, R186 ;  /* 0x000000ba00ba7308 */ /* 0x000fe20000000800 */
[----:B-1----:R-:W-:Y:S02]  /*47a0*/  LOP3.LUT R194, R106, 0xffff, RZ, 0xc0, !PT ;  /* 0x0000ffff6ac27812 */ /* 0x002fe400078ec0ff */
[----:B------:R-:W-:Y:S02]  /*47b0*/  @P2 FSEL R12, R12, -INF , !P3 ;  /* 0xff8000000c0c2808 */ /* 0x000fe40005800000 */
[----:B------:R-:W-:Y:S02]  /*47c0*/  PLOP3.LUT P2, PT, PT, PT, UP1, 0x80, 0x0 ;  /* 0x000000000000781c */ /* 0x000fe40003f4f018 */
[----:B------:R-:W-:Y:S02]  /*47d0*/  @P6 ISETP.GE.AND P6, PT, R192, UR9, PT ;  /* 0x00000009c0006c0c */ /* 0x000fe4000bfc6270 */
[----:B------:R-:W-:Y:S01]  /*47e0*/  @P0 FSEL R14, R14, -INF , !P3 ;  /* 0xff8000000e0e0808 */ /* 0x000fe20005800000 */
[----:B----4-:R-:W-:Y:S01]  /*47f0*/  FFMA.FTZ R185, R8, UR16, -R191 ;  /* 0x0000001008b97c23 */ /* 0x010fe200080108bf */
[----:B------:R-:W-:Y:S01]  /*4800*/  ISETP.LE.U32.AND P3, PT, R190, UR17, PT ;  /* 0x00000011be007c0c */ /* 0x000fe2000bf63070 */
[----:B------:R-:W-:Y:S01]  /*4810*/  FFMA.FTZ R190, R10, UR16, -R197 ;  /* 0x000000100abe7c23 */ /* 0x000fe200080108c5 */
[----:B------:R-:W-:Y:S01]  /*4820*/  LOP3.LUT R192, R107, UR55, R196, 0x96, !PT ;  /* 0x000000376bc07c12 */ /* 0x000fe2000f8e96c4 */
[----:B------:R-:W-:Y:S01]  /*4830*/  FFMA.FTZ R196, R5, UR16, -R191 ;  /* 0x0000001005c47c23 */ /* 0x000fe200080108bf */
[----:B------:R-:W-:Y:S01]  /*4840*/  @P1 FSEL R13, R13, -INF , !P4 ;  /* 0xff8000000d0d1808 */ /* 0x000fe20006000000 */
[----:B------:R1:W-:Y:S01]  /*4850*/  MUFU.EX2 R187, R190 ;  /* 0x000000be00bb7308 */ /* 0x0003e20000000800 */
[----:B------:R-:W-:Y:S01]  /*4860*/  PLOP3.LUT P0, PT, PT, PT, UP1, 0x80, 0x0 ;  /* 0x000000000000781c */ /* 0x000fe20003f0f018 */
[----:B------:R-:W-:Y:S01]  /*4870*/  FFMA.FTZ R177, R14, UR16, -R197 ;  /* 0x000000100eb17c23 */ /* 0x000fe200080108c5 */
[----:B------:R-:W-:Y:S01]  /*4880*/  @P2 FSEL R15, R15, -INF , !P4 ;  /* 0xff8000000f0f2808 */ /* 0x000fe20006000000 */
[----:B------:R-:W-:Y:S01]  /*4890*/  FFMA.FTZ R176, R13, UR16, -R191 ;  /* 0x000000100db07c23 */ /* 0x000fe200080108bf */
[----:B------:R-:W-:Y:S02]  /*48a0*/  PLOP3.LUT P1, PT, PT, PT, UP1, 0x80, 0x0 ;  /* 0x000000000000781c */ /* 0x000fe40003f2f018 */
[----:B------:R-:W-:Y:S03]  /*48b0*/  @P5 ISETP.GE.AND P5, PT, R188, UR9, PT ;  /* 0x00000009bc005c0c */ /* 0x000fe6000bfa6270 */
[----:B------:R4:W-:Y:S01]  /*48c0*/  MUFU.EX2 R181, R196 ;  /* 0x000000c400b57308 */ /* 0x0009e20000000800 */
[----:B------:R-:W-:Y:S02]  /*48d0*/  LOP3.LUT R193, R192, 0xffff, RZ, 0xc0, !PT ;  /* 0x0000ffffc0c17812 */ /* 0x000fe400078ec0ff */
[----:B------:R-:W-:Y:S02]  /*48e0*/  LOP3.LUT R252, R110, 0xff, RZ, 0xc0, !PT ;  /* 0x000000ff6efc7812 */ /* 0x000fe400078ec0ff */
[----:B------:R-:W-:Y:S02]  /*48f0*/  SHF.R.U32.HI R193, RZ, 0x8, R193 ;  /* 0x00000008ffc17819 */ /* 0x000fe400000116c1 */
[----:B------:R-:W-:Y:S03]  /*4900*/  @P0 FSEL R16, R16, -INF , !P5 ;  /* 0xff80000010100808 */ /* 0x000fe60006800000 */
[----:B------:R-:W4:Y:S01]  /*4910*/  MUFU.EX2 R185, R185 ;  /* 0x000000b900b97308 */ /* 0x000f220000000800 */
[----:B-1----:R-:W-:Y:S02]  /*4920*/  LOP3.LUT R190, R192, 0xff, RZ, 0xc0, !PT ;  /* 0x000000ffc0be7812 */ /* 0x002fe400078ec0ff */
[----:B------:R-:W-:Y:S02]  /*4930*/  PLOP3.LUT P0, PT, PT, PT, UP1, 0x80, 0x0 ;  /* 0x000000000000781c */ /* 0x000fe40003f0f018 */
[----:B------:R-:W-:Y:S01]  /*4940*/  ISETP.LE.U32.AND P4, PT, R190, UR17, PT ;  /* 0x00000011be007c0c */ /* 0x000fe2000bf83070 */
[----:B------:R-:W-:Y:S01]  /*4950*/  FFMA.FTZ R190, R12, UR16, -R191 ;  /* 0x000000100cbe7c23 */ /* 0x000fe200080108bf */
[----:B------:R-:W-:Y:S02]  /*4960*/  @P1 FSEL R18, R18, -INF , !P5 ;  /* 0xff80000012121808 */ /* 0x000fe40006800000 */
[----:B------:R-:W-:Y:S01]  /*4970*/  PLOP3.LUT P1, PT, PT, PT, UP1, 0x80, 0x0 ;  /* 0x000000000000781c */ /* 0x000fe20003f2f018 */
[----:B------:R1:W-:Y:S01]  /*4980*/  MUFU.EX2 R189, R190 ;  /* 0x000000be00bd7308 */ /* 0x0003e20000000800 */
[--C-:B----4-:R-:W-:Y:S01]  /*4990*/  FFMA.FTZ R196, R7, UR16, -R197.reuse ;  /* 0x0000001007c47c23 */ /* 0x110fe200080108c5 */
[--C-:B------:R-:W-:Y:S02]  /*49a0*/  SHF.R.U32.HI R188, RZ, 0x18, R106.reuse ;  /* 0x00000018ffbc7819 */ /* 0x100fe4000001166a */
[----:B------:R-:W-:Y:S02]  /*49b0*/  SHF.R.U32.HI R195, RZ, 0x10, R106 ;  /* 0x00000010ffc37819 */ /* 0x000fe4000001166a */
[----:B------:R-:W-:Y:S01]  /*49c0*/  @P0 FSEL R17, R17, -INF , !P6 ;  /* 0xff80000011110808 */ /* 0x000fe20007000000 */
[----:B------:R-:W-:Y:S03]  /*49d0*/  @!P3 FADD.FTZ R185, -R185, -RZ ;  /* 0x800000ffb9b9b221 */ /* 0x000fe60000010100 */
[----:B------:R4:W-:Y:S01]  /*49e0*/  MUFU.EX2 R183, R196 ;  /* 0x000000c400b77308 */ /* 0x0009e20000000800 */
[----:B------:R-:W-:Y:S01]  /*49f0*/  ISETP.LE.U32.AND P2, PT, R188, UR17, PT ;  /* 0x00000011bc007c0c */ /* 0x000fe2000bf43070 */
[--C-:B------:R-:W-:Y:S01]  /*4a00*/  FFMA.FTZ R188, R11, UR16, -R197.reuse ;  /* 0x000000100bbc7c23 */ /* 0x100fe200080108c5 */
[----:B------:R-:W-:Y:S01]  /*4a10*/  LOP3.LUT R195, R195, 0xff, RZ, 0xc0, !PT ;  /* 0x000000ffc3c37812 */ /* 0x000fe200078ec0ff */
[----:B------:R-:W-:Y:S01]  /*4a20*/  @!P4 FADD.FTZ R182, -R182, -RZ ;  /* 0x800000ffb6b6c221 */ /* 0x000fe20000010100 */
[----:B------:R-:W-:Y:S02]  /*4a30*/  @P1 FSEL R19, R19, -INF , !P6 ;  /* 0xff80000013131808 */ /* 0x000fe40007000000 */
[----:B------:R-:W-:Y:S01]  /*4a40*/  ISETP.LE.U32.AND P1, PT, R252, UR17, PT ;  /* 0x00000011fc007c0c */ /* 0x000fe2000bf23070 */
[----:B------:R-:W-:Y:S01]  /*4a50*/  FFMA.FTZ R252, R15, UR16, -R197 ;  /* 0x000000100ffc7c23 */ /* 0x000fe200080108c5 */
[----:B-1----:R-:W-:Y:S01]  /*4a60*/  LOP3.LUT R190, R193, 0xffff, RZ, 0xc0, !PT ;  /* 0x0000ffffc1be7812 */ /* 0x002fe200078ec0ff */
[----:B------:R-:W1:Y:S01]  /*4a70*/  MUFU.EX2 R188, R188 ;  /* 0x000000bc00bc7308 */ /* 0x000e620000000800 */
[--C-:B------:R-:W-:Y:S02]  /*4a80*/  SHF.R.U32.HI R193, RZ, 0x10, R192.reuse ;  /* 0x00000010ffc17819 */ /* 0x100fe400000116c0 */
[----:B------:R-:W-:Y:S02]  /*4a90*/  SHF.R.U32.HI R192, RZ, 0x18, R192 ;  /* 0x00000018ffc07819 */ /* 0x000fe400000116c0 */
[----:B------:R-:W-:Y:S02]  /*4aa0*/  LOP3.LUT R193, R193, 0xff, RZ, 0xc0, !PT ;  /* 0x000000ffc1c17812 */ /* 0x000fe400078ec0ff */
[----:B------:R-:W-:Y:S02]  /*4ab0*/  ISETP.LE.U32.AND P6, PT, R192, UR17, PT ;  /* 0x00000011c0007c0c */ /* 0x000fe4000bfc3070 */
[----:B------:R-:W-:Y:S02]  /*4ac0*/  ISETP.LE.U32.AND P0, PT, R193, UR17, PT ;  /* 0x00000011c1007c0c */ /* 0x000fe4000bf03070 */
[----:B------:R-:W-:Y:S02]  /*4ad0*/  SHF.R.U32.HI R193, RZ, 0x8, R194 ;  /* 0x00000008ffc17819 */ /* 0x000fe400000116c2 */
[----:B------:R-:W-:Y:S01]  /*4ae0*/  ISETP.LE.U32.AND P5, PT, R190, UR17, PT ;  /* 0x00000011be007c0c */ /* 0x000fe2000bfa3070 */
[----:B------:R-:W-:Y:S01]  /*4af0*/  MUFU.EX2 R194, R177 ;  /* 0x000000b100c27308 */ /* 0x000fe20000000800 */
[----:B------:R-:W-:Y:S02]  /*4b00*/  LOP3.LUT R192, R193, 0xffff, RZ, 0xc0, !PT ;  /* 0x0000ffffc1c07812 */ /* 0x000fe400078ec0ff */
[----:B----4-:R-:W-:Y:S01]  /*4b10*/  SHF.R.U32.HI R196, RZ, 0x18, R110 ;  /* 0x00000018ffc47819 */ /* 0x010fe2000001166e */
[----:B-1----:R-:W-:Y:S01]  /*4b20*/  @!P2 FADD.FTZ R188, -R188, -RZ ;  /* 0x800000ffbcbca221 */ /* 0x002fe20000010100 */
[----:B------:R-:W-:Y:S01]  /*4b30*/  LOP3.LUT R198, R111, UR56, R198, 0x96, !PT ;  /* 0x000000386fc67c12 */ /* 0x000fe2000f8e96c6 */
[----:B------:R-:W-:Y:S01]  /*4b40*/  @!P6 FADD.FTZ R183, -R183, -RZ ;  /* 0x800000ffb7b7e221 */ /* 0x000fe20000010100 */
[----:B------:R-:W-:Y:S03]  /*4b50*/  ISETP.LE.U32.AND P4, PT, R196, UR17, PT ;  /* 0x00000011c4007c0c */ /* 0x000fe6000bf83070 */
[----:B------:R1:W-:Y:S01]  /*4b60*/  MUFU.EX2 R193, R252 ;  /* 0x000000fc00c17308 */ /* 0x0003e20000000800 */
[--C-:B------:R-:W-:Y:S01]  /*4b70*/  FFMA.FTZ R196, R16, UR16, -R191.reuse ;  /* 0x0000001010c47c23 */ /* 0x100fe200080108bf */
[----:B------:R-:W-:Y:S01]  /*4b80*/  @!P0 FADD.FTZ R184, -R184, -RZ ;  /* 0x800000ffb8b88221 */ /* 0x000fe20000010100 */
[----:B------:R-:W-:Y:S01]  /*4b90*/  FFMA.FTZ R191, R17, UR16, -R191 ;  /* 0x0000001011bf7c23 */ /* 0x000fe200080108bf */
[----:B------:R-:W-:Y:S01]  /*4ba0*/  @!P5 FADD.FTZ R181, -R181, -RZ ;  /* 0x800000ffb5b5d221 */ /* 0x000fe20000010100 */
[----:B------:R-:W-:Y:S02]  /*4bb0*/  ISETP.LE.U32.AND P5, PT, R192, UR17, PT ;  /* 0x00000011c0007c0c */ /* 0x000fe4000bfa3070 */
[----:B------:R-:W-:Y:S03]  /*4bc0*/  ISETP.LE.U32.AND P0, PT, R195, UR17, PT ;  /* 0x00000011c3007c0c */ /* 0x000fe6000bf03070 */
[----:B------:R-:W-:Y:S01]  /*4bd0*/  MUFU.EX2 R190, R176 ;  /* 0x000000b000be7308 */ /* 0x000fe20000000800 */
[----:B------:R-:W-:Y:S02]  /*4be0*/  LOP3.LUT R192, R198, 0xff, RZ, 0xc0, !PT ;  /* 0x000000ffc6c07812 */ /* 0x000fe400078ec0ff */
[----:B------:R-:W-:Y:S02]  /*4bf0*/  SHF.R.U32.HI R213, RZ, 0x10, R110 ;  /* 0x00000010ffd57819 */ /* 0x000fe4000001166e */
[----:B------:R-:W-:Y:S02]  /*4c00*/  LOP3.LUT R199, R110, 0xffff, RZ, 0xc0, !PT ;  /* 0x0000ffff6ec77812 */ /* 0x000fe400078ec0ff */
[----:B------:R-:W-:Y:S03]  /*4c10*/  ISETP.LE.U32.AND P6, PT, R192, UR17, PT ;  /* 0x00000011c0007c0c */ /* 0x000fe6000bfc3070 */
[----:B------:R4:W-:Y:S01]  /*4c20*/  MUFU.EX2 R195, R191 ;  /* 0x000000bf00c37308 */ /* 0x0009e20000000800 */
[----:B-1----:R-:W-:Y:S01]  /*4c30*/  LOP3.LUT R252, R198, 0xffff, RZ, 0xc0, !PT ;  /* 0x0000ffffc6fc7812 */ /* 0x002fe200078ec0ff */
[----:B------:R-:W-:Y:S01]  /*4c40*/  @!P5 FADD.FTZ R186, -R186, -RZ ;  /* 0x800000ffbabad221 */ /* 0x000fe20000010100 */
[----:B------:R-:W-:Y:S01]  /*4c50*/  SHF.R.U32.HI R192, RZ, 0x18, R198 ;  /* 0x00000018ffc07819 */ /* 0x000fe200000116c6 */
[----:B------:R-:W-:Y:S01]  /*4c60*/  @!P0 FADD.FTZ R187, -R187, -RZ ;  /* 0x800000ffbbbb8221 */ /* 0x000fe20000010100 */
[----:B------:R-:W-:Y:S02]  /*4c70*/  SHF.R.U32.HI R252, RZ, 0x8, R252 ;  /* 0x00000008fffc7819 */ /* 0x000fe400000116fc */
[----:B------:R-:W-:Y:S03]  /*4c80*/  LOP3.LUT R213, R213, 0xff, RZ, 0xc0, !PT ;  /* 0x000000ffd5d57812 */ /* 0x000fe600078ec0ff */
[----:B------:R-:W1:Y:S01]  /*4c90*/  MUFU.EX2 R196, R196 ;  /* 0x000000c400c47308 */ /* 0x000e620000000800 */
[----:B------:R-:W-:Y:S02]  /*4ca0*/  LOP3.LUT R252, R252, 0xffff, RZ, 0xc0, !PT ;  /* 0x0000fffffcfc7812 */ /* 0x000fe400078ec0ff */
[----:B------:R-:W-:Y:S01]  /*4cb0*/  SHF.R.U32.HI R199, RZ, 0x8, R199 ;  /* 0x00000008ffc77819 */ /* 0x000fe200000116c7 */
[----:B------:R-:W-:Y:S01]  /*4cc0*/  @!P6 FADD.FTZ R189, -R189, -RZ ;  /* 0x800000ffbdbde221 */ /* 0x000fe20000010100 */
[----:B------:R-:W-:Y:S02]  /*4cd0*/  SHF.R.U32.HI R198, RZ, 0x10, R198 ;  /* 0x00000010ffc67819 */ /* 0x000fe400000116c6 */
[----:B------:R-:W-:Y:S02]  /*4ce0*/  ISETP.LE.U32.AND P5, PT, R213, UR17, PT ;  /* 0x00000011d5007c0c */ /* 0x000fe4000bfa3070 */
[----:B------:R-:W-:Y:S01]  /*4cf0*/  ISETP.LE.U32.AND P0, PT, R252, UR17, PT ;  /* 0x00000011fc007c0c */ /* 0x000fe2000bf03070 */
[--C-:B----4-:R-:W-:Y:S01]  /*4d00*/  FFMA.FTZ R191, R18, UR16, -R197.reuse ;  /* 0x0000001012bf7c23 */ /* 0x110fe200080108c5 */
[----:B------:R-:W-:Y:S01]  /*4d10*/  LOP3.LUT R198, R198, 0xff, RZ, 0xc0, !PT ;  /* 0x000000ffc6c67812 */ /* 0x000fe200078ec0ff */
[----:B------:R-:W-:Y:S01]  /*4d20*/  FFMA.FTZ R197, R19, UR16, -R197 ;  /* 0x0000001013c57c23 */ /* 0x000fe200080108c5 */
[----:B------:R-:W-:Y:S02]  /*4d30*/  LOP3.LUT R213, R199, 0xffff, RZ, 0xc0, !PT ;  /* 0x0000ffffc7d57812 */ /* 0x000fe400078ec0ff */
[----:B------:R-:W-:Y:S01]  /*4d40*/  F2FP.RELU.F16.F32.PACK_AB R199, R181, R182 ;  /* 0x000000b6b5c7723e */ /* 0x000fe200000008ff */
[----:B------:R-:W4:Y:S01]  /*4d50*/  MUFU.EX2 R191, R191 ;  /* 0x000000bf00bf7308 */ /* 0x000f220000000800 */
[----:B------:R-:W-:Y:S01]  /*4d60*/  F2FP.RELU.F16.F32.PACK_AB R252, R183, R184 ;  /* 0x000000b8b7fc723e */ /* 0x000fe200000008ff */
[----:B-1----:R-:W-:Y:S01]  /*4d70*/  @!P1 FADD.FTZ R196, -R196, -RZ ;  /* 0x800000ffc4c49221 */ /* 0x002fe20000010100 */
[----:B------:R-:W-:Y:S01]  /*4d80*/  ISETP.LE.U32.AND P2, PT, R198, UR17, PT ;  /* 0x00000011c6007c0c */ /* 0x000fe2000bf43070 */
[----:B------:R1:W-:Y:S01]  /*4d90*/  STS [R227+0x12000], R199 ;  /* 0x012000c7e3007388 */ /* 0x0003e20000000800 */
[----:B------:R-:W-:Y:S01]  /*4da0*/  F2FP.RELU.F16.F32.PACK_AB R198, R186, R185 ;  /* 0x000000b9bac6723e */ /* 0x000fe200000008ff */
[----:B------:R-:W-:Y:S01]  /*4db0*/  @!P0 FADD.FTZ R190, -R190, -RZ ;  /* 0x800000ffbebe8221 */ /* 0x000fe20000010100 */
[----:B------:R-:W-:Y:S01]  /*4dc0*/  ISETP.LE.U32.AND P3, PT, R192, UR17, PT ;  /* 0x00000011c0007c0c */ /* 0x000fe2000bf63070 */
[----:B------:R1:W-:Y:S02]  /*4dd0*/  STS [R227+0x12400], R252 ;  /* 0x012400fce3007388 */ /* 0x0003e40000000800 */
[----:B------:R-:W1:Y:S01]  /*4de0*/  MUFU.EX2 R192, R197 ;  /* 0x000000c500c07308 */ /* 0x000e620000000800 */
[----:B------:R-:W-:Y:S01]  /*4df0*/  ISETP.LE.U32.AND P6, PT, R213, UR17, PT ;  /* 0x00000011d5007c0c */ /* 0x000fe2000bfc3070 */
[----:B------:R1:W-:Y:S01]  /*4e00*/  STS [R231+0x12000], R198 ;  /* 0x012000c6e7007388 */ /* 0x0003e20000000800 */
[----:B------:R-:W-:Y:S02]  /*4e10*/  F2FP.RELU.F16.F32.PACK_AB R213, R188, R187 ;  /* 0x000000bbbcd5723e */ /* 0x000fe400000008ff */
[----:B------:R-:W-:Y:S01]  /*4e20*/  FSETP.GE.FTZ.AND P1, PT, R181, RZ, PT ;  /* 0x000000ffb500720b */ /* 0x000fe20003f36000 */
[----:B------:R-:W-:Y:S01]  /*4e30*/  @!P2 FADD.FTZ R194, -R194, -RZ ;  /* 0x800000ffc2c2a221 */ /* 0x000fe20000010100 */
[----:B----4-:R-:W-:Y:S01]  /*4e40*/  @!P5 FADD.FTZ R191, -R191, -RZ ;  /* 0x800000ffbfbfd221 */ /* 0x010fe20000010100 */
[----:B------:R-:W-:Y:S01]  /*4e50*/  STS [R231+0x12400], R213 ;  /* 0x012400d5e7007388 */ /* 0x000fe20000000800 */
[----:B------:R-:W-:Y:S01]  /*4e60*/  FSETP.GE.FTZ.AND P0, PT, R185, RZ, PT ;  /* 0x000000ffb900720b */ /* 0x000fe20003f16000 */
[----:B------:R-:W-:Y:S01]  /*4e70*/  @!P3 FADD.FTZ R193, -R193, -RZ ;  /* 0x800000ffc1c1b221 */ /* 0x000fe20000010100 */
[----:B------:R-:W-:Y:S03]  /*4e80*/  FSETP.GE.FTZ.AND P2, PT, R182, RZ, PT ;  /* 0x000000ffb600720b */ /* 0x000fe60003f56000 */
[----:B------:R-:W-:Y:S01]  /*4e90*/  @!P6 FADD.FTZ R195, -R195, -RZ ;  /* 0x800000ffc3c3e221 */ /* 0x000fe20000010100 */
[----:B------:R-:W-:Y:S01]  /*4ea0*/  FSETP.GE.FTZ.AND P6, PT, R184, RZ, PT ;  /* 0x000000ffb800720b */ /* 0x000fe20003fd6000 */
[----:B-1----:R-:W-:Y:S01]  /*4eb0*/  @!P4 FADD.FTZ R192, -R192, -RZ ;  /* 0x800000ffc0c0c221 */ /* 0x002fe20000010100 */
[----:B------:R-:W-:Y:S02]  /*4ec0*/  F2FP.RELU.F16.F32.PACK_AB R197, R193, R194 ;  /* 0x000000c2c1c5723e */ /* 0x000fe400000008ff */
[----:B------:R-:W-:Y:S02]  /*4ed0*/  F2FP.RELU.F16.F32.PACK_AB R199, R190, R189 ;  /* 0x000000bdbec7723e */ /* 0x000fe400000008ff */
[----:B------:R-:W-:Y:S01]  /*4ee0*/  FSETP.GE.FTZ.AND P5, PT, R183, RZ, PT ;  /* 0x000000ffb700720b */ /* 0x000fe20003fb6000 */
[----:B------:R-:W-:Y:S01]  /*4ef0*/  STS [R229+0x12400], R197 ;  /* 0x012400c5e5007388 */ /* 0x000fe20000000800 */
[----:B------:R-:W-:Y:S03]  /*4f00*/  F2FP.RELU.F16.F32.PACK_AB R252, R195, R196 ;  /* 0x000000c4c3fc723e */ /* 0x000fe600000008ff */
[----:B------:R-:W-:Y:S01]  /*4f10*/  STS [R229+0x12000], R199 ;  /* 0x012000c7e5007388 */ /* 0x000fe20000000800 */
[----:B------:R-:W-:Y:S03]  /*4f20*/  F2FP.RELU.F16.F32.PACK_AB R198, R192, R191 ;  /* 0x000000bfc0c6723e */ /* 0x000fe600000008ff */
[----:B------:R-:W-:Y:S04]  /*4f30*/  STS [R237+0x12000], R252 ;  /* 0x012000fced007388 */ /* 0x000fe80000000800 */
[----:B------:R-:W-:Y:S04]  /*4f40*/  STS [R237+0x12400], R198 ;  /* 0x012400c6ed007388 */ /* 0x000fe80000000800 */
[----:B------:R-:W1:Y:S08]  /*4f50*/  LDSM.16.M88.4 R52, [R67+0x8000] ;  /* 0x008000004334783b */ /* 0x000e700000000200 */
[----:B------:R-:W4:Y:S08]  /*4f60*/  LDSM.16.M88.4 R56, [R66+0x8000] ;  /* 0x008000004238783b */ /* 0x000f300000000200 */
[----:B------:R-:W2:Y:S01]  /*4f70*/  LDSM.16.M88.4 R60, [R65+0x8000] ;  /* 0x00800000413c783b */ /* 0x000ea20000000200 */
[C---:B-1----:R-:W-:Y:S06]  /*4f80*/  HMMA.16816.F32 R4, R52.reuse, R112, RZ ;  /* 0x000000703404723c */ /* 0x042fec00000018ff */
[C---:B------:R-:W-:Y:S06]  /*4f90*/  HMMA.16816.F32 R8, R52.reuse, R114, RZ ;  /* 0x000000723408723c */ /* 0x040fec00000018ff */
[C---:B------:R-:W-:Y:S06]  /*4fa0*/  HMMA.16816.F32 R12, R52.reuse, R116, RZ ;  /* 0x00000074340c723c */ /* 0x040fec00000018ff */
[----:B------:R-:W-:Y:S01]  /*4fb0*/  HMMA.16816.F32 R16, R52, R118, RZ ;  /* 0x000000763410723c */ /* 0x000fe200000018ff */
[----:B------:R-:W1:Y:S05]  /*4fc0*/  LDSM.16.M88.4 R52, [R64+0x8000] ;  /* 0x008000004034783b */ /* 0x000e6a0000000200 */
[C---:B----4-:R-:W-:Y:S06]  /*4fd0*/  HMMA.16816.F32 R4, R56.reuse, R120, R4 ;  /* 0x000000783804723c */ /* 0x050fec0000001804 */
[C---:B------:R-:W-:Y:S06]  /*4fe0*/  HMMA.16816.F32 R8, R56.reuse, R122, R8 ;  /* 0x0000007a3808723c */ /* 0x040fec0000001808 */
[C---:B------:R-:W-:Y:S06]  /*4ff0*/  HMMA.16816.F32 R12, R56.reuse, R124, R12 ;  /* 0x0000007c380c723c */ /* 0x040fec000000180c */
[----:B------:R-:W-:Y:S01]  /*5000*/  HMMA.16816.F32 R16, R56, R126, R16 ;  /* 0x0000007e3810723c */ /* 0x000fe20000001810 */
[----:B------:R-:W4:Y:S05]  /*5010*/  LDSM.16.M88.4 R56, [R67+0xa000] ;  /* 0x00a000004338783b */ /* 0x000f2a0000000200 */
        /* <DEDUP_REMOVED lines=23> */
[C---:B----4-:R-:W-:Y:S06]  /*5190*/  HMMA.16816.F32 R4, R56.reuse, R168, R4 ;  /* 0x000000a83804723c */ /* 0x050fec0000001804 */
[C---:B------:R-:W-:Y:S06]  /*51a0*/  HMMA.16816.F32 R8, R56.reuse, R170, R8 ;  /* 0x000000aa3808723c */ /* 0x040fec0000001808 */
[C---:B------:R-:W-:Y:S06]  /*51b0*/  HMMA.16816.F32 R12, R56.reuse, R172, R12 ;  /* 0x000000ac380c723c */ /* 0x040fec000000180c */
[----:B------:R-:W-:Y:S06]  /*51c0*/  HMMA.16816.F32 R16, R56, R174, R16 ;  /* 0x000000ae3810723c */ /* 0x000fec0000001810 */
[C---:B------:R-:W-:Y:S01]  /*51d0*/  FADD.FTZ R199, -R180.reuse, R5 ;  /* 0x00000005b4c77221 */ /* 0x040fe20000010100 */
[C---:B------:R-:W-:Y:S04]  /*51e0*/  FADD.FTZ R197, -R180.reuse, R4 ;  /* 0x00000004b4c57221 */ /* 0x040fe80000010100 */
[-C--:B------:R-:W-:Y:S01]  /*51f0*/  FSEL R198, R199, R180.reuse, P1 ;  /* 0x000000b4c7c67208 */ /* 0x080fe20000800000 */
[C---:B------:R-:W-:Y:S01]  /*5200*/  FADD.FTZ R213, -R180.reuse, R8 ;  /* 0x00000008b4d57221 */ /* 0x040fe20000010100 */
[----:B------:R-:W-:Y:S01]  /*5210*/  FSEL R197, R197, R180, P2 ;  /* 0x000000b4c5c57208 */ /* 0x000fe20001000000 */
[C---:B------:R-:W-:Y:S01]  /*5220*/  FADD.FTZ R199, -R180.reuse, R9 ;  /* 0x00000009b4c77221 */ /* 0x040fe20000010100 */
[----:B------:R-:W-:Y:S01]  /*5230*/  FSETP.GE.FTZ.AND P2, PT, R189, RZ, PT ;  /* 0x000000ffbd00720b */ /* 0x000fe20003f56000 */
[----:B------:R-:W-:Y:S01]  /*5240*/  FMUL.FTZ R198, R181, R198 ;  /* 0x000000c6b5c67220 */ /* 0x000fe20000410000 */
[----:B------:R-:W-:Y:S01]  /*5250*/  FSEL R252, R213, R180, P0 ;  /* 0x000000b4d5fc7208 */ /* 0x000fe20000000000 */
[----:B------:R-:W-:Y:S01]  /*5260*/  FADD.FTZ R181, -R180, R12 ;  /* 0x0000000cb4b57221 */ /* 0x000fe20000010100 */
[----:B------:R-:W-:Y:S01]  /*5270*/  FSETP.GE.FTZ.AND P1, PT, R190, RZ, PT ;  /* 0x000000ffbe00720b */ /* 0x000fe20003f36000 */
[----:B------:R-:W-:Y:S01]  /*5280*/  FMUL.FTZ R197, R182, R197 ;  /* 0x000000c5b6c57220 */ /* 0x000fe20000410000 */
[----:B------:R-:W-:Y:S01]  /*5290*/  FSETP.GE.FTZ.AND P0, PT, R186, RZ, PT ;  /* 0x000000ffba00720b */ /* 0x000fe20003f16000 */
[----:B------:R-:W-:Y:S01]  /*52a0*/  FMUL.FTZ R252, R185, R252 ;  /* 0x000000fcb9fc7220 */ /* 0x000fe20000410000 */
[-C--:B------:R-:W-:Y:S01]  /*52b0*/  FSEL R182, R181, R180.reuse, P2 ;  /* 0x000000b4b5b67208 */ /* 0x080fe20001000000 */
        /* <DEDUP_REMOVED lines=8> */
[----:B---3--:R-:W-:Y:S01]  /*5340*/  FADD.FTZ R186, -R179, R6 ;  /* 0x00000006b3ba7221 */ /* 0x008fe20000010100 */
[----:B------:R-:W-:Y:S01]  /*5350*/  F2FP.F16.F32.PACK_AB R198, R198, R197 ;  /* 0x000000c5c6c6723e */ /* 0x000fe200000000ff */
[----:B------:R-:W-:Y:S01]  /*5360*/  FMUL.FTZ R185, R190, R185 ;  /* 0x000000b9beb97220 */ /* 0x000fe20000410000 */
[----:B------:R-:W-:Y:S01]  /*5370*/  FSEL R181, R181, R180, P1 ;  /* 0x000000b4b5b57208 */ /* 0x000fe20000800000 */
[----:B------:R-:W-:Y:S01]  /*5380*/  FADD.FTZ R190, -R179, R7 ;  /* 0x00000007b3be7221 */ /* 0x000fe20000010100 */
[----:B------:R-:W-:Y:S02]  /*5390*/  PLOP3.LUT P1, PT, PT, PT, UP2, 0x80, 0x0 ;  /* 0x000000000000781c */ /* 0x000fe40003f2f028 */
[----:B------:R-:W-:Y:S01]  /*53a0*/  F2FP.F16.F32.PACK_AB R252, R199, R252 ;  /* 0x000000fcc7fc723e */ /* 0x000fe200000000ff */
[----:B------:R-:W-:Y:S01]  /*53b0*/  @P0 FADD.FTZ R180, -R180, R17 ;  /* 0x00000011b4b40221 */ /* 0x000fe20000010100 */
[----:B------:R-:W-:Y:S01]  /*53c0*/  FMUL.FTZ R181, R196, R181 ;  /* 0x000000b5c4b57220 */ /* 0x000fe20000410000 */
[----:B------:R-:W-:Y:S02]  /*53d0*/  F2FP.F16.F32.PACK_AB R182, R185, R182 ;  /* 0x000000b6b9b6723e */ /* 0x000fe400000000ff */
[----:B------:R-:W-:Y:S06]  /*53e0*/  FMUL.FTZ R180, R195, R180 ;  /* 0x000000b4c3b47220 */ /* 0x000fec0000410000 */
[----:B------:R-:W-:Y:S05]  /*53f0*/  @!P1 BRA `(.L_x_971) ;  /* 0x0000000000e09947 */ /* 0x000fea0003800000 */
[----:B------:R-:W1:Y:S01]  /*5400*/  LDC R5, c[0x0][0x240] ;  /* 0x00009000ff057b82 */ /* 0x000e620000000800 */
[----:B------:R-:W-:Y:S01]  /*5410*/  ISETP.GE.AND P3, PT, R220, UR57, PT ;  /* 0x00000039dc007c0c */ /* 0x000fe2000bf66270 */
[----:B------:R-:W-:Y:S01]  /*5420*/  ULOP3.LUT UR12, UR8, 0x1, URZ, 0xc0, !UPT ;  /* 0x00000001080c7892 */ /* 0x000fe2000f8ec03f */
[----:B------:R-:W-:Y:S01]  /*5430*/  ISETP.GE.AND P2, PT, R233, UR57, PT ;  /* 0x00000039e9007c0c */ /* 0x000fe2000bf46270 */
[----:B------:R-:W-:Y:S02]  /*5440*/  UMOV UR18, 0xffffc000 ;  /* 0xffffc00000127882 */ /* 0x000fe40000000000 */
        /* <DEDUP_REMOVED lines=51> */
.L_x_971:
[----:B------:R-:W-:Y:S01]  /*5780*/  FADD.FTZ R10, -R179, R10 ;  /* 0x0000000ab30a7221 */ /* 0x000fe20000010100 */
[----:B------:R-:W-:Y:S01]  /*5790*/  FSETP.GE.FTZ.AND P0, PT, R187, RZ, PT ;  /* 0x000000ffbb00720b */ /* 0x000fe20003f16000 */
[C---:B------:R-:W-:Y:S01]  /*57a0*/  FADD.FTZ R4, -R179.reuse, R11 ;  /* 0x0000000bb3047221 */ /* 0x040fe20000010100 */
[-C--:B------:R-:W-:Y:S01]  /*57b0*/  FSEL R5, R186, R179.reuse, P6 ;  /* 0x000000b3ba057208 */ /* 0x080fe20003000000 */
[C---:B------:R-:W-:Y:S01]  /*57c0*/  FADD.FTZ R14, -R179.reuse, R14 ;  /* 0x0000000eb30e7221 */ /* 0x040fe20000010100 */
[-C--:B------:R-:W-:Y:S01]  /*57d0*/  FSEL R10, R10, R179.reuse, P0 ;  /* 0x000000b30a0a7208 */ /* 0x080fe20000000000 */
[C---:B---3--:R-:W-:Y:S01]  /*57e0*/  FADD.FTZ R6, -R179.reuse, R15 ;  /* 0x0000000fb3067221 */ /* 0x048fe20000010100 */
        /* <DEDUP_REMOVED lines=129> */
.L_x_972:
[----:B------:R-:W-:Y:S01]  /*6000*/  LDSM.16.M88.4 R64, [R209] ;  /* 0x00000000d140783b */ /* 0x000fe20000000200 */
[----:B------:R-:W-:Y:S03]  /*6010*/  @UP2 UIADD3 UR18, UP0, UR10, -0x100, URZ ;  /* 0xffffff000a122890 */ /* 0x000fe6000ff1e03f */
[----:B------:R-:W1:Y:S01]  /*6020*/  LDSM.16.MT88.4 R16, [R213+0xc000] ;  /* 0x00c00000d510783b */ /* 0x000e620000004200 */
[----:B------:R-:W-:Y:S03]  /*6030*/  @UP2 UIADD3.X UR12, UR11, -0x1, URZ, UP0, !UPT ;  /* 0xffffffff0b0c2890 */ /* 0x000fe600087fe43f */
[----:B------:R-:W3:Y:S01]  /*6040*/  LDSM.16.M88.4 R60, [R209+0x1000] ;  /* 0x00100000d13c783b */ /* 0x000ee20000000200 */
[----:B------:R-:W-:Y:S03]  /*6050*/  @UP2 UMOV UR10, UR18 ;  /* 0x00000012000a2c82 */ /* 0x000fe60008000000 */
[----:B------:R-:W2:Y:S01]  /*6060*/  LDSM.16.MT88.4 R100, [R213+0xe000] ;  /* 0x00e00000d564783b */ /* 0x000ea20000004200 */
        /* <DEDUP_REMOVED lines=383> */
[----:B------:R-:W-:Y:S01]  /*7860*/  USHF.R.S32.HI UR5, URZ, 0x1f, UR58 ;  /* 0x0000001f3f057899 */ /* 0x000fe2000801143a */
[----:B------:R-:W-:Y:S01]  /*7870*/  ULDC.64 UR12, c[0x0][0x450] ;  /* 0x00011400000c7ab9 */ /* 0x000fe20000000a00 */
[----:B------:R-:W-:Y:S02]  /*7880*/  ULDC.64 UR14, c[0x0][0x438] ;  /* 0x00010e00000e7ab9 */ /* 0x000fe40000000a00 */
[----:B------:R-:W-:Y:S02]  /*7890*/  UIMAD UR5, UR5, UR12, URZ ;  /* 0x0000000c050572a4 */ /* 0x000fe4000f8e023f */
[----:B------:R-:W-:Y:S02]  /*78a0*/  UIMAD.WIDE.U32 UR10, UR58, UR12, URZ ;  /* 0x0000000c3a0a72a5 */ /* 0x000fe4000f8e003f */
[----:B------:R-:W-:-:S04]  /*78b0*/  UIMAD UR5, UR58, UR13, UR5 ;  /* 0x0000000d3a0572a4 */ /* 0x000fc8000f8e0205 */
[----:B------:R-:W-:Y:S02]  /*78c0*/  UIADD3 UR11, UR11, UR5, URZ ;  /* 0x000000050b0b7290 */ /* 0x000fe4000fffe03f */
[----:B---3--:R-:W-:Y:S01]  /*78d0*/  USHF.R.S32.HI UR16, URZ, 0x1f, UR8 ;  /* 0x0000001f3f107899 */ /* 0x008fe20008011408 */
[----:B------:R-:W3:Y:S03]  /*78e0*/  S2UR UR8, SR_CTAID.Y ;  /* 0x00000000000879c3 */ /* 0x000ee60000002600 */
[----:B------:R-:W-:Y:S02]  /*78f0*/  UIMAD UR5, UR16, UR14, URZ ;  /* 0x0000000e100572a4 */ /* 0x000fe4000f8e023f */
[----:B---3--:R-:W-:Y:S02]  /*7900*/  UIMAD.WIDE.U32 UR10, UR8, UR14, UR10 ;  /* 0x0000000e080a72a5 */ /* 0x008fe4000f8e000a */
[----:B------:R-:W-:-:S04]  /*7910*/  UIMAD UR5, UR8, UR15, UR5 ;  /* 0x0000000f080572a4 */ /* 0x000fc8000f8e0205 */
[----:B------:R-:W-:Y:S01]  /*7920*/  UIADD3 UR20, UR11, UR5, URZ ;  /* 0x000000050b147290 */ /* 0x000fe2000fffe03f */
[----:B------:R-:W-:-:S11]  /*7930*/  UMOV UR19, UR10 ;  /* 0x0000000a00137c82 */ /* 0x000fd60008000000 */
.L_x_974:
[----:B------:R-:W-:Y:S01]  /*7940*/  @UP0 UIADD3 UR8, UR58, UR60, URZ ;  /* 0x0000003c3a080290 */ /* 0x000fe2000fffe03f */
[----:B-1----:R-:W-:Y:S01]  /*7950*/  LEA R31, R216, UR4, 0x1 ;  /* 0x00000004d81f7c11 */ /* 0x002fe2000f8e08ff */
[----:B------:R-:W-:Y:S01]  /*7960*/  @UP0 ULDC.64 UR10, c[0x0][0x458] ;  /* 0x00011600000a0ab9 */ /* 0x000fe20000000a00 */
[----:B------:R-:W-:Y:S02]  /*7970*/  USHF.L.U32 UR5, UR59, 0x6, URZ ;  /* 0x000000063b057899 */ /* 0x000fe4000800063f */
[----:B------:R-:W-:Y:S02]  /*7980*/  @UP0 UIMAD.WIDE.U32 UR14, UR8, UR10, URZ ;  /* 0x0000000a080e02a5 */ /* 0x000fe4000f8e003f */
[----:B------:R-:W-:-:S04]  /*7990*/  @UP0 UIMAD UR8, UR8, UR11, URZ ;  /* 0x0000000b080802a4 */ /* 0x000fc8000f8e023f */
[----:B------:R-:W-:Y:S01]  /*79a0*/  @UP0 UIADD3 UR18, UR15, UR8, URZ ;  /* 0x000000080f120290 */ /* 0x000fe2000fffe03f */
[----:B------:R-:W-:Y:S11]  /*79b0*/  @P0 BRA `(.L_x_975) ;  /* 0x0000000000380947 */ /* 0x000ff60003800000 */
[----:B------:R-:W1:Y:S01]  /*79c0*/  S2UR UR16, SR_CTAID.Y ;  /* 0x00000000001079c3 */ /* 0x000e620000002600 */
[----:B------:R-:W-:Y:S01]  /*79d0*/  USHF.R.S32.HI UR8, URZ, 0x1f, UR58 ;  /* 0x0000001f3f087899 */ /* 0x000fe2000801143a */
[----:B------:R-:W-:-:S03]  /*79e0*/  ULDC.64 UR10, c[0x0][0x458] ;  /* 0x00011600000a7ab9 */ /* 0x000fc60000000a00 */
[----:B------:R-:W-:Y:S02]  /*79f0*/  UIMAD UR8, UR8, UR10, URZ ;  /* 0x0000000a080872a4 */ /* 0x000fe4000f8e023f */
[----:B------:R-:W-:Y:S01]  /*7a00*/  UIMAD.WIDE.U32 UR14, UR58, UR10, URZ ;  /* 0x0000000a3a0e72a5 */ /* 0x000fe2000f8e003f */
[----:B------:R-:W3:Y:S01]  /*7a10*/  S2UR UR18, SR_CTAID.Y ;  /* 0x00000000001279c3 */ /* 0x000ee20000002600 */
[----:B------:R-:W-:-:S04]  /*7a20*/  UIMAD UR8, UR58, UR11, UR8 ;  /* 0x0000000b3a0872a4 */ /* 0x000fc8000f8e0208 */
[----:B------:R-:W-:Y:S02]  /*7a30*/  UIADD3 UR15, UR15, UR8, URZ ;  /* 0x000000080f0f7290 */ /* 0x000fe4000fffe03f */
[----:B-1----:R-:W-:-:S03]  /*7a40*/  USHF.R.S32.HI UR21, URZ, 0x1f, UR16 ;  /* 0x0000001f3f157899 */ /* 0x002fc60008011410 */
[----:B------:R-:W-:Y:S02]  /*7a50*/  ULDC.64 UR16, c[0x0][0x440] ;  /* 0x0001100000107ab9 */ /* 0x000fe40000000a00 */
[----:B------:R-:W-:Y:S02]  /*7a60*/  UIMAD UR8, UR21, UR16, URZ ;  /* 0x00000010150872a4 */ /* 0x000fe4000f8e023f */
[----:B---3--:R-:W-:Y:S02]  /*7a70*/  UIMAD.WIDE.U32 UR14, UR18, UR16, UR14 ;  /* 0x00000010120e72a5 */ /* 0x008fe4000f8e000e */
[----:B------:R-:W-:-:S04]  /*7a80*/  UIMAD UR8, UR18, UR17, UR8 ;  /* 0x00000011120872a4 */ /* 0x000fc8000f8e0208 */
[----:B------:R-:W-:-:S12]  /*7a90*/  UIADD3 UR18, UR15, UR8, URZ ;  /* 0x000000080f127290 */ /* 0x000fd8000fffe03f */
.L_x_975:
[----:B------:R-:W1:Y:S08]  /*7aa0*/  S2UR UR16, SR_CTAID.Z ;  /* 0x00000000001079c3 */ /* 0x000e700000002700 */
[----:B------:R-:W-:Y:S01]  /*7ab0*/  BAR.SYNC.DEFER_BLOCKING 0x0 ;  /* 0x0000000000007b1d */ /* 0x000fe20000010000 */
[----:B------:R-:W-:Y:S01]  /*7ac0*/  USHF.R.S32.HI UR8, URZ, 0x1f, UR5 ;  /* 0x0000001f3f087899 */ /* 0x000fe20008011405 */
[----:B------:R-:W-:Y:S01]  /*7ad0*/  SHF.R.S32.HI R37, RZ, 0x1f, R220 ;  /* 0x0000001fff257819 */ /* 0x000fe200000114dc */
        /* <DEDUP_REMOVED lines=17> */
[----:B-1----:R-:W-:Y:S01]  /*7bf0*/  USHF.R.S32.HI UR21, URZ, 0x1f, UR16 ;  /* 0x0000001f3f157899 */ /* 0x002fe20008011410 */
        /* <DEDUP_REMOVED lines=28> */
.L_x_977:
[----:B------:R-:W-:Y:S05]  /*7dc0*/  BSYNC B0 ;  /* 0x0000000000007941 */ /* 0x000fea0003800000 */
.L_x_976:
        /* <DEDUP_REMOVED lines=17> */
.L_x_979:
[----:B------:R-:W-:Y:S05]  /*7ee0*/  BSYNC B0 ;  /* 0x0000000000007941 */ /* 0x000fea0003800000 */
.L_x_978:
        /* <DEDUP_REMOVED lines=33> */
.L_x_981:
[----:B------:R-:W-:Y:S05]  /*8100*/  BSYNC B0 ;  /* 0x0000000000007941 */ /* 0x000fea0003800000 */
.L_x_980:
[----:B------:R-:W-:Y:S05]  /*8110*/  @P2 BRA `(.L_x_982) ;  /* 0x0000000800b42947 */ /* 0x000fea0003800000 */
[----:B------:R-:W-:Y:S01]  /*8120*/  IADD3 R30, P0, R30, 0x20, RZ ;  /* 0x000000201e1e7810 */ /* 0x000fe20007f1e0ff */
[----:B------:R-:W-:Y:S01]  /*8130*/  ULDC UR5, c[0x0][0x2d0] ;  /* 0x0000b40000057ab9 */ /* 0x000fe20000000800 */
[----:B------:R-:W-:Y:S01]  /*8140*/  MOV R20, R24 ;  /* 0x0000001800147202 */ /* 0x000fe20000000f00 */
[----:B------:R-:W-:Y:S02]  /*8150*/  ULDC.64 UR8, c[0x0][0x3f8] ;  /* 0x0000fe0000087ab9 */ /* 0x000fe40000000a00 */
[----:B------:R-:W-:Y:S01]  /*8160*/  IMAD.X R29, RZ, RZ, R29, P0 ;  /* 0x000000ffff1d7224 */ /* 0x000fe200000e061d */
[----:B------:R-:W-:Y:S01]  /*8170*/  ISETP.GE.AND P0, PT, R220, UR5, PT ;  /* 0x00000005dc007c0c */ /* 0x000fe2000bf06270 */
[----:B-12---:R-:W-:-:S04]  /*8180*/  IMAD.WIDE.U32 R4, R30, UR10, R20 ;  /* 0x0000000a1e047c25 */ /* 0x006fc8000f8e0014 */
[----:B------:R-:W-:Y:S01]  /*8190*/  IMAD R29, R29, UR10, RZ ;  /* 0x0000000a1d1d7c24 */ /* 0x000fe2000f8e02ff */
[----:B------:R-:W-:-:S03]  /*81a0*/  LEA R6, P1, R4, UR8, 0x1 ;  /* 0x0000000804067c11 */ /* 0x000fc6000f8208ff */
[----:B------:R-:W-:-:S04]  /*81b0*/  IMAD R29, R30, UR11, R29 ;  /* 0x0000000b1e1d7c24 */ /* 0x000fc8000f8e021d */
[----:B------:R-:W-:-:S05]  /*81c0*/  IMAD.IADD R29, R5, 0x1, R29 ;  /* 0x00000001051d7824 */ /* 0x000fca00078e021d */
[----:B------:R-:W-:-:S05]  /*81d0*/  LEA.HI.X R7, R4, UR9, R29, 0x1, P1 ;  /* 0x0000000904077c11 */ /* 0x000fca00088f0c1d */
[----:B------:R4:W-:Y:S01]  /*81e0*/  @!P0 STG.E.128 desc[UR6][R6.64], R16 ;  /* 0x0000001006008986 */ /* 0x0009e2000c101d06 */
[----:B------:R-:W-:-:S13]  /*81f0*/  ISETP.GE.AND P0, PT, R28, UR5, PT ;  /* 0x000000051c007c0c */ /* 0x000fda000bf06270 */
[----:B------:R-:W-:Y:S05]  /*8200*/  @P0 BRA `(.L_x_982) ;  /* 0x0000000800780947 */ /* 0x000fea0003800000 */
[----:B------:R1:W-:Y:S01]  /*8210*/  STG.E.128 desc[UR6][R6.64+0x80], R12 ;  /* 0x0000800c06007986 */ /* 0x0003e2000c101d06 */
[----:B------:R-:W-:Y:S05]  /*8220*/  BRA `(.L_x_982) ;  /* 0x0000000800707947 */ /* 0x000fea0003800000 */
.L_x_952:
[----:B------:R-:W-:Y:S01]  /*8230*/  UISETP.NE.AND UP0, UPT, UR60, -0x1, UPT ;  /* 0xffffffff3c00788c */ /* 0x000fe2000bf05270 */
[----:B------:R-:W1:Y:S01]  /*8240*/  S2R R5, SR_TID.X ;  /* 0x0000000000057919 */ /* 0x000e620000002100 */
        /* <DEDUP_REMOVED lines=9> */
[----:B------:R-:W2:Y:S01]  /*82e0*/  S2UR UR8, SR_CTAID.Y ;  /* 0x00000000000879c3 */ /* 0x000ea20000002600 */
[----:B------:R-:W-:Y:S01]  /*82f0*/  USHF.R.S32.HI UR5, URZ, 0x1f, UR58 ;  /* 0x0000001f3f057899 */ /* 0x000fe2000801143a */
[----:B------:R-:W-:Y:S01]  /*8300*/  ULDC.64 UR10, c[0x0][0x450] ;  /* 0x00011400000a7ab9 */ /* 0x000fe20000000a00 */
[----:B------:R-:W-:Y:S02]  /*8310*/  ULDC.64 UR14, c[0x0][0x438] ;  /* 0x00010e00000e7ab9 */ /* 0x000fe40000000a00 */
[----:B------:R-:W-:Y:S02]  /*8320*/  UIMAD UR5, UR5, UR10, URZ ;  /* 0x0000000a050572a4 */ /* 0x000fe4000f8e023f */
[----:B------:R-:W-:Y:S02]  /*8330*/  UIMAD.WIDE.U32 UR12, UR58, UR10, URZ ;  /* 0x0000000a3a0c72a5 */ /* 0x000fe4000f8e003f */
[----:B------:R-:W-:-:S04]  /*8340*/  UIMAD UR5, UR58, UR11, UR5 ;  /* 0x0000000b3a0572a4 */ /* 0x000fc8000f8e0205 */
[----:B------:R-:W-:Y:S02]  /*8350*/  UIADD3 UR13, UR13, UR5, URZ ;  /* 0x000000050d0d7290 */ /* 0x000fe4000fffe03f */
[----:B--2---:R-:W-:Y:S01]  /*8360*/  USHF.R.S32.HI UR16, URZ, 0x1f, UR8 ;  /* 0x0000001f3f107899 */ /* 0x004fe20008011408 */
[----:B------:R-:W2:Y:S03]  /*8370*/  S2UR UR8, SR_CTAID.Y ;  /* 0x00000000000879c3 */ /* 0x000ea60000002600 */
[----:B------:R-:W-:Y:S02]  /*8380*/  UIMAD UR5, UR16, UR14, URZ ;  /* 0x0000000e100572a4 */ /* 0x000fe4000f8e023f */
[----:B--2---:R-:W-:Y:S02]  /*8390*/  UIMAD.WIDE.U32 UR12, UR8, UR14, UR12 ;  /* 0x0000000e080c72a5 */ /* 0x004fe4000f8e000c */
[----:B------:R-:W-:-:S04]  /*83a0*/  UIMAD UR5, UR8, UR15, UR5 ;  /* 0x0000000f080572a4 */ /* 0x000fc8000f8e0205 */
[----:B------:R-:W-:Y:S01]  /*83b0*/  UIADD3 UR20, UR13, UR5, URZ ;  /* 0x000000050d147290 */ /* 0x000fe2000fffe03f */
[----:B------:R-:W-:-:S11]  /*83c0*/  UMOV UR8, UR12 ;  /* 0x0000000c00087c82 */ /* 0x000fd60008000000 */
.L_x_983:
[----:B------:R-:W-:Y:S01]  /*83d0*/  @UP0 UIADD3 UR5, UR58, UR60, URZ ;  /* 0x0000003c3a050290 */ /* 0x000fe2000fffe03f */
[----:B-1----:R-:W-:Y:S01]  /*83e0*/  SHF.R.S32.HI R6, RZ, 0x1f, R5 ;  /* 0x0000001fff067819 */ /* 0x002fe20000011405 */
[----:B------:R-:W-:Y:S01]  /*83f0*/  @UP0 ULDC.64 UR12, c[0x0][0x458] ;  /* 0x00011600000c0ab9 */ /* 0x000fe20000000a00 */
[----:B------:R-:W-:Y:S02]  /*8400*/  USHF.R.S32.HI UR19, URZ, 0x1f, UR18 ;  /* 0x0000001f3f137899 */ /* 0x000fe40008011412 */
[----:B------:R-:W-:Y:S02]  /*8410*/  @UP0 UIMAD.WIDE.U32 UR14, UR5, UR12, URZ ;  /* 0x0000000c050e02a5 */ /* 0x000fe4000f8e003f */
[----:B------:R-:W-:-:S04]  /*8420*/  @UP0 UIMAD UR5, UR5, UR13, URZ ;  /* 0x0000000d050502a4 */ /* 0x000fc8000f8e023f */
[----:B------:R-:W-:Y:S01]  /*8430*/  @UP0 UIADD3 UR17, UR15, UR5, URZ ;  /* 0x000000050f110290 */ /* 0x000fe2000fffe03f */
[----:B------:R-:W-:Y:S01]  /*8440*/  @UP0 UMOV UR16, UR14 ;  /* 0x0000000e00100c82 */ /* 0x000fe20008000000 */
[----:B------:R-:W-:Y:S10]  /*8450*/  @P0 BRA `(.L_x_984) ;  /* 0x00000000003c0947 */ /* 0x000ff40003800000 */
[----:B------:R-:W1:Y:S01]  /*8460*/  S2UR UR16, SR_CTAID.Y ;  /* 0x00000000001079c3 */ /* 0x000e620000002600 */
[----:B------:R-:W-:Y:S01]  /*8470*/  USHF.R.S32.HI UR5, URZ, 0x1f, UR58 ;  /* 0x0000001f3f057899 */ /* 0x000fe2000801143a */
[----:B------:R-:W-:-:S03]  /*8480*/  ULDC.64 UR12, c[0x0][0x458] ;  /* 0x00011600000c7ab9 */ /* 0x000fc60000000a00 */
[----:B------:R-:W-:Y:S02]  /*8490*/  UIMAD UR5, UR5, UR12, URZ ;  /* 0x0000000c050572a4 */ /* 0x000fe4000f8e023f */
[----:B------:R-:W-:Y:S01]  /*84a0*/  UIMAD.WIDE.U32 UR14, UR58, UR12, URZ ;  /* 0x0000000c3a0e72a5 */ /* 0x000fe2000f8e003f */
[----:B------:R-:W2:Y:S01]  /*84b0*/  S2UR UR21, SR_CTAID.Y ;  /* 0x00000000001579c3 */ /* 0x000ea20000002600 */
[----:B------:R-:W-:-:S04]  /*84c0*/  UIMAD UR5, UR58, UR13, UR5 ;  /* 0x0000000d3a0572a4 */ /* 0x000fc8000f8e0205 */
[----:B------:R-:W-:Y:S02]  /*84d0*/  UIADD3 UR15, UR15, UR5, URZ ;  /* 0x000000050f0f7290 */ /* 0x000fe4000fffe03f */
[----:B-1----:R-:W-:-:S03]  /*84e0*/  USHF.R.S32.HI UR22, URZ, 0x1f, UR16 ;  /* 0x0000001f3f167899 */ /* 0x002fc60008011410 */
[----:B------:R-:W-:Y:S02]  /*84f0*/  ULDC.64 UR16, c[0x0][0x440] ;  /* 0x0001100000107ab9 */ /* 0x000fe40000000a00 */
[----:B------:R-:W-:Y:S02]  /*8500*/  UIMAD UR5, UR22, UR16, URZ ;  /* 0x00000010160572a4 */ /* 0x000fe4000f8e023f */
[----:B--2---:R-:W-:Y:S02]  /*8510*/  UIMAD.WIDE.U32 UR14, UR21, UR16, UR14 ;  /* 0x00000010150e72a5 */ /* 0x004fe4000f8e000e */
[----:B------:R-:W-:-:S04]  /*8520*/  UIMAD UR17, UR21, UR17, UR5 ;  /* 0x00000011151172a4 */ /* 0x000fc8000f8e0205 */
[----:B------:R-:W-:Y:S01]  /*8530*/  UIADD3 UR17, UR15, UR17, URZ ;  /* 0x000000110f117290 */ /* 0x000fe2000fffe03f */
[----:B------:R-:W-:-:S11]  /*8540*/  UMOV UR16, UR14 ;  /* 0x0000000e00107c82 */ /* 0x000fd60008000000 */
.L_x_984:
[----:B------:R-:W1:Y:S01]  /*8550*/  S2UR UR14, SR_CTAID.Z ;  /* 0x00000000000e79c3 */ /* 0x000e620000002700 */
[----:B------:R-:W-:Y:S01]  /*8560*/  UIMAD UR5, UR19, UR10, URZ ;  /* 0x0000000a130572a4 */ /* 0x000fe2000f8e023f */
[----:B------:R-:W-:Y:S01]  /*8570*/  LEA.HI R6, R6, R5, RZ, 0x3 ;  /* 0x0000000506067211 */ /* 0x000fe200078f18ff */
[----:B------:R-:W-:Y:S01]  /*8580*/  IMAD.U32 R9, RZ, RZ, UR10 ;  /* 0x0000000aff097e24 */ /* 0x000fe2000f8e00ff */
[----:B------:R-:W-:Y:S01]  /*8590*/  UIMAD UR9, UR59, -0x40, UR9 ;  /* 0xffffffc03b0978a4 */ /* 0x000fe2000f8e0209 */
[----:B------:R-:W-:Y:S01]  /*85a0*/  BSSY B0, `(.L_x_985) ;  /* 0x0000022000007945 */ /* 0x000fe20003800000 */
[----:B------:R-:W-:Y:S01]  /*85b0*/  UIMAD UR5, UR18, UR11, UR5 ;  /* 0x0000000b120572a4 */ /* 0x000fe2000f8e0205 */
[----:B------:R-:W-:Y:S01]  /*85c0*/  IMAD.WIDE.U32 R8, R9, UR18, R220 ;  /* 0x0000001209087c25 */ /* 0x000fe2000f8e00dc */
[----:B------:R-:W-:-:S04]  /*85d0*/  SHF.R.S32.HI R6, RZ, 0x3, R6 ;  /* 0x00000003ff067819 */ /* 0x000fc80000011406 */
[----:B------:R-:W-:Y:S01]  /*85e0*/  IMAD.U32 R5, RZ, RZ, UR5 ;  /* 0x00000005ff057e24 */ /* 0x000fe2000f8e00ff */
[----:B------:R-:W-:Y:S01]  /*85f0*/  IADD3 R8, P0, R8, UR8, RZ ;  /* 0x0000000808087c10 */ /* 0x000fe2000ff1e0ff */
[C---:B------:R-:W-:Y:S01]  /*8600*/  VIADD R4, R6.reuse, 0x20 ;  /* 0x0000002006047836 */ /* 0x040fe20000000000 */
[----:B------:R-:W-:Y:S02]  /*8610*/  ISETP.GE.AND P3, PT, R6, UR9, PT ;  /* 0x0000000906007c0c */ /* 0x000fe4000bf66270 */
[----:B------:R-:W-:Y:S01]  /*8620*/  IADD3.X R9, R9, UR20, R5, P0, !PT ;  /* 0x0000001409097c10 */ /* 0x000fe200087fe405 */
[----:B------:R-:W-:Y:S01]  /*8630*/  VIADD R5, R220, 0x40 ;  /* 0x00000040dc057836 */ /* 0x000fe20000000000 */
[----:B------:R-:W-:Y:S02]  /*8640*/  ISETP.GE.AND P2, PT, R4, UR9, PT ;  /* 0x0000000904007c0c */ /* 0x000fe4000bf46270 */
[----:B------:R-:W-:Y:S01]  /*8650*/  SHF.R.S32.HI R4, RZ, 0x1f, R6 ;  /* 0x0000001fff047819 */ /* 0x000fe20000011406 */
[----:B-1----:R-:W-:-:S03]  /*8660*/  USHF.R.S32.HI UR21, URZ, 0x1f, UR14 ;  /* 0x0000001f3f157899 */ /* 0x002fc6000801140e */
[----:B------:R-:W-:Y:S02]  /*8670*/  ULDC.64 UR14, c[0x0][0x468] ;  /* 0x00011a00000e7ab9 */ /* 0x000fe40000000a00 */
[----:B------:R-:W-:Y:S01]  /*8680*/  UIMAD UR5, UR21, UR14, URZ ;  /* 0x0000000e150572a4 */ /* 0x000fe2000f8e023f */
[----:B------:R-:W-:-:S05]  /*8690*/  MOV R10, UR14 ;  /* 0x0000000e000a7c02 */ /* 0x000fca0008000f00 */
[----:B------:R-:W1:Y:S02]  /*86a0*/  S2UR UR21, SR_CTAID.Z ;  /* 0x00000000001579c3 */ /* 0x000e640000002700 */
[----:B-1----:R-:W-:Y:S01]  /*86b0*/  UIMAD UR15, UR21, UR15, UR5 ;  /* 0x0000000f150f72a4 */ /* 0x002fe2000f8e0205 */
[----:B------:R-:W-:-:S05]  /*86c0*/  IMAD.WIDE.U32 R10, R10, UR21, R8 ;  /* 0x000000150a0a7c25 */ /* 0x000fca000f8e0008 */
[----:B------:R-:W-:Y:S01]  /*86d0*/  IADD3 R9, R11, UR15, RZ ;  /* 0x0000000f0b097c10 */ /* 0x000fe2000fffe0ff */
[----:B------:R-:W-:Y:S06]  /*86e0*/  @P3 BRA `(.L_x_986) ;  /* 0x0000000000343947 */ /* 0x000fec0003800000 */
[----:B------:R-:W-:Y:S01]  /*86f0*/  IMAD R7, R4, UR10, RZ ;  /* 0x0000000a04077c24 */ /* 0x000fe2000f8e02ff */
[----:B------:R-:W-:Y:S01]  /*8700*/  ULDC UR5, c[0x0][0x2d0] ;  /* 0x0000b40000057ab9 */ /* 0x000fe20000000800 */
[----:B------:R-:W-:Y:S01]  /*8710*/  IMAD.MOV.U32 R8, RZ, RZ, R10 ;  /* 0x000000ffff087224 */ /* 0x000fe200078e000a */
[----:B------:R-:W-:Y:S01]  /*8720*/  ISETP.GE.AND P1, PT, R220, UR5, PT ;  /* 0x00000005dc007c0c */ /* 0x000fe2000bf26270 */
[C---:B------:R-:W-:Y:S01]  /*8730*/  IMAD R7, R6.reuse, UR11, R7 ;  /* 0x0000000b06077c24 */ /* 0x040fe2000f8e0207 */
[----:B------:R-:W-:Y:S01]  /*8740*/  ISETP.GE.AND P0, PT, R5, UR5, PT ;  /* 0x0000000505007c0c */ /* 0x000fe2000bf06270 */
[----:B------:R-:W-:Y:S01]  /*8750*/  IMAD.WIDE.U32 R12, R6, UR10, R8 ;  /* 0x0000000a060c7c25 */ /* 0x000fe2000f8e0008 */
[----:B------:R-:W-:-:S04]  /*8760*/  ULDC.64 UR14, c[0x0][0x3f0] ;  /* 0x0000fc00000e7ab9 */ /* 0x000fc80000000a00 */
[----:B------:R-:W-:Y:S02]  /*8770*/  IADD3 R7, R7, R13, RZ ;  /* 0x0000000d07077210 */ /* 0x000fe40007ffe0ff */
[----:B------:R-:W-:-:S04]  /*8780*/  LEA R14, P4, R12, UR14, 0x1 ;  /* 0x0000000e0c0e7c11 */ /* 0x000fc8000f8808ff */
[----:B------:R-:W-:-:S05]  /*8790*/  LEA.HI.X R15, R12, UR15, R7, 0x1, P4 ;  /* 0x0000000f0c0f7c11 */ /* 0x000fca000a0f0c07 */
[----:B------:R1:W-:Y:S04]  /*87a0*/  @!P1 STG.E.128 desc[UR6][R14.64], RZ ;  /* 0x000000ff0e009986 */ /* 0x0003e8000c101d06 */
[----:B------:R1:W-:Y:S02]  /*87b0*/  @!P0 STG.E.128 desc[UR6][R14.64+0x80], RZ ;  /* 0x000080ff0e008986 */ /* 0x0003e4000c101d06 */
.L_x_986:
[----:B------:R-:W-:Y:S05]  /*87c0*/  BSYNC B0 ;  /* 0x0000000000007941 */ /* 0x000fea0003800000 */
.L_x_985:
        /* <DEDUP_REMOVED lines=15> */
[----:B------:R2:W-:Y:S04]  /*88c0*/  @!P1 STG.E.128 desc[UR6][R8.64], RZ ;  /* 0x000000ff08009986 */ /* 0x0005e8000c101d06 */
[----:B------:R2:W-:Y:S02]  /*88d0*/  @!P0 STG.E.128 desc[UR6][R8.64+0x80], RZ ;  /* 0x000080ff08008986 */ /* 0x0005e4000c101d06 */
.L_x_988:
[----:B------:R-:W-:Y:S05]  /*88e0*/  BSYNC B0 ;  /* 0x0000000000007941 */ /* 0x000fea0003800000 */
.L_x_987:
[----:B------:R-:W3:Y:S01]  /*88f0*/  S2UR UR8, SR_CTAID.Z ;  /* 0x00000000000879c3 */ /* 0x000ee20000002700 */
[----:B------:R-:W-:Y:S01]  /*8900*/  UIMAD UR5, UR19, UR12, URZ ;  /* 0x0000000c130572a4 */ /* 0x000fe2000f8e023f */
[----:B------:R-:W-:Y:S01]  /*8910*/  IMAD.U32 R7, RZ, RZ, UR12 ;  /* 0x0000000cff077e24 */ /* 0x000fe2000f8e00ff */
[----:B------:R-:W-:Y:S02]  /*8920*/  BSSY B0, `(.L_x_989) ;  /* 0x000001c000007945 */ /* 0x000fe40003800000 */
[----:B------:R-:W-:Y:S01]  /*8930*/  UIMAD UR5, UR18, UR13, UR5 ;  /* 0x0000000d120572a4 */ /* 0x000fe2000f8e0205 */
[----:B--2---:R-:W-:Y:S02]  /*8940*/  IMAD.WIDE.U32 R8, R7, UR18, R220 ;  /* 0x0000001207087c25 */ /* 0x004fe4000f8e00dc */
[----:B------:R-:W2:Y:S03]  /*8950*/  S2UR UR10, SR_CTAID.Z ;  /* 0x00000000000a79c3 */ /* 0x000ea60000002700 */
[----:B------:R-:W-:Y:S01]  /*8960*/  IMAD.U32 R7, RZ, RZ, UR5 ;  /* 0x00000005ff077e24 */ /* 0x000fe2000f8e00ff */
[----:B------:R-:W-:-:S04]  /*8970*/  IADD3 R8, P0, R8, UR16, RZ ;  /* 0x0000001008087c10 */ /* 0x000fc8000ff1e0ff */
[----:B------:R-:W-:Y:S01]  /*8980*/  IADD3.X R9, R9, UR17, R7, P0, !PT ;  /* 0x0000001109097c10 */ /* 0x000fe200087fe407 */
[----:B---3--:R-:W-:-:S03]  /*8990*/  USHF.R.S32.HI UR11, URZ, 0x1f, UR8 ;  /* 0x0000001f3f0b7899 */ /* 0x008fc60008011408 */
[----:B------:R-:W-:Y:S02]  /*89a0*/  ULDC.64 UR8, c[0x0][0x470] ;  /* 0x00011c0000087ab9 */ /* 0x000fe40000000a00 */
[----:B------:R-:W-:Y:S01]  /*89b0*/  UIMAD UR5, UR11, UR8, URZ ;  /* 0x000000080b0572a4 */ /* 0x000fe2000f8e023f */
[----:B------:R-:W-:-:S03]  /*89c0*/  MOV R10, UR8 ;  /* 0x00000008000a7c02 */ /* 0x000fc60008000f00 */
[----:B--2---:R-:W-:Y:S02]  /*89d0*/  UIMAD UR9, UR10, UR9, UR5 ;  /* 0x000000090a0972a4 */ /* 0x004fe4000f8e0205 */
        /* <DEDUP_REMOVED lines=12> */
[----:B-1----:R-:W-:-:S04]  /*8aa0*/  LEA R14, P3, R12, UR8, 0x1 ;  /* 0x000000080c0e7c11 */ /* 0x002fc8000f8608ff */
[----:B------:R-:W-:-:S05]  /*8ab0*/  LEA.HI.X R15, R12, UR9, R7, 0x1, P3 ;  /* 0x000000090c0f7c11 */ /* 0x000fca00098f0c07 */
[----:B------:R2:W-:Y:S04]  /*8ac0*/  @!P1 STG.E.128 desc[UR6][R14.64], RZ ;  /* 0x000000ff0e009986 */ /* 0x0005e8000c101d06 */
[----:B------:R2:W-:Y:S02]  /*8ad0*/  @!P0 STG.E.128 desc[UR6][R14.64+0x80], RZ ;  /* 0x000080ff0e008986 */ /* 0x0005e4000c101d06 */
.L_x_990:
[----:B------:R-:W-:Y:S05]  /*8ae0*/  BSYNC B0 ;  /* 0x0000000000007941 */ /* 0x000fea0003800000 */
.L_x_989:
        /* <DEDUP_REMOVED lines=16> */
.L_x_982:
[----:B------:R-:W-:Y:S05]  /*8bf0*/  BSYNC B1 ;  /* 0x0000000000017941 */ /* 0x000fea0003800000 */
.L_x_947:
[----:B------:R-:W-:Y:S01]  /*8c00*/  R2UR UR8, R218 ;  /* 0x00000000da0872ca */ /* 0x000fe200000e0000 */
[----:B------:R-:W-:Y:S02]  /*8c10*/  ULDC UR5, c[0x0][0xc] ;  /* 0x0000030000057ab9 */ /* 0x000fe40000000800 */
[----:B------:R-:W-:-:S10]  /*8c20*/  UIADD3 UR59, UR5, UR59, URZ ;  /* 0x0000003b053b7290 */ /* 0x000fd4000fffe03f */
[----:B------:R-:W-:-:S06]  /*8c30*/  UISETP.GE.AND UP0, UPT, UR59, UR8, UPT ;  /* 0x000000083b00728c */ /* 0x000fcc000bf06270 */
[----:B------:R-:W-:-:S13]  /*8c40*/  PLOP3.LUT P0, PT, PT, PT, UP0, 0x80, 0x0 ;  /* 0x000000000000781c */ /* 0x000fda0003f0f008 */
[----:B------:R-:W-:Y:S05]  /*8c50*/  @P0 BRA `(.L_x_991) ;  /* 0x0000000000040947 */ /* 0x000fea0003800000 */
[----:B------:R-:W-:Y:S05]  /*8c60*/  BRA `(.L_x_992) ;  /* 0xffffff7c00387947 */ /* 0x000fea000383ffff */
.L_x_991:
[----:B------:R-:W-:Y:S05]  /*8c70*/  EXIT ;  /* 0x000000000000794d */ /* 0x000fea0003800000 */
.L_x_993:
        /* <DEDUP_REMOVED lines=16> */
.L_x_2073:


//--------------------- .text._ZN5flash44flash_bwd_dq_dk_dv_loop_seqk_parallel_kernelI23Flash_bwd_kernel_traitsILi128ELi64ELi64ELi8ELi4ELi2ELi2ELb1ELb0EN7cutlass6half_tE19Flash_kernel_traitsILi128ELi64ELi64ELi8ES3_EELb0ELb0ELb0ELb1ELb0ELb0ELb1EEEvNS_16Flash_bwd_paramsE --------------------------
	.section	.text._ZN5flash44flash_bwd_dq_dk_dv_loop_seqk_parallel_kernelI23Flash_bwd_kernel_traitsILi128ELi64ELi64ELi8ELi4ELi2ELi2ELb1ELb0EN7cutlass6half_tE19Flash_kernel_traitsILi128ELi64ELi64ELi8ES3_EELb0ELb0ELb0ELb1ELb0ELb0ELb1EEEvNS_16Flash_bwd_paramsE,"ax",@progbits
	.align	128
        .global         _ZN5flash44flash_bwd_dq_dk_dv_loop_seqk_parallel_kernelI23Flash_bwd_kernel_traitsILi128ELi64ELi64ELi8ELi4ELi2ELi2ELb1ELb0EN7cutlass6half_tE19Flash_kernel_traitsILi128ELi64ELi64ELi8ES3_EELb0ELb0ELb0ELb1ELb0ELb0ELb1EEEvNS_16Flash_bwd_paramsE
        .type           _ZN5flash44flash_bwd_dq_dk_dv_loop_seqk_parallel_kernelI23Flash_bwd_kernel_traitsILi128ELi64ELi64ELi8ELi4ELi2ELi2ELb1ELb0EN7cutlass6half_tE19Flash_kernel_traitsILi128ELi64ELi64ELi8ES3_EELb0ELb0ELb0ELb1ELb0ELb0ELb1EEEvNS_16Flash_bwd_paramsE,@function
        .size           _ZN5flash44flash_bwd_dq_dk_dv_loop_seqk_parallel_kernelI23Flash_bwd_kernel_traitsILi128ELi64ELi64ELi8ELi4ELi2ELi2ELb1ELb0EN7cutlass6half_tE19Flash_kernel_traitsILi128ELi64ELi64ELi8ES3_EELb0ELb0ELb0ELb1ELb0ELb0ELb1EEEvNS_16Flash_bwd_paramsE,(.L_x_2074 - _ZN5flash44flash_bwd_dq_dk_dv_loop_seqk_parallel_kernelI23Flash_bwd_kernel_traitsILi128ELi64ELi64ELi8ELi4ELi2ELi2ELb1ELb0EN7cutlass6half_tE19Flash_kernel_traitsILi128ELi64ELi64ELi8ES3_EELb0ELb0ELb0ELb1ELb0ELb0ELb1EEEvNS_16Flash_bwd_paramsE)
        .other          _ZN5flash44flash_bwd_dq_dk_dv_loop_seqk_parallel_kernelI23Flash_bwd_kernel_traitsILi128ELi64ELi64ELi8ELi4ELi2ELi2ELb1ELb0EN7cutlass6half_tE19Flash_kernel_traitsILi128ELi64ELi64ELi8ES3_EELb0ELb0ELb0ELb1ELb0ELb0ELb1EEEvNS_16Flash_bwd_paramsE,@"STO_CUDA_ENTRY STV_DEFAULT"
_ZN5flash44flash_bwd_dq_dk_dv_loop_seqk_parallel_kernelI23Flash_bwd_kernel_traitsILi128ELi64ELi64ELi8ELi4ELi2ELi2ELb1ELb0EN7cutlass6half_tE19Flash_kernel_traitsILi128ELi64ELi64ELi8ES3_EELb0ELb0ELb0ELb1ELb0ELb0ELb1EEEvNS_16Flash_bwd_paramsE:
.text._ZN5flash44flash_bwd_dq_dk_dv_loop_seqk_parallel_kernelI23Flash_bwd_kernel_traitsILi128ELi64ELi64ELi8ELi4ELi2ELi2ELb1ELb0EN7cutlass6half_tE19Flash_kernel_traitsILi128ELi64ELi64ELi8ES3_EELb0ELb0ELb0ELb1ELb0ELb0ELb1EEEvNS_16Flash_bwd_paramsE:
        /* <DEDUP_REMOVED lines=17> */
[----:B------:R-:W4:Y:S01]  /*0110*/  S2R R240, SR_CTAID.Z ;  /* 0x0000000000f07919 */ /* 0x000f220000002700 */
[----:B--2---:R-:W-:-:S04]  /*0120*/  ULEA UR5, UR5, UR4, 0x18 ;  /* 0x0000000405057291 */ /* 0x004fc8000f8ec03f */
[----:B------:R-:W-:Y:S02]  /*0130*/  UIADD3 UR4, UR5, 0x10000, URZ ;  /* 0x0001000005047890 */ /* 0x000fe4000fffe03f */
[----:B------:R-:W-:Y:S01]  /*0140*/  UIADD3 UR6, UR5, 0xc000, URZ ;  /* 0x0000c00005067890 */ /* 0x000fe2000fffe03f */
[----:B-1----:R-:W-:Y:S01]  /*0150*/  SHF.R.S32.HI R15, RZ, 0x1f, R13 ;  /* 0x0000001fff0f7819 */ /* 0x002fe2000001140d */
[----:B------:R-:W-:-:S03]  /*0160*/  IMAD.SHL.U32 R246, R13, 0x2, RZ ;  /* 0x000000020df67824 */ /* 0x000fc600078e00ff */
[CC--:B------:R-:W-:Y:S02]  /*0170*/  LEA.HI R6, R15.reuse, R13.reuse, RZ, 0x4 ;  /* 0x0000000d0f067211 */ /* 0x0c0fe400078f20ff */
[CC--:B------:R-:W-:Y:S02]  /*0180*/  LEA.HI R14, R15.reuse, R13.reuse, RZ, 0x3 ;  /* 0x0000000d0f0e7211 */ /* 0x0c0fe400078f18ff */
[----:B------:R-:W-:Y:S02]  /*0190*/  SHF.R.S32.HI R5, RZ, 0x4, R6 ;  /* 0x00000004ff057819 */ /* 0x000fe40000011406 */
[----:B------:R-:W-:Y:S02]  /*01a0*/  LOP3.LUT R0, R14, 0xfffffff8, RZ, 0xc0, !PT ;  /* 0xfffffff80e007812 */ /* 0x000fe400078ec0ff */
[----:B------:R-:W-:Y:S02]  /*01b0*/  SHF.R.S32.HI R237, RZ, 0x3, R14 ;  /* 0x00000003ffed7819 */ /* 0x000fe4000001140e */
[----:B------:R-:W-:Y:S01]  /*01c0*/  LEA.HI R17, R15, R13, RZ, 0x2 ;  /* 0x0000000d0f117211 */ /* 0x000fe200078f10ff */
[----:B------:R-:W-:Y:S01]  /*01d0*/  IMAD.IADD R0, R13, 0x1, -R0 ;  /* 0x000000010d007824 */ /* 0x000fe200078e0a00 */
[----:B------:R-:W-:Y:S01]  /*01e0*/  LEA.HI R4, R6, R5, RZ, 0x1 ;  /* 0x0000000506047211 */ /* 0x000fe200078f08ff */
[----:B------:R-:W-:Y:S01]  /*01f0*/  IMAD.SHL.U32 R2, R237, 0x40, RZ ;  /* 0x00000040ed027824 */ /* 0x000fe200078e00ff */
[--C-:B------:R-:W-:Y:S01]  /*0200*/  SHF.R.S32.HI R9, RZ, 0x2, R17.reuse ;  /* 0x00000002ff097819 */ /* 0x100fe20000011411 */
[----:B------:R-:W-:Y:S01]  /*0210*/  IMAD.SHL.U32 R224, R0, 0x8, RZ ;  /* 0x0000000800e07824 */ /* 0x000fe200078e00ff */
[----:B------:R-:W-:-:S02]  /*0220*/  SHF.R.S32.HI R3, RZ, 0x1f, R17 ;  /* 0x0000001fff037819 */ /* 0x000fc40000011411 */
[----:B------:R-:W-:Y:S01]  /*0230*/  LEA.HI R16, R15, R13, RZ, 0x5 ;  /* 0x0000000d0f107211 */ /* 0x000fe200078f28ff */
[----:B------:R-:W-:Y:S01]  /*0240*/  VIADD R235, R224, 0x40 ;  /* 0x00000040e0eb7836 */ /* 0x000fe20000000000 */
[----:B------:R-:W-:Y:S02]  /*0250*/  LOP3.LUT R4, R4, 0xfffffffe, RZ, 0xc0, !PT ;  /* 0xfffffffe04047812 */ /* 0x000fe400078ec0ff */
[----:B------:R-:W-:Y:S02]  /*0260*/  LEA.HI R3, R3, R9, RZ, 0x3 ;  /* 0x0000000903037211 */ /* 0x000fe400078f18ff */
[----:B------:R-:W-:Y:S01]  /*0270*/  LOP3.LUT R2, R2, 0x1c0, RZ, 0xc0, !PT ;  /* 0x000001c002027812 */ /* 0x000fe200078ec0ff */
[----:B------:R-:W-:Y:S01]  /*0280*/  IMAD.IADD R11, R5, 0x1, -R4 ;  /* 0x00000001050b7824 */ /* 0x000fe200078e0a04 */
[----:B------:R-:W-:Y:S02]  /*0290*/  SHF.R.S32.HI R19, RZ, 0x5, R16 ;  /* 0x00000005ff137819 */ /* 0x000fe40000011410 */
[----:B------:R-:W-:-:S02]  /*02a0*/  LOP3.LUT R4, R3, 0xfffffff8, RZ, 0xc0, !PT ;  /* 0xfffffff803047812 */ /* 0x000fc400078ec0ff */
[----:B------:R-:W-:Y:S02]  /*02b0*/  LOP3.LUT R5, R2, 0x38, R224, 0xf8, !PT ;  /* 0x0000003802057812 */ /* 0x000fe400078ef8e0 */
[----:B------:R-:W-:Y:S01]  /*02c0*/  SHF.R.U32.HI R2, RZ, 0x3, R2 ;  /* 0x00000003ff027819 */ /* 0x000fe20000011602 */
[----:B------:R-:W-:Y:S01]  /*02d0*/  IMAD.IADD R9, R9, 0x1, -R4 ;  /* 0x0000000109097824 */ /* 0x000fe200078e0a04 */
[----:B------:R-:W-:Y:S02]  /*02e0*/  LOP3.LUT R3, R6, 0xfffffff0, RZ, 0xc0, !PT ;  /* 0xfffffff006037812 */ /* 0x000fe400078ec0ff */
[----:B------:R-:W-:Y:S02]  /*02f0*/  LEA.HI R6, R16, R19, RZ, 0x1 ;  /* 0x0000001310067211 */ /* 0x000fe400078f08ff */
[----:B------:R-:W-:Y:S01]  /*0300*/  LOP3.LUT R245, R5, R2, RZ, 0x3c, !PT ;  /* 0x0000000205f57212 */ /* 0x000fe200078e3cff */
[----:B------:R-:W-:Y:S01]  /*0310*/  IMAD.IADD R3, R13, 0x1, -R3 ;  /* 0x000000010d037824 */ /* 0x000fe200078e0a03 */
[----:B------:R-:W-:-:S02]  /*0320*/  LOP3.LUT R2, R6, 0xfffffffe, RZ, 0xc0, !PT ;  /* 0xfffffffe06027812 */ /* 0x000fc400078ec0ff */
[C---:B------:R-:W-:Y:S02]  /*0330*/  LOP3.LUT P4, RZ, R0.reuse, 0x2, RZ, 0xc0, !PT ;  /* 0x0000000200ff7812 */ /* 0x040fe4000788c0ff */
[C---:B------:R-:W-:Y:S01]  /*0340*/  LOP3.LUT P3, RZ, R0.reuse, 0x4, RZ, 0xc0, !PT ;  /* 0x0000000400ff7812 */ /* 0x040fe2000786c0ff */
[----:B------:R-:W-:Y:S01]  /*0350*/  IMAD.SHL.U32 R0, R0, 0x40, RZ ;  /* 0x0000004000007824 */ /* 0x000fe200078e00ff */
[----:B------:R-:W-:Y:S01]  /*0360*/  SHF.R.S32.HI R5, RZ, 0x1f, R3 ;  /* 0x0000001fff057819 */ /* 0x000fe20000011403 */
[----:B------:R-:W-:Y:S01]  /*0370*/  IMAD.IADD R206, R19, 0x1, -R2 ;  /* 0x0000000113ce7824 */ /* 0x000fe200078e0a02 */
[----:B------:R-:W-:Y:S02]  /*0380*/  LEA.HI R4, R15, R13, RZ, 0x7 ;  /* 0x0000000d0f047211 */ /* 0x000fe400078f38ff */
[----:B------:R-:W-:Y:S01]  /*0390*/  LOP3.LUT R0, R0, 0x1c0, RZ, 0xc0, !PT ;  /* 0x000001c000007812 */ /* 0x000fe200078ec0ff */
[----:B------:R-:W-:Y:S01]  /*03a0*/  IMAD.SHL.U32 R2, R206, 0x10, RZ ;  /* 0x00000010ce027824 */ /* 0x000fe200078e00ff */
[----:B------:R-:W-:-:S02]  /*03b0*/  LEA.HI R12, R5, R3, RZ, 0x3 ;  /* 0x00000003050c7211 */ /* 0x000fc400078f18ff */
[----:B------:R-:W-:Y:S01]  /*03c0*/  SHF.R.S32.HI R10, RZ, 0x7, R4 ;  /* 0x00000007ff0a7819 */ /* 0x000fe20000011404 */
[----:B------:R-:W-:Y:S01]  /*03d0*/  IMAD.SHL.U32 R4, R11, 0x200, RZ ;  /* 0x000002000b047824 */ /* 0x000fe200078e00ff */
[C---:B------:R-:W-:Y:S02]  /*03e0*/  LOP3.LUT R5, R0.reuse, 0x8, R14, 0xf8, !PT ;  /* 0x0000000800057812 */ /* 0x040fe400078ef80e */
[----:B------:R-:W-:Y:S02]  /*03f0*/  SHF.R.U32.HI R198, RZ, 0x3, R0 ;  /* 0x00000003ffc67819 */ /* 0x000fe40000011600 */
[----:B------:R-:W-:Y:S01]  /*0400*/  LOP3.LUT R6, R0, 0x10, R2, 0xf8, !PT ;  /* 0x0000001000067812 */ /* 0x000fe200078ef802 */
[----:B------:R-:W-:Y:S01]  /*0410*/  IMAD R2, R10, 0x800, R4 ;  /* 0x000008000a027824 */ /* 0x000fe200078e0204 */
[----:B------:R-:W-:Y:S02]  /*0420*/  LOP3.LUT R0, R5, R198, RZ, 0x3c, !PT ;  /* 0x000000c605007212 */ /* 0x000fe400078e3cff */
[----:B------:R-:W-:-:S02]  /*0430*/  LOP3.LUT R8, R12, 0xfffffff8, RZ, 0xc0, !PT ;  /* 0xfffffff80c087812 */ /* 0x000fc400078ec0ff */
[----:B------:R-:W-:Y:S01]  /*0440*/  LOP3.LUT R5, R6, 0x8, R14, 0xf8, !PT ;  /* 0x0000000806057812 */ /* 0x000fe200078ef80e */
[----:B------:R-:W-:Y:S01]  /*0450*/  IMAD.IADD R211, R2, 0x1, R0 ;  /* 0x0000000102d37824 */ /* 0x000fe200078e0200 */
[----:B------:R-:W-:Y:S01]  /*0460*/  LEA.HI R0, R15, R13, RZ, 0x6 ;  /* 0x0000000d0f007211 */ /* 0x000fe200078f30ff */
[----:B------:R-:W-:Y:S01]  /*0470*/  IMAD.IADD R14, R3, 0x1, -R8 ;  /* 0x00000001030e7824 */ /* 0x000fe200078e0a08 */
[----:B------:R-:W-:Y:S02]  /*0480*/  LOP3.LUT R2, R17, 0x7ffffffc, RZ, 0xc0, !PT ;  /* 0x7ffffffc11027812 */ /* 0x000fe400078ec0ff */
[----:B------:R-:W-:Y:S02]  /*0490*/  SHF.R.S32.HI R0, RZ, 0x6, R0 ;  /* 0x00000006ff007819 */ /* 0x000fe40000011400 */
[----:B------:R-:W-:Y:S01]  /*04a0*/  LOP3.LUT R198, R4, R5, R198, 0xf6, !PT ;  /* 0x0000000504c67212 */ /* 0x000fe200078ef6c6 */
[----:B------:R-:W-:Y:S01]  /*04b0*/  IMAD.IADD R6, R13, 0x1, -R2 ;  /* 0x000000010d067824 */ /* 0x000fe200078e0a02 */
[----:B------:R-:W-:Y:S01]  /*04c0*/  SHF.R.S32.HI R3, RZ, 0x1f, R16 ;  /* 0x0000001fff037819 */ /* 0x000fe20000011410 */
[----:B------:R-:W-:Y:S01]  /*04d0*/  IMAD R245, R0, 0x200, R245 ;  /* 0x0000020000f57824 */ /* 0x000fe200078e02f5 */
[----:B------:R-:W-:Y:S01]  /*04e0*/  LOP3.LUT R4, R16, 0xffffffe0, RZ, 0xc0, !PT ;  /* 0xffffffe010047812 */ /* 0x000fe200078ec0ff */
[----:B------:R-:W-:Y:S01]  /*04f0*/  IMAD.SHL.U32 R2, R0, 0x8, RZ ;  /* 0x0000000800027824 */ /* 0x000fe200078e00ff */
[----:B------:R-:W-:Y:S01]  /*0500*/  LEA.HI R3, R3, R19, RZ, 0x2 ;  /* 0x0000001303037211 */ /* 0x000fe200078f10ff */
[C---:B------:R-:W-:Y:S01]  /*0510*/  IMAD.SHL.U32 R0, R9.reuse, 0x40, RZ ;  /* 0x0000004009007824 */ /* 0x040fe200078e00ff */
[----:B------:R-:W-:Y:S01]  /*0520*/  LOP3.LUT R7, R9, 0x1, RZ, 0xc0, !PT ;  /* 0x0000000109077812 */ /* 0x000fe200078ec0ff */
[----:B------:R-:W-:Y:S01]  /*0530*/  IMAD.IADD R18, R13, 0x1, -R4 ;  /* 0x000000010d127824 */ /* 0x000fe200078e0a04 */
[----:B------:R-:W-:Y:S01]  /*0540*/  LOP3.LUT R5, R3, 0xfffffffc, RZ, 0xc0, !PT ;  /* 0xfffffffc03057812 */ /* 0x000fe200078ec0ff */
[----:B------:R-:W-:Y:S01]  /*0550*/  IMAD.SHL.U32 R4, R10, 0x20, RZ ;  /* 0x000000200a047824 */ /* 0x000fe200078e00ff */
[----:B------:R-:W-:Y:S01]  /*0560*/  LOP3.LUT R0, R0, 0x1c0, RZ, 0xc0, !PT ;  /* 0x000001c000007812 */ /* 0x000fe200078ec0ff */
[----:B------:R-:W-:Y:S01]  /*0570*/  IMAD.SHL.U32 R8, R6, 0x2, RZ ;  /* 0x0000000206087824 */ /* 0x000fe200078e00ff */
[----:B------:R-:W-:Y:S01]  /*0580*/  ISETP.NE.U32.AND P0, PT, R7, 0x1, PT ;  /* 0x000000010700780c */ /* 0x000fe20003f05070 */
[----:B------:R-:W-:Y:S01]  /*0590*/  IMAD.SHL.U32 R6, R11, 0x20, RZ ;  /* 0x000000200b067824 */ /* 0x000fe200078e00ff */
[----:B------:R-:W-:Y:S01]  /*05a0*/  LOP3.LUT R2, R2, 0x18, RZ, 0xc0, !PT ;  /* 0x0000001802027812 */ /* 0x000fe200078ec0ff */
[----:B------:R-:W-:Y:S01]  /*05b0*/  IMAD.IADD R5, R19, 0x1, -R5 ;  /* 0x0000000113057824 */ /* 0x000fe200078e0a05 */
[----:B------:R-:W-:Y:S01]  /*05c0*/  SHF.R.U32.HI R3, RZ, 0x3, R0 ;  /* 0x00000003ff037819 */ /* 0x000fe20000011600 */
[----:B------:R1:W-:Y:S01]  /*05d0*/  STL [R1], R18 ;  /* 0x0000001201007387 */ /* 0x0003e20000100800 */
[----:B------:R-:W-:-:S02]  /*05e0*/  LOP3.LUT R246, R4, 0x6, R246, 0xf8, !PT ;  /* 0x0000000604f67812 */ /* 0x000fc400078ef8f6 */
[----:B------:R-:W-:Y:S01]  /*05f0*/  LOP3.LUT R7, R0, 0x20, R4, 0xf8, !PT ;  /* 0x0000002000077812 */ /* 0x000fe200078ef804 */
[----:B------:R-:W-:Y:S01]  /*0600*/  IMAD.SHL.U32 R4, R14, 0x40, RZ ;  /* 0x000000400e047824 */ /* 0x000fe200078e00ff */
[----:B------:R-:W-:Y:S02]  /*0610*/  R2P PR, R9, 0x6 ;  /* 0x0000000609007804 */ /* 0x000fe40000000000 */
[----:B------:R-:W-:Y:S02]  /*0620*/  LOP3.LUT R10, R3, R0, R2, 0x1e, !PT ;  /* 0x00000000030a7212 */ /* 0x000fe400078e1e02 */
[----:B------:R-:W-:Y:S01]  /*0630*/  LOP3.LUT R9, R2, 0x20, R6, 0xf8, !PT ;  /* 0x0000002002097812 */ /* 0x000fe200078ef806 */
[----:B------:R-:W-:Y:S01]  /*0640*/  IMAD R2, R5, 0x400, R8 ;  /* 0x0000040005027824 */ /* 0x000fe200078e0208 */
[----:B------:R-:W-:Y:S01]  /*0650*/  LOP3.LUT R0, R7, R3, RZ, 0x3c, !PT ;  /* 0x0000000307007212 */ /* 0x000fe200078e3cff */
[----:B------:R-:W-:Y:S01]  /*0660*/  IMAD.SHL.U32 R6, R12, 0x40, RZ ;  /* 0x000000400c067824 */ /* 0x000fe200078e00ff */
[----:B------:R-:W-:-:S02]  /*0670*/  LOP3.LUT R3, R4, 0x1c0, RZ, 0xc0, !PT ;  /* 0x000001c004037812 */ /* 0x000fc400078ec0ff */
[----:B------:R-:W-:Y:S01]  /*0680*/  SHF.R.S32.HI R4, RZ, 0x1f, R18 ;  /* 0x0000001fff047819 */ /* 0x000fe20000011412 */
[----:B------:R-:W-:Y:S01]  /*0690*/  IMAD.IADD R232, R2, 0x1, R0 ;  /* 0x0000000102e87824 */ /* 0x000fe200078e0200 */
[--C-:B------:R-:W-:Y:S01]  /*06a0*/  SHF.R.U32.HI R2, RZ, 0x3, R3.reuse ;  /* 0x00000003ff027819 */ /* 0x100fe20000011603 */
[----:B------:R-:W-:Y:S01]  /*06b0*/  IMAD.SHL.U32 R0, R11, 0x8, RZ ;  /* 0x000000080b007824 */ /* 0x000fe200078e00ff */
[----:B------:R-:W-:Y:S02]  /*06c0*/  LEA.HI R4, R4, R18, RZ, 0x2 ;  /* 0x0000001204047211 */ /* 0x000fe400078f10ff */
[----:B------:R-:W-:Y:S02]  /*06d0*/  LEA R232, R232, UR5, 0x1 ;  /* 0x00000005e8e87c11 */ /* 0x000fe4000f8e08ff */
[----:B------:R-:W-:Y:S02]  /*06e0*/  LOP3.LUT R7, R3, 0x8, R0, 0xf8, !PT ;  /* 0x0000000803077812 */ /* 0x000fe400078ef800 */
[----:B------:R-:W-:Y:S01]  /*06f0*/  SHF.R.S32.HI R4, RZ, 0x2, R4 ;  /* 0x00000002ff047819 */ /* 0x000fe20000011404 */
[----:B------:R-:W-:Y:S01]  /*0700*/  VIADD R231, R232, 0x20 ;  /* 0x00000020e8e77836 */ /* 0x000fe20000000000 */
[----:B------:R-:W-:Y:S01]  /*0710*/  LOP3.LUT R0, R6, 0xfffffe00, RZ, 0xc0, !PT ;  /* 0xfffffe0006007812 */ /* 0x000fe200078ec0ff */
[----:B------:R-:W-:Y:S01]  /*0720*/  IMAD R6, R206, 0x400, R8 ;  /* 0x00000400ce067824 */ /* 0x000fe200078e0208 */
[----:B------:R-:W-:Y:S01]  /*0730*/  LOP3.LUT R3, R2, R9, R3, 0x1e, !PT ;  /* 0x0000000902037212 */ /* 0x000fe200078e1e03 */
[----:B------:R-:W-:Y:S01]  /*0740*/  IMAD R250, R5, 0x10, R4 ;  /* 0x0000001005fa7824 */ /* 0x000fe200078e0204 */
[----:B------:R-:W-:Y:S01]  /*0750*/  LOP3.LUT R2, R7, R2, RZ, 0x3c, !PT ;  /* 0x0000000207027212 */ /* 0x000fe200078e3cff */
[--C-:B------:R-:W-:Y:S01]  /*0760*/  IMAD R4, R5, 0x400, R0.reuse ;  /* 0x0000040005047824 */ /* 0x100fe200078e0200 */
[----:B------:R-:W-:Y:S01]  /*0770*/  LOP3.LUT R210, R3, R0, RZ, 0xfc, !PT ;  /* 0x0000000003d27212 */ /* 0x000fe200078efcff */
[----:B------:R-:W-:Y:S01]  /*0780*/  IMAD R206, R206, 0x400, R0 ;  /* 0x00000400cece7824 */ /* 0x000fe200078e0200 */
[----:B------:R-:W-:Y:S01]  /*0790*/  LEA R0, R211, UR4, 0x1 ;  /* 0x00000004d3007c11 */ /* 0x000fe2000f8e08ff */
[----:B------:R-:W-:Y:S01]  /*07a0*/  IMAD.IADD R209, R4, 0x1, R2 ;  /* 0x0000000104d17824 */ /* 0x000fe200078e0202 */
[----:B------:R-:W-:Y:S01]  /*07b0*/  SEL R197, R197, 0xffffffc0, !P3 ;  /* 0xffffffc0c5c57807 */ /* 0x000fe20005800000 */
[----:B------:R-:W-:Y:S01]  /*07c0*/  IMAD.IADD R206, R2, 0x1, R206 ;  /* 0x0000000102ce7824 */ /* 0x000fe200078e02ce */
[----:B------:R-:W-:Y:S01]  /*07d0*/  SEL R233, R233, 0x10, !P0 ;  /* 0x00000010e9e97807 */ /* 0x000fe20004000000 */
[----:B------:R-:W-:Y:S01]  /*07e0*/  IMAD.MOV.U32 R2, RZ, RZ, 0x20 ;  /* 0x00000020ff027424 */ /* 0x000fe200078e00ff */
[----:B------:R-:W-:Y:S01]  /*07f0*/  LEA R198, R198, UR5, 0x1 ;  /* 0x00000005c6c67c11 */ /* 0x000fe2000f8e08ff */
[----:B------:R-:W-:Y:S01]  /*0800*/  IMAD.IADD R6, R6, 0x1, R10 ;  /* 0x0000000106067824 */ /* 0x000fe200078e020a */
[----:B------:R-:W-:Y:S01]  /*0810*/  SHF.R.S32.HI R251, RZ, 0x1f, R250 ;  /* 0x0000001ffffb7819 */ /* 0x000fe200000114fa */
[----:B------:R-:W-:Y:S01]  /*0820*/  @P1 VIADD R231, R232, 0xffffffe0 ;  /* 0xffffffe0e8e71836 */ /* 0x000fe20000000000 */
[----:B------:R-:W-:Y:S01]  /*0830*/  SEL R2, R2, 0xffffffe0, !P4 ;  /* 0xffffffe002027807 */ /* 0x000fe20006000000 */
[----:B------:R-:W-:Y:S01]  /*0840*/  IMAD.IADD R200, R0, 0x1, R197 ;  /* 0x0000000100c87824 */ /* 0x000fe200078e02c5 */
        /* <DEDUP_REMOVED lines=9> */
[----:B------:R-:W-:Y:S02]  /*08e0*/  @P2 VIADD R248, R247, 0xffffffc0 ;  /* 0xffffffc0f7f82836 */ /* 0x000fe40000000000 */
[----:B-1-34-:R-:W-:-:S07]  /*08f0*/  IMAD.IADD R233, R233, 0x1, R231 ;  /* 0x00000001e9e97824 */ /* 0x01afce00078e02e7 */
.L_x_1040:
        /* <DEDUP_REMOVED lines=47> */
.L_x_994:
[----:B------:R-:W-:Y:S01]  /*0bf0*/  IMAD.SHL.U32 R31, R239, 0x40, RZ ;  /* 0x00000040ef1f7824 */ /* 0x000fe200078e00ff */
[----:B-----5:R-:W-:-:S04]  /*0c00*/  @!P3 IADD3 R216, R5, R4, -R238 ;  /* 0x0000000405d8b210 */ /* 0x020fc80007ffe8ee */
[----:B------:R-:W-:-:S13]  /*0c10*/  ISETP.GT.AND P1, PT, R216, R31, PT ;  /* 0x0000001fd800720c */ /* 0x000fda0003f24270 */
[----:B------:R-:W-:Y:S05]  /*0c20*/  @!P1 BRA `(.L_x_995) ;  /* 0x0000007000789947 */ /* 0x000fea0003800000 */
[----:B------:R-:W3:Y:S01]  /*0c30*/  LDC R13, c[0x0][0x278] ;  /* 0x00009e00ff0d7b82 */ /* 0x000ee20000000800 */
[----:B------:R-:W-:Y:S01]  /*0c40*/  IABS R5, R240 ;  /* 0x000000f000057213 */ /* 0x000fe20000000000 */
[----:B------:R-:W-:Y:S01]  /*0c50*/  ULDC UR4, c[0x0][0x2dc] ;  /* 0x0000b70000047ab9 */ /* 0x000fe20000000800 */
[----:B------:R-:W-:Y:S01]  /*0c60*/  ISETP.NE.AND P1, PT, R249, -0x1, PT ;  /* 0xfffffffff900780c */ /* 0x000fe20003f25270 */
[----:B------:R-:W-:Y:S01]  /*0c70*/  ULDC UR30, c[0x0][0x270] ;  /* 0x00009c00001e7ab9 */ /* 0x000fe20000000800 */
[----:B------:R-:W-:Y:S01]  /*0c80*/  ISETP.NE.AND P2, PT, R0, -0x1, PT ;  /* 0xffffffff0000780c */ /* 0x000fe20003f45270 */
[----:B------:R-:W-:Y:S01]  /*0c90*/  IMAD.MOV.U32 R8, RZ, RZ, R5 ;  /* 0x000000ffff087224 */ /* 0x000fe200078e0005 */
[----:B------:R-:W-:Y:S01]  /*0ca0*/  UIMAD.WIDE UR10, UR4, UR30, URZ ;  /* 0x0000001e040a72a5 */ /* 0x000fe2000f8e023f */
[----:B------:R-:W4:Y:S01]  /*0cb0*/  LDC.64 R6, c[0x0][0x228] ;  /* 0x00008a00ff067b82 */ /* 0x000f220000000a00 */
[----:B------:R-:W5:Y:S01]  /*0cc0*/  S2R R39, SR_CTAID.X ;  /* 0x0000000000277919 */ /* 0x000f620000002500 */
[----:B------:R-:W-:-:S06]  /*0cd0*/  SHF.R.S32.HI R241, RZ, 0x1f, R240 ;  /* 0x0000001ffff17819 */ /* 0x000fcc00000114f0 */
[----:B------:R-:W1:Y:S01]  /*0ce0*/  LDC.U8 R11, c[0x0][0x3d8] ;  /* 0x0000f600ff0b7b82 */ /* 0x000e620000000000 */
[----:B---3--:R-:W-:-:S07]  /*0cf0*/  IABS R10, R13 ;  /* 0x0000000d000a7213 */ /* 0x008fce0000000000 */
[----:B------:R-:W3:Y:S01]  /*0d00*/  LDC.64 R32, c[0x0][0x240] ;  /* 0x00009000ff207b82 */ /* 0x000ee20000000a00 */
[----:B--2---:R-:W2:Y:S01]  /*0d10*/  I2F.RP R2, R10 ;  /* 0x0000000a00027306 */ /* 0x004ea20000209400 */
[----:B----4-:R-:W-:-:S06]  /*0d20*/  IMAD R9, R43, R6, RZ ;  /* 0x000000062b097224 */ /* 0x010fcc00078e02ff */
[----:B------:R-:W4:Y:S01]  /*0d30*/  LDC R42, c[0x0][0x2d4] ;  /* 0x0000b500ff2a7b82 */ /* 0x000f220000000800 */
[C---:B------:R-:W-:Y:S02]  /*0d40*/  IMAD R9, R252.reuse, R7, R9 ;  /* 0x00000007fc097224 */ /* 0x040fe400078e0209 */
[----:B------:R-:W-:Y:S01]  /*0d50*/  IMAD.WIDE.U32 R6, R252, R6, RZ ;  /* 0x00000006fc067225 */ /* 0x000fe200078e00ff */
[----:B-1----:R-:W-:-:S04]  /*0d60*/  ISETP.NE.AND P3, PT, R11, RZ, PT ;  /* 0x000000ff0b00720c */ /* 0x002fc80003f65270 */
[----:B------:R-:W1:Y:S01]  /*0d70*/  @P1 LDC.64 R22, c[0x0][0x250] ;  /* 0x00009400ff161b82 */ /* 0x000e620000000a00 */
[----:B------:R-:W-:Y:S01]  /*0d80*/  IMAD.IADD R30, R7, 0x1, R9 ;  /* 0x00000001071e7824 */ /* 0x000fe200078e0209 */
[----:B--2---:R-:W2:Y:S01]  /*0d90*/  MUFU.RCP R2, R2 ;  /* 0x0000000200027308 */ /* 0x004ea20000001000 */
[----:B------:R-:W-:-:S05]  /*0da0*/  LOP3.LUT R7, R240, R13, RZ, 0x3c, !PT ;  /* 0x0000000df0077212 */ /* 0x000fca00078e3cff */
[----:B------:R-:W5:Y:S08]  /*0db0*/  @P2 LDC.64 R14, c[0x0][0x420] ;  /* 0x00010800ff0e2b82 */ /* 0x000f700000000a00 */
[----:B------:R-:W1:Y:S01]  /*0dc0*/  LDC R38, c[0x0][0x2c4] ;  /* 0x0000b100ff267b82 */ /* 0x000e620000000800 */
[----:B----4-:R-:W-:Y:S01]  /*0dd0*/  IMAD.WIDE.U32 R18, R252, R42, RZ ;  /* 0x0000002afc127225 */ /* 0x010fe200078e00ff */
[----:B--2---:R-:W-:-:S04]  /*0de0*/  IADD3 R2, R2, 0xffffffe, RZ ;  /* 0x0ffffffe02027810 */ /* 0x004fc80007ffe0ff */
[----:B------:R-:W2:Y:S02]  /*0df0*/  F2I.FTZ.U32.TRUNC.NTZ R3, R2 ;  /* 0x0000000200037305 */ /* 0x000ea4000021f000 */
[----:B------:R-:W4:Y:S08]  /*0e00*/  @P3 LDC R25, c[0x0][0x2e4] ;  /* 0x0000b900ff193b82 */ /* 0x000f300000000800 */
[----:B------:R-:W4:Y:S01]  /*0e10*/  LDC.64 R16, c[0x0][0x488] ;  /* 0x00012200ff107b82 */ /* 0x000f220000000a00 */
[----:B--2---:R-:W-:-:S07]  /*0e20*/  IMAD.MOV R2, RZ, RZ, -R3 ;  /* 0x000000ffff027224 */ /* 0x004fce00078e0a03 */
[----:B------:R-:W2:Y:S01]  /*0e30*/  @P1 LDC.64 R26, c[0x0][0x248] ;  /* 0x00009200ff1a1b82 */ /* 0x000ea20000000a00 */
[----:B------:R-:W-:Y:S01]  /*0e40*/  IMAD R4, R2, R10, RZ ;  /* 0x0000000a02047224 */ /* 0x000fe200078e02ff */
[----:B------:R-:W-:-:S05]  /*0e50*/  MOV R2, RZ ;  /* 0x000000ff00027202 */ /* 0x000fca0000000f00 */
[----:B------:R-:W-:Y:S01]  /*0e60*/  IMAD.HI.U32 R2, R3, R4, R2 ;  /* 0x0000000403027227 */ /* 0x000fe200078e0002 */
[----:B------:R-:W-:Y:S01]  /*0e70*/  IADD3 R4, R35, 0x3f, RZ ;  /* 0x0000003f23047810 */ /* 0x000fe20007ffe0ff */
[----:B------:R-:W4:Y:S03]  /*0e80*/  LDC.U8 R40, c[0x0][0x480] ;  /* 0x00012000ff287b82 */ /* 0x000f260000000000 */
[----:B------:R-:W-:Y:S01]  /*0e90*/  SHF.R.S32.HI R5, RZ, 0x1f, R4 ;  /* 0x0000001fff057819 */ /* 0x000fe20000011404 */
[----:B------:R-:W-:-:S03]  /*0ea0*/  IMAD.HI.U32 R2, R2, R8, RZ ;  /* 0x0000000802027227 */ /* 0x000fc600078e00ff */
[----:B------:R-:W-:Y:S01]  /*0eb0*/  LEA.HI R37, R5, R4, RZ, 0x6 ;  /* 0x0000000405257211 */ /* 0x000fe200078f30ff */
[----:B------:R-:W-:Y:S01]  /*0ec0*/  IMAD.MOV R3, RZ, RZ, -R2 ;  /* 0x000000ffff037224 */ /* 0x000fe200078e0a02 */
[----:B------:R-:W-:Y:S02]  /*0ed0*/  SHF.L.U32 R5, R252, 0x7, RZ ;  /* 0x00000007fc057819 */ /* 0x000fe400000006ff */
[----:B------:R-:W-:Y:S01]  /*0ee0*/  LOP3.LUT R4, R37, 0xffffffc0, RZ, 0xc0, !PT ;  /* 0xffffffc025047812 */ /* 0x000fe200078ec0ff */
[----:B------:R-:W-:Y:S01]  /*0ef0*/  IMAD R3, R10, R3, R8 ;  /* 0x000000030a037224 */ /* 0x000fe200078e0208 */
[----:B------:R-:W-:Y:S02]  /*0f00*/  SHF.L.U64.HI R8, R252, 0x7, R43 ;  /* 0x00000007fc087819 */ /* 0x000fe4000001022b */
[----:B------:R-:W-:Y:S01]  /*0f10*/  SEL R5, R5, RZ, P0 ;  /* 0x000000ff05057207 */ /* 0x000fe20000000000 */
[----:B------:R-:W-:Y:S01]  /*0f20*/  VIADD R12, R4, 0xffffffc0 ;  /* 0xffffffc0040c7836 */ /* 0x000fe20000000000 */
[----:B------:R-:W-:-:S02]  /*0f30*/  ISETP.GT.U32.AND P4, PT, R10, R3, PT ;  /* 0x000000030a00720c */ /* 0x000fc40003f84070 */
[----:B------:R-:W-:Y:S02]  /*0f40*/  SEL R8, R8, RZ, P0 ;  /* 0x000000ff08087207 */ /* 0x000fe40000000000 */
[----:B------:R-:W-:Y:S01]  /*0f50*/  IADD3 R20, P0, R12, R5, RZ ;  /* 0x000000050c147210 */ /* 0x000fe20007f1e0ff */
[----:B---3--:R-:W-:Y:S01]  /*0f60*/  IMAD.WIDE.U32 R4, R0, R32, RZ ;  /* 0x0000002000047225 */ /* 0x008fe200078e00ff */
[----:B------:R-:W-:-:S04]  /*0f70*/  SHF.R.S32.HI R21, RZ, 0x1f, R12 ;  /* 0x0000001fff157819 */ /* 0x000fc8000001140c */
[----:B------:R-:W-:Y:S02]  /*0f80*/  IADD3.X R8, R21, R8, RZ, P0, !PT ;  /* 0x0000000815087210 */ /* 0x000fe400007fe4ff */
[----:B------:R-:W-:Y:S02]  /*0f90*/  ISETP.GE.AND P0, PT, R7, RZ, PT ;  /* 0x000000ff0700720c */ /* 0x000fe40003f06270 */
[-C--:B------:R-:W-:Y:S02]  /*0fa0*/  @!P4 IADD3 R3, R3, -R10.reuse, RZ ;  /* 0x8000000a0303c210 */ /* 0x080fe40007ffe0ff */
[----:B------:R-:W-:Y:S02]  /*0fb0*/  @!P4 IADD3 R2, R2, 0x1, RZ ;  /* 0x000000010202c810 */ /* 0x000fe40007ffe0ff */
[----:B------:R-:W-:Y:S01]  /*0fc0*/  ISETP.GE.U32.AND P5, PT, R3, R10, PT ;  /* 0x0000000a0300720c */ /* 0x000fe20003fa6070 */
[----:B------:R-:W-:Y:S01]  /*0fd0*/  IMAD R10, R20, UR11, RZ ;  /* 0x0000000b140a7c24 */ /* 0x000fe2000f8e02ff */
[----:B------:R-:W-:Y:S01]  /*0fe0*/  SHF.R.S32.HI R7, RZ, 0x1f, R42 ;  /* 0x0000001fff077819 */ /* 0x000fe2000001142a */
[----:B------:R-:W-:Y:S01]  /*0ff0*/  IMAD R3, R0, R33, RZ ;  /* 0x0000002100037224 */ /* 0x000fe200078e02ff */
[----:B------:R-:W-:Y:S01]  /*1000*/  ISETP.NE.AND P4, PT, R13, RZ, PT ;  /* 0x000000ff0d00720c */ /* 0x000fe20003f85270 */
[----:B------:R-:W-:Y:S01]  /*1010*/  IMAD R36, R8, UR10, R10 ;  /* 0x0000000a08247c24 */ /* 0x000fe2000f8e020a */
[----:B------:R-:W-:Y:S01]  /*1020*/  SEL R41, R6, R4, !P2 ;  /* 0x0000000406297207 */ /* 0x000fe20005000000 */
[----:B------:R-:W3:Y:S01]  /*1030*/  @!P2 LDC.64 R10, c[0x0][0x418] ;  /* 0x00010600ff0aab82 */ /* 0x000ee20000000a00 */
[----:B------:R-:W-:Y:S01]  /*1040*/  @P2 IADD3 R30, R5, R3, RZ ;  /* 0x00000003051e2210 */ /* 0x000fe20007ffe0ff */
[----:B------:R-:W-:-:S02]  /*1050*/  @P1 IMAD.IADD R3, R238, 0x1, R249 ;  /* 0x00000001ee031824 */ /* 0x000fc400078e02f9 */
[----:B-----5:R-:W-:Y:S02]  /*1060*/  @P2 IMAD.WIDE.U32 R8, R0, R14, RZ ;  /* 0x0000000e00082225 */ /* 0x020fe400078e00ff */
[----:B------:R-:W-:Y:S02]  /*1070*/  @P5 IADD3 R2, R2, 0x1, RZ ;  /* 0x0000000102025810 */ /* 0x000fe40007ffe0ff */
[----:B-1----:R-:W-:Y:S02]  /*1080*/  @P1 IMAD R6, R3, R23, RZ ;  /* 0x0000001703061224 */ /* 0x002fe400078e02ff */
[----:B------:R-:W-:Y:S01]  /*1090*/  MOV R24, R2 ;  /* 0x0000000200187202 */ /* 0x000fe20000000f00 */
[----:B------:R-:W-:Y:S02]  /*10a0*/  IMAD R2, R7, R252, RZ ;  /* 0x000000fc07027224 */ /* 0x000fe400078e02ff */
[----:B------:R-:W-:-:S04]  /*10b0*/  @P1 IMAD.WIDE.U32 R4, R3, R22, RZ ;  /* 0x0000001603041225 */ /* 0x000fc800078e00ff */
[----:B------:R-:W-:Y:S01]  /*10c0*/  IMAD R2, R43, R42, R2 ;  /* 0x0000002a2b027224 */ /* 0x000fe200078e0202 */
[----:B------:R-:W-:Y:S01]  /*10d0*/  @P1 IADD3 R34, R5, R6, RZ ;  /* 0x0000000605221210 */ /* 0x000fe20007ffe0ff */
[----:B------:R-:W-:Y:S01]  /*10e0*/  IMAD R6, R18, UR11, RZ ;  /* 0x0000000b12067c24 */ /* 0x000fe2000f8e02ff */
[----:B------:R-:W-:Y:S01]  /*10f0*/  @P1 MOV R29, R4 ;  /* 0x00000004001d1202 */ /* 0x000fe20000000f00 */
[----:B------:R-:W-:Y:S02]  /*1100*/  IMAD.IADD R3, R19, 0x1, R2 ;  /* 0x0000000113037824 */ /* 0x000fe400078e0202 */
[----:B------:R-:W-:Y:S01]  /*1110*/  @!P0 IMAD.MOV R24, RZ, RZ, -R24 ;  /* 0x000000ffff188224 */ /* 0x000fe200078e0a18 */
[----:B------:R-:W-:Y:S01]  /*1120*/  @!P4 LOP3.LUT R24, RZ, R13, RZ, 0x33, !PT ;  /* 0x0000000dff18c212 */ /* 0x000fe200078e33ff */
[----:B------:R-:W-:Y:S01]  /*1130*/  IMAD R6, R3, UR10, R6 ;  /* 0x0000000a03067c24 */ /* 0x000fe2000f8e0206 */
[----:B----4-:R-:W-:Y:S01]  /*1140*/  ISETP.NE.AND P0, PT, R40, RZ, PT ;  /* 0x000000ff2800720c */ /* 0x010fe20003f05270 */
[----:B------:R-:W-:Y:S01]  /*1150*/  IMAD.WIDE.U32 R4, R18, UR10, RZ ;  /* 0x0000000a12047c25 */ /* 0x000fe2000f8e00ff */
[----:B------:R-:W-:-:S03]  /*1160*/  SHF.R.S32.HI R40, RZ, 0x1f, R31 ;  /* 0x0000001fff287819 */ /* 0x000fc6000001141f */
[----:B---3--:R-:W-:Y:S01]  /*1170*/  @!P2 IMAD R2, R43, R10, RZ ;  /* 0x0000000a2b02a224 */ /* 0x008fe200078e02ff */
[----:B------:R-:W-:Y:S01]  /*1180*/  IADD3 R19, R5, R6, RZ ;  /* 0x0000000605137210 */ /* 0x000fe20007ffe0ff */
[C---:B------:R-:W-:Y:S02]  /*1190*/  @P3 IMAD R13, R252.reuse, R38, RZ ;  /* 0x00000026fc0d3224 */ /* 0x040fe400078e02ff */
[----:B------:R-:W-:Y:S02]  /*11a0*/  @!P2 IMAD R11, R252, R11, R2 ;  /* 0x0000000bfc0ba224 */ /* 0x000fe400078e0202 */
[C---:B------:R-:W-:Y:S01]  /*11b0*/  @P2 IMAD R18, R0.reuse, R15, R9 ;  /* 0x0000000f00122224 */ /* 0x040fe200078e0209 */
[----:B------:R-:W-:Y:S01]  /*11c0*/  @P3 SEL R5, R13, R0, !P2 ;  /* 0x000000000d053207 */ /* 0x000fe20005000000 */
[----:B------:R-:W-:-:S04]  /*11d0*/  IMAD.WIDE.U32 R2, R0, UR10, RZ ;  /* 0x0000000a00027c25 */ /* 0x000fc8000f8e00ff */
[----:B------:R-:W-:Y:S01]  /*11e0*/  IMAD R9, R0, UR11, RZ ;  /* 0x0000000b00097c24 */ /* 0x000fe2000f8e02ff */
[----:B------:R-:W-:Y:S01]  /*11f0*/  SEL R28, R4, R2, !P2 ;  /* 0x00000002041c7207 */ /* 0x000fe20005000000 */
[----:B------:R-:W-:-:S03]  /*1200*/  @!P2 IMAD.WIDE.U32 R6, R252, R10, RZ ;  /* 0x0000000afc06a225 */ /* 0x000fc600078e00ff */
[----:B------:R-:W-:Y:S01]  /*1210*/  @P2 IADD3 R19, R3, R9, RZ ;  /* 0x0000000903132210 */ /* 0x000fe20007ffe0ff */
[----:B------:R-:W-:Y:S01]  /*1220*/  IMAD.WIDE.U32 R2, R39, R16, RZ ;  /* 0x0000001027027225 */ /* 0x000fe200078e00ff */
[----:B------:R-:W-:-:S03]  /*1230*/  @!P2 IADD3 R18, R7, R11, RZ ;  /* 0x0000000b0712a210 */ /* 0x000fc60007ffe0ff */
[----:B------:R-:W-:Y:S01]  /*1240*/  @P3 IMAD R11, R240, R25, R5 ;  /* 0x00000019f00b3224 */ /* 0x000fe200078e0205 */
[----:B------:R-:W-:Y:S01]  /*1250*/  SEL R16, R2, RZ, P0 ;  /* 0x000000ff02107207 */ /* 0x000fe20000000000 */
[----:B------:R-:W-:Y:S02]  /*1260*/  @!P3 IMAD R5, R252, UR30, R240 ;  /* 0x0000001efc05bc24 */ /* 0x000fe4000f8e02f0 */
[----:B------:R-:W-:Y:S02]  /*1270*/  @P1 IMAD.IADD R4, R238, 0x1, R249 ;  /* 0x00000001ee041824 */ /* 0x000fe400078e02f9 */
[----:B------:R-:W-:Y:S01]  /*1280*/  @P2 IMAD.MOV.U32 R13, RZ, RZ, R8 ;  /* 0x000000ffff0d2224 */ /* 0x000fe200078e0008 */
[----:B------:R-:W-:Y:S01]  /*1290*/  @!P2 MOV R13, R6 ;  /* 0x00000006000da202 */ /* 0x000fe20000000f00 */
[----:B------:R-:W-:Y:S02]  /*12a0*/  IMAD R6, R39, R17, R3 ;  /* 0x0000001127067224 */ /* 0x000fe400078e0203 */
[----:B------:R-:W-:-:S02]  /*12b0*/  @!P3 IMAD R11, R5, R38, RZ ;  /* 0x00000026050bb224 */ /* 0x000fc400078e02ff */
[----:B--2---:R-:W-:Y:S01]  /*12c0*/  @P1 IMAD R3, R4, R27, RZ ;  /* 0x0000001b04031224 */ /* 0x004fe200078e02ff */
[----:B------:R-:W-:Y:S01]  /*12d0*/  SEL R25, R6, RZ, P0 ;  /* 0x000000ff06197207 */ /* 0x000fe20000000000 */
[----:B------:R-:W-:Y:S02]  /*12e0*/  IMAD R10, R240, UR4, RZ ;  /* 0x00000004f00a7c24 */ /* 0x000fe4000f8e02ff */
[----:B------:R-:W-:-:S03]  /*12f0*/  @P1 IMAD.WIDE.U32 R4, R4, R26, RZ ;  /* 0x0000001a04041225 */ /* 0x000fc600078e00ff */
[----:B------:R-:W-:Y:S01]  /*1300*/  SHF.R.S32.HI R17, RZ, 0x1f, R10 ;  /* 0x0000001fff117819 */ /* 0x000fe2000001140a */
[----:B------:R-:W-:Y:S01]  /*1310*/  IMAD.WIDE.U32 R8, R20, UR10, RZ ;  /* 0x0000000a14087c25 */ /* 0x000fe2000f8e00ff */
        /* <DEDUP_REMOVED lines=15> */
.L_x_996:
        /* <DEDUP_REMOVED lines=13> */
.L_x_997:
        /* <DEDUP_REMOVED lines=10> */
.L_x_998:
[----:B------:R-:W-:-:S04]  /*1580*/  IMAD R0, R252, UR30, R240 ;  /* 0x0000001efc007c24 */ /* 0x000fc8000f8e02f0 */
[----:B------:R-:W-:-:S07]  /*1590*/  IMAD R0, R0, R42, RZ ;  /* 0x0000002a00007224 */ /* 0x000fce00078e02ff */
.L_x_999:
[----:B------:R-:W2:Y:S01]  /*15a0*/  LDL R45, [R1] ;  /* 0x00000000012d7983 */ /* 0x000ea20000100800 */
[----:B------:R-:W1:Y:S01]  /*15b0*/  LDC.64 R14, c[0x0][0x420] ;  /* 0x00010800ff0e7b82 */ /* 0x000e620000000a00 */
[----:B------:R-:W-:Y:S01]  /*15c0*/  UIMAD UR30, UR4, UR30, URZ ;  /* 0x0000001e041e72a4 */ /* 0x000fe2000f8e023f */
[----:B------:R-:W-:Y:S01]  /*15d0*/  IADD3 R2, P1, R224, R13, RZ ;  /* 0x0000000de0027210 */ /* 0x000fe20007f3e0ff */
[----:B------:R-:W3:Y:S01]  /*15e0*/  S2R R20, SR_TID.X ;  /* 0x0000000000147919 */ /* 0x000ee20000002100 */
[----:B------:R-:W-:Y:S01]  /*15f0*/  SHF.R.S32.HI R225, RZ, 0x1f, R224 ;  /* 0x0000001fffe17819 */ /* 0x000fe200000114e0 */
[----:B------:R-:W-:Y:S01]  /*1600*/  USHF.L.U32 UR29, UR30, 0x6, URZ ;  /* 0x000000061e1d7899 */ /* 0x000fe2000800063f */
[----:B------:R-:W-:Y:S01]  /*1610*/  SHF.R.S32.HI R42, RZ, 0x1f, R237 ;  /* 0x0000001fff2a7819 */ /* 0x000fe200000114ed */
[----:B------:R-:W4:Y:S01]  /*1620*/  S2R R44, SR_TID.X ;  /* 0x00000000002c7919 */ /* 0x000f220000002100 */
[----:B------:R-:W-:Y:S01]  /*1630*/  IADD3 R6, P5, R237, R12, RZ ;  /* 0x0000000ced067210 */ /* 0x000fe20007fbe0ff */
[----:B------:R-:W-:Y:S01]  /*1640*/  USHF.R.S32.HI UR4, URZ, 0x1f, UR29 ;  /* 0x0000001f3f047899 */ /* 0x000fe2000801141d */
[----:B------:R-:W-:Y:S01]  /*1650*/  IMAD.X R3, R225, 0x1, R18, P1 ;  /* 0x00000001e1037824 */ /* 0x000fe200008e0612 */
[----:B------:R-:W-:Y:S01]  /*1660*/  IADD3 R5, P4, P3, R8, UR29, R10 ;  /* 0x0000001d08057c10 */ /* 0x000fe2000fb9e00a */
[----:B------:R-:W-:Y:S01]  /*1670*/  IMAD.IADD R18, R12, 0x1, R11 ;  /* 0x000000010c127824 */ /* 0x000fe200078e020b */
[----:B------:R-:W-:Y:S01]  /*1680*/  ULDC.64 UR10, c[0x0][0x428] ;  /* 0x00010a00000a7ab9 */ /* 0x000fe20000000a00 */
[----:B------:R-:W-:Y:S01]  /*1690*/  ULDC.64 UR14, c[0x0][0x210] ;  /* 0x00008400000e7ab9 */ /* 0x000fe20000000a00 */
[----:B------:R-:W-:Y:S01]  /*16a0*/  IADD3 R8, P2, P1, R16, R5, R28 ;  /* 0x0000000510087210 */ /* 0x000fe2000795e01c */
[----:B------:R-:W-:Y:S01]  /*16b0*/  IMAD.IADD R16, R12, 0x1, R0 ;  /* 0x000000010c107824 */ /* 0x000fe200078e0200 */
[----:B------:R-:W-:Y:S01]  /*16c0*/  IADD3.X R5, R7, UR4, R17, P4, P3 ;  /* 0x0000000407057c10 */ /* 0x000fe2000a7e6411 */
[----:B------:R-:W-:Y:S01]  /*16d0*/  ULDC.64 UR12, c[0x0][0x3e0] ;  /* 0x0000f800000c7ab9 */ /* 0x000fe20000000a00 */
[----:B------:R-:W-:Y:S01]  /*16e0*/  IADD3.X R0, R42, R21, RZ, P5, !PT ;  /* 0x000000152a007210 */ /* 0x000fe20002ffe4ff */
[----:B------:R-:W-:Y:S01]  /*16f0*/  BSSY B1, `(.L_x_995) ;  /* 0x0000671000017945 */ /* 0x000fe20003800000 */
[----:B------:R-:W-:-:S02]  /*1700*/  IADD3.X R10, R25, R5, R19, P2, P1 ;  /* 0x00000005190a7210 */ /* 0x000fc400017e2413 */
[----:B------:R-:W-:Y:S01]  /*1710*/  ISETP.GE.AND P4, PT, R35, 0x1, PT ;  /* 0x000000012300780c */ /* 0x000fe20003f86270 */
[----:B-1----:R-:W-:Y:S02]  /*1720*/  IMAD R4, R21, R14, RZ ;  /* 0x0000000e15047224 */ /* 0x002fe400078e02ff */
[----:B------:R-:W-:Y:S02]  /*1730*/  IMAD R5, R0, R32, RZ ;  /* 0x0000002000057224 */ /* 0x000fe400078e02ff */
[C---:B------:R-:W-:Y:S02]  /*1740*/  IMAD R4, R12.reuse, R15, R4 ;  /* 0x0000000f0c047224 */ /* 0x040fe400078e0204 */
[----:B------:R-:W-:Y:S02]  /*1750*/  IMAD.WIDE.U32 R2, R12, R14, R2 ;  /* 0x0000000e0c027225 */ /* 0x000fe400078e0002 */
[----:B------:R-:W1:Y:S02]  /*1760*/  LDC.64 R12, c[0x0][0x2b0] ;  /* 0x0000ac00ff0c7b82 */ /* 0x000e640000000a00 */
[----:B------:R-:W-:Y:S01]  /*1770*/  IMAD R9, R6, R33, R5 ;  /* 0x0000002106097224 */ /* 0x000fe200078e0205 */
[----:B---3--:R-:W-:Y:S01]  /*1780*/  SHF.R.S32.HI R20, RZ, 0x1f, R20 ;  /* 0x0000001fff147819 */ /* 0x008fe20000011414 */
[----:B------:R-:W-:-:S02]  /*1790*/  IMAD.IADD R3, R3, 0x1, R4 ;  /* 0x0000000103037824 */ /* 0x000fc400078e0204 */
[----:B------:R-:W-:Y:S01]  /*17a0*/  IMAD.WIDE.U32 R6, R6, R32, R224 ;  /* 0x0000002006067225 */ /* 0x000fe200078e00e0 */
[----:B----4-:R-:W-:-:S03]  /*17b0*/  LEA.HI R20, R20, R44, RZ, 0x5 ;  /* 0x0000002c14147211 */ /* 0x010fc600078f28ff */
[----:B------:R-:W-:Y:S01]  /*17c0*/  IMAD R4, R241, UR10, RZ ;  /* 0x0000000af1047c24 */ /* 0x000fe2000f8e02ff */
[----:B------:R-:W-:Y:S01]  /*17d0*/  SHF.R.S32.HI R20, RZ, 0x5, R20 ;  /* 0x00000005ff147819 */ /* 0x000fe20000011414 */
[----:B------:R-:W-:Y:S01]  /*17e0*/  IMAD.WIDE.U32 R2, R240, UR10, R2 ;  /* 0x0000000af0027c25 */ /* 0x000fe2000f8e0002 */
[----:B------:R-:W-:-:S03]  /*17f0*/  IADD3 R6, P2, R41, R6, RZ ;  /* 0x0000000629067210 */ /* 0x000fc60007f5e0ff */
[----:B------:R-:W-:Y:S01]  /*1800*/  IMAD R4, R240, UR11, R4 ;  /* 0x0000000bf0047c24 */ /* 0x000fe2000f8e0204 */
[----:B------:R-:W-:Y:S01]  /*1810*/  ULDC.64 UR10, c[0x0][0x258] ;  /* 0x00009600000a7ab9 */ /* 0x000fe20000000a00 */
[----:B------:R-:W-:Y:S02]  /*1820*/  IADD3.X R7, R30, R7, R9, P2, !PT ;  /* 0x000000071e077210 */ /* 0x000fe400017fe409 */
[----:B------:R-:W-:Y:S01]  /*1830*/  IMAD.IADD R5, R3, 0x1, R4 ;  /* 0x0000000103057824 */ /* 0x000fe200078e0204 */
[----:B------:R-:W-:Y:S01]  /*1840*/  MOV R4, R2 ;  /* 0x0000000200047202 */ /* 0x000fe20000000f00 */
[----:B------:R-:W-:Y:S02]  /*1850*/  IMAD R3, R241, UR10, RZ ;  /* 0x0000000af1037c24 */ /* 0x000fe4000f8e02ff */
[----:B-1----:R-:W-:-:S04]  /*1860*/  IMAD.WIDE R18, R18, 0x4, R12 ;  /* 0x0000000412127825 */ /* 0x002fc800078e020c */
[----:B------:R-:W-:Y:S02]  /*1870*/  IMAD R3, R240, UR11, R3 ;  /* 0x0000000bf0037c24 */ /* 0x000fe4000f8e0203 */
[----:B------:R-:W-:-:S04]  /*1880*/  IMAD.WIDE.U32 R4, R237, R14, R4 ;  /* 0x0000000eed047225 */ /* 0x000fc800078e0004 */
[----:B--2---:R-:W-:Y:S01]  /*1890*/  IMAD R0, R20, UR30, R45 ;  /* 0x0000001e14007c24 */ /* 0x004fe2000f8e022d */
[----:B------:R-:W-:Y:S01]  /*18a0*/  LEA R20, P2, R4, UR12, 0x1 ;  /* 0x0000000c04147c11 */ /* 0x000fe2000f8408ff */
[----:B------:R-:W1:Y:S03]  /*18b0*/  LDC.64 R44, c[0x0][0x478] ;  /* 0x00011e00ff2c7b82 */ /* 0x000e660000000a00 */
[----:B------:R-:W-:-:S04]  /*18c0*/  IADD3 R8, P1, R0, R8, RZ ;  /* 0x0000000800087210 */ /* 0x000fc80007f3e0ff */
[----:B------:R-:W-:Y:S01]  /*18d0*/  LEA.HI.X.SX32 R9, R0, R10, 0x1, P1 ;  /* 0x0000000a00097211 */ /* 0x000fe200008f0eff */
[----:B------:R-:W-:Y:S02]  /*18e0*/  IMAD R0, R42, R14, RZ ;  /* 0x0000000e2a007224 */ /* 0x000fe400078e02ff */
[----:B------:R-:W-:Y:S01]  /*18f0*/  IMAD.WIDE.U32 R10, R240, UR10, R6 ;  /* 0x0000000af00a7c25 */ /* 0x000fe2000f8e0006 */
[----:B------:R-:W-:Y:S01]  /*1900*/  ULDC.64 UR10, c[0x0][0x400] ;  /* 0x00010000000a7ab9 */ /* 0x000fe20000000a00 */
[----:B------:R-:W-:Y:S02]  /*1910*/  LEA.HI.SX32 R6, R37, 0xffffffff, 0x1a ;  /* 0xffffffff25067811 */ /* 0x000fe400078fd2ff */
[----:B------:R-:W-:Y:S01]  /*1920*/  IMAD R0, R237, R15, R0 ;  /* 0x0000000fed007224 */ /* 0x000fe200078e0200 */
[----:B------:R-:W-:Y:S01]  /*1930*/  LEA R214, P1, R8, UR10, 0x2 ;  /* 0x0000000a08d67c11 */ /* 0x000fe2000f8210ff */
[----:B------:R-:W-:Y:S01]  /*1940*/  IMAD.IADD R30, R11, 0x1, R3 ;  /* 0x000000010b1e7824 */ /* 0x000fe200078e0203 */
[----:B------:R-:W-:-:S02]  /*1950*/  LEA R220, P3, R10, UR14, 0x1 ;  /* 0x0000000e0adc7c11 */ /* 0x000fc4000f8608ff */
[----:B------:R-:W-:Y:S02]  /*1960*/  IADD3 R28, R5, R0, RZ ;  /* 0x00000000051c7210 */ /* 0x000fe40007ffe0ff */
[----:B------:R-:W-:Y:S02]  /*1970*/  LEA.HI.X R215, R8, UR11, R9, 0x2, P1 ;  /* 0x0000000b08d77c11 */ /* 0x000fe400088f1409 */
[----:B------:R-:W-:Y:S01]  /*1980*/  LEA.HI.X R221, R10, UR15, R30, 0x1, P3 ;  /* 0x0000000f0add7c11 */ /* 0x000fe200098f0c1e */
[----:B-1----:R-:W-:Y:S01]  /*1990*/  IMAD.WIDE R16, R16, 0x4, R44 ;  /* 0x0000000410107825 */ /* 0x002fe200078e022c */
[----:B------:R-:W-:Y:S01]  /*19a0*/  LEA.HI.X R21, R4, UR13, R28, 0x1, P2 ;  /* 0x0000000d04157c11 */ /* 0x000fe200090f0c1c */
[----:B------:R-:W-:Y:S06]  /*19b0*/  @!P4 BRA `(.L_x_1000) ;  /* 0x0000005800e8c947 */ /* 0x000fec0003800000 */
[----:B------:R-:W-:Y:S01]  /*19c0*/  @P0 BAR.SYNC.DEFER_BLOCKING 0x0 ;  /* 0x0000000000000b1d */ /* 0x000fe20000010000 */
[----:B------:R-:W-:Y:S02]  /*19d0*/  IMAD R0, R239, -0x40, R216 ;  /* 0xffffffc0ef007824 */ /* 0x000fe400078e02d8 */
[----:B------:R-:W-:Y:S02]  /*19e0*/  VIADD R8, R237, 0x20 ;  /* 0x00000020ed087836 */ /* 0x000fe40000000000 */
[----:B------:R-:W-:Y:S01]  /*19f0*/  IMAD.WIDE.U32 R2, R31, R22, R224 ;  /* 0x000000161f027225 */ /* 0x000fe200078e00e0 */
[-C--:B------:R-:W-:Y:S01]  /*1a00*/  ISETP.GE.AND P6, PT, R237, R0.reuse, PT ;  /* 0x00000000ed00720c */ /* 0x080fe20003fc6270 */
[----:B------:R-:W-:Y:S01]  /*1a10*/  ULDC.64 UR10, c[0x0][0x268] ;  /* 0x00009a00000a7ab9 */ /* 0x000fe20000000a00 */
[----:B------:R-:W-:Y:S01]  /*1a20*/  ISETP.GE.AND P5, PT, R8, R0, PT ;  /* 0x000000000800720c */ /* 0x000fe20003fa6270 */
[----:B------:R-:W-:Y:S01]  /*1a30*/  IMAD R7, R40, R22, RZ ;  /* 0x0000001628077224 */ /* 0x000fe200078e02ff */
[----:B------:R-:W-:Y:S01]  /*1a40*/  LEA R0, R245, UR5, 0x1 ;  /* 0x00000005f5007c11 */ /* 0x000fe2000f8e08ff */
[----:B------:R-:W-:Y:S01]  /*1a50*/  IMAD.MOV.U32 R217, RZ, RZ, R6 ;  /* 0x000000ffffd97224 */ /* 0x000fe200078e0006 */
[----:B------:R-:W-:Y:S01]  /*1a60*/  IADD3 R6, P1, R29, R2, RZ ;  /* 0x000000021d067210 */ /* 0x000fe20007f3e0ff */
[----:B------:R-:W-:Y:S01]  /*1a70*/  IMAD R2, R31, R23, R7 ;  /* 0x000000171f027224 */ /* 0x000fe200078e0207 */
[----:B------:R-:W-:Y:S01]  /*1a80*/  BSSY B0, `(.L_x_1001) ;  /* 0x0000029000007945 */ /* 0x000fe20003800000 */
[----:B------:R-:W-:-:S03]  /*1a90*/  IMAD R25, R217, -0x40, R35 ;  /* 0xffffffc0d9197824 */ /* 0x000fc600078e0223 */
[----:B------:R-:W-:Y:S01]  /*1aa0*/  IADD3.X R7, R34, R3, R2, P1, !PT ;  /* 0x0000000322077210 */ /* 0x000fe20000ffe402 */
[----:B------:R-:W-:Y:S01]  /*1ab0*/  IMAD R2, R36, UR10, RZ ;  /* 0x0000000a24027c24 */ /* 0x000fe2000f8e02ff */
[----:B------:R-:W-:Y:S02]  /*1ac0*/  LEA.HI R3, R217, R217, RZ, 0x1 ;  /* 0x000000d9d9037211 */ /* 0x000fe400078f08ff */
[-C--:B------:R-:W-:Y:S01]  /*1ad0*/  ISETP.GE.AND P2, PT, R8, R25.reuse, PT ;  /* 0x000000190800720c */ /* 0x080fe20003f46270 */
[C---:B------:R-:W-:Y:S01]  /*1ae0*/  IMAD R13, R24.reuse, UR11, R2 ;  /* 0x0000000b180d7c24 */ /* 0x040fe2000f8e0202 */
[----:B------:R1:W-:Y:S01]  /*1af0*/  @P6 STS.128 [R0+0x10000], RZ ;  /* 0x010000ff00006388 */ /* 0x0003e20000000c00 */
[----:B------:R-:W-:Y:S01]  /*1b00*/  IMAD.WIDE.U32 R6, R24, UR10, R6 ;  /* 0x0000000a18067c25 */ /* 0x000fe2000f8e0006 */
[----:B------:R-:W-:Y:S02]  /*1b10*/  LOP3.LUT R2, R3, 0xfffffffe, RZ, 0xc0, !PT ;  /* 0xfffffffe03027812 */ /* 0x000fe400078ec0ff */
[----:B------:R1:W-:Y:S01]  /*1b20*/  @P6 STS.128 [R0+0x12000], RZ ;  /* 0x012000ff00006388 */ /* 0x0003e20000000c00 */
[----:B------:R-:W-:-:S02]  /*1b30*/  ISETP.GE.AND P4, PT, R237, R25, PT ;  /* 0x00000019ed00720c */ /* 0x000fc40003f86270 */
[----:B------:R-:W-:Y:S02]  /*1b40*/  IADD3 R29, R217, -R2, RZ ;  /* 0x80000002d91d7210 */ /* 0x000fe40007ffe0ff */
[----:B------:R-:W-:Y:S01]  /*1b50*/  IADD3 R13, R7, R13, RZ ;  /* 0x0000000d070d7210 */ /* 0x000fe20007ffe0ff */
[----:B------:R-:W-:Y:S08]  /*1b60*/  @P6 BRA `(.L_x_1002) ;  /* 0x0000000000686947 */ /* 0x000ff00003800000 */
        /* <DEDUP_REMOVED lines=26> */
.L_x_1002:
[----:B------:R-:W-:Y:S05]  /*1d10*/  BSYNC B0 ;  /* 0x0000000000007941 */ /* 0x000fea0003800000 */
.L_x_1001:
        /* <DEDUP_REMOVED lines=14> */
[----:B------:R3:W-:Y:S01]  /*1e00*/  @P1 STS.128 [R0+0x11000], RZ ;  /* 0x011000ff00001388 */ /* 0x0007e20000000c00 */
[----:B--2---:R-:W-:Y:S02]  /*1e10*/  @!P1 LEA R2, P3, R6, R8, 0x1 ;  /* 0x0000000806029211 */ /* 0x004fe400078608ff */
        /* <DEDUP_REMOVED lines=15> */
.L_x_1004:
[----:B------:R-:W-:Y:S05]  /*1f10*/  BSYNC B0 ;  /* 0x0000000000007941 */ /* 0x000fea0003800000 */
.L_x_1003:
        /* <DEDUP_REMOVED lines=22> */
.L_x_1006:
[----:B------:R-:W-:Y:S05]  /*2080*/  BSYNC B0 ;  /* 0x0000000000007941 */ /* 0x000fea0003800000 */
.L_x_1005:
[----:B------:R1:W-:Y:S01]  /*2090*/  @P2 STS.128 [R0+0x9000], RZ ;  /* 0x009000ff00002388 */ /* 0x0003e20000000c00 */
[----:B------:R-:W-:Y:S01]  /*20a0*/  BSSY B0, `(.L_x_1007) ;  /* 0x000001c000007945 */ /* 0x000fe20003800000 */
[----:B------:R-:W-:Y:S01]  /*20b0*/  MOV R228, R18 ;  /* 0x0000001200e47202 */ /* 0x000fe20000000f00 */
[----:B------:R-:W-:Y:S01]  /*20c0*/  IMAD.MOV.U32 R230, RZ, RZ, R16 ;  /* 0x000000ffffe67224 */ /* 0x000fe200078e0010 */
[----:B------:R1:W-:Y:S01]  /*20d0*/  @P2 STS.128 [R0+0xb000], RZ ;  /* 0x00b000ff00002388 */ /* 0x0003e20000000c00 */
[----:B------:R-:W-:Y:S01]  /*20e0*/  MOV R227, R19 ;  /* 0x0000001300e37202 */ /* 0x000fe20000000f00 */
[----:B------:R-:W-:Y:S01]  /*20f0*/  VIADD R212, R245, 0x2000 ;  /* 0x00002000f5d47836 */ /* 0x000fe20000000000 */
[----:B------:R-:W-:Y:S01]  /*2100*/  MOV R229, R17 ;  /* 0x0000001100e57202 */ /* 0x000fe20000000f00 */
        /* <DEDUP_REMOVED lines=14> */
[----:B--2---:R-:W-:Y:S02]  /*21f0*/  LEA.HI.X R3, R14, R28, R15, 0x5, P0 ;  /* 0x0000001c0e037211 */ /* 0x004fe400000f2c0f */
[----:B------:R-:W-:-:S04]  /*2200*/  LEA R2, P0, R4, UR12, 0x1 ;  /* 0x0000000c04027c11 */ /* 0x000fc8000f8008ff */
[----:B------:R-:W-:-:S05]  /*2210*/  LEA.HI.X R3, R4, UR13, R3, 0x1, P0 ;  /* 0x0000000d04037c11 */ /* 0x000fca00080f0c03 */
[----:B------:R-:W-:Y:S01]  /*2220*/  @!PT LDS RZ, [RZ] ;  /* 0x00000000fffff984 */ /* 0x000fe20000000800 */
[----:B------:R-:W-:Y:S01]  /*2230*/  @!PT LDS RZ, [RZ] ;  /* 0x00000000fffff984 */ /* 0x000fe20000000800 */
[----:B------:R-:W-:Y:S01]  /*2240*/  @!PT LDS RZ, [RZ] ;  /* 0x00000000fffff984 */ /* 0x000fe20000000800 */
[----:B------:R2:W-:Y:S04]  /*2250*/  LDGSTS.E.BYPASS.LTC128B.128 [R0+0xb000], desc[UR38][R2.64+0x80] ;  /* 0x0b00008002007fae */ /* 0x0005e8000b901d66 */
.L_x_1008:
[----:B------:R-:W-:Y:S05]  /*2260*/  BSYNC B0 ;  /* 0x0000000000007941 */ /* 0x000fea0003800000 */
.L_x_1007:
        /* <DEDUP_REMOVED lines=13> */
.L_x_1010:
        /* <DEDUP_REMOVED lines=20> */
.L_x_1011:
[----:B------:R-:W-:Y:S05]  /*2480*/  BSYNC B0 ;  /* 0x0000000000007941 */ /* 0x000fea0003800000 */
.L_x_1009:
        /* <DEDUP_REMOVED lines=13> */
.L_x_1013:
        /* <DEDUP_REMOVED lines=17> */
[----:B---3--:R-:W-:-:S04]  /*2670*/  IADD3 R3, P1, R10, R4, RZ ;  /* 0x000000040a037210 */ /* 0x008fc80007f3e0ff */
        /* <DEDUP_REMOVED lines=8> */
.L_x_1014:
[----:B------:R-:W-:Y:S05]  /*2700*/  BSYNC B0 ;  /* 0x0000000000007941 */ /* 0x000fea0003800000 */
.L_x_1012:
[----:B------:R1:W-:Y:S01]  /*2710*/  @P6 STS.128 [R0+0xc000], RZ ;  /* 0x00c000ff00006388 */ /* 0x0003e20000000c00 */
[-C--:B--23--:R-:W-:Y:S01]  /*2720*/  IMAD.WIDE.U32 R2, R31, R26.reuse, R224 ;  /* 0x0000001a1f027225 */ /* 0x08cfe200078e00e0 */
[----:B------:R-:W-:Y:S01]  /*2730*/  ULDC.64 UR10, c[0x0][0x260] ;  /* 0x00009800000a7ab9 */ /* 0x000fe20000000a00 */
[----:B------:R-:W-:Y:S01]  /*2740*/  BSSY B0, `(.L_x_1015) ;  /* 0x0000025000007945 */ /* 0x000fe20003800000 */
[----:B------:R1:W-:Y:S01]  /*2750*/  @P6 STS.128 [R0+0xe000], RZ ;  /* 0x00e000ff00006388 */ /* 0x0003e20000000c00 */
[----:B------:R-:W-:-:S04]  /*2760*/  IMAD R4, R40, R26, RZ ;  /* 0x0000001a28047224 */ /* 0x000fc800078e02ff */
[----:B------:R-:W-:Y:S01]  /*2770*/  IMAD R5, R31, R27, R4 ;  /* 0x0000001b1f057224 */ /* 0x000fe200078e0204 */
[----:B------:R-:W-:Y:S01]  /*2780*/  IADD3 R4, P0, R38, R2, RZ ;  /* 0x0000000226047210 */ /* 0x000fe20007f1e0ff */
[----:B------:R-:W-:-:S03]  /*2790*/  IMAD R2, R36, UR10, RZ ;  /* 0x0000000a24027c24 */ /* 0x000fc6000f8e02ff */
[----:B------:R-:W-:Y:S01]  /*27a0*/  IADD3.X R5, R39, R3, R5, P0, !PT ;  /* 0x0000000327057210 */ /* 0x000fe200007fe405 */
[C---:B------:R-:W-:Y:S02]  /*27b0*/  IMAD R2, R24.reuse, UR11, R2 ;  /* 0x0000000b18027c24 */ /* 0x040fe4000f8e0202 */
        /* <DEDUP_REMOVED lines=29> */
.L_x_1016:
[----:B------:R-:W-:Y:S05]  /*2990*/  BSYNC B0 ;  /* 0x0000000000007941 */ /* 0x000fea0003800000 */
.L_x_1015:
        /* <DEDUP_REMOVED lines=31> */
.L_x_1018:
[----:B------:R-:W-:Y:S05]  /*2b90*/  BSYNC B0 ;  /* 0x0000000000007941 */ /* 0x000fea0003800000 */
.L_x_1017:
[----:B------:R-:W-:Y:S01]  /*2ba0*/  ULDC.64 UR10, c[0x0][0x3c8] ;  /* 0x0000f200000a7ab9 */ /* 0x000fe20000000a00 */
[----:B------:R-:W0:Y:S01]  /*2bb0*/  LDGDEPBAR ;  /* 0x00000000000079af */ /* 0x000e220000000000 */
[----:B------:R-:W-:Y:S01]  /*2bc0*/  ISETP.NE.U32.AND P5, PT, RZ, UR10, PT ;  /* 0x0000000aff007c0c */ /* 0x000fe2000bfa5070 */
[C---:B-1234-:R-:W-:Y:S01]  /*2bd0*/  VIADD R0, R250.reuse, 0x8 ;  /* 0x00000008fa007836 */ /* 0x05efe20000000000 */
[CC--:B------:R-:W-:Y:S01]  /*2be0*/  ISETP.GE.AND P2, PT, R250.reuse, R25.reuse, PT ;  /* 0x00000019fa00720c */ /* 0x0c0fe20003f46270 */
[----:B------:R-:W-:Y:S01]  /*2bf0*/  IMAD.SHL.U32 R236, R250, 0x4, RZ ;  /* 0x00000004faec7824 */ /* 0x000fe200078e00ff */
[----:B------:R-:W-:Y:S01]  /*2c00*/  ISETP.NE.AND.EX P5, PT, RZ, UR11, PT, P5 ;  /* 0x0000000bff007c0c */ /* 0x000fe2000bfa5350 */
[----:B------:R-:W-:Y:S01]  /*2c10*/  IMAD.MOV.U32 R219, RZ, RZ, 0x7f800000 ;  /* 0x7f800000ffdb7424 */ /* 0x000fe200078e00ff */
[----:B------:R-:W-:Y:S01]  /*2c20*/  ISETP.GE.AND P1, PT, R0, R25, PT ;  /* 0x000000190000720c */ /* 0x000fe20003f26270 */
[----:B------:R-:W-:Y:S01]  /*2c30*/  IMAD.MOV.U32 R226, RZ, RZ, 0x7f800000 ;  /* 0x7f800000ffe27424 */ /* 0x000fe200078e00ff */
[----:B------:R-:W-:Y:S01]  /*2c40*/  SHF.L.U64.HI R3, R250, 0x2, R251 ;  /* 0x00000002fa037819 */ /* 0x000fe200000102fb */
[----:B------:R-:W-:Y:S01]  /*2c50*/  IMAD.MOV.U32 R176, RZ, RZ, 0x20 ;  /* 0x00000020ffb07424 */ /* 0x000fe200078e00ff */
[----:B------:R-:W-:Y:S01]  /*2c60*/  IADD3 R2, P0, R236, R228, RZ ;  /* 0x000000e4ec027210 */ /* 0x000fe20007f1e0ff */
[----:B------:R-:W-:Y:S01]  /*2c70*/  IMAD.MOV.U32 R213, RZ, RZ, RZ ;  /* 0x000000ffffd57224 */ /* 0x000fe200078e00ff */
[----:B------:R-:W-:Y:S01]  /*2c80*/  LEA R152, R211, UR5, 0x1 ;  /* 0x00000005d3987c11 */ /* 0x000fe2000f8e08ff */
[----:B------:R-:W-:-:S02]  /*2c90*/  USHF.L.U32 UR35, UR30, 0x4, URZ ;  /* 0x000000041e237899 */ /* 0x000fc4000800063f */
[----:B------:R-:W-:Y:S01]  /*2ca0*/  IMAD.X R3, R3, 0x1, R227, P0 ;  /* 0x0000000103037824 */ /* 0x000fe200000e06e3 */
[----:B------:R-:W-:Y:S01]  /*2cb0*/  USHF.L.U32 UR36, UR30, 0x3, URZ ;  /* 0x000000031e247899 */ /* 0x000fe2000800063f */
[----:B------:R-:W1:Y:S01]  /*2cc0*/  @P5 LDC.64 R6, c[0x0][0x3d0] ;  /* 0x0000f400ff065b82 */ /* 0x000e620000000a00 */
[----:B------:R-:W-:Y:S01]  /*2cd0*/  IMAD.MOV.U32 R204, RZ, RZ, 0x20 ;  /* 0x00000020ffcc7424 */ /* 0x000fe200078e00ff */
[----:B------:R-:W-:Y:S01]  /*2ce0*/  ULDC UR26, c[0x0][0x2d0] ;  /* 0x0000b400001a7ab9 */ /* 0x000fe20000000800 */
[----:B------:R-:W5:Y:S01]  /*2cf0*/  @!P2 LDG.E R219, desc[UR38][R2.64] ;  /* 0x0000002602dba981 */ /* 0x000f62000c1e1900 */
[----:B------:R-:W-:Y:S02]  /*2d00*/  IMAD.MOV.U32 R201, RZ, RZ, 0x40 ;  /* 0x00000040ffc97424 */ /* 0x000fe400078e00ff */
[----:B------:R-:W-:Y:S01]  /*2d10*/  VIADD R196, R210, 0x2000 ;  /* 0x00002000d2c47836 */ /* 0x000fe20000000000 */
[----:B------:R-:W5:Y:S01]  /*2d20*/  @!P1 LDG.E R226, desc[UR38][R2.64+0x20] ;  /* 0x0000202602e29981 */ /* 0x000f62000c1e1900 */
[----:B------:R-:W-:-:S04]  /*2d30*/  DEPBAR.LE SB0, 0x1 ;  /* 0x000080400000791a */ /* 0x000fc80000000000 */
[----:B------:R-:W-:Y:S01]  /*2d40*/  BAR.SYNC.DEFER_BLOCKING 0x0 ;  /* 0x0000000000007b1d */ /* 0x000fe20000010000 */
[----:B------:R-:W-:Y:S01]  /*2d50*/  IMAD.MOV.U32 R218, RZ, RZ, R212 ;  /* 0x000000ffffda7224 */ /* 0x000fe200078e00d4 */
[C-C-:B------:R-:W-:Y:S02]  /*2d60*/  SHF.L.U64.HI R244, R250.reuse, 0x2, R251.reuse ;  /* 0x00000002faf47819 */ /* 0x140fe400000102fb */
[----:B------:R-:W-:Y:S02]  /*2d70*/  CS2R R94, SRZ ;  /* 0x00000000005e7805 */ /* 0x000fe4000001ff00 */
[----:B------:R-:W-:Y:S02]  /*2d80*/  SHF.L.U64.HI R243, R250, 0x2, R251 ;  /* 0x00000002faf37819 */ /* 0x000fe400000102fb */
[----:B------:R-:W-:Y:S02]  /*2d90*/  CS2R R92, SRZ ;  /* 0x00000000005c7805 */ /* 0x000fe4000001ff00 */
[----:B------:R-:W-:-:S02]  /*2da0*/  CS2R R98, SRZ ;  /* 0x0000000000627805 */ /* 0x000fc4000001ff00 */
[----:B------:R-:W-:Y:S02]  /*2db0*/  CS2R R96, SRZ ;  /* 0x0000000000607805 */ /* 0x000fe4000001ff00 */
[----:B------:R-:W-:Y:S02]  /*2dc0*/  CS2R R90, SRZ ;  /* 0x00000000005a7805 */ /* 0x000fe4000001ff00 */
[----:B------:R-:W-:Y:S02]  /*2dd0*/  CS2R R88, SRZ ;  /* 0x0000000000587805 */ /* 0x000fe4000001ff00 */
[----:B------:R-:W-:Y:S02]  /*2de0*/  CS2R R86, SRZ ;  /* 0x0000000000567805 */ /* 0x000fe4000001ff00 */
[----:B------:R-:W-:Y:S01]  /*2df0*/  CS2R R84, SRZ ;  /* 0x0000000000547805 */ /* 0x000fe2000001ff00 */
[-C--:B-1----:R-:W-:Y:S01]  /*2e00*/  @P5 IMAD R0, R43, R6.reuse, RZ ;  /* 0x000000062b005224 */ /* 0x082fe200078e02ff */
[----:B------:R-:W-:Y:S01]  /*2e10*/  CS2R R78, SRZ ;  /* 0x00000000004e7805 */ /* 0x000fe2000001ff00 */
[----:B------:R-:W-:Y:S01]  /*2e20*/  @P5 IMAD.WIDE.U32 R4, R252, R6, R240 ;  /* 0x00000006fc045225 */ /* 0x000fe200078e00f0 */
[----:B------:R-:W-:-:S02]  /*2e30*/  CS2R R76, SRZ ;  /* 0x00000000004c7805 */ /* 0x000fc4000001ff00 */
[----:B------:R-:W-:Y:S02]  /*2e40*/  CS2R R82, SRZ ;  /* 0x0000000000527805 */ /* 0x000fe4000001ff00 */
[----:B------:R-:W-:Y:S01]  /*2e50*/  CS2R R80, SRZ ;  /* 0x0000000000507805 */ /* 0x000fe2000001ff00 */
[----:B------:R-:W-:Y:S01]  /*2e60*/  @P5 IMAD R7, R252, R7, R0 ;  /* 0x00000007fc075224 */ /* 0x000fe200078e0200 */
[----:B------:R-:W-:Y:S02]  /*2e70*/  @P5 LEA R6, P0, R4, UR10, 0x2 ;  /* 0x0000000a04065c11 */ /* 0x000fe4000f8010ff */
[----:B------:R-:W-:Y:S02]  /*2e80*/  CS2R R74, SRZ ;  /* 0x00000000004a7805 */ /* 0x000fe4000001ff00 */
[----:B------:R-:W-:Y:S01]  /*2e90*/  CS2R R72, SRZ ;  /* 0x0000000000487805 */ /* 0x000fe2000001ff00 */
[----:B------:R-:W-:Y:S01]  /*2ea0*/  @P5 IMAD.IADD R7, R5, 0x1, R7 ;  /* 0x0000000105075824 */ /* 0x000fe200078e0207 */
[----:B------:R-:W-:Y:S01]  /*2eb0*/  CS2R R70, SRZ ;  /* 0x0000000000467805 */ /* 0x000fe2000001ff00 */
[----:B------:R1:W2:Y:S01]  /*2ec0*/  LDSM.16.M88.4 R116, [R152+0x10000] ;  /* 0x010000009874783b */ /* 0x0002a20000000200 */
[----:B------:R-:W-:-:S02]  /*2ed0*/  CS2R R68, SRZ ;  /* 0x0000000000447805 */ /* 0x000fc4000001ff00 */
[----:B------:R-:W-:Y:S02]  /*2ee0*/  CS2R R46, SRZ ;  /* 0x00000000002e7805 */ /* 0x000fe4000001ff00 */
[----:B------:R-:W-:Y:S01]  /*2ef0*/  @P5 LEA.HI.X R7, R4, UR11, R7, 0x2, P0 ;  /* 0x0000000b04075c11 */ /* 0x000fe200080f1407 */
[----:B------:R1:W3:Y:S01]  /*2f00*/  LDSM.16.M88.4 R120, [R152+0x10800] ;  /* 0x010800009878783b */ /* 0x0002e20000000200 */
[----:B------:R-:W-:Y:S02]  /*2f10*/  CS2R R44, SRZ ;  /* 0x00000000002c7805 */ /* 0x000fe4000001ff00 */
[----:B------:R-:W-:Y:S02]  /*2f20*/  CS2R R50, SRZ ;  /* 0x0000000000327805 */ /* 0x000fe4000001ff00 */
[----:B------:R-:W-:Y:S01]  /*2f30*/  CS2R R48, SRZ ;  /* 0x0000000000307805 */ /* 0x000fe2000001ff00 */
[----:B------:R1:W4:Y:S01]  /*2f40*/  LDSM.16.M88.4 R148, [R152+0x12000] ;  /* 0x012000009894783b */ /* 0x0003220000000200 */
[----:B------:R-:W-:-:S02]  /*2f50*/  CS2R R40, SRZ ;  /* 0x0000000000287805 */ /* 0x000fc4000001ff00 */
[----:B------:R-:W-:Y:S02]  /*2f60*/  CS2R R38, SRZ ;  /* 0x0000000000267805 */ /* 0x000fe4000001ff00 */
[----:B------:R-:W-:Y:S01]  /*2f70*/  CS2R R36, SRZ ;  /* 0x0000000000247805 */ /* 0x000fe2000001ff00 */
[----:B------:R1:W2:Y:S01]  /*2f80*/  @P5 LDG.E R7, desc[UR38][R6.64] ;  /* 0x0000002606075981 */ /* 0x0002a2000c1e1900 */
[----:B------:R-:W-:Y:S02]  /*2f90*/  CS2R R28, SRZ ;  /* 0x00000000001c7805 */ /* 0x000fe4000001ff00 */
[----:B------:R-:W-:Y:S02]  /*2fa0*/  CS2R R32, SRZ ;  /* 0x0000000000207805 */ /* 0x000fe4000001ff00 */
[----:B------:R-:W-:Y:S01]  /*2fb0*/  CS2R R26, SRZ ;  /* 0x00000000001a7805 */ /* 0x000fe2000001ff00 */
[----:B------:R-:W3:Y:S01]  /*2fc0*/  S2R R4, SR_TID.X ;  /* 0x0000000000047919 */ /* 0x000ee20000002100 */
[----:B------:R-:W-:-:S02]  /*2fd0*/  CS2R R22, SRZ ;  /* 0x0000000000167805 */ /* 0x000fc4000001ff00 */
[----:B------:R-:W-:Y:S01]  /*2fe0*/  CS2R R20, SRZ ;  /* 0x0000000000147805 */ /* 0x000fe2000001ff00 */
[----:B------:R-:W-:Y:S01]  /*2ff0*/  UIMAD UR34, UR30, 0x18, URZ ;  /* 0x000000181e2278a4 */ /* 0x000fe2000f8e023f */
[----:B------:R-:W2:Y:S01]  /*3000*/  LDSM.16.M88.4 R152, [R152+0x12800] ;  /* 0x012800009898783b */ /* 0x000ea20000000200 */
[----:B------:R-:W-:Y:S02]  /*3010*/  USHF.L.U32 UR33, UR30, 0x5, URZ ;  /* 0x000000051e217899 */ /* 0x000fe4000800063f */
[----:B------:R-:W-:Y:S01]  /*3020*/  UIMAD UR32, UR30, 0x28, URZ ;  /* 0x000000281e2078a4 */ /* 0x000fe2000f8e023f */
[----:B------:R2:W2:Y:S01]  /*3030*/  LDSM.16.M88.4 R124, [R202] ;  /* 0x00000000ca7c783b */ /* 0x0004a20000000200 */
[----:B------:R-:W-:Y:S02]  /*3040*/  UIMAD UR31, UR30, 0x30, URZ ;  /* 0x000000301e1f78a4 */ /* 0x000fe4000f8e023f */
[----:B------:R-:W-:Y:S01]  /*3050*/  UIADD3 UR29, -UR29, URZ, URZ ;  /* 0x0000003f1d1d7290 */ /* 0x000fe2000fffe13f */
[----:B------:R2:W2:Y:S01]  /*3060*/  LDSM.16.M88.4 R128, [R202+0x800] ;  /* 0x00080000ca80783b */ /* 0x0004a20000000200 */
[----:B------:R-:W-:Y:S01]  /*3070*/  ULDC UR28, c[0x0][0x39c] ;  /* 0x0000e700001c7ab9 */ /* 0x000fe20000000800 */
[----:B------:R-:W-:-:S02]  /*3080*/  ULDC UR27, c[0x0][0x2ec] ;  /* 0x0000bb00001b7ab9 */ /* 0x000fc40000000800 */
[----:B------:R2:W2:Y:S04]  /*3090*/  LDSM.16.M88.4 R132, [R200] ;  /* 0x00000000c884783b */ /* 0x0004a80000000200 */
[----:B------:R2:W2:Y:S01]  /*30a0*/  LDSM.16.M88.4 R136, [R200+0x800] ;  /* 0x00080000c888783b */ /* 0x0004a20000000200 */
[----:B-1----:R-:W1:Y:S03]  /*30b0*/  @P5 LDC R6, c[0x0][0x2e8] ;  /* 0x0000ba00ff065b82 */ /* 0x002e660000000800 */
[----:B------:R1:W1:Y:S04]  /*30c0*/  LDSM.16.M88.4 R156, [R202+0x2000] ;  /* 0x00200000ca9c783b */ /* 0x0002680000000200 */
[----:B------:R1:W1:Y:S01]  /*30d0*/  LDSM.16.M88.4 R160, [R202+0x2800] ;  /* 0x00280000caa0783b */ /* 0x0002620000000200 */
[----:B---3--:R-:W-:-:S03]  /*30e0*/  SHF.R.S32.HI R3, RZ, 0x1f, R4 ;  /* 0x0000001fff037819 */ /* 0x008fc60000011404 */
[----:B------:R3:W1:Y:S01]  /*30f0*/  LDSM.16.M88.4 R164, [R200+0x2000] ;  /* 0x00200000c8a4783b */ /* 0x0006620000000200 */
[----:B------:R-:W-:-:S03]  /*3100*/  LEA.HI R0, R3, R4, RZ, 0x4 ;  /* 0x0000000403007211 */ /* 0x000fc600078f20ff */
[----:B------:R3:W1:Y:S01]  /*3110*/  LDSM.16.M88.4 R168, [R200+0x2800] ;  /* 0x00280000c8a8783b */ /* 0x0006620000000200 */
[----:B------:R-:W-:-:S04]  /*3120*/  LEA.HI R3, R3, R4, RZ, 0x3 ;  /* 0x0000000403037211 */ /* 0x000fc800078f18ff */
[----:B------:R-:W-:-:S05]  /*3130*/  LOP3.LUT R3, R3, 0xfffffff8, RZ, 0xc0, !PT ;  /* 0xfffffff803037812 */ /* 0x000fca00078ec0ff */
[----:B------:R-:W-:-:S05]  /*3140*/  IMAD.IADD R3, R4, 0x1, -R3 ;  /* 0x0000000104037824 */ /* 0x000fca00078e0a03 */
[----:B------:R-:W-:-:S04]  /*3150*/  LOP3.LUT P4, RZ, R3, 0x2, RZ, 0xc0, !PT ;  /* 0x0000000203ff7812 */ /* 0x000fc8000788c0ff */
[----:B------:R-:W-:Y:S02]  /*3160*/  SEL R176, R176, 0xffffffe0, !P4 ;  /* 0xffffffe0b0b07807 */ /* 0x000fe40006000000 */
[----:B------:R-:W-:-:S03]  /*3170*/  LOP3.LUT R0, R0, 0xfffffff0, RZ, 0xc0, !PT ;  /* 0xfffffff000007812 */ /* 0x000fc600078ec0ff */
[----:B------:R-:W-:Y:S02]  /*3180*/  IMAD.IADD R176, R176, 0x1, R200 ;  /* 0x00000001b0b07824 */ /* 0x000fe400078e02c8 */
[----:B------:R-:W-:-:S03]  /*3190*/  IMAD.IADD R0, R4, 0x1, -R0 ;  /* 0x0000000104007824 */ /* 0x000fc600078e0a00 */
[----:B------:R3:W2:Y:S04]  /*31a0*/  LDSM.16.M88.4 R140, [R176] ;  /* 0x00000000b08c783b */ /* 0x0006a80000000200 */
[----:B------:R3:W2:Y:S04]  /*31b0*/  LDSM.16.M88.4 R144, [R176+0x800] ;  /* 0x00080000b090783b */ /* 0x0006a80000000200 */
[----:B------:R3:W2:Y:S04]  /*31c0*/  LDSM.16.M88.4 R172, [R176+0x2000] ;  /* 0x00200000b0ac783b */ /* 0x0006a80000000200 */
[----:B------:R-:W2:Y:S01]  /*31d0*/  LDSM.16.M88.4 R176, [R176+0x2800] ;  /* 0x00280000b0b0783b */ /* 0x000ea20000000200 */
[----:B------:R-:W-:-:S04]  /*31e0*/  SHF.R.S32.HI R2, RZ, 0x1f, R0 ;  /* 0x0000001fff027819 */ /* 0x000fc80000011400 */
[----:B------:R-:W-:Y:S01]  /*31f0*/  LEA.HI R2, R2, R0, RZ, 0x3 ;  /* 0x0000000002027211 */ /* 0x000fe200078f18ff */
[----:B------:R-:W-:-:S03]  /*3200*/  VIADD R5, R31, 0x40 ;  /* 0x000000401f057836 */ /* 0x000fc60000000000 */
[----:B------:R-:W-:Y:S01]  /*3210*/  LOP3.LUT R2, R2, 0xfffffff8, RZ, 0xc0, !PT ;  /* 0xfffffff802027812 */ /* 0x000fe200078ec0ff */
[----:B-1----:R-:W2:Y:S01]  /*3220*/  @P5 MUFU.RCP R6, R6 ;  /* 0x0000000600065308 */ /* 0x002ea20000001000 */
[----:B------:R-:W-:Y:S01]  /*3230*/  ISETP.GE.AND P0, PT, R5, R216, PT ;  /* 0x000000d80500720c */ /* 0x000fe20003f06270 */
[----:B------:R-:W-:Y:S02]  /*3240*/  UIADD3 UR25, UR35, 0x40, URZ ;  /* 0x0000004023197890 */ /* 0x000fe4000fffe03f */
[----:B------:R-:W-:Y:S01]  /*3250*/  IMAD.IADD R0, R0, 0x1, -R2 ;  /* 0x0000000100007824 */ /* 0x000fe200078e0a02 */
[----:B------:R-:W-:Y:S02]  /*3260*/  UIADD3 UR21, UR35, 0x20, URZ ;  /* 0x0000002023157890 */ /* 0x000fe4000fffe03f */
[----:B------:R-:W-:Y:S02]  /*3270*/  UIADD3 UR13, UR35, 0x60, URZ ;  /* 0x00000060230d7890 */ /* 0x000fe4000fffe03f */
[----:B------:R-:W-:Y:S01]  /*3280*/  R2P PR, R0, 0x6 ;  /* 0x0000000600007804 */ /* 0x000fe20000000000 */
[----:B------:R-:W-:-:S02]  /*3290*/  UIADD3 UR24, UR36, UR25, URZ ;  /* 0x0000001924187290 */ /* 0x000fc4000fffe03f */
[----:B------:R-:W-:Y:S02]  /*32a0*/  UIADD3 UR20, UR36, UR21, URZ ;  /* 0x0000001524147290 */ /* 0x000fe4000fffe03f */
[----:B------:R-:W-:Y:S01]  /*32b0*/  UIADD3 UR12, UR36, UR13, URZ ;  /* 0x0000000d240c7290 */ /* 0x000fe2000fffe03f */
[----:B------:R-:W-:Y:S01]  /*32c0*/  IMAD R4, R239, 0x40, R246 ;  /* 0x00000040ef047824 */ /* 0x000fe200078e02f6 */
[----:B------:R-:W-:Y:S01]  /*32d0*/  UIADD3 UR23, UR36, UR24, URZ ;  /* 0x0000001824177290 */ /* 0x000fe2000fffe03f */
[----:B------:R-:W-:Y:S01]  /*32e0*/  VIADD R0, R209, 0x2000 ;  /* 0x00002000d1007836 */ /* 0x000fe20000000000 */
[----:B------:R-:W-:Y:S01]  /*32f0*/  UIADD3 UR19, UR36, UR20, URZ ;  /* 0x0000001424137290 */ /* 0x000fe2000fffe03f */
[----:B------:R-:W-:Y:S01]  /*3300*/  SEL R204, R204, 0xffffffe0, !P1 ;  /* 0xffffffe0cccc7807 */ /* 0x000fe20004800000 */
[----:B------:R-:W-:Y:S01]  /*3310*/  UIADD3 UR11, UR36, UR12, URZ ;  /* 0x0000000c240b7290 */ /* 0x000fe2000fffe03f */
[----:B------:R-:W-:Y:S01]  /*3320*/  IADD3 R4, -R35, R250, -R4 ;  /* 0x000000fa23047210 */ /* 0x000fe20007ffe904 */
[----:B------:R-:W-:Y:S01]  /*3330*/  UIADD3 UR22, UR36, UR23, URZ ;  /* 0x0000001724167290 */ /* 0x000fe2000fffe03f */
[----:B------:R-:W-:Y:S01]  /*3340*/  SEL R201, R201, 0xffffffc0, !P2 ;  /* 0xffffffc0c9c97807 */ /* 0x000fe20005000000 */
[----:B------:R-:W-:Y:S01]  /*3350*/  UIADD3 UR18, UR36, UR19, URZ ;  /* 0x0000001324127290 */ /* 0x000fe2000fffe03f */
[----:B------:R-:W-:Y:S01]  /*3360*/  SEL R196, R196, R210, !P3 ;  /* 0x000000d2c4c47207 */ /* 0x000fe20005800000 */
[----:B------:R-:W-:Y:S01]  /*3370*/  UIADD3 UR10, UR36, UR11, URZ ;  /* 0x0000000b240a7290 */ /* 0x000fe2000fffe03f */
[----:B------:R-:W-:Y:S01]  /*3380*/  SEL R0, R0, R209, !P3 ;  /* 0x000000d100007207 */ /* 0x000fe20005800000 */
[----:B------:R-:W-:Y:S01]  /*3390*/  IMAD.IADD R205, R206, 0x1, R204 ;  /* 0x00000001cecd7824 */ /* 0x000fe200078e02cc */
[----:B------:R-:W-:Y:S01]  /*33a0*/  UIADD3 UR17, UR36, UR18, URZ ;  /* 0x0000001224117290 */ /* 0x000fe2000fffe03f */
[----:B------:R-:W-:Y:S01]  /*33b0*/  CS2R R42, SRZ ;  /* 0x00000000002a7805 */ /* 0x000fe2000001ff00 */
[----:B------:R-:W-:Y:S01]  /*33c0*/  UIADD3 UR15, UR36, UR22, URZ ;  /* 0x00000016240f7290 */ /* 0x000fe2000fffe03f */
[----:B------:R-:W-:Y:S01]  /*33d0*/  CS2R R30, SRZ ;  /* 0x00000000001e7805 */ /* 0x000fe2000001ff00 */
[----:B------:R-:W-:Y:S01]  /*33e0*/  UIADD3 UR9, UR36, UR10, URZ ;  /* 0x0000000a24097290 */ /* 0x000fe2000fffe03f */
[----:B------:R-:W-:-:S02]  /*33f0*/  CS2R R34, SRZ ;  /* 0x0000000000227805 */ /* 0x000fc4000001ff00 */
[----:B------:R-:W-:Y:S01]  /*3400*/  CS2R R24, SRZ ;  /* 0x0000000000187805 */ /* 0x000fe2000001ff00 */
[----:B------:R-:W-:Y:S01]  /*3410*/  IMAD.IADD R242, R4, 0x1, R216 ;  /* 0x0000000104f27824 */ /* 0x000fe200078e02d8 */
[----:B------:R-:W-:Y:S01]  /*3420*/  LEA R196, R196, UR5, 0x1 ;  /* 0x00000005c4c47c11 */ /* 0x000fe2000f8e08ff */
[----:B------:R-:W-:Y:S01]  /*3430*/  IMAD.IADD R207, R206, 0x1, R201 ;  /* 0x00000001cecf7824 */ /* 0x000fe200078e02c9 */
[----:B------:R-:W-:Y:S01]  /*3440*/  LEA R199, R0, UR5, 0x1 ;  /* 0x0000000500c77c11 */ /* 0x000fe2000f8e08ff */
[----:B------:R-:W-:Y:S01]  /*3450*/  IMAD.IADD R208, R201, 0x1, R205 ;  /* 0x00000001c9d07824 */ /* 0x000fe200078e02cd */
[----:B------:R-:W-:Y:S02]  /*3460*/  UIMAD UR30, UR30, 0x38, URZ ;  /* 0x000000381e1e78a4 */ /* 0x000fe4000f8e023f */
[----:B------:R-:W-:Y:S02]  /*3470*/  UIADD3 UR16, UR36, UR17, URZ ;  /* 0x0000001124107290 */ /* 0x000fe4000fffe03f */
[----:B------:R-:W-:-:S02]  /*3480*/  UIADD3 UR14, UR36, UR15, URZ ;  /* 0x0000000f240e7290 */ /* 0x000fc4000fffe03f */
[----:B------:R-:W-:Y:S01]  /*3490*/  UIADD3 UR4, UR36, UR9, URZ ;  /* 0x0000000924047290 */ /* 0x000fe2000fffe03f */
[----:B--234-:R-:W-:-:S11]  /*34a0*/  @P5 FMUL.FTZ R213, R7, R6 ;  /* 0x0000000607d55220 */ /* 0x01cfd60000410000 */
.L_x_1021:
[----:B------:R-:W0:Y:S01]  /*34b0*/  LDGDEPBAR ;  /* 0x00000000000079af */ /* 0x000e220000000000 */
[----:B------:R-:W-:Y:S02]  /*34c0*/  LEA R0, R211, UR5, 0x1 ;  /* 0x00000005d3007c11 */ /* 0x000fe4000f8e08ff */
[C---:B------:R-:W-:Y:S02]  /*34d0*/  IADD3 R2, R199.reuse, R204, RZ ;  /* 0x000000ccc7027210 */ /* 0x040fe40007ffe0ff */
[-C--:B------:R-:W-:Y:S02]  /*34e0*/  IADD3 R3, R199, R201.reuse, RZ ;  /* 0x000000c9c7037210 */ /* 0x080fe40007ffe0ff */
[----:B------:R-:W-:Y:S02]  /*34f0*/  IADD3 R180, R2, R201, RZ ;  /* 0x000000c902b47210 */ /* 0x000fe40007ffe0ff */
[----:B-----5:R-:W-:Y:S02]  /*3500*/  FSETP.NEU.FTZ.AND P3, PT, R219, -INF , PT ;  /* 0xff800000db00780b */ /* 0x020fe40003f7d000 */
[----:B------:R-:W-:Y:S01]  /*3510*/  FSETP.NEU.FTZ.AND P2, PT, R226, -INF , PT ;  /* 0xff800000e200780b */ /* 0x000fe20003f5d000 */
[----:B------:R-:W-:Y:S04]  /*3520*/  DEPBAR.LE SB0, 0x0 ;  /* 0x000080000000791a */ /* 0x000fe80000000000 */
[----:B------:R-:W-:Y:S06]  /*3530*/  BAR.SYNC.DEFER_BLOCKING 0x0 ;  /* 0x0000000000007b1d */ /* 0x000fec0000010000 */
[----:B------:R-:W-:Y:S08]  /*3540*/  LDSM.16.M88.4 R16, [R199] ;  /* 0x00000000c710783b */ /* 0x000ff00000000200 */
[----:B------:R-:W1:Y:S08]  /*3550*/  LDSM.16.M88.4 R8, [R0+0xc000] ;  /* 0x00c000000008783b */ /* 0x000e700000000200 */
[----:B------:R-:W2:Y:S08]  /*3560*/  LDSM.16.M88.4 R52, [R0+0xc800] ;  /* 0x00c800000034783b */ /* 0x000eb00000000200 */
[----:B------:R-:W-:Y:S08]  /*3570*/  LDSM.16.M88.4 R56, [R2] ;  /* 0x000000000238783b */ /* 0x000ff00000000200 */
[----:B------:R-:W3:Y:S08]  /*3580*/  LDSM.16.M88.4 R60, [R202+-0x4000] ;  /* 0xffc00000ca3c783b */ /* 0x000ef00000000200 */
[----:B------:R-:W4:Y:S01]  /*3590*/  LDSM.16.M88.4 R64, [R202+-0x3800] ;  /* 0xffc80000ca40783b */ /* 0x000f220000000200 */
[C---:B-1----:R-:W-:Y:S07]  /*35a0*/  HMMA.16816.F32 R4, R16.reuse, R8, RZ ;  /* 0x000000081004723c */ /* 0x042fee00000018ff */
[----:B------:R-:W-:Y:S01]  /*35b0*/  LDSM.16.M88.4 R100, [R3] ;  /* 0x000000000364783b */ /* 0x000fe20000000200 */
[C---:B------:R-:W-:Y:S07]  /*35c0*/  HMMA.16816.F32 R8, R16.reuse, R10, RZ ;  /* 0x0000000a1008723c */ /* 0x040fee00000018ff */
[----:B------:R-:W1:Y:S01]  /*35d0*/  LDSM.16.M88.4 R104, [R200+-0x4000] ;  /* 0xffc00000c868783b */ /* 0x000e620000000200 */
[C---:B--2---:R-:W-:Y:S07]  /*35e0*/  HMMA.16816.F32 R12, R16.reuse, R52, RZ ;  /* 0x00000034100c723c */ /* 0x044fee00000018ff */
[----:B------:R-:W-:Y:S01]  /*35f0*/  LDSM.16.M88.4 R108, [R180] ;  /* 0x00000000b46c783b */ /* 0x000fe20000000200 */
[----:B------:R-:W-:Y:S06]  /*3600*/  HMMA.16816.F32 R16, R16, R54, RZ ;  /* 0x000000361010723c */ /* 0x000fec00000018ff */
[C---:B---3--:R-:W-:Y:S01]  /*3610*/  HMMA.16816.F32 R4, R56.reuse, R60, R4 ;  /* 0x0000003c3804723c */ /* 0x048fe20000001804 */
[----:B------:R-:W2:Y:S05]  /*3620*/  LDSM.16.M88.4 R52, [R200+-0x3800] ;  /* 0xffc80000c834783b */ /* 0x000eaa0000000200 */
[C---:B------:R-:W-:Y:S03]  /*3630*/  HMMA.16816.F32 R8, R56.reuse, R62, R8 ;  /* 0x0000003e3808723c */ /* 0x040fe60000001808 */
[----:B------:R-:W3:Y:S03]  /*3640*/  LDSM.16.M88.4 R112, [R203] ;  /* 0x00000000cb70783b */ /* 0x000ee60000000200 */
[C---:B----4-:R-:W-:Y:S05]  /*3650*/  HMMA.16816.F32 R12, R56.reuse, R64, R12 ;  /* 0x00000040380c723c */ /* 0x050fea000000180c */
[----:B------:R-:W-:Y:S01]  /*3660*/  LDSM.16.M88.4 R60, [R199+0x2000] ;  /* 0x00200000c73c783b */ /* 0x000fe20000000200 */
[----:B------:R-:W-:Y:S06]  /*3670*/  HMMA.16816.F32 R16, R56, R66, R16 ;  /* 0x000000423810723c */ /* 0x000fec0000001810 */
[C---:B-1----:R-:W-:Y:S01]  /*3680*/  HMMA.16816.F32 R4, R100.reuse, R104, R4 ;  /* 0x000000686404723c */ /* 0x042fe20000001804 */
[----:B------:R-:W1:Y:S05]  /*3690*/  LDSM.16.M88.4 R56, [R203+0x800] ;  /* 0x00080000cb38783b */ /* 0x000e6a0000000200 */
[C---:B------:R-:W-:Y:S03]  /*36a0*/  HMMA.16816.F32 R8, R100.reuse, R106, R8 ;  /* 0x0000006a6408723c */ /* 0x040fe60000001808 */
[----:B------:R-:W4:Y:S03]  /*36b0*/  LDSM.16.M88.4 R64, [R0+0xe000] ;  /* 0x00e000000040783b */ /* 0x000f260000000200 */
[C---:B--2---:R-:W-:Y:S05]  /*36c0*/  HMMA.16816.F32 R12, R100.reuse, R52, R12 ;  /* 0x00000034640c723c */ /* 0x044fea000000180c */
[----:B------:R-:W-:Y:S01]  /*36d0*/  LDSM.16.M88.4 R104, [R202+-0x2000] ;  /* 0xffe00000ca68783b */ /* 0x000fe20000000200 */
[----:B------:R-:W-:Y:S07]  /*36e0*/  HMMA.16816.F32 R16, R100, R54, R16 ;  /* 0x000000366410723c */ /* 0x000fee0000001810 */
[----:B------:R2:W4:Y:S01]  /*36f0*/  LDSM.16.M88.4 R52, [R0+0xe800] ;  /* 0x00e800000034783b */ /* 0x0005220000000200 */
[C---:B---3--:R-:W-:Y:S07]  /*3700*/  HMMA.16816.F32 R4, R108.reuse, R112, R4 ;  /* 0x000000706c04723c */ /* 0x048fee0000001804 */
[----:B------:R-:W3:Y:S01]  /*3710*/  LDSM.16.M88.4 R100, [R2+0x2000] ;  /* 0x002000000264783b */ /* 0x000ee20000000200 */
[C---:B------:R-:W-:Y:S06]  /*3720*/  HMMA.16816.F32 R8, R108.reuse, R114, R8 ;  /* 0x000000726c08723c */ /* 0x040fec0000001808 */
[C---:B-1----:R-:W-:Y:S01]  /*3730*/  HMMA.16816.F32 R12, R108.reuse, R56, R12 ;  /* 0x000000386c0c723c */ /* 0x042fe2000000180c */
[----:B------:R-:W-:Y:S05]  /*3740*/  LDSM.16.M88.4 R112, [R200+-0x2000] ;  /* 0xffe00000c870783b */ /* 0x000fea0000000200 */
[----:B------:R-:W-:Y:S03]  /*3750*/  HMMA.16816.F32 R16, R108, R58, R16 ;  /* 0x0000003a6c10723c */ /* 0x000fe60000001810 */
[----:B------:R-:W1:Y:S02]  /*3760*/  LDSM.16.M88.4 R56, [R202+-0x1800] ;  /* 0xffe80000ca38783b */ /* 0x000e640000000200 */
[----:B--2---:R-:W-:Y:S01]  /*3770*/  LEA R0, R217, R242, 0x6 ;  /* 0x000000f2d9007211 */ /* 0x004fe200078e30ff */
[C---:B----4-:R-:W-:Y:S05]  /*3780*/  HMMA.16816.F32 R4, R60.reuse, R64, R4 ;  /* 0x000000403c04723c */ /* 0x050fea0000001804 */
[----:B------:R2:W4:Y:S01]  /*3790*/  LDSM.16.M88.4 R108, [R3+0x2000] ;  /* 0x00200000036c783b */ /* 0x0005220000000200 */
[C---:B------:R-:W-:Y:S06]  /*37a0*/  HMMA.16816.F32 R8, R60.reuse, R66, R8 ;  /* 0x000000423c08723c */ /* 0x040fec0000001808 */
[C---:B------:R-:W-:Y:S01]  /*37b0*/  HMMA.16816.F32 R12, R60.reuse, R52, R12 ;  /* 0x000000343c0c723c */ /* 0x040fe2000000180c */
[----:B------:R-:W-:Y:S05]  /*37c0*/  LDSM.16.M88.4 R64, [R203+0x2000] ;  /* 0x00200000cb40783b */ /* 0x000fea0000000200 */
[----:B------:R-:W-:Y:S03]  /*37d0*/  HMMA.16816.F32 R16, R60, R54, R16 ;  /* 0x000000363c10723c */ /* 0x000fe60000001810 */
[----:B------:R-:W4:Y:S03]  /*37e0*/  LDSM.16.M88.4 R52, [R200+-0x1800] ;  /* 0xffe80000c834783b */ /* 0x000f260000000200 */
[C---:B---3--:R-:W-:Y:S05]  /*37f0*/  HMMA.16816.F32 R4, R100.reuse, R104, R4 ;  /* 0x000000686404723c */ /* 0x048fea0000001804 */
[----:B------:R-:W3:Y:S01]  /*3800*/  LDSM.16.M88.4 R60, [R180+0x2000] ;  /* 0x00200000b43c783b */ /* 0x000ee20000000200 */
[C---:B------:R-:W-:Y:S05]  /*3810*/  HMMA.16816.F32 R8, R100.reuse, R106, R8 ;  /* 0x0000006a6408723c */ /* 0x040fea0000001808 */
[----:B--2---:R-:W-:Y:S01]  /*3820*/  FMUL.FTZ R3, R219, 1.4426950216293334961 ;  /* 0x3fb8aa3bdb037820 */ /* 0x004fe20000410000 */
[C---:B-1----:R-:W-:Y:S05]  /*3830*/  HMMA.16816.F32 R12, R100.reuse, R56, R12 ;  /* 0x00000038640c723c */ /* 0x042fea000000180c */
[----:B------:R-:W-:Y:S01]  /*3840*/  FSEL R3, R3, RZ, P3 ;  /* 0x000000ff03037208 */ /* 0x000fe20001800000 */
[----:B------:R-:W-:Y:S06]  /*3850*/  HMMA.16816.F32 R16, R100, R58, R16 ;  /* 0x0000003a6410723c */ /* 0x000fec0000001810 */
[C---:B----4-:R-:W-:Y:S06]  /*3860*/  HMMA.16816.F32 R4, R108.reuse, R112, R4 ;  /* 0x000000706c04723c */ /* 0x050fec0000001804 */
[C---:B------:R-:W-:Y:S06]  /*3870*/  HMMA.16816.F32 R8, R108.reuse, R114, R8 ;  /* 0x000000726c08723c */ /* 0x040fec0000001808 */
[C---:B------:R-:W-:Y:S06]  /*3880*/  HMMA.16816.F32 R12, R108.reuse, R52, R12 ;  /* 0x000000346c0c723c */ /* 0x040fec000000180c */
[----:B------:R-:W-:Y:S01]  /*3890*/  HMMA.16816.F32 R16, R108, R54, R16 ;  /* 0x000000366c10723c */ /* 0x000fe20000001810 */
[----:B------:R-:W1:Y:S05]  /*38a0*/  LDSM.16.M88.4 R52, [R203+0x2800] ;  /* 0x00280000cb34783b */ /* 0x000e6a0000000200 */
[C---:B---3--:R-:W-:Y:S06]  /*38b0*/  HMMA.16816.F32 R4, R60.reuse, R64, R4 ;  /* 0x000000403c04723c */ /* 0x048fec0000001804 */
[C---:B------:R-:W-:Y:S11]  /*38c0*/  HMMA.16816.F32 R8, R60.reuse, R66, R8 ;  /* 0x000000423c08723c */ /* 0x040ff60000001808 */
[----:B------:R-:W-:Y:S07]  /*38d0*/  @!UPT UIADD3 URZ, URZ, URZ, URZ ;  /* 0x0000003f3f3ff290 */ /* 0x000fee000fffe03f */
[----:B------:R-:W-:Y:S01]  /*38e0*/  FMUL.FTZ R6, R6, UR28 ;  /* 0x0000001c06067c20 */ /* 0x000fe20008410000 */
[----:B------:R-:W-:Y:S01]  /*38f0*/  FMUL.FTZ R5, R5, UR28 ;  /* 0x0000001c05057c20 */ /* 0x000fe20008410000 */
[----:B------:R-:W-:Y:S01]  /*3900*/  FMUL.FTZ R4, R4, UR28 ;  /* 0x0000001c04047c20 */ /* 0x000fe20008410000 */
[----:B------:R-:W-:Y:S01]  /*3910*/  FMUL.FTZ R7, R7, UR28 ;  /* 0x0000001c07077c20 */ /* 0x000fe20008410000 */
[----:B------:R2:W3:Y:S02]  /*3920*/  MUFU.TANH R185, R6 ;  /* 0x0000000600b97308 */ /* 0x0004e40000002400 */
[----:B------:R-:W-:Y:S01]  /*3930*/  FMUL.FTZ R10, R10, UR28 ;  /* 0x0000001c0a0a7c20 */ /* 0x000fe20008410000 */
[----:B------:R-:W-:Y:S01]  /*3940*/  FMUL.FTZ R8, R8, UR28 ;  /* 0x0000001c08087c20 */ /* 0x000fe20008410000 */
[----:B------:R-:W-:Y:S01]  /*3950*/  FMUL.FTZ R11, R11, UR28 ;  /* 0x0000001c0b0b7c20 */ /* 0x000fe20008410000 */
[----:B------:R-:W-:Y:S01]  /*3960*/  FMUL.FTZ R9, R9, UR28 ;  /* 0x0000001c09097c20 */ /* 0x000fe20008410000 */
[C---:B-1----:R-:W-:Y:S04]  /*3970*/  HMMA.16816.F32 R12, R60.reuse, R52, R12 ;  /* 0x000000343c0c723c */ /* 0x042fe8000000180c */
[----:B------:R1:W4:Y:S02]  /*3980*/  MUFU.TANH R107, R4 ;  /* 0x00000004006b7308 */ /* 0x0003240000002400 */
[----:B------:R-:W-:Y:S08]  /*3990*/  HMMA.16816.F32 R16, R60, R54, R16 ;  /* 0x000000363c10723c */ /* 0x000ff00000001810 */
[----:B------:R3:W-:Y:S03]  /*39a0*/  MUFU.TANH R104, R8 ;  /* 0x0000000800687308 */ /* 0x0007e60000002400 */
[----:B--2---:R-:W-:Y:S04]  /*39b0*/  IADD3 R6, R0, 0x8, RZ ;  /* 0x0000000800067810 */ /* 0x004fe80007ffe0ff */
[----:B------:R-:W-:Y:S03]  /*39c0*/  ISETP.GE.AND P5, PT, R6, RZ, PT ;  /* 0x000000ff0600720c */ /* 0x000fe60003fa6270 */
[----:B------:R-:W2:Y:S01]  /*39d0*/  MUFU.TANH R105, R5 ;  /* 0x0000000500697308 */ /* 0x000ea20000002400 */
[----:B-1----:R-:W-:Y:S04]  /*39e0*/  LEA R4, R239, R246, 0x6 ;  /* 0x000000f6ef047211 */ /* 0x002fe800078e30ff */
[----:B------:R-:W-:Y:S01]  /*39f0*/  @P0 IADD3 R2, R4, 0x1, RZ ;  /* 0x0000000104020810 */ /* 0x000fe20007ffe0ff */
[----:B------:R-:W-:Y:S04]  /*3a00*/  FMUL.FTZ R12, R12, UR28 ;  /* 0x0000001c0c0c7c20 */ /* 0x000fe80008410000 */
[----:B------:R1:W-:Y:S01]  /*3a10*/  MUFU.TANH R103, R9 ;  /* 0x0000000900677308 */ /* 0x0003e20000002400 */
[-C--:B------:R-:W-:Y:S01]  /*3a20*/  @P0 ISETP.GE.AND P1, PT, R2, R216.reuse, PT ;  /* 0x000000d80200020c */ /* 0x080fe20003f26270 */
[----:B------:R-:W-:Y:S01]  /*3a30*/  FMUL.FTZ R13, R13, UR28 ;  /* 0x0000001c0d0d7c20 */ /* 0x000fe20008410000 */
[----:B------:R-:W-:Y:S01]  /*3a40*/  @P0 ISETP.GE.AND P4, PT, R4, R216, PT ;  /* 0x000000d80400020c */ /* 0x000fe20003f86270 */
[----:B------:R-:W-:Y:S01]  /*3a50*/  FMUL.FTZ R2, R226, 1.4426950216293334961 ;  /* 0x3fb8aa3be2027820 */ /* 0x000fe20000410000 */
[----:B------:R-:W-:Y:S01]  /*3a60*/  FMUL.FTZ R17, R17, UR28 ;  /* 0x0000001c11117c20 */ /* 0x000fe20008410000 */
[----:B------:R-:W-:Y:S01]  /*3a70*/  FMUL.FTZ R18, R18, UR28 ;  /* 0x0000001c12127c20 */ /* 0x000fe20008410000 */
[----:B------:R-:W-:Y:S03]  /*3a80*/  FMUL.FTZ R19, R19, UR28 ;  /* 0x0000001c13137c20 */ /* 0x000fe60008410000 */
[----:B------:R4:W-:Y:S01]  /*3a90*/  MUFU.TANH R101, R12 ;  /* 0x0000000c00657308 */ /* 0x0009e20000002400 */
[----:B------:R-:W-:Y:S01]  /*3aa0*/  FMUL.FTZ R16, R16, UR28 ;  /* 0x0000001c10107c20 */ /* 0x000fe20008410000 */
[----:B------:R-:W-:Y:S01]  /*3ab0*/  FSEL R2, R2, RZ, P2 ;  /* 0x000000ff02027208 */ /* 0x000fe20001000000 */
[----:B------:R-:W-:Y:S01]  /*3ac0*/  FMUL.FTZ R14, R14, UR28 ;  /* 0x0000001c0e0e7c20 */ /* 0x000fe20008410000 */
[C---:B------:R-:W-:Y:S01]  /*3ad0*/  @!P5 IADD3 R6, -R0.reuse, -0x8, RZ ;  /* 0xfffffff80006d810 */ /* 0x040fe20007ffe1ff */
[----:B------:R-:W-:Y:S01]  /*3ae0*/  FMUL.FTZ R15, R15, UR28 ;  /* 0x0000001c0f0f7c20 */ /* 0x000fe20008410000 */
[C---:B---3--:R-:W-:Y:S04]  /*3af0*/  IADD3 R8, R0.reuse, 0x7, RZ ;  /* 0x0000000700087810 */ /* 0x048fe80007ffe0ff */
[----:B------:R-:W-:Y:S01]  /*3b00*/  MUFU.TANH R181, R14 ;  /* 0x0000000e00b57308 */ /* 0x000fe20000002400 */
[----:B-1----:R-:W-:Y:S02]  /*3b10*/  IADD3 R9, R0, -0x9, RZ ;  /* 0xfffffff700097810 */ /* 0x002fe40007ffe0ff */
[----:B------:R-:W-:Y:S02]  /*3b20*/  ISETP.GE.AND P2, PT, R8, RZ, PT ;  /* 0x000000ff0800720c */ /* 0x000fe40003f46270 */
[----:B------:R-:W-:Y:S02]  /*3b30*/  ISETP.GE.AND P3, PT, R9, RZ, PT ;  /* 0x000000ff0900720c */ /* 0x000fe40003f66270 */
[----:B------:R-:W-:Y:S03]  /*3b40*/  I2FP.F32.S32 R6, R6 ;  /* 0x0000000600067245 */ /* 0x000fe60000201400 */
[----:B------:R1:W3:Y:S01]  /*3b50*/  MUFU.TANH R184, R7 ;  /* 0x0000000700b87308 */ /* 0x0002e20000002400 */
[----:B----4-:R-:W-:Y:S01]  /*3b60*/  IABS R12, R0 ;  /* 0x00000000000c7213 */ /* 0x010fe20000000000 */
[-C--:B------:R-:W-:Y:S03]  /*3b70*/  FFMA.FTZ R6, R6, -R213.reuse, R185 ;  /* 0x800000d506067223 */ /* 0x080fe600000100b9 */
[----:B------:R-:W-:Y:S05]  /*3b80*/  I2FP.F32.S32 R12, R12 ;  /* 0x0000000c000c7245 */ /* 0x000fea0000201400 */
[----:B------:R-:W-:Y:S01]  /*3b90*/  MUFU.TANH R180, R15 ;  /* 0x0000000f00b47308 */ /* 0x000fe20000002400 */
[----:B------:R-:W-:Y:S01]  /*3ba0*/  @P0 FSEL R6, R6, -INF , !P4 ;  /* 0xff80000006060808 */ /* 0x000fe20006000000 */
[----:B------:R-:W-:Y:S01]  /*3bb0*/  FFMA.FTZ R5, R12, -R213, R107 ;  /* 0x800000d50c057223 */ /* 0x000fe2000001006b */
[C---:B------:R-:W-:Y:S02]  /*3bc0*/  @!P2 IADD3 R8, -R0.reuse, -0x7, RZ ;  /* 0xfffffff90008a810 */ /* 0x040fe40007ffe1ff */
[----:B------:R-:W-:Y:S01]  /*3bd0*/  @!P3 IADD3 R9, -R0, 0x9, RZ ;  /* 0x000000090009b810 */ /* 0x000fe20007ffe1ff */
[----:B------:R-:W-:Y:S01]  /*3be0*/  FFMA.FTZ R6, R6, UR27, -R2 ;  /* 0x0000001b06067c23 */ /* 0x000fe20008010802 */
[----:B------:R-:W-:Y:S03]  /*3bf0*/  @P0 FSEL R5, R5, -INF , !P4 ;  /* 0xff80000005050808 */ /* 0x000fe60006000000 */
[----:B------:R4:W3:Y:S01]  /*3c00*/  MUFU.TANH R183, R10 ;  /* 0x0000000a00b77308 */ /* 0x0008e20000002400 */
[----:B-1----:R-:W-:Y:S02]  /*3c10*/  IADD3 R7, R0, -0x1, RZ ;  /* 0xffffffff00077810 */ /* 0x002fe40007ffe0ff */
[----:B------:R-:W-:Y:S01]  /*3c20*/  I2FP.F32.S32 R14, R9 ;  /* 0x00000009000e7245 */ /* 0x000fe20000201400 */
[----:B------:R-:W-:Y:S01]  /*3c30*/  FFMA.FTZ R5, R5, UR27, -R3 ;  /* 0x0000001b05057c23 */ /* 0x000fe20008010803 */
[----:B------:R-:W-:Y:S02]  /*3c40*/  ISETP.GE.AND P6, PT, R7, RZ, PT ;  /* 0x000000ff0700720c */ /* 0x000fe40003fc6270 */
[----:B------:R-:W-:Y:S03]  /*3c50*/  @P0 IADD3 R9, R4, 0x10, RZ ;  /* 0x0000001004090810 */ /* 0x000fe60007ffe0ff */
[----:B------:R1:W3:Y:S01]  /*3c60*/  MUFU.TANH R182, R11 ;  /* 0x0000000b00b67308 */ /* 0x0002e20000002400 */
[----:B------:R-:W-:Y:S02]  /*3c70*/  @P0 ISETP.GE.AND P4, PT, R9, R216, PT ;  /* 0x000000d80900020c */ /* 0x000fe40003f86270 */
[C---:B------:R-:W-:Y:S07]  /*3c80*/  IADD3 R9, R0.reuse, -0x19, RZ ;  /* 0xffffffe700097810 */ /* 0x040fee0007ffe0ff */
[----:B------:R3:W-:Y:S01]  /*3c90*/  MUFU.EX2 R115, R5 ;  /* 0x0000000500737308 */ /* 0x0007e20000000800 */
[C---:B----4-:R-:W-:Y:S02]  /*3ca0*/  IADD3 R10, R0.reuse, -0x8, RZ ;  /* 0xfffffff8000a7810 */ /* 0x050fe40007ffe0ff */
[----:B------:R-:W-:Y:S02]  /*3cb0*/  @!P6 IADD3 R7, -R0, 0x1, RZ ;  /* 0x000000010007e810 */ /* 0x000fe40007ffe1ff */
[----:B------:R-:W-:Y:S05]  /*3cc0*/  ISETP.GE.AND P5, PT, R10, RZ, PT ;  /* 0x000000ff0a00720c */ /* 0x000fea0003fa6270 */
[----:B------:R4:W-:Y:S01]  /*3cd0*/  MUFU.EX2 R193, R6 ;  /* 0x0000000600c17308 */ /* 0x0009e20000000800 */
[----:B-1----:R-:W-:Y:S05]  /*3ce0*/  I2FP.F32.S32 R11, R7 ;  /* 0x00000007000b7245 */ /* 0x002fea0000201400 */
[-C--:B--2---:R-:W-:Y:S04]  /*3cf0*/  FFMA.FTZ R7, R11, -R213.reuse, R105 ;  /* 0x800000d50b077223 */ /* 0x084fe80000010069 */
[----:B------:R1:W-:Y:S01]  /*3d00*/  MUFU.TANH R67, R16 ;  /* 0x0000001000437308 */ /* 0x0003e20000002400 */
[----:B---3--:R-:W-:Y:S02]  /*3d10*/  I2FP.F32.S32 R5, R8 ;  /* 0x0000000800057245 */ /* 0x008fe40000201400 */
[----:B------:R-:W-:Y:S02]  /*3d20*/  @!P5 IADD3 R10, -R0, 0x8, RZ ;  /* 0x00000008000ad810 */ /* 0x000fe40007ffe1ff */
[----:B------:R-:W-:Y:S01]  /*3d30*/  @P0 FSEL R7, R7, -INF , !P1 ;  /* 0xff80000007070808 */ /* 0x000fe20004800000 */
[-C--:B------:R-:W-:Y:S01]  /*3d40*/  FFMA.FTZ R5, R5, -R213.reuse, R184 ;  /* 0x800000d505057223 */ /* 0x080fe200000100b8 */
[----:B------:R-:W-:Y:S03]  /*3d50*/  I2FP.F32.S32 R15, R10 ;  /* 0x0000000a000f7245 */ /* 0x000fe60000201400 */
[----:B------:R-:W2:Y:S01]  /*3d60*/  MUFU.TANH R100, R13 ;  /* 0x0000000d00647308 */ /* 0x000ea20000002400 */
[----:B------:R-:W-:Y:S01]  /*3d70*/  @P0 IADD3 R8, R4, 0x8, RZ ;  /* 0x0000000804080810 */ /* 0x000fe20007ffe0ff */
[--C-:B------:R-:W-:Y:S01]  /*3d80*/  FFMA.FTZ R7, R7, UR27, -R3.reuse ;  /* 0x0000001b07077c23 */ /* 0x100fe20008010803 */
[----:B------:R-:W-:Y:S01]  /*3d90*/  @P0 FSEL R5, R5, -INF , !P1 ;  /* 0xff80000005050808 */ /* 0x000fe20004800000 */
[-C--:B----4-:R-:W-:Y:S01]  /*3da0*/  FFMA.FTZ R6, R15, -R213.reuse, R104 ;  /* 0x800000d50f067223 */ /* 0x090fe20000010068 */
[-C--:B------:R-:W-:Y:S02]  /*3db0*/  @P0 ISETP.GE.AND P2, PT, R8, R216.reuse, PT ;  /* 0x000000d80800020c */ /* 0x080fe40003f46270 */
[----:B------:R-:W-:Y:S01]  /*3dc0*/  IADD3 R8, R0, -0x10, RZ ;  /* 0xfffffff000087810 */ /* 0x000fe20007ffe0ff */
[--C-:B------:R-:W-:Y:S02]  /*3dd0*/  FFMA.FTZ R5, R5, UR27, -R2.reuse ;  /* 0x0000001b05057c23 */ /* 0x100fe40008010802 */
[----:B------:R3:W-:Y:S01]  /*3de0*/  MUFU.EX2 R114, R7 ;  /* 0x0000000700727308 */ /* 0x0007e20000000800 */
[----:B------:R-:W-:Y:S02]  /*3df0*/  @P0 FSEL R6, R6, -INF , !P2 ;  /* 0xff80000006060808 */ /* 0x000fe40005000000 */
[----:B------:R-:W-:Y:S02]  /*3e00*/  ISETP.GE.AND P6, PT, R8, RZ, PT ;  /* 0x000000ff0800720c */ /* 0x000fe40003fc6270 */
[----:B-1----:R-:W-:Y:S01]  /*3e10*/  @P0 IADD3 R16, R4, 0x11, RZ ;  /* 0x0000001104100810 */ /* 0x002fe20007ffe0ff */
[----:B------:R-:W-:Y:S01]  /*3e20*/  FFMA.FTZ R6, R6, UR27, -R3 ;  /* 0x0000001b06067c23 */ /* 0x000fe20008010803 */
[----:B------:R-:W-:Y:S03]  /*3e30*/  IADD3 R10, R0, -0x18, RZ ;  /* 0xffffffe8000a7810 */ /* 0x000fe60007ffe0ff */
[----:B------:R1:W-:Y:S10]  /*3e40*/  MUFU.EX2 R192, R5 ;  /* 0x0000000500c07308 */ /* 0x0003f40000000800 */
[----:B------:R4:W-:Y:S01]  /*3e50*/  MUFU.EX2 R111, R6 ;  /* 0x00000006006f7308 */ /* 0x0009e20000000800 */
[----:B---3--:R-:W-:Y:S02]  /*3e60*/  @P0 IADD3 R7, R4, 0x9, RZ ;  /* 0x0000000904070810 */ /* 0x008fe40007ffe0ff */
[C---:B------:R-:W-:Y:S02]  /*3e70*/  @!P6 IADD3 R8, -R0.reuse, 0x10, RZ ;  /* 0x000000100008e810 */ /* 0x040fe40007ffe1ff */
[----:B------:R-:W-:Y:S02]  /*3e80*/  @P0 ISETP.GE.AND P3, PT, R7, R216, PT ;  /* 0x000000d80700020c */ /* 0x000fe40003f66270 */
[----:B------:R-:W-:Y:S03]  /*3e90*/  IADD3 R7, R0, -0x11, RZ ;  /* 0xffffffef00077810 */ /* 0x000fe60007ffe0ff */
[----:B------:R-:W3:Y:S01]  /*3ea0*/  MUFU.TANH R66, R17 ;  /* 0x0000001100427308 */ /* 0x000ee20000002400 */
[-C--:B-1----:R-:W-:Y:S01]  /*3eb0*/  FFMA.FTZ R5, R14, -R213.reuse, R103 ;  /* 0x800000d50e057223 */ /* 0x082fe20000010067 */
[----:B------:R-:W-:Y:S02]  /*3ec0*/  ISETP.GE.AND P6, PT, R217, 0x1, PT ;  /* 0x00000001d900780c */ /* 0x000fe40003fc6270 */
[----:B------:R-:W-:Y:S02]  /*3ed0*/  ISETP.GE.AND P5, PT, R7, RZ, PT ;  /* 0x000000ff0700720c */ /* 0x000fe40003fa6270 */
[----:B------:R-:W-:Y:S04]  /*3ee0*/  @P0 FSEL R5, R5, -INF , !P3 ;  /* 0xff80000005050808 */ /* 0x000fe80005800000 */
[----:B------:R-:W-:Y:S01]  /*3ef0*/  MUFU.TANH R113, R18 ;  /* 0x0000001200717308 */ /* 0x000fe20000002400 */
[----:B----4-:R-:W-:Y:S01]  /*3f00*/  FFMA.FTZ R6, R12, -R213, R183 ;  /* 0x800000d50c067223 */ /* 0x010fe200000100b7 */
[----:B------:R-:W-:Y:S01]  /*3f10*/  IADD3 R12, P1, R236, R230, RZ ;  /* 0x000000e6ec0c7210 */ /* 0x000fe20007f3e0ff */
[----:B------:R-:W-:Y:S03]  /*3f20*/  FFMA.FTZ R5, R5, UR27, -R3 ;  /* 0x0000001b05057c23 */ /* 0x000fe60008010803 */
[----:B------:R-:W-:Y:S04]  /*3f30*/  @P0 FSEL R6, R6, -INF , !P2 ;  /* 0xff80000006060808 */ /* 0x000fe80005000000 */
[----:B------:R1:W-:Y:S01]  /*3f40*/  MUFU.EX2 R109, R5 ;  /* 0x00000005006d7308 */ /* 0x0003e20000000800 */
[----:B------:R-:W-:Y:S01]  /*3f50*/  @!P5 IADD3 R7, -R0, 0x11, RZ ;  /* 0x000000110007d810 */ /* 0x000fe20007ffe1ff */
[----:B------:R-:W-:Y:S01]  /*3f60*/  FFMA.FTZ R6, R6, UR27, -R2 ;  /* 0x0000001b06067c23 */ /* 0x000fe20008010802 */
[----:B------:R-:W-:Y:S02]  /*3f70*/  IADD3.X R13, R244, R229, RZ, P1, !PT ;  /* 0x000000e5f40d7210 */ /* 0x000fe40000ffe4ff */
[----:B------:R-:W-:Y:S05]  /*3f80*/  @P0 ISETP.GE.AND P1, PT, R16, R216, PT ;  /* 0x000000d81000020c */ /* 0x000fea0003f26270 */
[----:B------:R4:W-:Y:S01]  /*3f90*/  MUFU.EX2 R191, R6 ;  /* 0x0000000600bf7308 */ /* 0x0009e20000000800 */
[----:B------:R-:W-:Y:S01]  /*3fa0*/  ISETP.GE.AND P2, PT, R9, RZ, PT ;  /* 0x000000ff0900720c */ /* 0x000fe20003f46270 */
[----:B------:R-:W3:Y:S04]  /*3fb0*/  LDG.E R65, desc[UR38][R12.64] ;  /* 0x000000260c417981 */ /* 0x000ee8000c1e1900 */
[----:B------:R3:W3:Y:S04]  /*3fc0*/  LDG.E R64, desc[UR38][R12.64+0x20] ;  /* 0x000020260c407981 */ /* 0x0006e8000c1e1900 */
[----:B------:R-:W-:Y:S01]  /*3fd0*/  MUFU.TANH R112, R19 ;  /* 0x0000001300707308 */ /* 0x000fe20000002400 */
[----:B-1----:R-:W-:Y:S01]  /*3fe0*/  FFMA.FTZ R5, R11, -R213, R182 ;  /* 0x800000d50b057223 */ /* 0x002fe200000100b6 */
[----:B------:R-:W-:Y:S02]  /*3ff0*/  I2FP.F32.S32 R11, R8 ;  /* 0x00000008000b7245 */ /* 0x000fe40000201400 */
[----:B------:R-:W-:Y:S02]  /*4000*/  I2FP.F32.S32 R8, R7 ;  /* 0x0000000700087245 */ /* 0x000fe40000201400 */
[----:B------:R-:W-:Y:S02]  /*4010*/  @P0 FSEL R5, R5, -INF , !P3 ;  /* 0xff80000005050808 */ /* 0x000fe40005800000 */
[----:B------:R-:W-:Y:S01]  /*4020*/  ISETP.GE.AND P3, PT, R10, RZ, PT ;  /* 0x000000ff0a00720c */ /* 0x000fe20003f66270 */
[-C--:B----4-:R-:W-:Y:S01]  /*4030*/  FFMA.FTZ R6, R11, -R213.reuse, R101 ;  /* 0x800000d50b067223 */ /* 0x090fe20000010065 */
[-C--:B--2---:R-:W-:Y:S01]  /*4040*/  FFMA.FTZ R7, R8, -R213.reuse, R100 ;  /* 0x800000d508077223 */ /* 0x084fe20000010064 */
[----:B------:R-:W-:Y:S01]  /*4050*/  FFMA.FTZ R5, R5, UR27, -R2 ;  /* 0x0000001b05057c23 */ /* 0x000fe20008010802 */
[----:B------:R-:W-:Y:S02]  /*4060*/  @!P2 IADD3 R9, -R0, 0x19, RZ ;  /* 0x000000190009a810 */ /* 0x000fe40007ffe1ff */
[----:B------:R-:W-:Y:S01]  /*4070*/  @P0 FSEL R6, R6, -INF , !P4 ;  /* 0xff80000006060808 */ /* 0x000fe20006000000 */
[----:B------:R1:W-:Y:S01]  /*4080*/  MUFU.EX2 R190, R5 ;  /* 0x0000000500be7308 */ /* 0x0003e20000000800 */
[----:B------:R-:W-:Y:S03]  /*4090*/  @P0 FSEL R7, R7, -INF , !P1 ;  /* 0xff80000007070808 */ /* 0x000fe60004800000 */
[--C-:B------:R-:W-:Y:S02]  /*40a0*/  FFMA.FTZ R6, R6, UR27, -R3.reuse ;  /* 0x0000001b06067c23 */ /* 0x100fe40008010803 */
[----:B------:R-:W-:Y:S01]  /*40b0*/  FFMA.FTZ R7, R7, UR27, -R3 ;  /* 0x0000001b07077c23 */ /* 0x000fe20008010803 */
[----:B------:R-:W-:Y:S03]  /*40c0*/  @!P3 IADD3 R10, -R0, 0x18, RZ ;  /* 0x00000018000ab810 */ /* 0x000fe60007ffe1ff */
[----:B------:R2:W-:Y:S01]  /*40d0*/  MUFU.EX2 R110, R6 ;  /* 0x00000006006e7308 */ /* 0x0005e20000000800 */
[----:B------:R-:W-:Y:S09]  /*40e0*/  I2FP.F32.S32 R0, R10 ;  /* 0x0000000a00007245 */ /* 0x000ff20000201400 */
[----:B------:R4:W3:Y:S01]  /*40f0*/  MUFU.EX2 R108, R7 ;  /* 0x00000007006c7308 */ /* 0x0008e20000000800 */
[-C--:B-1----:R-:W-:Y:S01]  /*4100*/  FFMA.FTZ R5, R15, -R213.reuse, R181 ;  /* 0x800000d50f057223 */ /* 0x082fe200000100b5 */
[----:B------:R-:W-:Y:S01]  /*4110*/  @P0 IADD3 R15, R4, 0x18, RZ ;  /* 0x00000018040f0810 */ /* 0x000fe20007ffe0ff */
[-C--:B------:R-:W-:Y:S03]  /*4120*/  FFMA.FTZ R0, R0, -R213.reuse, R67 ;  /* 0x800000d500007223 */ /* 0x080fe60000010043 */
[----:B------:R-:W-:Y:S01]  /*4130*/  @P0 FSEL R5, R5, -INF , !P4 ;  /* 0xff80000005050808 */ /* 0x000fe20006000000 */
[----:B--2---:R-:W-:Y:S05]  /*4140*/  FFMA.FTZ R6, R14, -R213, R180 ;  /* 0x800000d50e067223 */ /* 0x004fea00000100b4 */
[----:B------:R-:W-:Y:S02]  /*4150*/  @P0 FSEL R6, R6, -INF , !P1 ;  /* 0xff80000006060808 */ /* 0x000fe40004800000 */
[-C--:B------:R-:W-:Y:S02]  /*4160*/  @P0 ISETP.GE.AND P1, PT, R15, R216.reuse, PT ;  /* 0x000000d80f00020c */ /* 0x080fe40003f26270 */
[----:B----4-:R-:W-:Y:S01]  /*4170*/  @P0 IADD3 R7, R4, 0x19, RZ ;  /* 0x0000001904070810 */ /* 0x010fe20007ffe0ff */
[--C-:B------:R-:W-:Y:S01]  /*4180*/  FFMA.FTZ R4, R5, UR27, -R2.reuse ;  /* 0x0000001b05047c23 */ /* 0x100fe20008010802 */
[----:B------:R-:W-:Y:S01]  /*4190*/  @P0 FSEL R0, R0, -INF , !P1 ;  /* 0xff80000000000808 */ /* 0x000fe20004800000 */
[----:B------:R-:W-:Y:S01]  /*41a0*/  FFMA.FTZ R6, R6, UR27, -R2 ;  /* 0x0000001b06067c23 */ /* 0x000fe20008010802 */
[----:B------:R-:W-:Y:S01]  /*41b0*/  I2FP.F32.S32 R5, R9 ;  /* 0x0000000900057245 */ /* 0x000fe20000201400 */
[----:B------:R1:W-:Y:S01]  /*41c0*/  MUFU.EX2 R189, R4 ;  /* 0x0000000400bd7308 */ /* 0x0003e20000000800 */
[----:B------:R-:W-:Y:S01]  /*41d0*/  @P0 ISETP.GE.AND P2, PT, R7, R216, PT ;  /* 0x000000d80700020c */ /* 0x000fe20003f46270 */
[--C-:B------:R-:W-:Y:S02]  /*41e0*/  FFMA.FTZ R0, R0, UR27, -R3.reuse ;  /* 0x0000001b00007c23 */ /* 0x100fe40008010803 */
[-C--:B---3--:R-:W-:Y:S06]  /*41f0*/  FFMA.FTZ R5, R5, -R213.reuse, R66 ;  /* 0x800000d505057223 */ /* 0x088fec0000010042 */
[----:B------:R2:W-:Y:S01]  /*4200*/  MUFU.EX2 R106, R0 ;  /* 0x00000000006a7308 */ /* 0x0005e20000000800 */
[----:B------:R-:W-:Y:S05]  /*4210*/  @P0 FSEL R5, R5, -INF , !P2 ;  /* 0xff80000005050808 */ /* 0x000fea0005000000 */
[----:B------:R-:W-:Y:S01]  /*4220*/  FFMA.FTZ R3, R5, UR27, -R3 ;  /* 0x0000001b05037c23 */ /* 0x000fe20008010803 */
[----:B------:R-:W-:Y:S03]  /*4230*/  F2FP.F16.F32.PACK_AB R5, R108, R110 ;  /* 0x0000006e6c05723e */ /* 0x000fe600000000ff */
[----:B------:R-:W-:Y:S01]  /*4240*/  MUFU.EX2 R188, R6 ;  /* 0x0000000600bc7308 */ /* 0x000fe20000000800 */
[-C--:B-1----:R-:W-:Y:S05]  /*4250*/  FFMA.FTZ R4, R11, -R213.reuse, R113 ;  /* 0x800000d50b047223 */ /* 0x082fea0000010071 */
[----:B------:R-:W-:Y:S04]  /*4260*/  @P0 FSEL R4, R4, -INF , !P1 ;  /* 0xff80000004040808 */ /* 0x000fe80004800000 */
[----:B------:R1:W3:Y:S01]  /*4270*/  MUFU.EX2 R102, R3 ;  /* 0x0000000300667308 */ /* 0x0002e20000000800 */
[----:B--2---:R-:W-:Y:S01]  /*4280*/  FFMA.FTZ R0, R8, -R213, R112 ;  /* 0x800000d508007223 */ /* 0x004fe20000010070 */
[--C-:B------:R-:W-:Y:S04]  /*4290*/  FFMA.FTZ R4, R4, UR27, -R2.reuse ;  /* 0x0000001b04047c23 */ /* 0x100fe80008010802 */
[----:B------:R-:W-:Y:S04]  /*42a0*/  @P0 FSEL R0, R0, -INF , !P2 ;  /* 0xff80000000000808 */ /* 0x000fe80005000000 */
[----:B------:R2:W-:Y:S01]  /*42b0*/  MUFU.EX2 R187, R4 ;  /* 0x0000000400bb7308 */ /* 0x0005e20000000800 */
[----:B------:R-:W-:Y:S01]  /*42c0*/  FFMA.FTZ R2, R0, UR27, -R2 ;  /* 0x0000001b00027c23 */ /* 0x000fe20008010802 */
[----:B------:R-:W-:Y:S08]  /*42d0*/  F2FP.F16.F32.PACK_AB R0, R190, R191 ;  /* 0x000000bfbe00723e */ /* 0x000ff000000000ff */
[----:B------:R4:W3:Y:S01]  /*42e0*/  MUFU.EX2 R186, R2 ;  /* 0x0000000200ba7308 */ /* 0x0008e20000000800 */
[----:B-1----:R-:W-:Y:S05]  /*42f0*/  F2FP.F16.F32.PACK_AB R3, R192, R193 ;  /* 0x000000c1c003723e */ /* 0x002fea00000000ff */
[----:B------:R3:W-:Y:S01]  /*4300*/  STS [R232+0x12400], R3 ;  /* 0x01240003e8007388 */ /* 0x0007e20000000800 */
[----:B--2---:R-:W-:Y:S05]  /*4310*/  F2FP.F16.F32.PACK_AB R4, R114, R115 ;  /* 0x000000737204723e */ /* 0x004fea00000000ff */
[----:B------:R1:W-:Y:S01]  /*4320*/  STS [R232+0x12000], R4 ;  /* 0x01200004e8007388 */ /* 0x0003e20000000800 */
[----:B----4-:R-:W-:Y:S03]  /*4330*/  F2FP.F16.F32.PACK_AB R2, R109, R111 ;  /* 0x0000006f6d02723e */ /* 0x010fe600000000ff */
[----:B------:R2:W-:Y:S04]  /*4340*/  STS [R234+0x12400], R0 ;  /* 0x01240000ea007388 */ /* 0x0005e80000000800 */
[----:B------:R4:W-:Y:S04]  /*4350*/  STS [R234+0x12000], R2 ;  /* 0x01200002ea007388 */ /* 0x0009e80000000800 */
[----:B------:R-:W-:Y:S01]  /*4360*/  STS [R231+0x12000], R5 ;  /* 0x01200005e7007388 */ /* 0x000fe20000000800 */
[----:B---3--:R-:W-:Y:S02]  /*4370*/  F2FP.F16.F32.PACK_AB R3, R102, R106 ;  /* 0x0000006a6603723e */ /* 0x008fe400000000ff */
[----:B-1----:R-:W-:Y:S02]  /*4380*/  F2FP.F16.F32.PACK_AB R4, R188, R189 ;  /* 0x000000bdbc04723e */ /* 0x002fe400000000ff */
[----:B--2---:R-:W-:Y:S03]  /*4390*/  LEA R0, R209, UR5, 0x1 ;  /* 0x00000005d1007c11 */ /* 0x004fe6000f8e08ff */
[----:B------:R-:W-:Y:S01]  /*43a0*/  STS [R231+0x12400], R4 ;  /* 0x01240004e7007388 */ /* 0x000fe20000000800 */
[----:B----4-:R-:W-:Y:S03]  /*43b0*/  F2FP.F16.F32.PACK_AB R2, R186, R187 ;  /* 0x000000bbba02723e */ /* 0x010fe600000000ff */
[----:B------:R-:W-:Y:S01]  /*43c0*/  STS [R233+0x12000], R3 ;  /* 0x01200003e9007388 */ /* 0x000fe20000000800 */
[CC--:B------:R-:W-:Y:S03]  /*43d0*/  IADD3 R60, R201.reuse, R0.reuse, RZ ;  /* 0x00000000c93c7210 */ /* 0x0c0fe60007ffe0ff */
[----:B------:R1:W-:Y:S04]  /*43e0*/  STS [R233+0x12400], R2 ;  /* 0x01240002e9007388 */ /* 0x0003e80000000800 */
[----:B------:R-:W2:Y:S08]  /*43f0*/  LDSM.16.M88.4 R16, [R0+0x8000] ;  /* 0x008000000010783b */ /* 0x000eb00000000200 */
[----:B------:R-:W-:Y:S08]  /*4400*/  LDSM.16.M88.4 R56, [R60+0x8000] ;  /* 0x008000003c38783b */ /* 0x000ff00000000200 */
[----:B------:R-:W-:Y:S01]  /*4410*/  LDSM.16.M88.4 R60, [R60+0xa000] ;  /* 0x00a000003c3c783b */ /* 0x000fe20000000200 */
        /* <DEDUP_REMOVED lines=16> */
[----:B------:R2:W3:Y:S05]  /*4520*/  LDSM.16.M88.4 R56, [R0+0xa000] ;  /* 0x00a000000038783b */ /* 0x0004ea0000000200 */
[C---:B-1----:R-:W-:Y:S06]  /*4530*/  HMMA.16816.F32 R4, R52.reuse, R140, R4 ;  /* 0x0000008c3404723c */ /* 0x042fec0000001804 */
[C---:B------:R-:W-:Y:S05]  /*4540*/  HMMA.16816.F32 R8, R52.reuse, R142, R8 ;  /* 0x0000008e3408723c */ /* 0x040fea0000001808 */
[----:B--2---:R-:W-:Y:S01]  /*4550*/  FFMA.FTZ R0, -R105, R105, 1 ;  /* 0x3f80000069007423 */ /* 0x004fe20000010169 */
[C---:B------:R-:W-:Y:S06]  /*4560*/  HMMA.16816.F32 R12, R52.reuse, R144, R12 ;  /* 0x00000090340c723c */ /* 0x040fec000000180c */
[----:B------:R-:W-:Y:S01]  /*4570*/  HMMA.16816.F32 R16, R52, R146, R16 ;  /* 0x000000923410723c */ /* 0x000fe20000001810 */
[----:B------:R1:W2:Y:S05]  /*4580*/  LDSM.16.M88.4 R52, [R2+0xa000] ;  /* 0x00a000000234783b */ /* 0x0002aa0000000200 */
[C---:B---3--:R-:W-:Y:S06]  /*4590*/  HMMA.16816.F32 R4, R56.reuse, R148, R4 ;  /* 0x000000943804723c */ /* 0x048fec0000001804 */
[C---:B------:R-:W-:Y:S06]  /*45a0*/  HMMA.16816.F32 R8, R56.reuse, R150, R8 ;  /* 0x000000963808723c */ /* 0x040fec0000001808 */
[C---:B------:R-:W-:Y:S06]  /*45b0*/  HMMA.16816.F32 R12, R56.reuse, R152, R12 ;  /* 0x00000098380c723c */ /* 0x040fec000000180c */
[----:B------:R-:W-:Y:S01]  /*45c0*/  HMMA.16816.F32 R16, R56, R154, R16 ;  /* 0x0000009a3810723c */ /* 0x000fe20000001810 */
[----:B------:R-:W3:Y:S04]  /*45d0*/  LDSM.16.M88.4 R56, [R3+0xa000] ;  /* 0x00a000000338783b */ /* 0x000ee80000000200 */
[----:B-1----:R-:W-:Y:S06]  /*45e0*/  FFMA.FTZ R2, -R107, R107, 1 ;  /* 0x3f8000006b027423 */ /* 0x002fec000001016b */
[----:B------:R-:W-:Y:S01]  /*45f0*/  FMUL.FTZ R2, R2, UR28 ;  /* 0x0000001c02027c20 */ /* 0x000fe20008410000 */
        /* <DEDUP_REMOVED lines=13> */
[----:B------:R-:W-:Y:S01]  /*46d0*/  FADD.FTZ R4, -R65, R5 ;  /* 0x0000000541047221 */ /* 0x000fe20000010100 */
[----:B------:R-:W-:Y:S03]  /*46e0*/  FADD.FTZ R6, -R64, R6 ;  /* 0x0000000640067221 */ /* 0x000fe60000010100 */
[----:B------:R-:W-:Y:S01]  /*46f0*/  FMUL.FTZ R3, R115, R3 ;  /* 0x0000000373037220 */ /* 0x000fe20000410000 */
[C---:B------:R-:W-:Y:S01]  /*4700*/  FADD.FTZ R5, -R65.reuse, R8 ;  /* 0x0000000841057221 */ /* 0x040fe20000010100 */
[----:B------:R-:W-:Y:S01]  /*4710*/  FADD.FTZ R8, -R65, R9 ;  /* 0x0000000941087221 */ /* 0x000fe20000010100 */
[----:B------:R-:W-:Y:S01]  /*4720*/  FMUL.FTZ R4, R114, R4 ;  /* 0x0000000472047220 */ /* 0x000fe20000410000 */
[----:B------:R-:W-:Y:S01]  /*4730*/  FMUL.FTZ R9, R0, UR28 ;  /* 0x0000001c00097c20 */ /* 0x000fe20008410000 */
[----:B------:R-:W-:Y:S01]  /*4740*/  FMUL.FTZ R2, R2, R3 ;  /* 0x0000000302027220 */ /* 0x000fe20000410000 */
[----:B------:R-:W-:Y:S01]  /*4750*/  FFMA.FTZ R0, -R104, R104, 1 ;  /* 0x3f80000068007423 */ /* 0x000fe20000010168 */
[----:B------:R-:W-:Y:S01]  /*4760*/  FFMA.FTZ R3, -R103, R103, 1 ;  /* 0x3f80000067037423 */ /* 0x000fe20000010167 */
[----:B------:R-:W-:Y:S01]  /*4770*/  FMUL.FTZ R9, R9, R4 ;  /* 0x0000000409097220 */ /* 0x000fe20000410000 */
[C---:B------:R-:W-:Y:S01]  /*4780*/  FADD.FTZ R12, -R65.reuse, R12 ;  /* 0x0000000c410c7221 */ /* 0x040fe20000010100 */
[----:B------:R-:W-:Y:S01]  /*4790*/  FADD.FTZ R13, -R65, R13 ;  /* 0x0000000d410d7221 */ /* 0x000fe20000010100 */
[----:B------:R-:W-:Y:S01]  /*47a0*/  FMUL.FTZ R5, R111, R5 ;  /* 0x000000056f057220 */ /* 0x000fe20000410000 */
[----:B------:R-:W-:Y:S01]  /*47b0*/  FMUL.FTZ R0, R0, UR28 ;  /* 0x0000001c00007c20 */ /* 0x000fe20008410000 */
[----:B------:R-:W-:Y:S01]  /*47c0*/  F2FP.F16.F32.PACK_AB R9, R9, R2 ;  /* 0x000000020909723e */ /* 0x000fe200000000ff */
[C---:B------:R-:W-:Y:S01]  /*47d0*/  FADD.FTZ R4, -R65.reuse, R16 ;  /* 0x0000001041047221 */ /* 0x040fe20000010100 */
[----:B------:R-:W-:Y:S01]  /*47e0*/  FADD.FTZ R65, -R65, R17 ;  /* 0x0000001141417221 */ /* 0x000fe20000010100 */
[----:B------:R-:W-:Y:S01]  /*47f0*/  FMUL.FTZ R16, R3, UR28 ;  /* 0x0000001c03107c20 */ /* 0x000fe20008410000 */
[----:B------:R-:W-:Y:S01]  /*4800*/  FMUL.FTZ R17, R110, R12 ;  /* 0x0000000c6e117220 */ /* 0x000fe20000410000 */
[----:B------:R-:W-:Y:S01]  /*4810*/  FMUL.FTZ R52, R108, R13 ;  /* 0x0000000d6c347220 */ /* 0x000fe20000410000 */
[----:B------:R-:W-:Y:S01]  /*4820*/  FMUL.FTZ R8, R109, R8 ;  /* 0x000000086d087220 */ /* 0x000fe20000410000 */
[----:B------:R-:W-:Y:S01]  /*4830*/  FFMA.FTZ R2, -R101, R101, 1 ;  /* 0x3f80000065027423 */ /* 0x000fe20000010165 */
[----:B------:R-:W-:Y:S01]  /*4840*/  FFMA.FTZ R12, -R100, R100, 1 ;  /* 0x3f800000640c7423 */ /* 0x000fe20000010164 */
[----:B------:R-:W-:Y:S01]  /*4850*/  FFMA.FTZ R3, -R67, R67, 1 ;  /* 0x3f80000043037423 */ /* 0x000fe20000010143 */
[----:B------:R-:W-:Y:S01]  /*4860*/  FFMA.FTZ R13, -R66, R66, 1 ;  /* 0x3f800000420d7423 */ /* 0x000fe20000010142 */
        /* <DEDUP_REMOVED lines=12> */
[----:B------:R-:W-:Y:S01]  /*4930*/  F2FP.F16.F32.PACK_AB R16, R16, R0 ;  /* 0x000000001010723e */ /* 0x000fe200000000ff */
[----:B------:R-:W-:Y:S01]  /*4940*/  FADD.FTZ R7, -R64, R7 ;  /* 0x0000000740077221 */ /* 0x000fe20000010100 */
[----:B------:R-:W-:Y:S01]  /*4950*/  FFMA.FTZ R0, -R185, R185, 1 ;  /* 0x3f800000b9007423 */ /* 0x000fe200000101b9 */
[----:B------:R-:W-:Y:S01]  /*4960*/  FFMA.FTZ R8, -R184, R184, 1 ;  /* 0x3f800000b8087423 */ /* 0x000fe200000101b8 */
[----:B------:R-:W-:Y:S01]  /*4970*/  F2FP.F16.F32.PACK_AB R12, R12, R2 ;  /* 0x000000020c0c723e */ /* 0x000fe200000000ff */
[----:B------:R-:W-:Y:S01]  /*4980*/  FMUL.FTZ R2, R193, R6 ;  /* 0x00000006c1027220 */ /* 0x000fe20000410000 */
[----:B------:R-:W-:Y:S01]  /*4990*/  F2FP.F16.F32.PACK_AB R13, R13, R3 ;  /* 0x000000030d0d723e */ /* 0x000fe200000000ff */
[----:B------:R-:W-:Y:S01]  /*49a0*/  FMUL.FTZ R3, R192, R7 ;  /* 0x00000007c0037220 */ /* 0x000fe20000410000 */
[----:B------:R-:W-:Y:S01]  /*49b0*/  FMUL.FTZ R0, R0, UR28 ;  /* 0x0000001c00007c20 */ /* 0x000fe20008410000 */
[----:B------:R-:W-:Y:S01]  /*49c0*/  FMUL.FTZ R8, R8, UR28 ;  /* 0x0000001c08087c20 */ /* 0x000fe20008410000 */
[C---:B------:R-:W-:Y:S01]  /*49d0*/  FADD.FTZ R4, -R64.reuse, R10 ;  /* 0x0000000a40047221 */ /* 0x040fe20000010100 */
[----:B------:R-:W-:Y:S01]  /*49e0*/  FADD.FTZ R5, -R64, R11 ;  /* 0x0000000b40057221 */ /* 0x000fe20000010100 */
[----:B------:R-:W-:Y:S01]  /*49f0*/  FMUL.FTZ R0, R0, R2 ;  /* 0x0000000200007220 */ /* 0x000fe20000410000 */
[----:B------:R-:W-:Y:S01]  /*4a00*/  FMUL.FTZ R8, R8, R3 ;  /* 0x0000000308087220 */ /* 0x000fe20000410000 */
[C---:B------:R-:W-:Y:S01]  /*4a10*/  FADD.FTZ R3, -R64.reuse, R14 ;  /* 0x0000000e40037221 */ /* 0x040fe20000010100 */
[----:B------:R-:W-:Y:S01]  /*4a20*/  FADD.FTZ R6, -R64, R15 ;  /* 0x0000000f40067221 */ /* 0x000fe20000010100 */
[----:B------:R-:W-:Y:S01]  /*4a30*/  FFMA.FTZ R2, -R183, R183, 1 ;  /* 0x3f800000b7027423 */ /* 0x000fe200000101b7 */
[----:B------:R-:W-:Y:S01]  /*4a40*/  FFMA.FTZ R17, -R182, R182, 1 ;  /* 0x3f800000b6117423 */ /* 0x000fe200000101b6 */
[C---:B------:R-:W-:Y:S01]  /*4a50*/  FADD.FTZ R7, -R64.reuse, R18 ;  /* 0x0000001240077221 */ /* 0x040fe20000010100 */
[----:B------:R-:W-:Y:S01]  /*4a60*/  FADD.FTZ R19, -R64, R19 ;  /* 0x0000001340137221 */ /* 0x000fe20000010100 */
[----:B------:R-:W-:Y:S01]  /*4a70*/  FFMA.FTZ R11, -R181, R181, 1 ;  /* 0x3f800000b50b7423 */ /* 0x000fe200000101b5 */
[----:B------:R-:W-:Y:S01]  /*4a80*/  FFMA.FTZ R10, -R180, R180, 1 ;  /* 0x3f800000b40a7423 */ /* 0x000fe200000101b4 */
[----:B------:R-:W-:Y:S01]  /*4a90*/  FFMA.FTZ R15, -R113, R113, 1 ;  /* 0x3f800000710f7423 */ /* 0x000fe20000010171 */
[----:B------:R-:W-:Y:S01]  /*4aa0*/  FFMA.FTZ R14, -R112, R112, 1 ;  /* 0x3f800000700e7423 */ /* 0x000fe20000010170 */
[----:B------:R-:W-:Y:S01]  /*4ab0*/  FMUL.FTZ R18, R2, UR28 ;  /* 0x0000001c02127c20 */ /* 0x000fe20008410000 */
[----:B------:R-:W-:Y:S01]  /*4ac0*/  F2FP.F16.F32.PACK_AB R8, R8, R0 ;  /* 0x000000000808723e */ /* 0x000fe200000000ff */
[----:B------:R-:W-:Y:S01]  /*4ad0*/  FMUL.FTZ R4, R191, R4 ;  /* 0x00000004bf047220 */ /* 0x000fe20000410000 */
[----:B------:R-:W-:Y:S01]  /*4ae0*/  FMUL.FTZ R5, R190, R5 ;  /* 0x00000005be057220 */ /* 0x000fe20000410000 */
[----:B------:R-:W-:Y:S01]  /*4af0*/  FMUL.FTZ R17, R17, UR28 ;  /* 0x0000001c11117c20 */ /* 0x000fe20008410000 */
        /* <DEDUP_REMOVED lines=71> */
.L_x_1019:
[----:B---3--:R-:W-:Y:S01]  /*4f70*/  F2FP.F16.F32.PACK_AB R2, R17, R18 ;  /* 0x000000121102723e */ /* 0x008fe200000000ff */
        /* <DEDUP_REMOVED lines=103> */
.L_x_1020:
        /* <DEDUP_REMOVED lines=12> */
[----:B------:R-:W-:Y:S04]  /*56b0*/  LDSM.16.MT88.4 R184, [R0+0xd000] ;  /* 0x00d0000000b8783b */ /* 0x000fe80000004200 */
[----:B------:R-:W-:Y:S04]  /*56c0*/  LDSM.16.M88.4 R188, [R207+0x1000] ;  /* 0x00100000cfbc783b */ /* 0x000fe80000000200 */
[----:B------:R-:W-:Y:S01]  /*56d0*/  LDSM.16.MT88.4 R192, [R0+0xf000] ;  /* 0x00f0000000c0783b */ /* 0x000fe20000004200 */
[-C--:B-1----:R-:W-:Y:S03]  /*56e0*/  HMMA.16816.F32 R4, R64, R16.reuse, RZ ;  /* 0x000000104004723c */ /* 0x082fe600000018ff */
[----:B------:R-:W5:Y:S04]  /*56f0*/  @P6 LDG.E R219, desc[UR38][R2.64+-0x100] ;  /* 0xffff002602db6981 */ /* 0x000f68000c1e1900 */
[----:B------:R1:W5:Y:S01]  /*5700*/  @P6 LDG.E R226, desc[UR38][R2.64+-0xe0] ;  /* 0xffff202602e26981 */ /* 0x000362000c1e1900 */
[C---:B--2---:R-:W-:Y:S06]  /*5710*/  HMMA.16816.F32 R8, R60.reuse, R16, RZ ;  /* 0x000000103c08723c */ /* 0x044fec00000018ff */
[-C--:B------:R-:W-:Y:S06]  /*5720*/  HMMA.16816.F32 R12, R60, R18.reuse, RZ ;  /* 0x000000123c0c723c */ /* 0x080fec00000018ff */
[C---:B------:R-:W-:Y:S06]  /*5730*/  HMMA.16816.F32 R16, R64.reuse, R18, RZ ;  /* 0x000000124010723c */ /* 0x040fec00000018ff */
[-C--:B---3--:R-:W-:Y:S06]  /*5740*/  HMMA.16816.F32 R52, R64, R100.reuse, RZ ;  /* 0x000000644034723c */ /* 0x088fec00000018ff */
[C---:B------:R-:W-:Y:S02]  /*5750*/  HMMA.16816.F32 R56, R60.reuse, R100, RZ ;  /* 0x000000643c38723c */ /* 0x040fe400000018ff */
[----:B-1----:R-:W-:Y:S04]  /*5760*/  IMAD.MOV.U32 R2, RZ, RZ, R214 ;  /* 0x000000ffff027224 */ /* 0x002fe800078e00d6 */
[-C--:B------:R-:W-:Y:S06]  /*5770*/  HMMA.16816.F32 R60, R60, R102.reuse, RZ ;  /* 0x000000663c3c723c */ /* 0x080fec00000018ff */
[----:B------:R-:W-:Y:S01]  /*5780*/  HMMA.16816.F32 R64, R64, R102, RZ ;  /* 0x000000664040723c */ /* 0x000fe200000018ff */
[----:B------:R-:W1:Y:S05]  /*5790*/  LDSM.16.M88.4 R100, [R207] ;  /* 0x00000000cf64783b */ /* 0x000e6a0000000200 */
[-C--:B----4-:R-:W-:Y:S06]  /*57a0*/  HMMA.16816.F32 R4, R104, R108.reuse, R4 ;  /* 0x0000006c6804723c */ /* 0x090fec0000001804 */
[C---:B------:R-:W-:Y:S06]  /*57b0*/  HMMA.16816.F32 R8, R112.reuse, R108, R8 ;  /* 0x0000006c7008723c */ /* 0x040fec0000001808 */
[-C--:B------:R-:W-:Y:S06]  /*57c0*/  HMMA.16816.F32 R12, R112, R110.reuse, R12 ;  /* 0x0000006e700c723c */ /* 0x080fec000000180c */
[C---:B------:R-:W-:Y:S01]  /*57d0*/  HMMA.16816.F32 R16, R104.reuse, R110, R16 ;  /* 0x0000006e6810723c */ /* 0x040fe20000001810 */
[----:B------:R-:W-:Y:S05]  /*57e0*/  LDSM.16.MT88.4 R108, [R0+0xd800] ;  /* 0x00d80000006c783b */ /* 0x000fea0000004200 */
[-C--:B------:R-:W-:Y:S06]  /*57f0*/  HMMA.16816.F32 R52, R104, R180.reuse, R52 ;  /* 0x000000b46834723c */ /* 0x080fec0000001834 */
[C---:B------:R-:W-:Y:S06]  /*5800*/  HMMA.16816.F32 R56, R112.reuse, R180, R56 ;  /* 0x000000b47038723c */ /* 0x040fec0000001838 */
[-C--:B------:R-:W-:Y:S01]  /*5810*/  HMMA.16816.F32 R60, R112, R182.reuse, R60 ;  /* 0x000000b6703c723c */ /* 0x080fe2000000183c */
[----:B------:R-:W-:Y:S05]  /*5820*/  LDSM.16.M88.4 R112, [R208+0x1000] ;  /* 0x00100000d070783b */ /* 0x000fea0000000200 */
[----:B------:R-:W-:Y:S01]  /*5830*/  HMMA.16816.F32 R64, R104, R182, R64 ;  /* 0x000000b66840723c */ /* 0x000fe20000001840 */
[----:B------:R-:W2:Y:S04]  /*5840*/  LDSM.16.M88.4 R104, [R208] ;  /* 0x00000000d068783b */ /* 0x000ea80000000200 */
[----:B------:R3:W4:Y:S01]  /*5850*/  LDSM.16.MT88.4 R180, [R0+0xf800] ;  /* 0x00f8000000b4783b */ /* 0x0007220000004200 */
[-C--:B-1----:R-:W-:Y:S06]  /*5860*/  HMMA.16816.F32 R4, R100, R184.reuse, R4 ;  /* 0x000000b86404723c */ /* 0x082fec0000001804 */
[C---:B------:R-:W-:Y:S06]  /*5870*/  HMMA.16816.F32 R8, R188.reuse, R184, R8 ;  /* 0x000000b8bc08723c */ /* 0x040fec0000001808 */
[-C--:B------:R-:W-:Y:S06]  /*5880*/  HMMA.16816.F32 R12, R188, R186.reuse, R12 ;  /* 0x000000babc0c723c */ /* 0x080fec000000180c */
[C---:B------:R-:W-:Y:S01]  /*5890*/  HMMA.16816.F32 R16, R100.reuse, R186, R16 ;  /* 0x000000ba6410723c */ /* 0x040fe20000001810 */
[----:B---3--:R-:W-:Y:S05]  /*58a0*/  IMAD.U32 R0, RZ, RZ, UR29 ;  /* 0x0000001dff007e24 */ /* 0x008fea000f8e00ff */
[-C--:B------:R-:W-:Y:S05]  /*58b0*/  HMMA.16816.F32 R52, R100, R192.reuse, R52 ;  /* 0x000000c06434723c */ /* 0x080fea0000001834 */
[----:B------:R-:W-:Y:S01]  /*58c0*/  LEA.HI.X.SX32 R215, R0, R215, 0x2, P1 ;  /* 0x000000d700d77211 */ /* 0x000fe200008f16ff */
[C---:B------:R-:W-:Y:S01]  /*58d0*/  HMMA.16816.F32 R56, R188.reuse, R192, R56 ;  /* 0x000000c0bc38723c */ /* 0x040fe20000001838 */
[----:B------:R-:W-:Y:S04]  /*58e0*/  IMAD.U32 R0, RZ, RZ, UR36 ;  /* 0x00000024ff007e24 */ /* 0x000fe8000f8e00ff */
[----:B------:R-:W-:Y:S01]  /*58f0*/  IMAD.MOV.U32 R3, RZ, RZ, R215 ;  /* 0x000000ffff037224 */ /* 0x000fe200078e00d7 */
        /* <DEDUP_REMOVED lines=8> */
[-C--:B------:R-:W-:Y:S01]  /*5980*/  HMMA.16816.F32 R12, R112, R110.reuse, R12 ;  /* 0x0000006e700c723c */ /* 0x080fe2000000180c */
[----:B------:R-:W-:Y:S04]  /*5990*/  IMAD.U32 R108, RZ, RZ, UR35 ;  /* 0x00000023ff6c7e24 */ /* 0x000fe8000f8e00ff */
[----:B------:R-:W-:Y:S01]  /*59a0*/  IMAD.U32 R109, RZ, RZ, UR35 ;  /* 0x00000023ff6d7e24 */ /* 0x000fe2000f8e00ff */
[C---:B------:R-:W-:Y:S05]  /*59b0*/  HMMA.16816.F32 R16, R104.reuse, R110, R16 ;  /* 0x0000006e6810723c */ /* 0x040fea0000001810 */
[-C--:B------:R-:W-:Y:S01]  /*59c0*/  LEA R108, P2, R108, R2.reuse, 0x2 ;  /* 0x000000026c6c7211 */ /* 0x080fe200078410ff */
[-C--:B----4-:R-:W-:Y:S01]  /*59d0*/  HMMA.16816.F32 R52, R104, R180.reuse, R52 ;  /* 0x000000b46834723c */ /* 0x090fe20000001834 */
[----:B------:R1:W-:Y:S04]  /*59e0*/  REDG.E.ADD.F32.FTZ.RN.STRONG.GPU desc[UR38][R2.64], R4 ;  /* 0x00000004020079a6 */ /* 0x0003e8000c10f3a6 */
[-C--:B------:R-:W-:Y:S01]  /*59f0*/  LEA.HI.X.SX32 R101, R0, R3.reuse, 0x2, P3 ;  /* 0x0000000300657211 */ /* 0x080fe200018f16ff */
[C---:B------:R-:W-:Y:S01]  /*5a00*/  HMMA.16816.F32 R56, R112.reuse, R180, R56 ;  /* 0x000000b47038723c */ /* 0x040fe20000001838 */
[----:B------:R-:W-:Y:S03]  /*5a10*/  IMAD.U32 R0, RZ, RZ, UR33 ;  /* 0x00000021ff007e24 */ /* 0x000fe6000f8e00ff */
[----:B------:R2:W-:Y:S01]  /*5a20*/  REDG.E.ADD.F32.FTZ.RN.STRONG.GPU desc[UR38][R100.64], R5 ;  /* 0x00000005640079a6 */ /* 0x0005e2000c10f3a6 */
[-C--:B------:R-:W-:Y:S01]  /*5a30*/  LEA R102, P1, R102, R2.reuse, 0x2 ;  /* 0x0000000266667211 */ /* 0x080fe200078210ff */
[-C--:B------:R-:W-:Y:S05]  /*5a40*/  HMMA.16816.F32 R60, R112, R182.reuse, R60 ;  /* 0x000000b6703c723c */ /* 0x080fea000000183c */
[-C--:B------:R-:W-:Y:S01]  /*5a50*/  LEA.HI.X.SX32 R109, R109, R3.reuse, 0x2, P2 ;  /* 0x000000036d6d7211 */ /* 0x080fe200010f16ff */
[----:B------:R-:W-:Y:S04]  /*5a60*/  HMMA.16816.F32 R64, R104, R182, R64 ;  /* 0x000000b66840723c */ /* 0x000fe80000001840 */
[----:B------:R3:W-:Y:S01]  /*5a70*/  REDG.E.ADD.F32.FTZ.RN.STRONG.GPU desc[UR38][R108.64], R6 ;  /* 0x000000066c0079a6 */ /* 0x0007e2000c10f3a6 */
[-C--:B------:R-:W-:Y:S05]  /*5a80*/  LEA.HI.X.SX32 R103, R103, R3.reuse, 0x2, P1 ;  /* 0x0000000367677211 */ /* 0x080fea00008f16ff */
[----:B------:R4:W-:Y:S01]  /*5a90*/  REDG.E.ADD.F32.FTZ.RN.STRONG.GPU desc[UR38][R102.64], R7 ;  /* 0x00000007660079a6 */ /* 0x0009e2000c10f3a6 */
[----:B-1----:R-:W-:Y:S02]  /*5aa0*/  IMAD.U32 R4, RZ, RZ, UR30 ;  /* 0x0000001eff047e24 */ /* 0x002fe4000f8e00ff */
[----:B--2---:R-:W-:Y:S05]  /*5ab0*/  IMAD.U32 R5, RZ, RZ, UR33 ;  /* 0x00000021ff057e24 */ /* 0x004fea000f8e00ff */
[-C--:B------:R-:W-:Y:S01]  /*5ac0*/  LEA R104, P1, R5, R2.reuse, 0x2 ;  /* 0x0000000205687211 */ /* 0x080fe200078210ff */
[----:B------:R-:W-:Y:S03]  /*5ad0*/  IMAD.U32 R5, RZ, RZ, UR31 ;  /* 0x0000001fff057e24 */ /* 0x000fe6000f8e00ff */
[-C--:B------:R-:W-:Y:S01]  /*5ae0*/  LEA.HI.X.SX32 R105, R0, R3.reuse, 0x2, P1 ;  /* 0x0000000300697211 */ /* 0x080fe200008f16ff */
[----:B------:R-:W-:Y:S01]  /*5af0*/  IMAD.U32 R0, RZ, RZ, UR30 ;  /* 0x0000001eff007e24 */ /* 0x000fe2000f8e00ff */
[-C--:B------:R-:W-:Y:S01]  /*5b00*/  LEA R4, P1, R4, R2.reuse, 0x2 ;  /* 0x0000000204047211 */ /* 0x080fe200078210ff */
[----:B---3--:R-:W-:Y:S02]  /*5b10*/  IMAD.U32 R6, RZ, RZ, UR31 ;  /* 0x0000001fff067e24 */ /* 0x008fe4000f8e00ff */
[----:B------:R1:W-:Y:S03]  /*5b20*/  REDG.E.ADD.F32.FTZ.RN.STRONG.GPU desc[UR38][R104.64], R8 ;  /* 0x00000008680079a6 */ /* 0x0003e6000c10f3a6 */
[-C--:B------:R-:W-:Y:S01]  /*5b30*/  LEA R6, P2, R6, R2.reuse, 0x2 ;  /* 0x0000000206067211 */ /* 0x080fe200078410ff */
[----:B----4-:R-:W-:Y:S02]  /*5b40*/  IMAD.U32 R102, RZ, RZ, UR32 ;  /* 0x00000020ff667e24 */ /* 0x010fe4000f8e00ff */
[----:B------:R-:W-:Y:S03]  /*5b50*/  IMAD.U32 R7, RZ, RZ, UR32 ;  /* 0x00000020ff077e24 */ /* 0x000fe6000f8e00ff */
[-C--:B------:R-:W-:Y:S04]  /*5b60*/  LEA R102, P3, R102, R2.reuse, 0x2 ;  /* 0x0000000266667211 */ /* 0x080fe800078610ff */
[-C--:B------:R-:W-:Y:S02]  /*5b70*/  LEA.HI.X.SX32 R103, R7, R3.reuse, 0x2, P3 ;  /* 0x0000000307677211 */ /* 0x080fe400018f16ff */
[-C--:B------:R-:W-:Y:S02]  /*5b80*/  LEA.HI.X.SX32 R7, R5, R3.reuse, 0x2, P2 ;  /* 0x0000000305077211 */ /* 0x080fe400010f16ff */
[-C--:B------:R-:W-:Y:S01]  /*5b90*/  LEA.HI.X.SX32 R5, R0, R3.reuse, 0x2, P1 ;  /* 0x0000000300057211 */ /* 0x080fe200008f16ff */
[----:B------:R-:W-:Y:S01]  /*5ba0*/  REDG.E.ADD.F32.FTZ.RN.STRONG.GPU desc[UR38][R102.64], R9 ;  /* 0x00000009660079a6 */ /* 0x000fe2000c10f3a6 */
[----:B------:R-:W-:Y:S03]  /*5bb0*/  IMAD.U32 R0, RZ, RZ, UR21 ;  /* 0x00000015ff007e24 */ /* 0x000fe6000f8e00ff */
[----:B------:R2:W-:Y:S04]  /*5bc0*/  REDG.E.ADD.F32.FTZ.RN.STRONG.GPU desc[UR38][R6.64], R10 ;  /* 0x0000000a060079a6 */ /* 0x0005e8000c10f3a6 */
[----:B------:R3:W-:Y:S01]  /*5bd0*/  REDG.E.ADD.F32.FTZ.RN.STRONG.GPU desc[UR38][R4.64], R11 ;  /* 0x0000000b040079a6 */ /* 0x0007e2000c10f3a6 */
[----:B-1----:R-:W-:Y:S03]  /*5be0*/  IMAD.U32 R8, RZ, RZ, UR20 ;  /* 0x00000014ff087e24 */ /* 0x002fe6000f8e00ff */
[----:B------:R-:W-:Y:S02]  /*5bf0*/  REDG.E.ADD.F32.FTZ.RN.STRONG.GPU desc[UR38][R2.64+0x80], R16 ;  /* 0x00008010020079a6 */ /* 0x000fe4000c10f3a6 */
[-C--:B------:R-:W-:Y:S02]  /*5c00*/  LEA R8, P3, R8, R2.reuse, 0x2 ;  /* 0x0000000208087211 */ /* 0x080fe400078610ff */
[----:B------:R-:W-:Y:S01]  /*5c10*/  REDG.E.ADD.F32.FTZ.RN.STRONG.GPU desc[UR38][R100.64+0x80], R17 ;  /* 0x00008011640079a6 */ /* 0x000fe2000c10f3a6 */
        /* <DEDUP_REMOVED lines=230> */
[----:B-1----:R-:W1:Y:S01]  /*6a80*/  @P0 LDC.64 R14, c[0x0][0x458] ;  /* 0x00011600ff0e0b82 */ /* 0x002e620000000a00 */
[----:B------:R-:W-:Y:S02]  /*6a90*/  F2FP.F16.F32.PACK_AB R40, R41, R40 ;  /* 0x000000282928723e */ /* 0x000fe400000000ff */
[----:B------:R-:W-:Y:S01]  /*6aa0*/  STS [R248+0x2400], R3 ;  /* 0x00240003f8007388 */ /* 0x000fe20000000800 */
[----:B------:R-:W-:-:S02]  /*6ab0*/  F2FP.F16.F32.PACK_AB R42, R43, R42 ;  /* 0x0000002a2b2a723e */ /* 0x000fc400000000ff */
[----:B------:R-:W-:Y:S01]  /*6ac0*/  F2FP.F16.F32.PACK_AB R44, R45, R44 ;  /* 0x0000002c2d2c723e */ /* 0x000fe200000000ff */
[----:B------:R-:W-:Y:S01]  /*6ad0*/  STS [R247+0x3000], R6 ;  /* 0x00300006f7007388 */ /* 0x000fe20000000800 */
[----:B------:R-:W-:Y:S02]  /*6ae0*/  F2FP.F16.F32.PACK_AB R46, R47, R46 ;  /* 0x0000002e2f2e723e */ /* 0x000fe400000000ff */
[----:B------:R-:W-:Y:S01]  /*6af0*/  SHF.R.S32.HI R12, RZ, 0x1f, R252 ;  /* 0x0000001fff0c7819 */ /* 0x000fe200000114fc */
        /* <DEDUP_REMOVED lines=11> */
[----:B----4-:R-:W-:-:S03]  /*6bb0*/  @P0 IADD3 R0, R238, R249, RZ ;  /* 0x000000f9ee000210 */ /* 0x010fc60007ffe0ff */
[----:B------:R4:W-:Y:S04]  /*6bc0*/  STS [R248+0x5000], R28 ;  /* 0x0050001cf8007388 */ /* 0x0009e80000000800 */
        /* <DEDUP_REMOVED lines=16> */
[----:B------:R-:W-:-:S03]  /*6cd0*/  LEA R0, R245, UR5, 0x1 ;  /* 0x00000005f5007c11 */ /* 0x000fc6000f8e08ff */
        /* <DEDUP_REMOVED lines=14> */
.L_x_1022:
        /* <DEDUP_REMOVED lines=13> */
.L_x_1023:
[----:B------:R-:W-:Y:S01]  /*6e90*/  BAR.SYNC.DEFER_BLOCKING 0x0 ;  /* 0x0000000000007b1d */ /* 0x000fe20000010000 */
[----:B------:R-:W-:Y:S01]  /*6ea0*/  IMAD.SHL.U32 R12, R239, 0x40, RZ ;  /* 0x00000040ef0c7824 */ /* 0x000fe200078e00ff */
[--C-:B------:R-:W-:Y:S01]  /*6eb0*/  SHF.R.S32.HI R5, RZ, 0x1f, R224.reuse ;  /* 0x0000001fff057819 */ /* 0x100fe200000114e0 */
[----:B------:R-:W-:Y:S01]  /*6ec0*/  IMAD.MOV.U32 R4, RZ, RZ, R224 ;  /* 0x000000ffff047224 */ /* 0x000fe200078e00e0 */
[----:B------:R-:W-:Y:S02]  /*6ed0*/  SHF.R.S32.HI R26, RZ, 0x1f, R240 ;  /* 0x0000001fff1a7819 */ /* 0x000fe400000114f0 */
[----:B------:R-:W-:Y:S01]  /*6ee0*/  SHF.R.S32.HI R25, RZ, 0x1f, R12 ;  /* 0x0000001fff197819 */ /* 0x000fe2000001140c */
[-C--:B------:R-:W-:Y:S01]  /*6ef0*/  IMAD.WIDE.U32 R6, R12, R2.reuse, R4 ;  /* 0x000000020c067225 */ /* 0x080fe200078e0004 */
[----:B------:R-:W-:Y:S01]  /*6f00*/  ULDC.64 UR10, c[0x0][0x468] ;  /* 0x00011a00000a7ab9 */ /* 0x000fe20000000a00 */
[----:B------:R-:W-:Y:S01]  /*6f10*/  BSSY B0, `(.L_x_1024) ;  /* 0x0000024000007945 */ /* 0x000fe20003800000 */
[----:B------:R-:W-:Y:S01]  /*6f20*/  SHF.R.S32.HI R33, RZ, 0x1f, R237 ;  /* 0x0000001fff217819 */ /* 0x000fe200000114ed */
[----:B------:R-:W-:Y:S01]  /*6f30*/  IMAD R8, R25, R2, RZ ;  /* 0x0000000219087224 */ /* 0x000fe200078e02ff */
[----:B------:R-:W-:-:S02]  /*6f40*/  IADD3 R6, P0, R10, R6, RZ ;  /* 0x000000060a067210 */ /* 0x000fc40007f1e0ff */
[----:B------:R-:W-:Y:S01]  /*6f50*/  IADD3 R10, R237, 0x20, RZ ;  /* 0x00000020ed0a7810 */ /* 0x000fe20007ffe0ff */
[----:B------:R-:W-:Y:S02]  /*6f60*/  IMAD R9, R12, R3, R8 ;  /* 0x000000030c097224 */ /* 0x000fe400078e0208 */
[----:B------:R-:W-:-:S03]  /*6f70*/  IMAD R8, R239, -0x40, R216 ;  /* 0xffffffc0ef087824 */ /* 0x000fc600078e02d8 */
[----:B------:R-:W-:Y:S01]  /*6f80*/  IADD3.X R7, R11, R7, R9, P0, !PT ;  /* 0x000000070b077210 */ /* 0x000fe200007fe409 */
[----:B------:R-:W-:Y:S01]  /*6f90*/  IMAD R9, R26, UR10, RZ ;  /* 0x0000000a1a097c24 */ /* 0x000fe2000f8e02ff */
[-C--:B------:R-:W-:Y:S01]  /*6fa0*/  ISETP.GE.AND P3, PT, R237, R8.reuse, PT ;  /* 0x00000008ed00720c */ /* 0x080fe20003f66270 */
[----:B----4-:R1:W2:Y:S02]  /*6fb0*/  LDS.128 R28, [R0+0xd000] ;  /* 0x00d00000001c7984 */ /* 0x0102a40000000c00 */
[----:B------:R-:W-:Y:S01]  /*6fc0*/  IMAD R9, R240, UR11, R9 ;  /* 0x0000000bf0097c24 */ /* 0x000fe2000f8e0209 */
[----:B------:R-:W-:Y:S01]  /*6fd0*/  ISETP.GE.AND P2, PT, R10, R8, PT ;  /* 0x000000080a00720c */ /* 0x000fe20003f46270 */
        /* <DEDUP_REMOVED lines=23> */
.L_x_1025:
[----:B------:R-:W-:Y:S05]  /*7150*/  BSYNC B0 ;  /* 0x0000000000007941 */ /* 0x000fea0003800000 */
.L_x_1024:
        /* <DEDUP_REMOVED lines=16> */
[----:B------:R1:W-:Y:S04]  /*7260*/  @!P1 STG.E.128 desc[UR38][R2.64], R28 ;  /* 0x0000001c02009986 */ /* 0x0003e8000c101d26 */
[----:B------:R1:W-:Y:S02]  /*7270*/  @!P0 STG.E.128 desc[UR38][R2.64+0x80], R8 ;  /* 0x0000800802008986 */ /* 0x0003e4000c101d26 */
.L_x_1027:
[----:B------:R-:W-:Y:S05]  /*7280*/  BSYNC B0 ;  /* 0x0000000000007941 */ /* 0x000fea0003800000 */
.L_x_1026:
        /* <DEDUP_REMOVED lines=26> */
.L_x_1029:
[----:B------:R-:W-:Y:S05]  /*7430*/  BSYNC B0 ;  /* 0x0000000000007941 */ /* 0x000fea0003800000 */
.L_x_1028:
        /* <DEDUP_REMOVED lines=18> */
.L_x_1000:
        /* <DEDUP_REMOVED lines=29> */
.L_x_1031:
        /* <DEDUP_REMOVED lines=13> */
.L_x_1032:
[-C--:B------:R-:W-:Y:S01]  /*7800*/  IMAD R0, R17, R8.reuse, RZ ;  /* 0x0000000811007224 */ /* 0x080fe200078e02ff */
[----:B------:R-:W-:Y:S01]  /*7810*/  SHF.R.S32.HI R14, RZ, 0x1f, R240 ;  /* 0x0000001fff0e7819 */ /* 0x000fe200000114f0 */
[----:B------:R-:W-:Y:S01]  /*7820*/  IMAD.WIDE.U32 R2, R11, R8, R224 ;  /* 0x000000080b027225 */ /* 0x000fe200078e00e0 */
[----:B------:R-:W-:Y:S01]  /*7830*/  ULDC.64 UR10, c[0x0][0x468] ;  /* 0x00011a00000a7ab9 */ /* 0x000fe20000000a00 */
[----:B------:R-:W-:Y:S01]  /*7840*/  IADD3 R5, R237, 0x20, RZ ;  /* 0x00000020ed057810 */ /* 0x000fe20007ffe0ff */
[----:B------:R-:W-:Y:S01]  /*7850*/  BSSY B0, `(.L_x_1033) ;  /* 0x000001b000007945 */ /* 0x000fe20003800000 */
[----:B------:R-:W-:Y:S01]  /*7860*/  IMAD R4, R11, R9, R0 ;  /* 0x000000090b047224 */ /* 0x000fe200078e0200 */
[----:B------:R-:W-:Y:S01]  /*7870*/  IADD3 R2, P0, R6, R2, RZ ;  /* 0x0000000206027210 */ /* 0x000fe20007f1e0ff */
[----:B------:R-:W-:Y:S01]  /*7880*/  IMAD R0, R239, -0x40, R216 ;  /* 0xffffffc0ef007824 */ /* 0x000fe200078e02d8 */
[----:B------:R-:W-:Y:S02]  /*7890*/  SHF.R.S32.HI R18, RZ, 0x1f, R237 ;  /* 0x0000001fff127819 */ /* 0x000fe400000114ed */
[----:B------:R-:W-:Y:S01]  /*78a0*/  IADD3.X R3, R7, R3, R4, P0, !PT ;  /* 0x0000000307037210 */ /* 0x000fe200007fe404 */
[----:B------:R-:W-:Y:S01]  /*78b0*/  IMAD R4, R14, UR10, RZ ;  /* 0x0000000a0e047c24 */ /* 0x000fe2000f8e02ff */
[----:B------:R-:W-:-:S02]  /*78c0*/  ISETP.GE.AND P3, PT, R237, R0, PT ;  /* 0x00000000ed00720c */ /* 0x000fc40003f66270 */
        /* <DEDUP_REMOVED lines=19> */
.L_x_1034:
[----:B------:R-:W-:Y:S05]  /*7a00*/  BSYNC B0 ;  /* 0x0000000000007941 */ /* 0x000fea0003800000 */
.L_x_1033:
        /* <DEDUP_REMOVED lines=18> */
.L_x_1036:
[----:B------:R-:W-:Y:S05]  /*7b30*/  BSYNC B0 ;  /* 0x0000000000007941 */ /* 0x000fea0003800000 */
.L_x_1035:
        /* <DEDUP_REMOVED lines=26> */
.L_x_1038:
[----:B------:R-:W-:Y:S05]  /*7ce0*/  BSYNC B0 ;  /* 0x0000000000007941 */ /* 0x000fea0003800000 */
.L_x_1037:
        /* <DEDUP_REMOVED lines=17> */
.L_x_1030:
[----:B------:R-:W-:Y:S05]  /*7e00*/  BSYNC B1 ;  /* 0x0000000000017941 */ /* 0x000fea0003800000 */
.L_x_995:
[----:B------:R-:W4:Y:S02]  /*7e10*/  LDC R0, c[0x0][0xc] ;  /* 0x00000300ff007b82 */ /* 0x000f240000000800 */
[----:B----4-:R-:W-:-:S04]  /*7e20*/  IADD3 R239, R0, R239, RZ ;  /* 0x000000ef00ef7210 */ /* 0x010fc80007ffe0ff */
[----:B------:R-:W-:-:S13]  /*7e30*/  ISETP.GE.AND P0, PT, R239, UR8, PT ;  /* 0x00000008ef007c0c */ /* 0x000fda000bf06270 */
[----:B------:R-:W-:Y:S05]  /*7e40*/  @P0 BRA `(.L_x_1039) ;  /* 0x0000000000040947 */ /* 0x000fea0003800000 */
[----:B------:R-:W-:Y:S05]  /*7e50*/  BRA `(.L_x_1040) ;  /* 0xffffff8800a87947 */ /* 0x000fea000383ffff */
.L_x_1039:
[----:B------:R-:W-:Y:S05]  /*7e60*/  EXIT ;  /* 0x000000000000794d */ /* 0x000fea0003800000 */
.L_x_1041:
        /* <DEDUP_REMOVED lines=9> */
.L_x_2074:


//--------------------- .text._ZN5flash44flash_bwd_dq_dk_dv_loop_seqk_parallel_kernelI23Flash_bwd_kernel_traitsILi128ELi64ELi64ELi8ELi4ELi2ELi2ELb1ELb0EN7cutlass6half_tE19Flash_kernel_traitsILi128ELi64ELi64ELi8ES3_EELb1ELb0ELb1ELb0ELb0ELb1ELb0EEEvNS_16Flash_bwd_paramsE --------------------------
	.section	.text._ZN5flash44flash_bwd_dq_dk_dv_loop_seqk_parallel_kernelI23Flash_bwd_kernel_traitsILi128ELi64ELi64ELi8ELi4ELi2ELi2ELb1ELb0EN7cutlass6half_tE19Flash_kernel_traitsILi128ELi64ELi64ELi8ES3_EELb1ELb0ELb1ELb0ELb0ELb1ELb0EEEvNS_16Flash_bwd_paramsE,"ax",@progbits
	.align	128
        .global         _ZN5flash44flash_bwd_dq_dk_dv_loop_seqk_parallel_kernelI23Flash_bwd_kernel_traitsILi128ELi64ELi64ELi8ELi4ELi2ELi2ELb1ELb0EN7cutlass6half_tE19Flash_kernel_traitsILi128ELi64ELi64ELi8ES3_EELb1ELb0ELb1ELb0ELb0ELb1ELb0EEEvNS_16Flash_bwd_paramsE
        .type           _ZN5flash44flash_bwd_dq_dk_dv_loop_seqk_parallel_kernelI23Flash_bwd_kernel_traitsILi128ELi64ELi64ELi8ELi4ELi2ELi2ELb1ELb0EN7cutlass6half_tE19Flash_kernel_traitsILi128ELi64ELi64ELi8ES3_EELb1ELb0ELb1ELb0ELb0ELb1ELb0EEEvNS_16Flash_bwd_paramsE,@function
        .size           _ZN5flash44flash_bwd_dq_dk_dv_loop_seqk_parallel_kernelI23Flash_bwd_kernel_traitsILi128ELi64ELi64ELi8ELi4ELi2ELi2ELb1ELb0EN7cutlass6half_tE19Flash_kernel_traitsILi128ELi64ELi64ELi8ES3_EELb1ELb0ELb1ELb0ELb0ELb1ELb0EEEvNS_16Flash_bwd_paramsE,(.L_x_2075 - _ZN5flash44flash_bwd_dq_dk_dv_loop_seqk_parallel_kernelI23Flash_bwd_kernel_traitsILi128ELi64ELi64ELi8ELi4ELi2ELi2ELb1ELb0EN7cutlass6half_tE19Flash_kernel_traitsILi128ELi64ELi64ELi8ES3_EELb1ELb0ELb1ELb0ELb0ELb1ELb0EEEvNS_16Flash_bwd_paramsE)
        .other          _ZN5flash44flash_bwd_dq_dk_dv_loop_seqk_parallel_kernelI23Flash_bwd_kernel_traitsILi128ELi64ELi64ELi8ELi4ELi2ELi2ELb1ELb0EN7cutlass6half_tE19Flash_kernel_traitsILi128ELi64ELi64ELi8ES3_EELb1ELb0ELb1ELb0ELb0ELb1ELb0EEEvNS_16Flash_bwd_paramsE,@"STO_CUDA_ENTRY STV_DEFAULT"
_ZN5flash44flash_bwd_dq_dk_dv_loop_seqk_parallel_kernelI23Flash_bwd_kernel_traitsILi128ELi64ELi64ELi8ELi4ELi2ELi2ELb1ELb0EN7cutlass6half_tE19Flash_kernel_traitsILi128ELi64ELi64ELi8ES3_EELb1ELb0ELb1ELb0ELb0ELb1ELb0EEEvNS_16Flash_bwd_paramsE:
.text._ZN5flash44flash_bwd_dq_dk_dv_loop_seqk_parallel_kernelI23Flash_bwd_kernel_traitsILi128ELi64ELi64ELi8ELi4ELi2ELi2ELb1ELb0EN7cutlass6half_tE19Flash_kernel_traitsILi128ELi64ELi64ELi8ES3_EELb1ELb0ELb1ELb0ELb0ELb1ELb0EEEvNS_16Flash_bwd_paramsE:
        /* <DEDUP_REMOVED lines=12> */
[----:B------:R-:W2:Y:S01]  /*00c0*/  S2UR UR8, SR_CTAID.Y ;  /* 0x00000000000879c3 */ /* 0x000ea20000002600 */
[----:B------:R-:W-:Y:S01]  /*00d0*/  IMAD.U32 R218, RZ, RZ, UR6 ;  /* 0x00000006ffda7e24 */ /* 0x000fe2000f8e00ff */
[----:B------:R-:W-:Y:S01]  /*00e0*/  UMOV UR5, 0x400 ;  /* 0x0000040000057882 */ /* 0x000fe20000000000 */
[----:B------:R-:W-:-:S05]  /*00f0*/  ULDC.64 UR10, c[0x0][0x208] ;  /* 0x00008200000a7ab9 */ /* 0x000fca0000000a00 */
[----:B------:R-:W3:Y:S08]  /*0100*/  S2UR UR4, SR_CgaCtaId ;  /* 0x00000000000479c3 */ /* 0x000ef00000008800 */
[----:B------:R-:W4:Y:S01]  /*0110*/  S2UR UR7, SR_CTAID.Z ;  /* 0x00000000000779c3 */ /* 0x000f220000002700 */
[----:B--2---:R-:W-:-:S06]  /*0120*/  USHF.L.U32 UR6, UR8, 0x7, URZ ;  /* 0x0000000708067899 */ /* 0x004fcc000800063f */
[----:B------:R-:W-:Y:S01]  /*0130*/  IMAD.U32 R225, RZ, RZ, UR6 ;  /* 0x00000006ffe17e24 */ /* 0x000fe2000f8e00ff */
[----:B-1----:R-:W-:Y:S01]  /*0140*/  SHF.R.S32.HI R7, RZ, 0x1f, R4 ;  /* 0x0000001fff077819 */ /* 0x002fe20000011404 */
[----:B---3--:R-:W-:-:S03]  /*0150*/  ULEA UR4, UR4, UR5, 0x18 ;  /* 0x0000000504047291 */ /* 0x008fc6000f8ec03f */
[CC--:B------:R-:W-:Y:S02]  /*0160*/  LEA.HI R3, R7.reuse, R4.reuse, RZ, 0x5 ;  /* 0x0000000407037211 */ /* 0x0c0fe400078f28ff */
[CC--:B------:R-:W-:Y:S02]  /*0170*/  LEA.HI R15, R7.reuse, R4.reuse, RZ, 0x3 ;  /* 0x00000004070f7211 */ /* 0x0c0fe400078f18ff */
[CC--:B------:R-:W-:Y:S01]  /*0180*/  LEA.HI R5, R7.reuse, R4.reuse, RZ, 0x4 ;  /* 0x0000000407057211 */ /* 0x0c0fe200078f20ff */
[----:B----4-:R-:W-:Y:S01]  /*0190*/  USHF.R.S32.HI UR5, URZ, 0x1f, UR7 ;  /* 0x0000001f3f057899 */ /* 0x010fe20008011407 */
[CC--:B------:R-:W-:Y:S01]  /*01a0*/  LEA.HI R214, R7.reuse, R4.reuse, RZ, 0x7 ;  /* 0x0000000407d67211 */ /* 0x0c0fe200078f38ff */
[----:B------:R-:W-:Y:S01]  /*01b0*/  USHF.R.S32.HI UR6, URZ, 0x1f, UR7 ;  /* 0x0000001f3f067899 */ /* 0x000fe20008011407 */
[CC--:B------:R-:W-:Y:S02]  /*01c0*/  LEA.HI R8, R7.reuse, R4.reuse, RZ, 0x6 ;  /* 0x0000000407087211 */ /* 0x0c0fe400078f30ff */
[----:B------:R-:W-:Y:S01]  /*01d0*/  LEA.HI R7, R7, R4, RZ, 0x2 ;  /* 0x0000000407077211 */ /* 0x000fe200078f10ff */
[----:B------:R-:W-:Y:S01]  /*01e0*/  IMAD.U32 R226, RZ, RZ, UR5 ;  /* 0x00000005ffe27e24 */ /* 0x000fe2000f8e00ff */
[----:B------:R-:W-:Y:S01]  /*01f0*/  LOP3.LUT R11, R3, 0xffffffe0, RZ, 0xc0, !PT ;  /* 0xffffffe0030b7812 */ /* 0x000fe200078ec0ff */
[----:B------:R-:W-:Y:S01]  /*0200*/  USHF.R.S32.HI UR5, URZ, 0x1f, UR8 ;  /* 0x0000001f3f057899 */ /* 0x000fe20008011408 */
[----:B------:R-:W-:Y:S01]  /*0210*/  LOP3.LUT R17, R15, 0xfffffff8, RZ, 0xc0, !PT ;  /* 0xfffffff80f117812 */ /* 0x000fe200078ec0ff */
[----:B------:R-:W-:Y:S01]  /*0220*/  IMAD.U32 R223, RZ, RZ, UR6 ;  /* 0x00000006ffdf7e24 */ /* 0x000fe2000f8e00ff */
[----:B------:R-:W-:Y:S01]  /*0230*/  LOP3.LUT R13, R5, 0xfffffff0, RZ, 0xc0, !PT ;  /* 0xfffffff0050d7812 */ /* 0x000fe200078ec0ff */
[C---:B------:R-:W-:Y:S01]  /*0240*/  IMAD.IADD R11, R4.reuse, 0x1, -R11 ;  /* 0x00000001040b7824 */ /* 0x040fe200078e0a0b */
        /* <DEDUP_REMOVED lines=8> */
[----:B------:R-:W-:Y:S01]  /*02d0*/  LEA.HI R3, R3, R10, RZ, 0x1 ;  /* 0x0000000a03037211 */ /* 0x000fe200078f08ff */
[----:B------:R-:W-:Y:S01]  /*02e0*/  IMAD.SHL.U32 R220, R6, 0x8, RZ ;  /* 0x0000000806dc7824 */ /* 0x000fe200078e00ff */
[----:B------:R-:W-:Y:S01]  /*02f0*/  SHF.R.S32.HI R0, RZ, 0x2, R7 ;  /* 0x00000002ff007819 */ /* 0x000fe20000011407 */
[----:B------:R-:W-:Y:S01]  /*0300*/  IMAD.SHL.U32 R4, R4, 0x2, RZ ;  /* 0x0000000204047824 */ /* 0x000fe200078e00ff */
[----:B------:R-:W-:Y:S01]  /*0310*/  SHF.R.S32.HI R2, RZ, 0x4, R5 ;  /* 0x00000004ff027819 */ /* 0x000fe20000011405 */
[----:B------:R-:W-:Y:S01]  /*0320*/  UIADD3 UR6, UR4, 0xc000, URZ ;  /* 0x0000c00004067890 */ /* 0x000fe2000fffe03f */
[----:B------:R-:W-:Y:S01]  /*0330*/  SHF.R.S32.HI R7, RZ, 0x1f, R7 ;  /* 0x0000001fff077819 */ /* 0x000fe20000011407 */
[----:B------:R-:W-:Y:S01]  /*0340*/  IMAD.U32 R224, RZ, RZ, UR5 ;  /* 0x00000005ffe07e24 */ /* 0x000fe2000f8e00ff */
[----:B------:R-:W-:Y:S01]  /*0350*/  LOP3.LUT R9, R9, 0x1c0, RZ, 0xc0, !PT ;  /* 0x000001c009097812 */ /* 0x000fe200078ec0ff */
[----:B------:R-:W-:Y:S01]  /*0360*/  UIADD3 UR5, UR4, 0x10000, URZ ;  /* 0x0001000004057890 */ /* 0x000fe2000fffe03f */
[----:B------:R-:W-:-:S02]  /*0370*/  LOP3.LUT R3, R3, 0xfffffffe, RZ, 0xc0, !PT ;  /* 0xfffffffe03037812 */ /* 0x000fc400078ec0ff */
[----:B------:R-:W-:Y:S02]  /*0380*/  LEA.HI R5, R5, R2, RZ, 0x1 ;  /* 0x0000000205057211 */ /* 0x000fe400078f08ff */
[----:B------:R-:W-:Y:S01]  /*0390*/  LEA.HI R7, R7, R0, RZ, 0x3 ;  /* 0x0000000007077211 */ /* 0x000fe200078f18ff */
[----:B------:R-:W-:Y:S01]  /*03a0*/  IMAD.IADD R3, R10, 0x1, -R3 ;  /* 0x000000010a037824 */ /* 0x000fe200078e0a03 */
[----:B------:R-:W-:Y:S02]  /*03b0*/  SHF.R.U32.HI R216, RZ, 0x3, R9 ;  /* 0x00000003ffd87819 */ /* 0x000fe40000011609 */
[C---:B------:R-:W-:Y:S02]  /*03c0*/  LOP3.LUT P4, RZ, R6.reuse, 0x2, RZ, 0xc0, !PT ;  /* 0x0000000206ff7812 */ /* 0x040fe4000788c0ff */
[----:B------:R-:W-:Y:S02]  /*03d0*/  LOP3.LUT R9, R9, 0x38, R220, 0xf8, !PT ;  /* 0x0000003809097812 */ /* 0x000fe400078ef8dc */
[C---:B------:R-:W-:Y:S01]  /*03e0*/  LOP3.LUT P3, RZ, R6.reuse, 0x4, RZ, 0xc0, !PT ;  /* 0x0000000406ff7812 */ /* 0x040fe2000786c0ff */
[----:B------:R-:W-:Y:S01]  /*03f0*/  IMAD.SHL.U32 R6, R6, 0x40, RZ ;  /* 0x0000004006067824 */ /* 0x000fe200078e00ff */
[----:B------:R-:W-:-:S02]  /*0400*/  LOP3.LUT R5, R5, 0xfffffffe, RZ, 0xc0, !PT ;  /* 0xfffffffe05057812 */ /* 0x000fc400078ec0ff */
[----:B------:R-:W-:Y:S02]  /*0410*/  LOP3.LUT R7, R7, 0xfffffff8, RZ, 0xc0, !PT ;  /* 0xfffffff807077812 */ /* 0x000fe400078ec0ff */
[----:B------:R-:W-:Y:S01]  /*0420*/  LOP3.LUT R216, R9, R216, RZ, 0x3c, !PT ;  /* 0x000000d809d87212 */ /* 0x000fe200078e3cff */
[----:B------:R-:W-:Y:S01]  /*0430*/  IMAD.SHL.U32 R9, R3, 0x10, RZ ;  /* 0x0000001003097824 */ /* 0x000fe200078e00ff */
[----:B------:R-:W-:Y:S01]  /*0440*/  LEA.HI R215, R215, R10, RZ, 0x2 ;  /* 0x0000000ad7d77211 */ /* 0x000fe200078f10ff */
[----:B------:R-:W-:Y:S01]  /*0450*/  IMAD.IADD R5, R2, 0x1, -R5 ;  /* 0x0000000102057824 */ /* 0x000fe200078e0a05 */
[----:B------:R-:W-:Y:S01]  /*0460*/  LOP3.LUT R6, R6, 0x1c0, RZ, 0xc0, !PT ;  /* 0x000001c006067812 */ /* 0x000fe200078ec0ff */
[----:B------:R-:W-:Y:S01]  /*0470*/  IMAD.IADD R7, R0, 0x1, -R7 ;  /* 0x0000000100077824 */ /* 0x000fe200078e0a07 */
[----:B------:R-:W-:Y:S02]  /*0480*/  SHF.R.S32.HI R2, RZ, 0x1f, R11 ;  /* 0x0000001fff027819 */ /* 0x000fe4000001140b */
[----:B------:R-:W-:-:S02]  /*0490*/  LOP3.LUT R215, R215, 0xfffffffc, RZ, 0xc0, !PT ;  /* 0xfffffffcd7d77812 */ /* 0x000fc400078ec0ff */
[----:B------:R-:W-:Y:S02]  /*04a0*/  SHF.R.S32.HI R0, RZ, 0x1f, R13 ;  /* 0x0000001fff007819 */ /* 0x000fe4000001140d */
[----:B------:R-:W-:Y:S01]  /*04b0*/  LOP3.LUT R210, R6, 0x10, R9, 0xf8, !PT ;  /* 0x0000001006d27812 */ /* 0x000fe200078ef809 */
[----:B------:R-:W-:Y:S01]  /*04c0*/  IMAD.IADD R215, R10, 0x1, -R215 ;  /* 0x000000010ad77824 */ /* 0x000fe200078e0ad7 */
[----:B------:R-:W-:Y:S01]  /*04d0*/  LEA.HI R2, R2, R11, RZ, 0x2 ;  /* 0x0000000b02027211 */ /* 0x000fe200078f10ff */
[----:B------:R-:W-:Y:S01]  /*04e0*/  IMAD.SHL.U32 R11, R5, 0x200, RZ ;  /* 0x00000200050b7824 */ /* 0x000fe200078e00ff */
[----:B------:R-:W-:Y:S01]  /*04f0*/  LEA.HI R0, R0, R13, RZ, 0x3 ;  /* 0x0000000d00007211 */ /* 0x000fe200078f18ff */
[----:B------:R-:W-:Y:S01]  /*0500*/  IMAD R228, R215, 0x400, R4 ;  /* 0x00000400d7e47824 */ /* 0x000fe200078e0204 */
[----:B------:R-:W-:Y:S02]  /*0510*/  LOP3.LUT R12, R6, 0x8, R15, 0xf8, !PT ;  /* 0x00000008060c7812 */ /* 0x000fe400078ef80f */
[----:B------:R-:W-:-:S02]  /*0520*/  SHF.R.U32.HI R9, RZ, 0x3, R6 ;  /* 0x00000003ff097819 */ /* 0x000fc40000011606 */
[----:B------:R-:W-:Y:S02]  /*0530*/  LOP3.LUT R210, R210, 0x8, R15, 0xf8, !PT ;  /* 0x00000008d2d27812 */ /* 0x000fe400078ef80f */
[----:B------:R-:W-:Y:S02]  /*0540*/  LOP3.LUT R10, R7, 0x1, RZ, 0xc0, !PT ;  /* 0x00000001070a7812 */ /* 0x000fe400078ec0ff */
[C---:B------:R-:W-:Y:S01]  /*0550*/  LOP3.LUT R6, R0.reuse, 0xfffffff8, RZ, 0xc0, !PT ;  /* 0xfffffff800067812 */ /* 0x040fe200078ec0ff */
[----:B------:R-:W-:Y:S01]  /*0560*/  IMAD.SHL.U32 R0, R0, 0x40, RZ ;  /* 0x0000004000007824 */ /* 0x000fe200078e00ff */
[----:B------:R-:W-:Y:S02]  /*0570*/  LOP3.LUT R201, R12, R9, RZ, 0x3c, !PT ;  /* 0x000000090cc97212 */ /* 0x000fe400078e3cff */
[----:B------:R-:W-:Y:S01]  /*0580*/  LOP3.LUT R210, R11, R210, R9, 0xf6, !PT ;  /* 0x000000d20bd27212 */ /* 0x000fe200078ef609 */
[----:B------:R-:W-:Y:S01]  /*0590*/  IMAD.IADD R6, R13, 0x1, -R6 ;  /* 0x000000010d067824 */ /* 0x000fe200078e0a06 */
[----:B------:R-:W-:-:S02]  /*05a0*/  ISETP.NE.U32.AND P0, PT, R10, 0x1, PT ;  /* 0x000000010a00780c */ /* 0x000fc40003f05070 */
[----:B------:R-:W-:Y:S01]  /*05b0*/  SHF.R.S32.HI R9, RZ, 0x6, R8 ;  /* 0x00000006ff097819 */ /* 0x000fe20000011408 */
[C---:B------:R-:W-:Y:S01]  /*05c0*/  IMAD.SHL.U32 R8, R7.reuse, 0x40, RZ ;  /* 0x0000004007087824 */ /* 0x040fe200078e00ff */
[----:B------:R-:W-:Y:S01]  /*05d0*/  SHF.R.S32.HI R214, RZ, 0x7, R214 ;  /* 0x00000007ffd67819 */ /* 0x000fe200000114d6 */
[----:B------:R-:W-:Y:S01]  /*05e0*/  IMAD.SHL.U32 R6, R6, 0x40, RZ ;  /* 0x0000004006067824 */ /* 0x000fe200078e00ff */
[----:B------:R-:W-:Y:S01]  /*05f0*/  R2P PR, R7, 0x6 ;  /* 0x0000000607007804 */ /* 0x000fe20000000000 */
[C---:B------:R-:W-:Y:S01]  /*0600*/  IMAD R216, R9.reuse, 0x200, R216 ;  /* 0x0000020009d87824 */ /* 0x040fe200078e02d8 */
[----:B------:R-:W-:Y:S01]  /*0610*/  LOP3.LUT R8, R8, 0x1c0, RZ, 0xc0, !PT ;  /* 0x000001c008087812 */ /* 0x000fe200078ec0ff */
[----:B------:R-:W-:Y:S01]  /*0620*/  IMAD.SHL.U32 R7, R9, 0x8, RZ ;  /* 0x0000000809077824 */ /* 0x000fe200078e00ff */
[----:B------:R-:W-:Y:S01]  /*0630*/  LOP3.LUT R6, R6, 0x1c0, RZ, 0xc0, !PT ;  /* 0x000001c006067812 */ /* 0x000fe200078ec0ff */
[----:B------:R-:W-:Y:S01]  /*0640*/  IMAD R12, R214, 0x800, R11 ;  /* 0x00000800d60c7824 */ /* 0x000fe200078e020b */
[----:B------:R-:W-:Y:S01]  /*0650*/  LOP3.LUT R0, R0, 0xfffffe00, RZ, 0xc0, !PT ;  /* 0xfffffe0000007812 */ /* 0x000fe200078ec0ff */
[----:B------:R-:W-:Y:S01]  /*0660*/  IMAD.SHL.U32 R9, R214, 0x20, RZ ;  /* 0x00000020d6097824 */ /* 0x000fe200078e00ff */
[----:B------:R-:W-:Y:S01]  /*0670*/  LOP3.LUT R7, R7, 0x18, RZ, 0xc0, !PT ;  /* 0x0000001807077812 */ /* 0x000fe200078ec0ff */
[----:B------:R-:W-:Y:S01]  /*0680*/  IMAD.IADD R201, R12, 0x1, R201 ;  /* 0x000000010cc97824 */ /* 0x000fe200078e02c9 */
[----:B------:R-:W-:Y:S01]  /*0690*/  SHF.R.U32.HI R209, RZ, 0x3, R6 ;  /* 0x00000003ffd17819 */ /* 0x000fe20000011606 */
[C---:B------:R-:W-:Y:S01]  /*06a0*/  IMAD.SHL.U32 R12, R5.reuse, 0x20, RZ ;  /* 0x00000020050c7824 */ /* 0x040fe200078e00ff */
[----:B------:R-:W-:Y:S01]  /*06b0*/  LOP3.LUT R10, R8, 0x20, R9, 0xf8, !PT ;  /* 0x00000020080a7812 */ /* 0x000fe200078ef809 */
[----:B------:R-:W-:Y:S01]  /*06c0*/  IMAD.SHL.U32 R5, R5, 0x8, RZ ;  /* 0x0000000805057824 */ /* 0x000fe200078e00ff */
[----:B------:R-:W-:Y:S01]  /*06d0*/  SHF.R.U32.HI R9, RZ, 0x3, R8 ;  /* 0x00000003ff097819 */ /* 0x000fe20000011608 */
[----:B------:R-:W-:Y:S01]  /*06e0*/  IMAD R212, R215, 0x400, R0 ;  /* 0x00000400d7d47824 */ /* 0x000fe200078e0200 */
[----:B------:R-:W-:-:S02]  /*06f0*/  LOP3.LUT R211, R7, 0x20, R12, 0xf8, !PT ;  /* 0x0000002007d37812 */ /* 0x000fc400078ef80c */
[----:B------:R-:W-:Y:S02]  /*0700*/  LOP3.LUT R11, R10, R9, RZ, 0x3c, !PT ;  /* 0x000000090a0b7212 */ /* 0x000fe400078e3cff */
[----:B------:R-:W-:Y:S01]  /*0710*/  LOP3.LUT R229, R9, R8, R7, 0x1e, !PT ;  /* 0x0000000809e57212 */ /* 0x000fe200078e1e07 */
[----:B------:R-:W-:Y:S01]  /*0720*/  IMAD R8, R3, 0x400, R4 ;  /* 0x0000040003087824 */ /* 0x000fe200078e0204 */
[----:B------:R-:W-:Y:S01]  /*0730*/  LOP3.LUT R4, R6, 0x8, R5, 0xf8, !PT ;  /* 0x0000000806047812 */ /* 0x000fe200078ef805 */
[----:B------:R-:W-:Y:S01]  /*0740*/  IMAD.IADD R228, R228, 0x1, R11 ;  /* 0x00000001e4e47824 */ /* 0x000fe200078e020b */
[----:B------:R-:W-:Y:S01]  /*0750*/  LOP3.LUT R211, R209, R211, R6, 0x1e, !PT ;  /* 0x000000d3d1d37212 */ /* 0x000fe200078e1e06 */
[----:B------:R-:W-:Y:S01]  /*0760*/  IMAD.IADD R229, R8, 0x1, R229 ;  /* 0x0000000108e57824 */ /* 0x000fe200078e02e5 */
[----:B------:R-:W-:Y:S01]  /*0770*/  LOP3.LUT R209, R4, R209, RZ, 0x3c, !PT ;  /* 0x000000d104d17212 */ /* 0x000fe200078e3cff */
[----:B------:R-:W-:Y:S01]  /*0780*/  IMAD R4, R3, 0x400, R0 ;  /* 0x0000040003047824 */ /* 0x000fe200078e0200 */
[----:B------:R-:W-:Y:S01]  /*0790*/  LOP3.LUT R211, R211, R0, RZ, 0xfc, !PT ;  /* 0x00000000d3d37212 */ /* 0x000fe200078efcff */
[----:B------:R-:W-:Y:S01]  /*07a0*/  IMAD.MOV.U32 R3, RZ, RZ, 0x20 ;  /* 0x00000020ff037424 */ /* 0x000fe200078e00ff */
[----:B------:R-:W-:Y:S01]  /*07b0*/  LEA R228, R228, UR4, 0x1 ;  /* 0x00000004e4e47c11 */ /* 0x000fe2000f8e08ff */
[----:B------:R-:W-:Y:S01]  /*07c0*/  IMAD.MOV.U32 R0, RZ, RZ, 0x40 ;  /* 0x00000040ff007424 */ /* 0x000fe200078e00ff */
[----:B------:R-:W-:Y:S01]  /*07d0*/  SHF.R.S32.HI R222, RZ, 0x2, R2 ;  /* 0x00000002ffde7819 */ /* 0x000fe20000011402 */
[----:B------:R-:W-:Y:S01]  /*07e0*/  IMAD.MOV.U32 R5, RZ, RZ, -0x10 ;  /* 0xfffffff0ff057424 */ /* 0x000fe200078e00ff */
[----:B------:R-:W-:Y:S01]  /*07f0*/  SEL R2, R3, 0xffffffe0, !P4 ;  /* 0xffffffe003027807 */ /* 0x000fe20006000000 */
[----:B------:R-:W-:Y:S01]  /*0800*/  IMAD.IADD R212, R212, 0x1, R209 ;  /* 0x00000001d4d47824 */ /* 0x000fe200078e02d1 */
[----:B------:R-:W-:Y:S01]  /*0810*/  LEA R201, R201, UR4, 0x1 ;  /* 0x00000004c9c97c11 */ /* 0x000fe2000f8e08ff */
[----:B------:R-:W-:Y:S01]  /*0820*/  IMAD.IADD R209, R209, 0x1, R4 ;  /* 0x00000001d1d17824 */ /* 0x000fe200078e0204 */
[----:B------:R-:W-:Y:S01]  /*0830*/  SEL R0, R0, 0xffffffc0, !P3 ;  /* 0xffffffc000007807 */ /* 0x000fe20005800000 */
[C---:B------:R-:W-:Y:S01]  /*0840*/  VIADD R230, R228.reuse, 0x20 ;  /* 0x00000020e4e67836 */ /* 0x040fe20000000000 */
[----:B------:R-:W-:Y:S01]  /*0850*/  LEA R229, R229, UR6, 0x1 ;  /* 0x00000006e5e57c11 */ /* 0x000fe2000f8e08ff */
[----:B------:R-:W-:Y:S01]  /*0860*/  @P1 VIADD R230, R228, 0xffffffe0 ;  /* 0xffffffe0e4e61836 */ /* 0x000fe20000000000 */
[----:B------:R-:W-:Y:S01]  /*0870*/  SEL R5, R5, 0x10, !P0 ;  /* 0x0000001005057807 */ /* 0x000fe20004000000 */
[--C-:B------:R-:W-:Y:S01]  /*0880*/  IMAD.IADD R200, R2, 0x1, R201.reuse ;  /* 0x0000000102c87824 */ /* 0x100fe200078e02c9 */
[----:B------:R-:W-:Y:S01]  /*0890*/  LEA R210, R210, UR4, 0x1 ;  /* 0x00000004d2d27c11 */ /* 0x000fe2000f8e08ff */
[C---:B------:R-:W-:Y:S01]  /*08a0*/  IMAD.IADD R3, R0.reuse, 0x1, R201 ;  /* 0x0000000100037824 */ /* 0x040fe200078e02c9 */
[----:B------:R-:W-:Y:S01]  /*08b0*/  IADD3 R2, R0, R201, R2 ;  /* 0x000000c900027210 */ /* 0x000fe20007ffe002 */
[----:B------:R-:W-:Y:S01]  /*08c0*/  VIADD R231, R229, 0x40 ;  /* 0x00000040e5e77836 */ /* 0x000fe20000000000 */
[----:B------:R-:W-:Y:S01]  /*08d0*/  LEA R227, R216, UR4, 0x1 ;  /* 0x00000004d8e37c11 */ /* 0x000fe2000f8e08ff */
[----:B------:R-:W-:Y:S01]  /*08e0*/  IMAD R222, R215, 0x10, R222 ;  /* 0x00000010d7de7824 */ /* 0x000fe200078e02de */
[----:B------:R-:W-:Y:S01]  /*08f0*/  LEA R209, R209, UR5, 0x1 ;  /* 0x00000005d1d17c11 */ /* 0x000fe2000f8e08ff */
[----:B------:R-:W-:-:S02]  /*0900*/  IMAD.IADD R0, R0, 0x1, R210 ;  /* 0x0000000100007824 */ /* 0x000fc400078e02d2 */
[----:B------:R-:W-:Y:S02]  /*0910*/  IMAD.IADD R232, R228, 0x1, R5 ;  /* 0x00000001e4e87824 */ /* 0x000fe400078e0205 */
[----:B------:R-:W-:Y:S02]  /*0920*/  @P2 VIADD R231, R229, 0xffffffc0 ;  /* 0xffffffc0e5e72836 */ /* 0x000fe40000000000 */
[----:B------:R-:W-:-:S07]  /*0930*/  IMAD.IADD R234, R5, 0x1, R230 ;  /* 0x0000000105ea7824 */ /* 0x000fce00078e02e6 */
.L_x_1072:
[----:B-1----:R-:W1:Y:S01]  /*0940*/  S2UR UR5, SR_CTAID.Y ;  /* 0x00000000000579c3 */ /* 0x002e620000002600 */
[----:B------:R-:W-:Y:S01]  /*0950*/  ULDC.64 UR6, c[0x0][0x308] ;  /* 0x0000c20000067ab9 */ /* 0x000fe20000000a00 */
[----:B------:R-:W-:Y:S01]  /*0960*/  ULDC.64 UR8, c[0x0][0x300] ;  /* 0x0000c00000087ab9 */ /* 0x000fe20000000a00 */
[----:B------:R-:W-:Y:S01]  /*0970*/  UISETP.NE.U32.AND UP3, UPT, UR6, URZ, UPT ;  /* 0x0000003f0600728c */ /* 0x000fe2000bf65070 */
[----:B------:R-:W-:Y:S01]  /*0980*/  R2UR UR19, R218 ;  /* 0x00000000da1372ca */ /* 0x000fe200000e0000 */
        /* <DEDUP_REMOVED lines=14> */
[----:B---3--:R-:W-:Y:S01]  /*0a70*/  IMAD.U32 R14, RZ, RZ, UR6 ;  /* 0x00000006ff0e7e24 */ /* 0x008fe2000f8e00ff */
[----:B------:R-:W-:Y:S02]  /*0a80*/  @UP4 UIADD3 UR8, UP1, UR16, UR8, URZ ;  /* 0x0000000810084290 */ /* 0x000fe4000ff3e03f */
[----:B------:R-:W-:Y:S01]  /*0a90*/  UIADD3.X UR14, UR5, UR13, URZ, UP2, !UPT ;  /* 0x0000000d050e7290 */ /* 0x000fe200097fe43f */
[----:B------:R-:W-:Y:S01]  /*0aa0*/  IMAD.U32 R15, RZ, RZ, UR7 ;  /* 0x00000007ff0f7e24 */ /* 0x000fe2000f8e00ff */
[----:B------:R-:W-:Y:S02]  /*0ab0*/  UISETP.NE.AND.EX UP0, UPT, UR13, URZ, UPT, UP0 ;  /* 0x0000003f0d00728c */ /* 0x000fe4000bf05300 */
[----:B------:R-:W-:Y:S01]  /*0ac0*/  @UP4 UIADD3.X UR9, UR5, UR9, URZ, UP1, !UPT ;  /* 0x0000000905094290 */ /* 0x000fe20008ffe43f */
[----:B--2---:R-:W-:Y:S01]  /*0ad0*/  IMAD.U32 R8, RZ, RZ, UR8 ;  /* 0x00000008ff087e24 */ /* 0x004fe2000f8e00ff */
[----:B------:R-:W-:Y:S01]  /*0ae0*/  ULDC.64 UR12, c[0x0][0x2f8] ;  /* 0x0000be00000c7ab9 */ /* 0x000fe20000000a00 */
[----:B------:R-:W-:Y:S01]  /*0af0*/  UISETP.NE.AND UP2, UPT, UR17, URZ, UPT ;  /* 0x0000003f1100728c */ /* 0x000fe2000bf45270 */
[----:B------:R-:W2:Y:S01]  /*0b00*/  @P0 LDG.E R7, desc[UR10][R14.64] ;  /* 0x0000000a0e070981 */ /* 0x000ea2000c1e1900 */
        /* <DEDUP_REMOVED lines=8> */
[----:B------:R-:W-:Y:S01]  /*0b90*/  IMAD.U32 R10, RZ, RZ, UR6 ;  /* 0x00000006ff0a7e24 */ /* 0x000fe2000f8e00ff */
[----:B------:R-:W-:-:S04]  /*0ba0*/  @!UP3 ULDC.64 UR6, c[0x0][0x318] ;  /* 0x0000c6000006bab9 */ /* 0x000fc80000000a00 */
[----:B------:R-:W-:-:S06]  /*0bb0*/  IMAD.U32 R11, RZ, RZ, UR5 ;  /* 0x00000005ff0b7e24 */ /* 0x000fcc000f8e00ff */
[----:B----4-:R-:W4:Y:S01]  /*0bc0*/  @!P2 LDG.E R5, desc[UR10][R10.64] ;  /* 0x0000000a0a05a981 */ /* 0x010f22000c1e1900 */
[----:B------:R-:W-:Y:S02]  /*0bd0*/  IMAD.U32 R12, RZ, RZ, UR15 ;  /* 0x0000000fff0c7e24 */ /* 0x000fe4000f8e00ff */
[----:B------:R-:W-:-:S05]  /*0be0*/  IMAD.U32 R13, RZ, RZ, UR14 ;  /* 0x0000000eff0d7e24 */ /* 0x000fca000f8e00ff */
[----:B-----5:R-:W5:Y:S04]  /*0bf0*/  @P3 LDG.E R6, desc[UR10][R12.64] ;  /* 0x0000000a0c063981 */ /* 0x020f68000c1e1900 */
[----:B------:R-:W5:Y:S01]  /*0c00*/  @P3 LDG.E R4, desc[UR10][R12.64+0x4] ;  /* 0x0000040a0c043981 */ /* 0x000f62000c1e1900 */
[----:B------:R-:W-:Y:S01]  /*0c10*/  @!UP3 UISETP.NE.U32.AND UP1, UPT, UR6, URZ, UPT ;  /* 0x0000003f0600b28c */ /* 0x000fe2000bf25070 */
[----:B------:R-:W-:Y:S02]  /*0c20*/  UMOV UR18, URZ ;  /* 0x0000003f00127c82 */ /* 0x000fe40008000000 */
[----:B------:R-:W-:Y:S01]  /*0c30*/  @!UP3 ULDC UR6, c[0x0][0x2cc] ;  /* 0x0000b3000006bab9 */ /* 0x000fe20000000800 */
[----:B------:R-:W-:-:S03]  /*0c40*/  @!UP3 UISETP.NE.AND.EX UP1, UPT, UR7, URZ, UPT, UP1 ;  /* 0x0000003f0700b28c */ /* 0x000fc6000bf25310 */
[----:B------:R-:W-:Y:S01]  /*0c50*/  UMOV UR7, 0xffffffff ;  /* 0xffffffff00077882 */ /* 0x000fe20000000000 */
[----:B------:R-:W-:Y:S01]  /*0c60*/  UMOV UR5, 0xffffffff ;  /* 0xffffffff00057882 */ /* 0x000fe20000000000 */
[----:B------:R-:W-:Y:S02]  /*0c70*/  @!UP3 USEL UR8, UR6, URZ, UP1 ;  /* 0x0000003f0608b287 */ /* 0x000fe40008800000 */
[----:B------:R-:W-:Y:S01]  /*0c80*/  USHF.L.U32 UR59, UR19, 0x6, URZ ;  /* 0x00000006133b7899 */ /* 0x000fe2000800063f */
[----:B--2---:R-:W-:Y:S02]  /*0c90*/  @P0 R2UR UR9, R7 ;  /* 0x00000000070902ca */ /* 0x004fe400000e0000 */
[----:B------:R-:W-:-:S04]  /*0ca0*/  ISETP.NE.U32.AND P0, PT, RZ, UR12, PT ;  /* 0x0000000cff007c0c */ /* 0x000fc8000bf05070 */
[----:B------:R-:W-:Y:S02]  /*0cb0*/  ISETP.NE.AND.EX P0, PT, RZ, UR13, PT, P0 ;  /* 0x0000000dff007c0c */ /* 0x000fe4000bf05300 */
[----:B---3--:R-:W-:Y:S02]  /*0cc0*/  @P1 R2UR UR18, R8 ;  /* 0x00000000081212ca */ /* 0x008fe400000e0000 */
[----:B----4-:R-:W-:-:S11]  /*0cd0*/  @!P2 R2UR UR7, R5 ;  /* 0x000000000507a2ca */ /* 0x010fd600000e0000 */
        /* <DEDUP_REMOVED lines=14> */
.L_x_1042:
[----:B------:R-:W-:-:S13]  /*0dc0*/  R2UR UR9, R241 ;  /* 0x00000000f10972ca */ /* 0x000fda00000e0000 */
        /* <DEDUP_REMOVED lines=8> */
[----:B------:R-:W-:Y:S01]  /*0e50*/  R2UR UR28, R242 ;  /* 0x00000000f21c72ca */ /* 0x000fe200000e0000 */
[----:B------:R-:W-:Y:S01]  /*0e60*/  UISETP.NE.AND UP2, UPT, UR5, -0x1, UPT ;  /* 0xffffffff0500788c */ /* 0x000fe2000bf45270 */
[----:B------:R-:W-:Y:S01]  /*0e70*/  R2UR UR27, R241 ;  /* 0x00000000f11b72ca */ /* 0x000fe200000e0000 */
[----:B------:R-:W-:Y:S01]  /*0e80*/  ULDC.64 UR8, c[0x0][0x228] ;  /* 0x00008a0000087ab9 */ /* 0x000fe20000000a00 */
[----:B------:R-:W-:Y:S02]  /*0e90*/  UIADD3 UR18, UR7, 0x3f, URZ ;  /* 0x0000003f07127890 */ /* 0x000fe4000fffe03f */
[----:B------:R-:W2:Y:S01]  /*0ea0*/  S2UR UR17, SR_CTAID.X ;  /* 0x00000000001179c3 */ /* 0x000ea20000002500 */
[----:B------:R-:W-:Y:S01]  /*0eb0*/  UIMAD UR16, UR53, UR8, URZ ;  /* 0x00000008351072a4 */ /* 0x000fe2000f8e023f */
[----:B------:R-:W-:Y:S01]  /*0ec0*/  ULDC.64 UR36, c[0x0][0x240] ;  /* 0x0000900000247ab9 */ /* 0x000fe20000000a00 */
[----:B------:R-:W-:Y:S01]  /*0ed0*/  ULDC UR48, c[0x0][0x2d4] ;  /* 0x0000b50000307ab9 */ /* 0x000fe20000000800 */
[----:B------:R-:W-:Y:S01]  /*0ee0*/  ULDC UR19, c[0x0][0x394] ;  /* 0x0000e50000137ab9 */ /* 0x000fe20000000800 */
[----:B------:R-:W-:-:S02]  /*0ef0*/  ULDC UR55, c[0x0][0x2dc] ;  /* 0x0000b70000377ab9 */ /* 0x000fc40000000800 */
[----:B------:R-:W-:Y:S01]  /*0f00*/  UISETP.NE.AND UP1, UPT, UR28, -0x1, UPT ;  /* 0xffffffff1c00788c */ /* 0x000fe2000bf25270 */
[----:B------:R-:W3:Y:S01]  /*0f10*/  S2UR UR49, SR_CTAID.Y ;  /* 0x00000000003179c3 */ /* 0x000ee20000002600 */
[----:B------:R-:W-:Y:S01]  /*0f20*/  ULDC UR54, c[0x0][0x270] ;  /* 0x00009c0000367ab9 */ /* 0x000fe20000000800 */
[----:B------:R-:W-:Y:S02]  /*0f30*/  USHF.R.S32.HI UR21, URZ, 0x1f, UR18 ;  /* 0x0000001f3f157899 */ /* 0x000fe40008011412 */
[----:B------:R-:W-:Y:S01]  /*0f40*/  UIMAD UR24, UR5, UR37, URZ ;  /* 0x00000025051872a4 */ /* 0x000fe2000f8e023f */
[----:B------:R-:W-:Y:S01]  /*0f50*/  ULDC.U8 UR22, c[0x0][0x3d8] ;  /* 0x0000f60000167ab9 */ /* 0x000fe20000000000 */
[----:B------:R-:W-:Y:S01]  /*0f60*/  ULDC UR46, c[0x0][0x2c4] ;  /* 0x0000b100002e7ab9 */ /* 0x000fe20000000800 */
[----:B-1----:R-:W-:Y:S01]  /*0f70*/  IABS R7, R4 ;  /* 0x0000000400077213 */ /* 0x002fe20000000000 */
[----:B------:R-:W-:Y:S02]  /*0f80*/  S2UR UR47, SR_CTAID.Z ;  /* 0x00000000002f79c3 */ /* 0x000fe40000002700 */
[----:B------:R-:W-:Y:S01]  /*0f90*/  @UP1 UIADD3 UR26, UR27, UR28, URZ ;  /* 0x0000001c1b1a1290 */ /* 0x000fe2000fffe03f */
[----:B------:R-:W-:Y:S01]  /*0fa0*/  ISETP.NE.AND P3, PT, R4, RZ, PT ;  /* 0x000000ff0400720c */ /* 0x000fe20003f65270 */
[----:B------:R-:W1:Y:S01]  /*0fb0*/  I2F.RP R8, R7 ;  /* 0x0000000700087306 */ /* 0x000e620000209400 */
[----:B------:R-:W-:-:S02]  /*0fc0*/  @UP1 UIADD3 UR28, UR27, UR28, URZ ;  /* 0x0000001c1b1c1290 */ /* 0x000fc4000fffe03f */
[----:B------:R-:W-:Y:S02]  /*0fd0*/  ULEA.HI UR27, UR21, UR18, URZ, 0x6 ;  /* 0x00000012151b7291 */ /* 0x000fe4000f8f303f */
[----:B--2---:R-:W-:Y:S02]  /*0fe0*/  UIMAD.WIDE.U32 UR30, UR17, UR12, URZ ;  /* 0x0000000c111e72a5 */ /* 0x004fe4000f8e003f */
[----:B------:R-:W-:Y:S02]  /*0ff0*/  UISETP.NE.AND UP3, UPT, UR22, URZ, UPT ;  /* 0x0000003f1600728c */ /* 0x000fe4000bf65270 */
[----:B------:R-:W-:Y:S01]  /*1000*/  UIMAD UR41, UR17, UR13, UR31 ;  /* 0x0000000d112972a4 */ /* 0x000fe2000f8e021f */
[----:B------:R-:W2:Y:S01]  /*1010*/  S2UR UR17, SR_CTAID.Y ;  /* 0x00000000001179c3 */ /* 0x000ea20000002600 */
[----:B------:R-:W-:Y:S02]  /*1020*/  USHF.R.S32.HI UR31, URZ, 0x1f, UR48 ;  /* 0x0000001f3f1f7899 */ /* 0x000fe40008011430 */
[----:B---3--:R-:W-:Y:S01]  /*1030*/  UIMAD.WIDE.U32 UR14, UR49, UR8, URZ ;  /* 0x00000008310e72a5 */ /* 0x008fe2000f8e003f */
[----:B-1----:R-:W1:Y:S01]  /*1040*/  MUFU.RCP R8, R8 ;  /* 0x0000000800087308 */ /* 0x002e620000001000 */
[----:B------:R-:W-:Y:S01]  /*1050*/  UIMAD UR25, UR49, UR9, UR16 ;  /* 0x00000009311972a4 */ /* 0x000fe2000f8e0210 */
[----:B------:R-:W-:-:S02]  /*1060*/  @UP2 ULDC.64 UR12, c[0x0][0x420] ;  /* 0x00010800000c2ab9 */ /* 0x000fc40000000a00 */
[----:B------:R-:W-:Y:S01]  /*1070*/  @!UP2 ULDC.64 UR8, c[0x0][0x418] ;  /* 0x000106000008aab9 */ /* 0x000fe20000000a00 */
[----:B------:R-:W-:Y:S02]  /*1080*/  @UP2 UIMAD.WIDE.U32 UR34, UR5, UR12, URZ ;  /* 0x0000000c052222a5 */ /* 0x000fe4000f8e003f */
[----:B------:R-:W-:Y:S02]  /*1090*/  @!UP2 UIMAD UR12, UR53, UR8, URZ ;  /* 0x00000008350ca2a4 */ /* 0x000fe4000f8e023f */
[----:B------:R-:W-:Y:S02]  /*10a0*/  @!UP2 UIMAD.WIDE.U32 UR32, UR49, UR8, URZ ;  /* 0x000000083120a2a5 */ /* 0x000fe4000f8e003f */
[----:B------:R-:W-:Y:S02]  /*10b0*/  UIADD3 UR8, UR7, 0x40, UR59 ;  /* 0x0000004007087890 */ /* 0x000fe4000fffe03b */
[----:B------:R-:W-:Y:S02]  /*10c0*/  @UP2 UIMAD UR45, UR5, UR13, UR35 ;  /* 0x0000000d052d22a4 */ /* 0x000fe4000f8e0223 */
[----:B------:R-:W-:Y:S01]  /*10d0*/  @!UP2 UIMAD UR29, UR49, UR9, UR12 ;  /* 0x00000009311da2a4 */ /* 0x000fe2000f8e020c */
[----:B-1----:R-:W-:Y:S01]  /*10e0*/  VIADD R8, R8, 0xffffffe ;  /* 0x0ffffffe08087836 */ /* 0x002fe20000000000 */
[----:B------:R-:W-:-:S02]  /*10f0*/  UIADD3 UR19, UR8, UR19, -UR6 ;  /* 0x0000001308137290 */ /* 0x000fc4000fffe806 */
[----:B--2---:R-:W-:Y:S01]  /*1100*/  USHF.L.U32 UR17, UR17, 0x7, URZ ;  /* 0x0000000711117899 */ /* 0x004fe2000800063f */
[----:B------:R-:W1:Y:S01]  /*1110*/  F2I.FTZ.U32.TRUNC.NTZ R9, R8 ;  /* 0x0000000800097305 */ /* 0x000e62000021f000 */
[----:B------:R-:W-:Y:S02]  /*1120*/  UIMAD.WIDE UR8, UR55, UR54, URZ ;  /* 0x00000036370872a5 */ /* 0x000fe4000f8e023f */
[----:B------:R-:W-:Y:S02]  /*1130*/  USEL UR40, UR17, URZ, UP0 ;  /* 0x0000003f11287287 */ /* 0x000fe40008000000 */
[----:B------:R-:W-:Y:S02]  /*1140*/  UIMAD.WIDE.U32 UR16, UR5, UR36, URZ ;  /* 0x00000024051072a5 */ /* 0x000fe4000f8e003f */
[----:B------:R-:W-:Y:S02]  /*1150*/  UIMAD.WIDE.U32 UR12, UR49, UR48, URZ ;  /* 0x00000030310c72a5 */ /* 0x000fe4000f8e003f */
[----:B------:R-:W-:-:S02]  /*1160*/  USEL UR51, UR14, UR16, !UP2 ;  /* 0x000000100e337287 */ /* 0x000fc4000d000000 */
[----:B------:R-:W-:Y:S02]  /*1170*/  UIMAD UR16, UR31, UR49, URZ ;  /* 0x000000311f1072a4 */ /* 0x000fe4000f8e023f */
[----:B------:R-:W-:Y:S01]  /*1180*/  UIADD3 UR18, UR19, 0x3f, URZ ;  /* 0x0000003f13127890 */ /* 0x000fe2000fffe03f */
[--C-:B-1----:R-:W-:Y:S01]  /*1190*/  IMAD.MOV R5, RZ, RZ, -R9.reuse ;  /* 0x000000ffff057224 */ /* 0x102fe200078e0a09 */
[----:B------:R-:W-:Y:S01]  /*11a0*/  UIADD3 UR42, UR15, UR25, URZ ;  /* 0x000000190f2a7290 */ /* 0x000fe2000fffe03f */
[----:B------:R-:W-:Y:S01]  /*11b0*/  IMAD.MOV.U32 R8, RZ, RZ, RZ ;  /* 0x000000ffff087224 */ /* 0x000fe200078e00ff */
[----:B------:R-:W-:Y:S01]  /*11c0*/  UIMAD.WIDE.U32 UR14, UR8, UR12, URZ ;  /* 0x0000000c080e72a5 */ /* 0x000fe2000f8e003f */
[----:B------:R-:W-:Y:S01]  /*11d0*/  IMAD R6, R5, R7, RZ ;  /* 0x0000000705067224 */ /* 0x000fe200078e02ff */
[----:B------:R-:W-:Y:S01]  /*11e0*/  IABS R5, UR47 ;  /* 0x0000002f00057c13 */ /* 0x000fe20008000000 */
[----:B------:R-:W-:Y:S02]  /*11f0*/  UIMAD UR19, UR9, UR12, URZ ;  /* 0x0000000c091372a4 */ /* 0x000fe4000f8e023f */
[----:B------:R-:W-:Y:S01]  /*1200*/  IMAD.HI.U32 R6, R9, R6, R8 ;  /* 0x0000000609067227 */ /* 0x000fe200078e0008 */
[----:B------:R-:W-:-:S02]  /*1210*/  UIMAD UR12, UR53, UR48, UR16 ;  /* 0x00000030350c72a4 */ /* 0x000fc4000f8e0210 */
[----:B------:R-:W-:Y:S02]  /*1220*/  @UP2 UIADD3 UR42, UR17, UR24, URZ ;  /* 0x00000018112a2290 */ /* 0x000fe4000fffe03f */
[----:B------:R-:W-:Y:S01]  /*1230*/  UIADD3 UR16, UR13, UR12, URZ ;  /* 0x0000000c0d107290 */ /* 0x000fe2000fffe03f */
[----:B------:R-:W-:Y:S01]  /*1240*/  IMAD.HI.U32 R22, R6, R5, RZ ;  /* 0x0000000506167227 */ /* 0x000fe200078e00ff */
[----:B------:R-:W-:Y:S02]  /*1250*/  USHF.R.S32.HI UR17, URZ, 0x1f, UR18 ;  /* 0x0000001f3f117899 */ /* 0x000fe40008011412 */
[----:B------:R-:W-:Y:S01]  /*1260*/  UIMAD.WIDE.U32 UR12, UR8, UR5, URZ ;  /* 0x00000005080c72a5 */ /* 0x000fe2000f8e003f */
[----:B------:R-:W-:Y:S01]  /*1270*/  IMAD.MOV R6, RZ, RZ, -R22 ;  /* 0x000000ffff067224 */ /* 0x000fe200078e0a16 */
[----:B------:R-:W-:Y:S02]  /*1280*/  UIMAD UR16, UR8, UR16, UR19 ;  /* 0x00000010081072a4 */ /* 0x000fe4000f8e0213 */
[----:B------:R-:W-:Y:S01]  /*1290*/  ULEA.HI UR17, UR17, UR18, URZ, 0x6 ;  /* 0x0000001211117291 */ /* 0x000fe2000f8f303f */
[----:B------:R-:W-:Y:S01]  /*12a0*/  IMAD R6, R7, R6, R5 ;  /* 0x0000000607067224 */ /* 0x000fe200078e0205 */
[----:B------:R-:W-:Y:S01]  /*12b0*/  USHF.L.U64.HI UR20, UR49, 0x7, UR53 ;  /* 0x0000000731147899 */ /* 0x000fe20008010235 */
[----:B------:R-:W-:Y:S01]  /*12c0*/  LOP3.LUT R5, R4, UR47, RZ, 0x3c, !PT ;  /* 0x0000002f04057c12 */ /* 0x000fe2000f8e3cff */
[----:B------:R-:W-:-:S02]  /*12d0*/  USEL UR52, UR14, UR12, !UP2 ;  /* 0x0000000c0e347287 */ /* 0x000fc4000d000000 */
[----:B------:R-:W-:Y:S01]  /*12e0*/  UIADD3 UR43, UR15, UR16, URZ ;  /* 0x000000100f2b7290 */ /* 0x000fe2000fffe03f */
[----:B------:R-:W-:Y:S01]  /*12f0*/  ISETP.GT.U32.AND P1, PT, R7, R6, PT ;  /* 0x000000060700720c */ /* 0x000fe20003f24070 */
[----:B------:R-:W-:Y:S01]  /*1300*/  USHF.R.S32.HI UR15, URZ, 0x6, UR27 ;  /* 0x000000063f0f7899 */ /* 0x000fe2000801141b */
[----:B------:R-:W-:Y:S01]  /*1310*/  ISETP.GE.AND P2, PT, R5, RZ, PT ;  /* 0x000000ff0500720c */ /* 0x000fe20003f46270 */
[----:B------:R-:W-:Y:S02]  /*1320*/  USHF.R.S32.HI UR14, URZ, 0x6, UR17 ;  /* 0x000000063f0e7899 */ /* 0x000fe40008011411 */
[----:B------:R-:W-:Y:S02]  /*1330*/  USEL UR39, UR20, URZ, UP0 ;  /* 0x0000003f14277287 */ /* 0x000fe40008000000 */
[----:B------:R-:W-:Y:S02]  /*1340*/  UISETP.LT.AND UP0, UPT, UR15, UR14, UPT ;  /* 0x0000000e0f00728c */ /* 0x000fe4000bf01270 */
[----:B------:R-:W-:-:S02]  /*1350*/  @UP3 UIMAD UR16, UR49, UR46, URZ ;  /* 0x0000002e311032a4 */ /* 0x000fc4000f8e023f */
[----:B------:R-:W-:Y:S02]  /*1360*/  USEL UR31, UR15, UR14, UP0 ;  /* 0x0000000e0f1f7287 */ /* 0x000fe40008000000 */
[----:B------:R-:W-:Y:S01]  /*1370*/  @UP3 USEL UR16, UR16, UR5, !UP2 ;  /* 0x0000000510103287 */ /* 0x000fe2000d000000 */
[----:B------:R-:W-:Y:S01]  /*1380*/  @!P1 IMAD.IADD R6, R6, 0x1, -R7 ;  /* 0x0000000106069824 */ /* 0x000fe200078e0a07 */
[----:B------:R-:W-:Y:S01]  /*1390*/  ULEA UR14, UR31, 0xffffffc0, 0x6 ;  /* 0xffffffc01f0e7891 */ /* 0x000fe2000f8e303f */
[----:B------:R-:W-:Y:S01]  /*13a0*/  @!P1 VIADD R22, R22, 0x1 ;  /* 0x0000000116169836 */ /* 0x000fe20000000000 */
[----:B------:R-:W-:Y:S01]  /*13b0*/  @UP3 ULDC UR15, c[0x0][0x2e4] ;  /* 0x0000b900000f3ab9 */ /* 0x000fe20000000800 */
[----:B------:R-:W-:Y:S01]  /*13c0*/  UIMAD UR12, UR9, UR5, URZ ;  /* 0x00000005090c72a4 */ /* 0x000fe2000f8e023f */
[----:B------:R-:W-:Y:S01]  /*13d0*/  ISETP.GE.U32.AND P0, PT, R6, R7, PT ;  /* 0x000000070600720c */ /* 0x000fe20003f06070 */
[----:B------:R-:W-:Y:S01]  /*13e0*/  @UP3 UIMAD UR27, UR47, UR15, UR16 ;  /* 0x0000000f2f1b32a4 */ /* 0x000fe2000f8e0210 */
[----:B------:R-:W-:Y:S01]  /*13f0*/  PLOP3.LUT P1, PT, PT, PT, UP1, 0x80, 0x0 ;  /* 0x000000000000781c */ /* 0x000fe20003f2f018 */
[----:B------:R-:W-:-:S02]  /*1400*/  USHF.R.S32.HI UR19, URZ, 0x1f, UR14 ;  /* 0x0000001f3f137899 */ /* 0x000fc4000801140e */
[----:B------:R-:W-:Y:S01]  /*1410*/  UIADD3 UR15, UP0, UR14, UR40, URZ ;  /* 0x000000280e0f7290 */ /* 0x000fe2000ff1e03f */
[----:B------:R-:W-:Y:S01]  /*1420*/  ULDC.U8 UR23, c[0x0][0x480] ;  /* 0x0001200000177ab9 */ /* 0x000fe20000000000 */
[----:B------:R-:W-:Y:S02]  /*1430*/  @UP1 ULDC.64 UR20, c[0x0][0x250] ;  /* 0x0000940000141ab9 */ /* 0x000fe40000000a00 */
[----:B------:R-:W-:Y:S02]  /*1440*/  UIADD3.X UR16, UR19, UR39, URZ, UP0, !UPT ;  /* 0x0000002713107290 */ /* 0x000fe400087fe43f */
[----:B------:R-:W-:Y:S02]  /*1450*/  UIMAD UR9, UR9, UR15, URZ ;  /* 0x0000000f090972a4 */ /* 0x000fe4000f8e023f */
[----:B------:R-:W-:Y:S01]  /*1460*/  UISETP.NE.AND UP4, UPT, UR23, URZ, UPT ;  /* 0x0000003f1700728c */ /* 0x000fe2000bf85270 */
[----:B------:R-:W-:Y:S01]  /*1470*/  @P0 VIADD R22, R22, 0x1 ;  /* 0x0000000116160836 */ /* 0x000fe20000000000 */
[----:B------:R-:W-:Y:S01]  /*1480*/  UIMAD.WIDE.U32 UR24, UR8, UR15, URZ ;  /* 0x0000000f081872a5 */ /* 0x000fe2000f8e003f */
[----:B------:R-:W-:Y:S01]  /*1490*/  PLOP3.LUT P0, PT, PT, PT, UP3, 0x80, 0x0 ;  /* 0x000000000000781c */ /* 0x000fe20003f0f038 */
[----:B------:R-:W-:Y:S01]  /*14a0*/  @UP1 ULDC.64 UR22, c[0x0][0x248] ;  /* 0x0000920000161ab9 */ /* 0x000fe20000000a00 */
[----:B------:R-:W-:Y:S01]  /*14b0*/  @UP2 UIADD3 UR43, UR13, UR12, URZ ;  /* 0x0000000c0d2b2290 */ /* 0x000fe2000fffe03f */
[----:B------:R-:W-:Y:S01]  /*14c0*/  @!P2 IMAD.MOV R22, RZ, RZ, -R22 ;  /* 0x000000ffff16a224 */ /* 0x000fe200078e0a16 */
[----:B------:R-:W-:Y:S01]  /*14d0*/  UIMAD UR15, UR8, UR16, UR9 ;  /* 0x00000010080f72a4 */ /* 0x000fe2000f8e0209 */
[----:B------:R-:W-:Y:S01]  /*14e0*/  @!P3 LOP3.LUT R22, RZ, R4, RZ, 0x33, !PT ;  /* 0x00000004ff16b212 */ /* 0x000fe200078e33ff */
[----:B------:R-:W-:-:S02]  /*14f0*/  @UP1 UIMAD.WIDE.U32 UR12, UR26, UR22, URZ ;  /* 0x000000161a0c12a5 */ /* 0x000fc4000f8e003f */
[----:B------:R-:W-:Y:S02]  /*1500*/  @UP1 UIMAD.WIDE.U32 UR8, UR28, UR20, URZ ;  /* 0x000000141c0812a5 */ /* 0x000fe4000f8e003f */
[----:B------:R-:W-:Y:S02]  /*1510*/  @!UP3 UIMAD UR17, UR49, UR54, UR47 ;  /* 0x000000363111b2a4 */ /* 0x000fe4000f8e022f */
[----:B------:R-:W-:Y:S02]  /*1520*/  UIMAD UR44, UR47, UR55, URZ ;  /* 0x000000372f2c72a4 */ /* 0x000fe4000f8e023f */
[----:B------:R-:W-:Y:S02]  /*1530*/  @UP1 UIMAD UR18, UR26, UR23, URZ ;  /* 0x000000171a1212a4 */ /* 0x000fe4000f8e023f */
[----:B------:R-:W-:Y:S02]  /*1540*/  @UP1 UIMAD UR16, UR28, UR21, URZ ;  /* 0x000000151c1012a4 */ /* 0x000fe4000f8e023f */
[----:B------:R-:W-:-:S02]  /*1550*/  @!UP3 UIMAD UR27, UR17, UR46, URZ ;  /* 0x0000002e111bb2a4 */ /* 0x000fc4000f8e023f */
[----:B------:R-:W-:Y:S02]  /*1560*/  USEL UR50, UR30, URZ, UP4 ;  /* 0x0000003f1e327287 */ /* 0x000fe4000a000000 */
[----:B------:R-:W-:Y:S02]  /*1570*/  USHF.R.S32.HI UR38, URZ, 0x1f, UR59 ;  /* 0x0000001f3f267899 */ /* 0x000fe4000801143b */
[----:B------:R-:W-:Y:S02]  /*1580*/  @!UP2 UIADD3 UR45, UR33, UR29, URZ ;  /* 0x0000001d212da290 */ /* 0x000fe4000fffe03f */
[----:B------:R-:W-:Y:S02]  /*1590*/  USHF.R.S32.HI UR47, URZ, 0x1f, UR44 ;  /* 0x0000001f3f2f7899 */ /* 0x000fe4000801142c */
[----:B------:R-:W-:Y:S02]  /*15a0*/  @UP1 UIADD3 UR39, UR9, UR16, URZ ;  /* 0x0000001009271290 */ /* 0x000fe4000fffe03f */
[----:B------:R-:W-:-:S02]  /*15b0*/  USEL UR49, UR41, URZ, UP4 ;  /* 0x0000003f29317287 */ /* 0x000fc4000a000000 */
[----:B------:R-:W-:Y:S02]  /*15c0*/  UIADD3 UR46, UR25, UR15, URZ ;  /* 0x0000000f192e7290 */ /* 0x000fe4000fffe03f */
[----:B------:R-:W-:Y:S01]  /*15d0*/  @UP1 UIADD3 UR40, UR13, UR18, URZ ;  /* 0x000000120d281290 */ /* 0x000fe2000fffe03f */
[----:B------:R-:W-:Y:S01]  /*15e0*/  @UP1 UMOV UR30, UR12 ;  /* 0x0000000c001e1c82 */ /* 0x000fe20008000000 */
[----:B------:R-:W-:Y:S01]  /*15f0*/  @UP1 UMOV UR28, UR8 ;  /* 0x00000008001c1c82 */ /* 0x000fe20008000000 */
[----:B------:R-:W-:Y:S09]  /*1600*/  @P1 BRA `(.L_x_1044) ;  /* 0x0000000000381947 */ /* 0x000ff20003800000 */
[----:B------:R-:W-:Y:S01]  /*1610*/  R2UR UR13, R241 ;  /* 0x00000000f10d72ca */ /* 0x000fe200000e0000 */
[----:B------:R-:W1:Y:S01]  /*1620*/  S2UR UR16, SR_CTAID.Y ;  /* 0x00000000001079c3 */ /* 0x000e620000002600 */
[----:B------:R-:W-:-:S11]  /*1630*/  ULDC.64 UR22, c[0x0][0x248] ;  /* 0x0000920000167ab9 */ /* 0x000fd60000000a00 */
[----:B------:R-:W-:-:S04]  /*1640*/  USHF.R.S32.HI UR8, URZ, 0x1f, UR13 ;  /* 0x0000001f3f087899 */ /* 0x000fc8000801140d */
[----:B------:R-:W-:Y:S02]  /*1650*/  UIMAD UR12, UR8, UR22, URZ ;  /* 0x00000016080c72a4 */ /* 0x000fe4000f8e023f */
[----:B------:R-:W-:Y:S02]  /*1660*/  UIMAD.WIDE.U32 UR8, UR13, UR22, URZ ;  /* 0x000000160d0872a5 */ /* 0x000fe4000f8e003f */
[----:B------:R-:W-:-:S04]  /*1670*/  UIMAD UR12, UR13, UR23, UR12 ;  /* 0x000000170d0c72a4 */ /* 0x000fc8000f8e020c */
[----:B------:R-:W-:-:S03]  /*1680*/  UIADD3 UR9, UR9, UR12, URZ ;  /* 0x0000000c09097290 */ /* 0x000fc6000fffe03f */
[----:B------:R-:W-:Y:S02]  /*1690*/  ULDC.64 UR12, c[0x0][0x230] ;  /* 0x00008c00000c7ab9 */ /* 0x000fe40000000a00 */
[----:B------:R-:W-:Y:S02]  /*16a0*/  UIMAD UR15, UR53, UR12, URZ ;  /* 0x0000000c350f72a4 */ /* 0x000fe4000f8e023f */
[----:B-1----:R-:W-:Y:S02]  /*16b0*/  UIMAD.WIDE.U32 UR8, UR16, UR12, UR8 ;  /* 0x0000000c100872a5 */ /* 0x002fe4000f8e0008 */
[----:B------:R-:W-:-:S04]  /*16c0*/  UIMAD UR13, UR16, UR13, UR15 ;  /* 0x0000000d100d72a4 */ /* 0x000fc8000f8e020f */
[----:B------:R-:W-:Y:S01]  /*16d0*/  UIADD3 UR40, UR9, UR13, URZ ;  /* 0x0000000d09287290 */ /* 0x000fe2000fffe03f */
[----:B------:R-:W-:-:S11]  /*16e0*/  UMOV UR30, UR8 ;  /* 0x00000008001e7c82 */ /* 0x000fd60008000000 */
.L_x_1044:
[----:B------:R-:W-:Y:S05]  /*16f0*/  @P1 BRA `(.L_x_1045) ;  /* 0x0000000000381947 */ /* 0x000fea0003800000 */
        /* <DEDUP_REMOVED lines=14> */
.L_x_1045:
        /* <DEDUP_REMOVED lines=13> */
.L_x_1046:
[----:B------:R-:W-:Y:S08]  /*18b0*/  S2UR UR9, SR_CTAID.Z ;  /* 0x00000000000979c3 */ /* 0x000ff00000002700 */
[----:B------:R-:W1:Y:S02]  /*18c0*/  S2UR UR5, SR_CTAID.Y ;  /* 0x00000000000579c3 */ /* 0x000e640000002600 */
[----:B-1----:R-:W-:-:S04]  /*18d0*/  UIMAD UR5, UR5, UR54, UR9 ;  /* 0x00000036050572a4 */ /* 0x002fc8000f8e0209 */
[----:B------:R-:W-:-:S12]  /*18e0*/  UIMAD UR5, UR5, UR48, URZ ;  /* 0x00000030050572a4 */ /* 0x000fd8000f8e023f */
.L_x_1047:
[----:B------:R-:W1:Y:S01]  /*18f0*/  S2UR UR12, SR_CTAID.Z ;  /* 0x00000000000c79c3 */ /* 0x000e620000002700 */
[----:B------:R-:W2:Y:S01]  /*1900*/  S2R R11, SR_TID.X ;  /* 0x00000000000b7919 */ /* 0x000ea20000002100 */
[----:B------:R-:W-:Y:S01]  /*1910*/  SHF.R.S32.HI R13, RZ, 0x1f, R217 ;  /* 0x0000001fff0d7819 */ /* 0x000fe200000114d9 */
[----:B------:R-:W-:Y:S01]  /*1920*/  UIADD3 UR48, UR59, UR7, URZ ;  /* 0x000000073b307290 */ /* 0x000fe2000fffe03f */
[----:B------:R-:W-:Y:S01]  /*1930*/  IADD3 R6, P0, R217, UR14, RZ ;  /* 0x0000000ed9067c10 */ /* 0x000fe2000ff1e0ff */
[----:B------:R-:W-:Y:S01]  /*1940*/  ULDC UR32, c[0x0][0x398] ;  /* 0x0000e60000207ab9 */ /* 0x000fe20000000800 */
[--C-:B------:R-:W-:Y:S01]  /*1950*/  SHF.R.S32.HI R221, RZ, 0x1f, R220.reuse ;  /* 0x0000001fffdd7819 */ /* 0x100fe200000114dc */
[----:B------:R-:W-:Y:S01]  /*1960*/  UIMAD UR41, UR55, UR54, URZ ;  /* 0x00000036372972a4 */ /* 0x000fe2000f8e023f */
[----:B------:R-:W3:Y:S01]  /*1970*/  LDC.64 R4, c[0x0][0x420] ;  /* 0x00010800ff047b82 */ /* 0x000ee20000000a00 */
[----:B------:R-:W-:Y:S01]  /*1980*/  IADD3.X R7, R13, UR19, RZ, P0, !PT ;  /* 0x000000130d077c10 */ /* 0x000fe200087fe4ff */
[----:B------:R-:W-:Y:S01]  /*1990*/  ULDC.64 UR16, c[0x0][0x258] ;  /* 0x0000960000107ab9 */ /* 0x000fe20000000a00 */
[----:B------:R-:W-:Y:S01]  /*19a0*/  IADD3 R14, P0, R220, UR8, RZ ;  /* 0x00000008dc0e7c10 */ /* 0x000fe2000ff1e0ff */
[----:B------:R-:W-:Y:S01]  /*19b0*/  IMAD.WIDE.U32 R16, R6, UR36, R220 ;  /* 0x0000002406107c25 */ /* 0x000fe2000f8e00dc */
[----:B------:R-:W-:Y:S01]  /*19c0*/  USHF.L.U32 UR9, UR41, 0x6, URZ ;  /* 0x0000000629097899 */ /* 0x000fe2000800063f */
[----:B------:R-:W-:Y:S01]  /*19d0*/  BSSY B1, `(.L_x_1043) ;  /* 0x000062c000017945 */ /* 0x000fe20003800000 */
[----:B------:R-:W-:Y:S01]  /*19e0*/  IADD3.X R15, R221, UR45, RZ, P0, !PT ;  /* 0x0000002ddd0f7c10 */ /* 0x000fe200087fe4ff */
[----:B------:R-:W4:Y:S01]  /*19f0*/  S2UR UR33, SR_CTAID.Z ;  /* 0x00000000002179c3 */ /* 0x000f220000002700 */
[----:B------:R-:W-:Y:S01]  /*1a00*/  IMAD R7, R7, UR36, RZ ;  /* 0x0000002407077c24 */ /* 0x000fe2000f8e02ff */
[----:B------:R-:W-:Y:S01]  /*1a10*/  IADD3 R18, P0, R16, UR51, RZ ;  /* 0x0000003310127c10 */ /* 0x000fe2000ff1e0ff */
[----:B------:R-:W-:Y:S01]  /*1a20*/  UIADD3 UR18, UP2, UP0, UR24, UR9, UR44 ;  /* 0x0000000918127290 */ /* 0x000fe2000f85e02c */
[----:B------:R-:W-:Y:S01]  /*1a30*/  IMAD.U32 R16, RZ, RZ, UR16 ;  /* 0x00000010ff107e24 */ /* 0x000fe2000f8e00ff */
[----:B------:R-:W-:Y:S01]  /*1a40*/  USHF.R.S32.HI UR9, URZ, 0x1f, UR9 ;  /* 0x0000001f3f097899 */ /* 0x000fe20008011409 */
[----:B------:R-:W-:Y:S01]  /*1a50*/  IMAD R7, R6, UR37, R7 ;  /* 0x0000002506077c24 */ /* 0x000fe2000f8e0207 */
[----:B------:R-:W-:Y:S01]  /*1a60*/  ULDC.64 UR24, c[0x0][0x210] ;  /* 0x0000840000187ab9 */ /* 0x000fe20000000a00 */
[----:B-1----:R-:W-:-:S02]  /*1a70*/  USHF.R.S32.HI UR15, URZ, 0x1f, UR12 ;  /* 0x0000001f3f0f7899 */ /* 0x002fc4000801140c */
[----:B------:R-:W-:Y:S01]  /*1a80*/  UIADD3.X UR9, UR46, UR9, UR47, UP2, UP0 ;  /* 0x000000092e097290 */ /* 0x000fe200097e042f */
[----:B------:R-:W-:Y:S01]  /*1a90*/  IADD3.X R19, R17, UR42, R7, P0, !PT ;  /* 0x0000002a11137c10 */ /* 0x000fe200087fe407 */
[----:B------:R-:W-:Y:S01]  /*1aa0*/  ULDC.64 UR12, c[0x0][0x428] ;  /* 0x00010a00000c7ab9 */ /* 0x000fe20000000a00 */
[----:B------:R-:W-:Y:S02]  /*1ab0*/  UIADD3 UR26, UR14, UR5, URZ ;  /* 0x000000050e1a7290 */ /* 0x000fe4000fffe03f */
[----:B------:R-:W-:Y:S01]  /*1ac0*/  UIMAD UR8, UR15, UR12, URZ ;  /* 0x0000000c0f0872a4 */ /* 0x000fe2000f8e023f */
[C---:B---3--:R-:W-:Y:S01]  /*1ad0*/  IMAD R6, R4.reuse, UR19, RZ ;  /* 0x0000001304067c24 */ /* 0x048fe2000f8e02ff */
[----:B--2---:R-:W-:Y:S01]  /*1ae0*/  SHF.R.S32.HI R10, RZ, 0x1f, R11 ;  /* 0x0000001fff0a7819 */ /* 0x004fe2000001140b */
[----:B------:R-:W-:Y:S01]  /*1af0*/  IMAD.WIDE.U32 R20, R4, UR14, R14 ;  /* 0x0000000e04147c25 */ /* 0x000fe2000f8e000e */
[----:B------:R-:W-:Y:S01]  /*1b00*/  ULDC.64 UR34, c[0x0][0x478] ;  /* 0x00011e0000227ab9 */ /* 0x000fe20000000a00 */
[----:B------:R-:W-:-:S02]  /*1b10*/  UIADD3 UR27, UR14, UR27, URZ ;  /* 0x0000001b0e1b7290 */ /* 0x000fc4000fffe03f */
[----:B------:R-:W-:Y:S01]  /*1b20*/  IMAD R6, R5, UR14, R6 ;  /* 0x0000000e05067c24 */ /* 0x000fe2000f8e0206 */
[----:B------:R-:W-:Y:S01]  /*1b30*/  ULDC.64 UR56, c[0x0][0x2b0] ;  /* 0x0000ac0000387ab9 */ /* 0x000fe20000000a00 */
[----:B----4-:R-:W-:Y:S01]  /*1b40*/  UIMAD UR13, UR33, UR13, UR8 ;  /* 0x0000000d210d72a4 */ /* 0x010fe2000f8e0208 */
[----:B------:R-:W-:Y:S01]  /*1b50*/  IMAD.U32 R14, RZ, RZ, UR12 ;  /* 0x0000000cff0e7e24 */ /* 0x000fe2000f8e00ff */
[----:B------:R-:W-:Y:S01]  /*1b60*/  UIADD3 UR8, UR48, -UR32, -UR6 ;  /* 0x8000002030087290 */ /* 0x000fe2000fffe806 */
[----:B------:R-:W-:Y:S01]  /*1b70*/  IMAD.IADD R7, R21, 0x1, R6 ;  /* 0x0000000115077824 */ /* 0x000fe200078e0206 */
[----:B------:R-:W-:Y:S01]  /*1b80*/  UIMAD UR12, UR15, UR16, URZ ;  /* 0x000000100f0c72a4 */ /* 0x000fe2000f8e023f */
[----:B------:R-:W-:Y:S01]  /*1b90*/  IMAD.MOV.U32 R6, RZ, RZ, R20 ;  /* 0x000000ffff067224 */ /* 0x000fe200078e0014 */
[----:B------:R-:W-:Y:S01]  /*1ba0*/  USHF.R.S32.HI UR29, URZ, 0x1f, UR8 ;  /* 0x0000001f3f1d7899 */ /* 0x000fe20008011408 */
[----:B------:R-:W-:Y:S01]  /*1bb0*/  IMAD.WIDE.U32 R16, R16, UR33, R18 ;  /* 0x0000002110107c25 */ /* 0x000fe2000f8e0012 */
[----:B------:R-:W-:-:S02]  /*1bc0*/  UIMAD UR12, UR33, UR17, UR12 ;  /* 0x00000011210c72a4 */ /* 0x000fc4000f8e020c */
[----:B------:R-:W-:Y:S01]  /*1bd0*/  ULEA.HI UR29, UR29, UR8, URZ, 0x6 ;  /* 0x000000081d1d7291 */ /* 0x000fe2000f8f303f */
[----:B------:R-:W-:Y:S01]  /*1be0*/  IMAD.WIDE.U32 R14, R14, UR33, R6 ;  /* 0x000000210e0e7c25 */ /* 0x000fe2000f8e0006 */
[----:B------:R-:W-:Y:S01]  /*1bf0*/  LEA.HI R7, R10, R11, RZ, 0x5 ;  /* 0x0000000b0a077211 */ /* 0x000fe200078f28ff */
[----:B------:R-:W-:Y:S01]  /*1c00*/  UIADD3 UR8, UP3, UP2, UR50, UR18, UR52 ;  /* 0x0000001232087290 */ /* 0x000fe2000fa7e034 */
[----:B------:R-:W-:Y:S01]  /*1c10*/  LEA R248, P2, R16, UR24, 0x1 ;  /* 0x0000001810f87c11 */ /* 0x000fe2000f8408ff */
[----:B------:R-:W-:Y:S01]  /*1c20*/  USHF.R.S32.HI UR29, URZ, 0x6, UR29 ;  /* 0x000000063f1d7899 */ /* 0x000fe2000801141d */
[----:B------:R-:W-:Y:S01]  /*1c30*/  LOP3.LUT R236, R7, 0xffffffe0, RZ, 0xc0, !PT ;  /* 0xffffffe007ec7812 */ /* 0x000fe200078ec0ff */
[----:B------:R-:W-:Y:S01]  /*1c40*/  UIADD3.X UR9, UR49, UR9, UR43, UP3, UP2 ;  /* 0x0000000931097290 */ /* 0x000fe20009fe442b */
[----:B------:R-:W-:Y:S01]  /*1c50*/  SHF.R.S32.HI R7, RZ, 0x5, R7 ;  /* 0x00000005ff077819 */ /* 0x000fe20000011407 */
[----:B------:R-:W-:Y:S01]  /*1c60*/  UISETP.LT.AND UP0, UPT, URZ, UR29, UPT ;  /* 0x0000001d3f00728c */ /* 0x000fe2000bf01270 */
[----:B------:R-:W-:Y:S01]  /*1c70*/  VIADD R15, R15, UR13 ;  /* 0x0000000d0f0f7c36 */ /* 0x000fe20008000000 */
[----:B------:R-:W-:Y:S01]  /*1c80*/  ULDC.64 UR16, c[0x0][0x3e0] ;  /* 0x0000f80000107ab9 */ /* 0x000fe20000000a00 */
[----:B------:R-:W-:Y:S01]  /*1c90*/  IMAD.IADD R236, R11, 0x1, -R236 ;  /* 0x000000010bec7824 */ /* 0x000fe200078e0aec */
[----:B------:R-:W-:Y:S01]  /*1ca0*/  USEL UR29, URZ, UR29, !UP0 ;  /* 0x0000001d3f1d7287 */ /* 0x000fe2000c000000 */
[-C--:B------:R-:W-:Y:S01]  /*1cb0*/  IMAD R6, R13, R4.reuse, RZ ;  /* 0x000000040d067224 */ /* 0x080fe200078e02ff */
[----:B------:R-:W-:Y:S01]  /*1cc0*/  ULDC.64 UR14, c[0x0][0x400] ;  /* 0x00010000000e7ab9 */ /* 0x000fe20000000a00 */
[----:B------:R-:W-:Y:S01]  /*1cd0*/  IMAD R12, R7, UR41, R236 ;  /* 0x00000029070c7c24 */ /* 0x000fe2000f8e02ec */
[----:B------:R-:W-:Y:S01]  /*1ce0*/  UISETP.GT.AND UP0, UPT, UR31, UR29, UPT ;  /* 0x0000001d1f00728c */ /* 0x000fe2000bf04270 */
[----:B------:R-:W-:Y:S01]  /*1cf0*/  VIADD R7, R17, UR12 ;  /* 0x0000000c11077c36 */ /* 0x000fe20008000000 */
[----:B------:R-:W-:Y:S01]  /*1d00*/  UIMAD.WIDE UR12, UR26, 0x4, UR34 ;  /* 0x000000041a0c78a5 */ /* 0x000fe2000f8e0222 */
[C---:B------:R-:W-:Y:S01]  /*1d10*/  IMAD R6, R217.reuse, R5, R6 ;  /* 0x00000005d9067224 */ /* 0x040fe200078e0206 */
[----:B------:R-:W-:Y:S01]  /*1d20*/  IADD3 R8, P0, R12, UR8, RZ ;  /* 0x000000080c087c10 */ /* 0x000fe2000ff1e0ff */
[----:B------:R-:W-:Y:S01]  /*1d30*/  IMAD.WIDE.U32 R14, R217, R4, R14 ;  /* 0x00000004d90e7225 */ /* 0x000fe200078e000e */
[----:B------:R-:W-:Y:S01]  /*1d40*/  LEA.HI.X R249, R16, UR25, R7, 0x1, P2 ;  /* 0x0000001910f97c11 */ /* 0x000fe200090f0c07 */
[----:B------:R-:W-:Y:S01]  /*1d50*/  UIADD3 UR5, UR31, -0x1, URZ ;  /* 0xffffffff1f057890 */ /* 0x000fe2000fffe03f */
[----:B------:R-:W-:Y:S01]  /*1d60*/  LEA.HI.X.SX32 R7, R12, UR9, 0x1, P0 ;  /* 0x000000090c077c11 */ /* 0x000fe200080f0eff */
[----:B------:R-:W-:Y:S01]  /*1d70*/  IMAD.IADD R6, R15, 0x1, R6 ;  /* 0x000000010f067824 */ /* 0x000fe200078e0206 */
[----:B------:R-:W-:Y:S01]  /*1d80*/  PLOP3.LUT P0, PT, PT, PT, UP0, 0x80, 0x0 ;  /* 0x000000000000781c */ /* 0x000fe20003f0f008 */
[----:B------:R-:W-:Y:S01]  /*1d90*/  UIMAD.WIDE UR8, UR27, 0x4, UR56 ;  /* 0x000000041b0878a5 */ /* 0x000fe2000f8e0238 */
[----:B------:R-:W-:Y:S01]  /*1da0*/  LEA R246, P3, R14, UR16, 0x1 ;  /* 0x000000100ef67c11 */ /* 0x000fe2000f8608ff */
[----:B------:R-:W-:Y:S01]  /*1db0*/  UMOV UR16, UR13 ;  /* 0x0000000d00107c82 */ /* 0x000fe20008000000 */
[----:B------:R-:W-:-:S02]  /*1dc0*/  LEA R244, P2, R8, UR14, 0x2 ;  /* 0x0000000e08f47c11 */ /* 0x000fc4000f8410ff */
[----:B------:R-:W-:Y:S01]  /*1dd0*/  LEA.HI.X R247, R14, UR17, R6, 0x1, P3 ;  /* 0x000000110ef77c11 */ /* 0x000fe200098f0c06 */
[----:B------:R-:W-:Y:S01]  /*1de0*/  UMOV UR17, UR12 ;  /* 0x0000000c00117c82 */ /* 0x000fe20008000000 */
[----:B------:R-:W-:-:S05]  /*1df0*/  LEA.HI.X R245, R8, UR15, R7, 0x2, P2 ;  /* 0x0000000f08f57c11 */ /* 0x000fca00090f1407 */
[----:B------:R-:W-:Y:S05]  /*1e00*/  @P0 BRA `(.L_x_1048) ;  /* 0x0000000800340947 */ /* 0x000fea0003800000 */
        /* <DEDUP_REMOVED lines=23> */
.L_x_1049:
[----:B------:R-:W-:Y:S01]  /*1f80*/  R2UR UR7, R242 ;  /* 0x00000000f20772ca */ /* 0x000fe200000e0000 */
[----:B------:R-:W-:Y:S01]  /*1f90*/  @UP1 ULDC.64 UR12, c[0x0][0x458] ;  /* 0x00011600000c1ab9 */ /* 0x000fe20000000a00 */
[----:B------:R-:W-:-:S13]  /*1fa0*/  R2UR UR5, R241 ;  /* 0x00000000f10572ca */ /* 0x000fda00000e0000 */
[----:B------:R-:W-:-:S04]  /*1fb0*/  @UP1 UIADD3 UR5, UR5, UR7, URZ ;  /* 0x0000000705051290 */ /* 0x000fc8000fffe03f */
[----:B------:R-:W-:Y:S02]  /*1fc0*/  @UP1 UIMAD.WIDE.U32 UR14, UR5, UR12, URZ ;  /* 0x0000000c050e12a5 */ /* 0x000fe4000f8e003f */
[----:B------:R-:W-:-:S04]  /*1fd0*/  @UP1 UIMAD UR5, UR5, UR13, URZ ;  /* 0x0000000d050512a4 */ /* 0x000fc8000f8e023f */
[----:B------:R-:W-:-:S03]  /*1fe0*/  @UP1 UIADD3 UR16, UR15, UR5, URZ ;  /* 0x000000050f101290 */ /* 0x000fc6000fffe03f */
[----:B------:R-:W-:Y:S01]  /*1ff0*/  @UP1 UMOV UR5, UR14 ;  /* 0x0000000e00051c82 */ /* 0x000fe20008000000 */
[----:B------:R-:W-:Y:S08]  /*2000*/  @P1 BRA `(.L_x_1050) ;  /* 0x0000000000381947 */ /* 0x000ff00003800000 */
        /* <DEDUP_REMOVED lines=9> */
[----:B------:R-:W-:-:S04]  /*20a0*/  UIMAD UR5, UR53, UR16, URZ ;  /* 0x00000010350572a4 */ /* 0x000fc8000f8e023f */
[----:B-1----:R-:W-:Y:S02]  /*20b0*/  UIMAD UR5, UR7, UR17, UR5 ;  /* 0x00000011070572a4 */ /* 0x002fe4000f8e0205 */
[----:B------:R-:W-:-:S04]  /*20c0*/  UIMAD.WIDE.U32 UR14, UR7, UR16, UR14 ;  /* 0x00000010070e72a5 */ /* 0x000fc8000f8e000e */
[----:B------:R-:W-:-:S03]  /*20d0*/  UIADD3 UR16, UR15, UR5, URZ ;  /* 0x000000050f107290 */ /* 0x000fc6000fffe03f */
[----:B------:R-:W-:-:S09]  /*20e0*/  UMOV UR5, UR14 ;  /* 0x0000000e00057c82 */ /* 0x000fd20008000000 */
.L_x_1050:
[----:B------:R-:W1:Y:S01]  /*20f0*/  S2UR UR14, SR_CTAID.Z ;  /* 0x00000000000e79c3 */ /* 0x000e620000002700 */
[----:B------:R-:W-:Y:S01]  /*2100*/  R2UR UR15, R218 ;  /* 0x00000000da0f72ca */ /* 0x000fe200000e0000 */
[----:B------:R-:W-:Y:S01]  /*2110*/  UIMAD UR7, UR38, UR8, URZ ;  /* 0x00000008260772a4 */ /* 0x000fe2000f8e023f */
[----:B------:R-:W-:Y:S01]  /*2120*/  IMAD.U32 R7, RZ, RZ, UR8 ;  /* 0x00000008ff077e24 */ /* 0x000fe2000f8e00ff */
[----:B------:R-:W-:Y:S01]  /*2130*/  IADD3 R4, R217, 0x20, RZ ;  /* 0x00000020d9047810 */ /* 0x000fe20007ffe0ff */
[----:B------:R-:W-:Y:S01]  /*2140*/  BSSY B0, `(.L_x_1051) ;  /* 0x000001d000007945 */ /* 0x000fe20003800000 */
[----:B------:R-:W-:Y:S01]  /*2150*/  UIMAD UR7, UR59, UR9, UR7 ;  /* 0x000000093b0772a4 */ /* 0x000fe2000f8e0207 */
[----:B------:R-:W-:-:S05]  /*2160*/  IMAD.WIDE.U32 R6, R7, UR59, R220 ;  /* 0x0000003b07067c25 */ /* 0x000fca000f8e00dc */
[----:B------:R-:W-:Y:S01]  /*2170*/  IMAD.U32 R5, RZ, RZ, UR7 ;  /* 0x00000007ff057e24 */ /* 0x000fe2000f8e00ff */
[----:B------:R-:W-:Y:S01]  /*2180*/  IADD3 R8, P0, R6, UR18, RZ ;  /* 0x0000001206087c10 */ /* 0x000fe2000ff1e0ff */
[----:B------:R-:W-:-:S03]  /*2190*/  UIMAD UR6, UR15, -0x40, UR6 ;  /* 0xffffffc00f0678a4 */ /* 0x000fc6000f8e0206 */
[----:B------:R-:W-:-:S03]  /*21a0*/  IADD3.X R9, R7, UR19, R5, P0, !PT ;  /* 0x0000001307097c10 */ /* 0x000fc600087fe405 */
[----:B------:R-:W-:Y:S02]  /*21b0*/  ISETP.GE.AND P1, PT, R217, UR6, PT ;  /* 0x00000006d9007c0c */ /* 0x000fe4000bf26270 */
[----:B------:R-:W-:Y:S01]  /*21c0*/  ISETP.GE.AND P0, PT, R4, UR6, PT ;  /* 0x0000000604007c0c */ /* 0x000fe2000bf06270 */
[----:B-1----:R-:W-:-:S03]  /*21d0*/  USHF.R.S32.HI UR17, URZ, 0x1f, UR14 ;  /* 0x0000001f3f117899 */ /* 0x002fc6000801140e */
[----:B------:R-:W-:Y:S02]  /*21e0*/  ULDC.64 UR14, c[0x0][0x468] ;  /* 0x00011a00000e7ab9 */ /* 0x000fe40000000a00 */
[----:B------:R-:W-:Y:S01]  /*21f0*/  UIMAD UR7, UR17, UR14, URZ ;  /* 0x0000000e110772a4 */ /* 0x000fe2000f8e023f */
[----:B------:R-:W-:-:S05]  /*2200*/  IMAD.U32 R6, RZ, RZ, UR14 ;  /* 0x0000000eff067e24 */ /* 0x000fca000f8e00ff */
[----:B------:R-:W1:Y:S02]  /*2210*/  S2UR UR17, SR_CTAID.Z ;  /* 0x00000000001179c3 */ /* 0x000e640000002700 */
[----:B-1----:R-:W-:Y:S01]  /*2220*/  UIMAD UR15, UR17, UR15, UR7 ;  /* 0x0000000f110f72a4 */ /* 0x002fe2000f8e0207 */
        /* <DEDUP_REMOVED lines=14> */
.L_x_1052:
[----:B------:R-:W-:Y:S05]  /*2310*/  BSYNC B0 ;  /* 0x0000000000007941 */ /* 0x000fea0003800000 */
.L_x_1051:
        /* <DEDUP_REMOVED lines=15> */
.L_x_1054:
[----:B------:R-:W-:Y:S05]  /*2410*/  BSYNC B0 ;  /* 0x0000000000007941 */ /* 0x000fea0003800000 */
.L_x_1053:
[----:B------:R-:W3:Y:S01]  /*2420*/  S2UR UR7, SR_CTAID.Z ;  /* 0x00000000000779c3 */ /* 0x000ee20000002700 */
[----:B------:R-:W-:Y:S01]  /*2430*/  IMAD.U32 R5, RZ, RZ, UR12 ;  /* 0x0000000cff057e24 */ /* 0x000fe2000f8e00ff */
[----:B------:R-:W-:Y:S01]  /*2440*/  UIMAD UR6, UR38, UR12, URZ ;  /* 0x0000000c260672a4 */ /* 0x000fe2000f8e023f */
[----:B------:R-:W-:Y:S02]  /*2450*/  BSSY B0, `(.L_x_1055) ;  /* 0x000001a000007945 */ /* 0x000fe40003800000 */
[----:B------:R-:W-:Y:S01]  /*2460*/  IMAD.WIDE.U32 R4, R5, UR59, R220 ;  /* 0x0000003b05047c25 */ /* 0x000fe2000f8e00dc */
[----:B------:R-:W-:Y:S02]  /*2470*/  UIMAD UR6, UR59, UR13, UR6 ;  /* 0x0000000d3b0672a4 */ /* 0x000fe4000f8e0206 */
[----:B------:R-:W4:Y:S01]  /*2480*/  S2UR UR8, SR_CTAID.Z ;  /* 0x00000000000879c3 */ /* 0x000f220000002700 */
[----:B------:R-:W-:-:S03]  /*2490*/  IADD3 R8, P2, R4, UR5, RZ ;  /* 0x0000000504087c10 */ /* 0x000fc6000ff5e0ff */
[----:B------:R-:W-:-:S05]  /*24a0*/  IMAD.U32 R4, RZ, RZ, UR6 ;  /* 0x00000006ff047e24 */ /* 0x000fca000f8e00ff */
[----:B------:R-:W-:Y:S01]  /*24b0*/  IADD3.X R9, R5, UR16, R4, P2, !PT ;  /* 0x0000001005097c10 */ /* 0x000fe200097fe404 */
[----:B---3--:R-:W-:-:S03]  /*24c0*/  USHF.R.S32.HI UR9, URZ, 0x1f, UR7 ;  /* 0x0000001f3f097899 */ /* 0x008fc60008011407 */
[----:B------:R-:W-:Y:S02]  /*24d0*/  ULDC.64 UR6, c[0x0][0x470] ;  /* 0x00011c0000067ab9 */ /* 0x000fe40000000a00 */
[----:B------:R-:W-:Y:S01]  /*24e0*/  UIMAD UR5, UR9, UR6, URZ ;  /* 0x00000006090572a4 */ /* 0x000fe2000f8e023f */
[----:B--2---:R-:W-:-:S03]  /*24f0*/  MOV R6, UR6 ;  /* 0x0000000600067c02 */ /* 0x004fc60008000f00 */
[----:B----4-:R-:W-:Y:S02]  /*2500*/  UIMAD UR7, UR8, UR7, UR5 ;  /* 0x00000007080772a4 */ /* 0x010fe4000f8e0205 */
        /* <DEDUP_REMOVED lines=14> */
.L_x_1056:
[----:B------:R-:W-:Y:S05]  /*25f0*/  BSYNC B0 ;  /* 0x0000000000007941 */ /* 0x000fea0003800000 */
.L_x_1055:
        /* <DEDUP_REMOVED lines=14> */
.L_x_1048:
[----:B------:R-:W-:Y:S01]  /*26e0*/  R2UR UR12, R218 ;  /* 0x00000000da0c72ca */ /* 0x000fe200000e0000 */
[----:B------:R-:W-:Y:S01]  /*26f0*/  UIMAD UR14, UR38, UR20, URZ ;  /* 0x00000014260e72a4 */ /* 0x000fe2000f8e023f */
[----:B------:R-:W-:Y:S01]  /*2700*/  IMAD.U32 R7, RZ, RZ, UR20 ;  /* 0x00000014ff077e24 */ /* 0x000fe2000f8e00ff */
[----:B------:R-:W-:Y:S01]  /*2710*/  ULDC.64 UR18, c[0x0][0x268] ;  /* 0x00009a0000127ab9 */ /* 0x000fe20000000a00 */
[----:B------:R-:W-:Y:S01]  /*2720*/  VIADD R8, R217, 0x20 ;  /* 0x00000020d9087836 */ /* 0x000fe20000000000 */
[----:B------:R-:W-:Y:S01]  /*2730*/  UIMAD UR15, UR59, UR21, UR14 ;  /* 0x000000153b0f72a4 */ /* 0x000fe2000f8e020e */
[----:B------:R-:W-:Y:S01]  /*2740*/  IMAD.WIDE.U32 R14, R7, UR59, R220 ;  /* 0x0000003b070e7c25 */ /* 0x000fe2000f8e00dc */
[----:B------:R-:W-:-:S03]  /*2750*/  UIMAD UR14, UR38, UR22, URZ ;  /* 0x00000016260e72a4 */ /* 0x000fc6000f8e023f */
[----:B------:R-:W-:Y:S01]  /*2760*/  IMAD.U32 R7, RZ, RZ, UR22 ;  /* 0x00000016ff077e24 */ /* 0x000fe2000f8e00ff */
[----:B------:R-:W-:Y:S01]  /*2770*/  UIMAD UR14, UR59, UR23, UR14 ;  /* 0x000000173b0e72a4 */ /* 0x000fe2000f8e020e */
[----:B------:R-:W-:Y:S01]  /*2780*/  IMAD.U32 R6, RZ, RZ, UR15 ;  /* 0x0000000fff067e24 */ /* 0x000fe2000f8e00ff */
[----:B------:R-:W-:Y:S01]  /*2790*/  UIMAD UR13, UR12, -0x40, UR6 ;  /* 0xffffffc00c0d78a4 */ /* 0x000fe2000f8e0206 */
[----:B------:R-:W-:Y:S01]  /*27a0*/  IADD3 R14, P0, R14, UR28, RZ ;  /* 0x0000001c0e0e7c10 */ /* 0x000fe2000ff1e0ff */
[----:B------:R-:W-:Y:S01]  /*27b0*/  UIMAD UR12, UR5, -0x40, UR7 ;  /* 0xffffffc0050c78a4 */ /* 0x000fe2000f8e0207 */
[----:B------:R-:W-:Y:S02]  /*27c0*/  IMAD.WIDE.U32 R16, R7, UR59, R220 ;  /* 0x0000003b07107c25 */ /* 0x000fe4000f8e00dc */
[----:B------:R-:W-:Y:S02]  /*27d0*/  IADD3.X R15, R15, UR39, R6, P0, !PT ;  /* 0x000000270f0f7c10 */ /* 0x000fe400087fe406 */
[C---:B------:R-:W-:Y:S01]  /*27e0*/  ISETP.GE.AND P3, PT, R8.reuse, UR13, PT ;  /* 0x0000000d08007c0c */ /* 0x040fe2000bf66270 */
[----:B------:R-:W-:Y:S01]  /*27f0*/  IMAD.U32 R6, RZ, RZ, UR14 ;  /* 0x0000000eff067e24 */ /* 0x000fe2000f8e00ff */
[----:B------:R-:W-:Y:S01]  /*2800*/  ISETP.GE.AND P1, PT, R8, UR12, PT ;  /* 0x0000000c08007c0c */ /* 0x000fe2000bf26270 */
[----:B------:R-:W-:Y:S01]  /*2810*/  IMAD R7, R9, UR18, RZ ;  /* 0x0000001209077c24 */ /* 0x000fe2000f8e02ff */
[----:B------:R-:W-:Y:S01]  /*2820*/  IADD3 R16, P0, R16, UR30, RZ ;  /* 0x0000001e10107c10 */ /* 0x000fe2000ff1e0ff */
[----:B------:R-:W-:Y:S01]  /*2830*/  ULDC.64 UR14, c[0x0][0x260] ;  /* 0x00009800000e7ab9 */ /* 0x000fe20000000a00 */
[----:B------:R-:W-:Y:S01]  /*2840*/  ISETP.GE.AND P4, PT, R217, UR13, PT ;  /* 0x0000000dd9007c0c */ /* 0x000fe2000bf86270 */
[C---:B------:R-:W-:Y:S01]  /*2850*/  IMAD R26, R22.reuse, UR19, R7 ;  /* 0x00000013161a7c24 */ /* 0x040fe2000f8e0207 */
[----:B------:R-:W-:Y:S01]  /*2860*/  IADD3.X R17, R17, UR40, R6, P0, !PT ;  /* 0x0000002811117c10 */ /* 0x000fe200087fe406 */
[----:B------:R-:W-:Y:S01]  /*2870*/  IMAD R9, R9, UR14, RZ ;  /* 0x0000000e09097c24 */ /* 0x000fe2000f8e02ff */
[----:B------:R-:W-:Y:S01]  /*2880*/  ULEA.HI UR13, UR5, UR5, URZ, 0x1 ;  /* 0x00000005050d7291 */ /* 0x000fe2000f8f083f */
[----:B------:R-:W-:Y:S01]  /*2890*/  IMAD.WIDE.U32 R6, R22, UR18, R14 ;  /* 0x0000001216067c25 */ /* 0x000fe2000f8e000e */
[----:B------:R-:W-:Y:S01]  /*28a0*/  USHF.L.U32 UR18, UR37, 0x6, URZ ;  /* 0x0000000625127899 */ /* 0x000fe2000800063f */
[----:B------:R-:W-:Y:S01]  /*28b0*/  @!P3 IADD3 R20, P0, R217, 0x20, RZ ;  /* 0x00000020d914b810 */ /* 0x000fe20007f1e0ff */
[----:B------:R-:W-:Y:S01]  /*28c0*/  ULOP3.LUT UR13, UR13, 0xfffffffe, URZ, 0xc0, !UPT ;  /* 0xfffffffe0d0d7892 */ /* 0x000fe2000f8ec03f */
[----:B------:R-:W-:-:S04]  /*28d0*/  IMAD.WIDE.U32 R14, R4, 0x40, RZ ;  /* 0x00000040040e7825 */ /* 0x000fc800078e00ff */
[----:B------:R-:W-:Y:S01]  /*28e0*/  IMAD.MOV.U32 R237, RZ, RZ, 0x7f800000 ;  /* 0x7f800000ffed7424 */ /* 0x000fe200078e00ff */
[----:B------:R-:W-:Y:S01]  /*28f0*/  @!P1 IADD3 R18, P2, R246, R14, RZ ;  /* 0x0000000ef6129210 */ /* 0x000fe20007f5e0ff */
[----:B------:R-:W-:Y:S01]  /*2900*/  IMAD R24, R22, UR15, R9 ;  /* 0x0000000f16187c24 */ /* 0x000fe2000f8e0209 */
[----:B------:R-:W-:Y:S01]  /*2910*/  UIADD3 UR13, UR5, -UR13, URZ ;  /* 0x8000000d050d7290 */ /* 0x000fe2000fffe03f */
[----:B------:R-:W-:Y:S02]  /*2920*/  IMAD.SHL.U32 R9, R5, 0x40, RZ ;  /* 0x0000004005097824 */ /* 0x000fe400078e00ff */
[----:B------:R-:W-:Y:S01]  /*2930*/  IMAD.MOV.U32 R238, RZ, RZ, 0x7f800000 ;  /* 0x7f800000ffee7424 */ /* 0x000fe200078e00ff */
[----:B------:R-:W1:Y:S01]  /*2940*/  @!P4 LDC.64 R4, c[0x0][0x220] ;  /* 0x00008800ff04cb82 */ /* 0x000e620000000a00 */
[----:B------:R-:W-:Y:S01]  /*2950*/  IMAD.IADD R27, R7, 0x1, R26 ;  /* 0x00000001071b7824 */ /* 0x000fe200078e021a */
[----:B------:R-:W-:Y:S01]  /*2960*/  @!P1 IADD3.X R19, R247, R15, R9, P2, !PT ;  /* 0x0000000ff7139210 */ /* 0x000fe200017fe409 */
[--C-:B------:R-:W-:Y:S01]  /*2970*/  @!P3 IMAD.X R7, RZ, RZ, R13.reuse, P0 ;  /* 0x000000ffff07b224 */ /* 0x100fe200000e060d */
[----:B------:R-:W-:Y:S01]  /*2980*/  @!P3 IADD3 R15, P0, R217, 0x20, RZ ;  /* 0x00000020d90fb810 */ /* 0x000fe20007f1e0ff */
[--C-:B------:R-:W-:Y:S01]  /*2990*/  @!P4 IMAD.MOV.U32 R26, RZ, RZ, R6.reuse ;  /* 0x000000ffff1ac224 */ /* 0x100fe200078e0006 */
[----:B------:R-:W-:Y:S01]  /*29a0*/  UISETP.NE.AND UP0, UPT, UR13, 0x1, UPT ;  /* 0x000000010d00788c */ /* 0x000fe2000bf05270 */
[----:B------:R-:W-:Y:S01]  /*29b0*/  @!P3 IMAD R7, R7, UR20, RZ ;  /* 0x000000140707bc24 */ /* 0x000fe2000f8e02ff */
[----:B------:R-:W-:Y:S01]  /*29c0*/  S2UR UR24, SR_CTAID.Y ;  /* 0x00000000001879c3 */ /* 0x000fe20000002600 */
[----:B------:R-:W-:Y:S01]  /*29d0*/  @!P3 IMAD.X R14, RZ, RZ, R13, P0 ;  /* 0x000000ffff0eb224 */ /* 0x000fe200000e060d */
[----:B------:R-:W-:Y:S01]  /*29e0*/  PLOP3.LUT P0, PT, PT, PT, UP4, 0x80, 0x0 ;  /* 0x000000000000781c */ /* 0x000fe20003f0f048 */
[----:B------:R-:W-:-:S05]  /*29f0*/  @!P3 IMAD.MOV.U32 R8, RZ, RZ, R6 ;  /* 0x000000ffff08b224 */ /* 0x000fca00078e0006 */
[----:B------:R-:W2:Y:S01]  /*2a00*/  S2UR UR25, SR_CTAID.Z ;  /* 0x00000000001979c3 */ /* 0x000ea20000002700 */
[----:B------:R-:W-:Y:S01]  /*2a10*/  @!P3 IMAD.MOV.U32 R9, RZ, RZ, R27 ;  /* 0x000000ffff09b224 */ /* 0x000fe200078e001b */
[----:B------:R-:W-:Y:S01]  /*2a20*/  SHF.R.S32.HI R235, RZ, 0x1f, R236 ;  /* 0x0000001fffeb7819 */ /* 0x000fe200000114ec */
[C---:B------:R-:W-:Y:S01]  /*2a30*/  @!P3 IMAD R12, R20.reuse, UR21, R7 ;  /* 0x00000015140cbc24 */ /* 0x040fe2000f8e0207 */
[----:B------:R-:W-:Y:S01]  /*2a40*/  UIADD3 UR48, -UR6, 0x40, UR48 ;  /* 0x0000004006307890 */ /* 0x000fe2000fffe130 */
[----:B------:R-:W-:-:S04]  /*2a50*/  @!P3 IMAD.WIDE.U32 R20, R20, UR20, R8 ;  /* 0x000000141414bc25 */ /* 0x000fc8000f8e0008 */
[----:B------:R-:W-:Y:S01]  /*2a60*/  IMAD.MOV.U32 R206, RZ, RZ, 0x20 ;  /* 0x00000020ffce7424 */ /* 0x000fe200078e00ff */
[----:B------:R-:W3:Y:S01]  /*2a70*/  @!P3 LDC.64 R6, c[0x0][0x220] ;  /* 0x00008800ff06bb82 */ /* 0x000ee20000000a00 */
[----:B------:R-:W-:-:S07]  /*2a80*/  IMAD.WIDE.U32 R22, R22, UR14, R16 ;  /* 0x0000000e16167c25 */ /* 0x000fce000f8e0010 */
[----:B------:R-:W-:Y:S01]  /*2a90*/  @P0 BAR.SYNC.DEFER_BLOCKING 0x0 ;  /* 0x0000000000000b1d */ /* 0x000fe20000010000 */
[----:B------:R-:W-:Y:S01]  /*2aa0*/  UIMAD.WIDE.U32 UR14, UR36, 0x40, URZ ;  /* 0x00000040240e78a5 */ /* 0x000fe2000f8e003f */
[----:B------:R-:W-:Y:S02]  /*2ab0*/  @!P4 IMAD R16, R13, UR20, RZ ;  /* 0x000000140d10cc24 */ /* 0x000fe4000f8e02ff */
[----:B------:R-:W-:-:S04]  /*2ac0*/  @!P4 IMAD.WIDE.U32 R26, R217, UR20, R26 ;  /* 0x00000014d91acc25 */ /* 0x000fc8000f8e001a */
[----:B------:R-:W4:Y:S01]  /*2ad0*/  @!P4 LDC.64 R8, c[0x0][0x218] ;  /* 0x00008600ff08cb82 */ /* 0x000f220000000a00 */
[----:B------:R-:W-:Y:S01]  /*2ae0*/  IMAD.MOV.U32 R205, RZ, RZ, 0x40 ;  /* 0x00000040ffcd7424 */ /* 0x000fe200078e00ff */
[C---:B-1----:R-:W-:Y:S01]  /*2af0*/  @!P4 LEA R28, P2, R26.reuse, R4, 0x1 ;  /* 0x000000041a1cc211 */ /* 0x042fe200078408ff */
[----:B------:R-:W-:Y:S01]  /*2b00*/  @!P4 IMAD R16, R217, UR21, R16 ;  /* 0x00000015d910cc24 */ /* 0x000fe2000f8e0210 */
[----:B------:R-:W-:Y:S01]  /*2b10*/  CS2R R94, SRZ ;  /* 0x00000000005e7805 */ /* 0x000fe2000001ff00 */
[----:B------:R-:W-:Y:S01]  /*2b20*/  IMAD.IADD R25, R23, 0x1, R24 ;  /* 0x0000000117197824 */ /* 0x000fe200078e0218 */
[----:B------:R-:W-:Y:S01]  /*2b30*/  CS2R R92, SRZ ;  /* 0x00000000005c7805 */ /* 0x000fe2000001ff00 */
[----:B------:R-:W-:Y:S01]  /*2b40*/  @!P4 IMAD.IADD R16, R27, 0x1, R16 ;  /* 0x000000011b10c824 */ /* 0x000fe200078e0210 */
[----:B------:R-:W-:Y:S01]  /*2b50*/  CS2R R98, SRZ ;  /* 0x0000000000627805 */ /* 0x000fe2000001ff00 */
[----:B------:R-:W-:Y:S01]  /*2b60*/  @!P4 IMAD R4, R13, UR22, RZ ;  /* 0x000000160d04cc24 */ /* 0x000fe2000f8e02ff */
[----:B------:R-:W-:Y:S01]  /*2b70*/  CS2R R96, SRZ ;  /* 0x0000000000607805 */ /* 0x000fe2000001ff00 */
[----:B------:R-:W-:Y:S01]  /*2b80*/  @!P4 IMAD.MOV.U32 R24, RZ, RZ, R22 ;  /* 0x000000ffff18c224 */ /* 0x000fe200078e0016 */
[----:B------:R-:W-:Y:S01]  /*2b90*/  @!P4 LEA.HI.X R29, R26, R5, R16, 0x1, P2 ;  /* 0x000000051a1dc211 */ /* 0x000fe200010f0c10 */
[--C-:B------:R-:W-:Y:S01]  /*2ba0*/  @!P3 IMAD.MOV.U32 R23, RZ, RZ, R25.reuse ;  /* 0x000000ffff17b224 */ /* 0x100fe200078e0019 */
[C---:B---3--:R-:W-:Y:S01]  /*2bb0*/  @!P3 LEA R16, P2, R20.reuse, R6, 0x1 ;  /* 0x000000061410b211 */ /* 0x048fe200078408ff */
[----:B------:R-:W-:Y:S01]  /*2bc0*/  @!P3 IMAD.IADD R12, R21, 0x1, R12 ;  /* 0x00000001150cb824 */ /* 0x000fe200078e020c */
[----:B------:R1:W-:Y:S01]  /*2bd0*/  @P4 STS.128 [R227+0x10000], RZ ;  /* 0x010000ffe3004388 */ /* 0x0003e20000000c00 */
[C---:B------:R-:W-:Y:S01]  /*2be0*/  @!P4 IMAD R13, R217.reuse, UR23, R4 ;  /* 0x00000017d90dcc24 */ /* 0x040fe2000f8e0204 */
[----:B------:R-:W-:Y:S01]  /*2bf0*/  CS2R R90, SRZ ;  /* 0x00000000005a7805 */ /* 0x000fe2000001ff00 */
[----:B------:R-:W-:Y:S01]  /*2c00*/  @!P4 IMAD.WIDE.U32 R24, R217, UR22, R24 ;  /* 0x00000016d918cc25 */ /* 0x000fe2000f8e0018 */
[----:B------:R-:W3:Y:S01]  /*2c10*/  @!P3 LDC.64 R4, c[0x0][0x218] ;  /* 0x00008600ff04bb82 */ /* 0x000ee20000000a00 */
[----:B------:R-:W-:Y:S01]  /*2c20*/  @!P3 LEA.HI.X R17, R20, R7, R12, 0x1, P2 ;  /* 0x000000071411b211 */ /* 0x000fe200010f0c0c */
[----:B------:R1:W-:Y:S01]  /*2c30*/  @P4 STS.128 [R227+0x12000], RZ ;  /* 0x012000ffe3004388 */ /* 0x0003e20000000c00 */
[----:B------:R-:W-:Y:S01]  /*2c40*/  @!P4 IMAD.IADD R6, R25, 0x1, R13 ;  /* 0x000000011906c824 */ /* 0x000fe200078e020d */
[----:B----4-:R-:W-:Y:S01]  /*2c50*/  @!P4 LEA R26, P0, R24, R8, 0x1 ;  /* 0x00000008181ac211 */ /* 0x010fe200078008ff */
[----:B------:R-:W-:Y:S01]  /*2c60*/  @!P3 IMAD R14, R14, UR22, RZ ;  /* 0x000000160e0ebc24 */ /* 0x000fe2000f8e02ff */
[----:B------:R-:W-:Y:S01]  /*2c70*/  ISETP.GE.AND P2, PT, R217, UR12, PT ;  /* 0x0000000cd9007c0c */ /* 0x000fe2000bf46270 */
[----:B------:R-:W-:Y:S01]  /*2c80*/  @!PT LDS RZ, [RZ] ;  /* 0x00000000fffff984 */ /* 0x000fe20000000800 */
[----:B------:R-:W-:Y:S01]  /*2c90*/  @!PT LDS RZ, [RZ] ;  /* 0x00000000fffff984 */ /* 0x000fe20000000800 */
[----:B------:R-:W-:Y:S01]  /*2ca0*/  @!PT LDS RZ, [RZ] ;  /* 0x00000000fffff984 */ /* 0x000fe20000000800 */
[----:B------:R-:W-:Y:S01]  /*2cb0*/  @!P4 LDGSTS.E.BYPASS.LTC128B.128 [R227+0x10000], desc[UR10][R28.64] ;  /* 0x100000001ce3cfae */ /* 0x000fe2000b901d4a */
[----:B------:R-:W-:Y:S01]  /*2cc0*/  @!P4 LEA.HI.X R27, R24, R9, R6, 0x1, P0 ;  /* 0x00000009181bc211 */ /* 0x000fe200000f0c06 */
[----:B------:R-:W-:Y:S01]  /*2cd0*/  VIADD R9, R216, 0x2000 ;  /* 0x00002000d8097836 */ /* 0x000fe20000000000 */
[----:B------:R-:W-:Y:S01]  /*2ce0*/  PLOP3.LUT P0, PT, PT, PT, UP0, 0x80, 0x0 ;  /* 0x000000000000781c */ /* 0x000fe20003f0f008 */
[----:B------:R-:W-:Y:S01]  /*2cf0*/  @!P4 LDGSTS.E.BYPASS.LTC128B.128 [R227+0x12000], desc[UR10][R28.64+0x80] ;  /* 0x120000801ce3cfae */ /* 0x000fe2000b901d4a */
[----:B------:R-:W-:Y:S01]  /*2d00*/  IMAD.U32 R7, RZ, RZ, UR18 ;  /* 0x00000012ff077e24 */ /* 0x000fe2000f8e00ff */
[----:B------:R-:W-:Y:S01]  /*2d10*/  @!P1 IADD3 R6, P6, R248, UR14, RZ ;  /* 0x0000000ef8069c10 */ /* 0x000fe2000ffde0ff */
[----:B------:R-:W-:Y:S01]  /*2d20*/  @!P3 IMAD R14, R15, UR23, R14 ;  /* 0x000000170f0ebc24 */ /* 0x000fe2000f8e020e */
[----:B------:R1:W-:Y:S01]  /*2d30*/  @P3 STS.128 [R227+0x11000], RZ ;  /* 0x011000ffe3003388 */ /* 0x0003e20000000c00 */
[----:B------:R-:W-:Y:S01]  /*2d40*/  SEL R9, R9, R216, !P0 ;  /* 0x000000d809097207 */ /* 0x000fe20004000000 */
[----:B------:R-:W-:Y:S01]  /*2d50*/  @!P3 IMAD.WIDE.U32 R22, R15, UR22, R22 ;  /* 0x000000160f16bc25 */ /* 0x000fe2000f8e0016 */
[----:B------:R-:W-:Y:S01]  /*2d60*/  @!P1 IADD3.X R7, R249, UR15, R7, P6, !PT ;  /* 0x0000000ff9079c10 */ /* 0x000fe2000b7fe407 */
[----:B------:R1:W-:Y:S01]  /*2d70*/  @P3 STS.128 [R227+0x13000], RZ ;  /* 0x013000ffe3003388 */ /* 0x0003e20000000c00 */
[----:B------:R-:W-:Y:S01]  /*2d80*/  LEA R239, R9, UR4, 0x1 ;  /* 0x0000000409ef7c11 */ /* 0x000fe2000f8e08ff */
[----:B------:R-:W-:Y:S01]  /*2d90*/  @!P3 IMAD.IADD R14, R23, 0x1, R14 ;  /* 0x00000001170eb824 */ /* 0x000fe200078e020e */
[----:B------:R-:W-:Y:S01]  /*2da0*/  UIADD3 UR48, UR48, -UR32, URZ ;  /* 0x8000002030307290 */ /* 0x000fe2000fffe03f */
[----:B------:R-:W-:Y:S01]  /*2db0*/  @!PT LDS RZ, [RZ] ;  /* 0x00000000fffff984 */ /* 0x000fe20000000800 */
[----:B------:R-:W-:Y:S01]  /*2dc0*/  @!PT LDS RZ, [RZ] ;  /* 0x00000000fffff984 */ /* 0x000fe20000000800 */
[----:B------:R-:W-:Y:S01]  /*2dd0*/  @!PT LDS RZ, [RZ] ;  /* 0x00000000fffff984 */ /* 0x000fe20000000800 */
[----:B------:R-:W-:Y:S01]  /*2de0*/  @!P3 LDGSTS.E.BYPASS.LTC128B.128 [R227+0x11000], desc[UR10][R16.64] ;  /* 0x1100000010e3bfae */ /* 0x000fe2000b901d4a */
[C---:B---3--:R-:W-:Y:S01]  /*2df0*/  @!P3 LEA R4, P5, R22.reuse, R4, 0x1 ;  /* 0x000000041604b211 */ /* 0x048fe200078a08ff */
[----:B------:R-:W-:Y:S01]  /*2e00*/  IMAD.MOV.U32 R233, RZ, RZ, 0x4 ;  /* 0x00000004ffe97424 */ /* 0x000fe200078e00ff */
[----:B------:R-:W-:Y:S01]  /*2e10*/  CS2R R88, SRZ ;  /* 0x0000000000587805 */ /* 0x000fe2000001ff00 */
[----:B------:R-:W-:Y:S01]  /*2e20*/  @!P3 LDGSTS.E.BYPASS.LTC128B.128 [R227+0x13000], desc[UR10][R16.64+0x80] ;  /* 0x1300008010e3bfae */ /* 0x000fe2000b901d4a */
[----:B------:R-:W-:-:S02]  /*2e30*/  @!P3 LEA.HI.X R5, R22, R5, R14, 0x1, P5 ;  /* 0x000000051605b211 */ /* 0x000fc400028f0c0e */
[----:B------:R-:W-:Y:S01]  /*2e40*/  CS2R R86, SRZ ;  /* 0x0000000000567805 */ /* 0x000fe2000001ff00 */
[----:B------:R-:W3:Y:S01]  /*2e50*/  LDC.64 R14, c[0x0][0x3b8] ;  /* 0x0000ee00ff0e7b82 */ /* 0x000ee20000000a00 */
[----:B------:R-:W0:Y:S01]  /*2e60*/  LDGDEPBAR ;  /* 0x00000000000079af */ /* 0x000e220000000000 */
[----:B------:R-:W-:Y:S02]  /*2e70*/  CS2R R84, SRZ ;  /* 0x0000000000547805 */ /* 0x000fe4000001ff00 */
[----:B------:R-:W-:Y:S02]  /*2e80*/  CS2R R78, SRZ ;  /* 0x00000000004e7805 */ /* 0x000fe4000001ff00 */
[----:B------:R-:W-:Y:S01]  /*2e90*/  CS2R R76, SRZ ;  /* 0x00000000004c7805 */ /* 0x000fe2000001ff00 */
[----:B------:R1:W-:Y:S01]  /*2ea0*/  @P2 STS.128 [R227+0x8000], RZ ;  /* 0x008000ffe3002388 */ /* 0x0003e20000000c00 */
[----:B------:R-:W-:Y:S02]  /*2eb0*/  CS2R R82, SRZ ;  /* 0x0000000000527805 */ /* 0x000fe4000001ff00 */
[----:B------:R-:W-:-:S02]  /*2ec0*/  CS2R R80, SRZ ;  /* 0x0000000000507805 */ /* 0x000fc4000001ff00 */
        /* <DEDUP_REMOVED lines=9> */
[----:B------:R-:W-:Y:S02]  /*2f60*/  CS2R R62, SRZ ;  /* 0x00000000003e7805 */ /* 0x000fe4000001ff00 */
[----:B------:R-:W-:-:S02]  /*2f70*/  CS2R R60, SRZ ;  /* 0x00000000003c7805 */ /* 0x000fc4000001ff00 */
[----:B------:R-:W-:Y:S01]  /*2f80*/  CS2R R66, SRZ ;  /* 0x0000000000427805 */ /* 0x000fe2000001ff00 */
[----:B------:R-:W-:Y:S01]  /*2f90*/  @!P2 LDGSTS.E.BYPASS.LTC128B.128 [R227+0xa000], desc[UR10][R246.64+0x80] ;  /* 0x0a000080f6e3afae */ /* 0x000fe2000b901d4a */
        /* <DEDUP_REMOVED lines=19> */
[----:B------:R-:W-:Y:S01]  /*30d0*/  CS2R R36, SRZ ;  /* 0x0000000000247805 */ /* 0x000fe2000001ff00 */
[----:B------:R-:W-:Y:S02]  /*30e0*/  UIMAD UR45, UR41, 0x18, URZ ;  /* 0x00000018292d78a4 */ /* 0x000fe4000f8e023f */
[----:B------:R1:W-:Y:S01]  /*30f0*/  @P2 STS [R239], RZ ;  /* 0x000000ffef002388 */ /* 0x0003e20000000800 */
[----:B------:R-:W-:Y:S02]  /*3100*/  USHF.L.U32 UR44, UR41, 0x5, URZ ;  /* 0x00000005292c7899 */ /* 0x000fe4000800063f */
[----:B------:R-:W-:Y:S01]  /*3110*/  UIMAD UR43, UR41, 0x28, URZ ;  /* 0x00000028292b78a4 */ /* 0x000fe2000f8e023f */
[----:B------:R1:W-:Y:S01]  /*3120*/  @P2 STS [R239+0x4], RZ ;  /* 0x000004ffef002388 */ /* 0x0003e20000000800 */
[----:B------:R-:W-:Y:S01]  /*3130*/  UIMAD UR42, UR41, 0x30, URZ ;  /* 0x00000030292a78a4 */ /* 0x000fe2000f8e023f */
[----:B------:R-:W-:-:S02]  /*3140*/  ULDC.U8 UR20, c[0x0][0x388] ;  /* 0x0000e20000147ab9 */ /* 0x000fc40000000000 */
[----:B------:R1:W-:Y:S01]  /*3150*/  @P2 STS [R239+0x8], RZ ;  /* 0x000008ffef002388 */ /* 0x0003e20000000800 */
[----:B------:R-:W-:-:S03]  /*3160*/  ULDC UR19, c[0x0][0x2ec] ;  /* 0x0000bb0000137ab9 */ /* 0x000fc60000000800 */
        /* <DEDUP_REMOVED lines=32> */
[----:B------:R1:W-:Y:S01]  /*3370*/  @P3 STS.128 [R227+0xf000], RZ ;  /* 0x00f000ffe3003388 */ /* 0x0003e20000000c00 */
[----:B----4-:R-:W-:-:S03]  /*3380*/  VIADD R6, R222, 0x8 ;  /* 0x00000008de067836 */ /* 0x010fc60000000000 */
[----:B------:R-:W-:Y:S01]  /*3390*/  @!PT LDS RZ, [RZ] ;  /* 0x00000000fffff984 */ /* 0x000fe20000000800 */
[----:B------:R-:W-:Y:S01]  /*33a0*/  @!PT LDS RZ, [RZ] ;  /* 0x00000000fffff984 */ /* 0x000fe20000000800 */
[----:B------:R-:W-:Y:S01]  /*33b0*/  @!PT LDS RZ, [RZ] ;  /* 0x00000000fffff984 */ /* 0x000fe20000000800 */
[----:B------:R-:W-:Y:S01]  /*33c0*/  @!P3 LDGSTS.E.BYPASS.LTC128B.128 [R227+0xd000], desc[UR10][R4.64] ;  /* 0x0d00000004e3bfae */ /* 0x000fe2000b901d4a */
[----:B------:R-:W-:-:S03]  /*33d0*/  IMAD.MOV.U32 R7, RZ, RZ, 0x4 ;  /* 0x00000004ff077424 */ /* 0x000fc600078e00ff */
[----:B------:R4:W-:Y:S01]  /*33e0*/  @!P3 LDGSTS.E.BYPASS.LTC128B.128 [R227+0xf000], desc[UR10][R4.64+0x80] ;  /* 0x0f00008004e3bfae */ /* 0x0009e2000b901d4a */
[----:B------:R-:W-:Y:S01]  /*33f0*/  ISETP.GE.AND P1, PT, R6, UR12, PT ;  /* 0x0000000c06007c0c */ /* 0x000fe2000bf26270 */
[----:B------:R-:W-:Y:S02]  /*3400*/  IMAD.WIDE R16, R222, R7, UR8 ;  /* 0x00000008de107e25 */ /* 0x000fe4000f8e0207 */
[----:B------:R-:W0:Y:S04]  /*3410*/  LDGDEPBAR ;  /* 0x00000000000079af */ /* 0x000e280000000000 */
[----:B------:R1:W5:Y:S06]  /*3420*/  @!P2 LDG.E R237, desc[UR10][R16.64] ;  /* 0x0000000a10eda981 */ /* 0x00036c000c1e1900 */
[----:B------:R1:W5:Y:S01]  /*3430*/  @!P1 LDG.E R238, desc[UR10][R16.64+0x20] ;  /* 0x0000200a10ee9981 */ /* 0x000362000c1e1900 */
[----:B------:R-:W-:-:S04]  /*3440*/  DEPBAR.LE SB0, 0x1 ;  /* 0x000080400000791a */ /* 0x000fc80000000000 */
[----:B------:R-:W-:Y:S06]  /*3450*/  BAR.SYNC.DEFER_BLOCKING 0x0 ;  /* 0x0000000000007b1d */ /* 0x000fec0000010000 */
[----:B---3--:R-:W3:Y:S04]  /*3460*/  LDG.E.64 R4, desc[UR10][R14.64] ;  /* 0x0000000a0e047981 */ /* 0x008ee8000c1e1b00 */
[----:B------:R-:W4:Y:S01]  /*3470*/  LDG.E.64 R12, desc[UR10][R14.64+0x8] ;  /* 0x0000080a0e0c7981 */ /* 0x000f22000c1e1b00 */
        /* <DEDUP_REMOVED lines=20> */
[----:B--2---:R-:W-:-:S03]  /*35c0*/  UIMAD UR12, UR24, UR54, UR25 ;  /* 0x00000036180c72a4 */ /* 0x004fc6000f8e0219 */
[----:B------:R-:W-:Y:S01]  /*35d0*/  LEA.HI R7, R7, R6, RZ, 0x3 ;  /* 0x0000000607077211 */ /* 0x000fe200078f18ff */
[----:B------:R-:W-:-:S03]  /*35e0*/  USHF.L.U32 UR12, UR12, 0x5, URZ ;  /* 0x000000050c0c7899 */ /* 0x000fc6000800063f */
[----:B------:R-:W-:Y:S01]  /*35f0*/  LOP3.LUT R7, R7, 0xfffffff8, RZ, 0xc0, !PT ;  /* 0xfffffff807077812 */ /* 0x000fe200078ec0ff */
[----:B------:R-:W-:Y:S02]  /*3600*/  USHF.L.U32 UR21, UR41, 0x4, URZ ;  /* 0x0000000429157899 */ /* 0x000fe4000800063f */
        /* <DEDUP_REMOVED lines=12> */
[----:B------:R-:W-:Y:S01]  /*36d0*/  USHF.R.S32.HI UR13, URZ, 0x1f, UR12 ;  /* 0x0000001f3f0d7899 */ /* 0x000fe2000801140c */
[----:B------:R-:W-:Y:S01]  /*36e0*/  SEL R6, R6, R211, !P0 ;  /* 0x000000d306067207 */ /* 0x000fe20004000000 */
[----:B------:R-:W-:Y:S02]  /*36f0*/  UIADD3 UR31, UR18, UR32, URZ ;  /* 0x00000020121f7290 */ /* 0x000fe4000fffe03f */
[----:B------:R-:W-:Y:S02]  /*3700*/  UIADD3 UR27, UR18, UR28, URZ ;  /* 0x0000001c121b7290 */ /* 0x000fe4000fffe03f */
[----:B------:R-:W-:Y:S01]  /*3710*/  UIADD3 UR23, UR18, UR24, URZ ;  /* 0x0000001812177290 */ /* 0x000fe2000fffe03f */
[----:B------:R-:W-:Y:S01]  /*3720*/  LEA R207, R6, UR4, 0x1 ;  /* 0x0000000406cf7c11 */ /* 0x000fe2000f8e08ff */
[----:B------:R-:W-:Y:S02]  /*3730*/  UIADD3 UR30, UR18, UR31, URZ ;  /* 0x0000001f121e7290 */ /* 0x000fe4000fffe03f */
[----:B------:R-:W-:-:S02]  /*3740*/  UIADD3 UR26, UR18, UR27, URZ ;  /* 0x0000001b121a7290 */ /* 0x000fc4000fffe03f */
[----:B------:R-:W-:Y:S02]  /*3750*/  UIADD3 UR22, UR18, UR23, URZ ;  /* 0x0000001712167290 */ /* 0x000fe4000fffe03f */
[----:B------:R-:W-:Y:S02]  /*3760*/  UIMAD UR41, UR41, 0x38, URZ ;  /* 0x00000038292978a4 */ /* 0x000fe4000f8e023f */
[----:B------:R-:W-:Y:S02]  /*3770*/  UIADD3 UR39, UR21, 0x20, URZ ;  /* 0x0000002015277890 */ /* 0x000fe4000fffe03f */
[----:B------:R-:W-:Y:S02]  /*3780*/  UIADD3 UR40, UR18, UR30, URZ ;  /* 0x0000001e12287290 */ /* 0x000fe4000fffe03f */
[----:B------:R-:W-:Y:S02]  /*3790*/  UIADD3 UR38, UR18, UR26, URZ ;  /* 0x0000001a12267290 */ /* 0x000fe4000fffe03f */
[----:B------:R-:W-:Y:S01]  /*37a0*/  UIADD3 UR37, UR18, UR22, URZ ;  /* 0x0000001612257290 */ /* 0x000fe2000fffe03f */
[----:B---3--:R-:W-:Y:S01]  /*37b0*/  R2UR UR46, R4 ;  /* 0x00000000042e72ca */ /* 0x008fe200000e0000 */
[----:B----4-:R-:W-:-:S05]  /*37c0*/  IMAD.MOV.U32 R4, RZ, RZ, 0x20 ;  /* 0x00000020ff047424 */ /* 0x010fca00078e00ff */
[----:B------:R-:W-:-:S05]  /*37d0*/  SEL R4, R4, 0xffffffe0, !P3 ;  /* 0xffffffe004047807 */ /* 0x000fca0005800000 */
[----:B------:R-:W-:-:S05]  /*37e0*/  IMAD.IADD R4, R4, 0x1, R3 ;  /* 0x0000000104047824 */ /* 0x000fca00078e0203 */
[----:B------:R2:W3:Y:S04]  /*37f0*/  LDSM.16.M88.4 R136, [R4+0x10000] ;  /* 0x010000000488783b */ /* 0x0004e80000000200 */
[----:B------:R2:W4:Y:S04]  /*3800*/  LDSM.16.M88.4 R140, [R4+0x10800] ;  /* 0x01080000048c783b */ /* 0x0005280000000200 */
[----:B------:R2:W1:Y:S04]  /*3810*/  LDSM.16.M88.4 R168, [R4+0x12000] ;  /* 0x0120000004a8783b */ /* 0x0004680000000200 */
[----:B------:R2:W1:Y:S01]  /*3820*/  LDSM.16.M88.4 R172, [R4+0x12800] ;  /* 0x0128000004ac783b */ /* 0x0004620000000200 */
[----:B------:R-:W-:-:S04]  /*3830*/  IADD3 R236, P5, P4, R12, UR12, R236 ;  /* 0x0000000c0cec7c10 */ /* 0x000fc8000fcbe0ec */
[----:B------:R-:W-:Y:S02]  /*3840*/  R2P PR, R7, 0x6 ;  /* 0x0000000607007804 */ /* 0x000fe40000000000 */
[----:B------:R-:W-:Y:S01]  /*3850*/  R2UR UR47, R5 ;  /* 0x00000000052f72ca */ /* 0x000fe200000e0000 */
[----:B------:R-:W-:Y:S02]  /*3860*/  VIADD R5, R212, 0x2000 ;  /* 0x00002000d4057836 */ /* 0x000fe40000000000 */
[----:B------:R-:W-:Y:S01]  /*3870*/  SEL R206, R206, 0xffffffe0, !P1 ;  /* 0xffffffe0cece7807 */ /* 0x000fe20004800000 */
[----:B------:R-:W-:Y:S01]  /*3880*/  UIADD3 UR12, UR59, 0x40, URZ ;  /* 0x000000403b0c7890 */ /* 0x000fe2000fffe03f */
[----:B------:R-:W-:Y:S02]  /*3890*/  SEL R205, R205, 0xffffffc0, !P2 ;  /* 0xffffffc0cdcd7807 */ /* 0x000fe40005000000 */
[----:B------:R-:W-:Y:S01]  /*38a0*/  SEL R5, R5, R212, !P0 ;  /* 0x000000d405057207 */ /* 0x000fe20004000000 */
[----:B------:R-:W-:Y:S01]  /*38b0*/  IMAD.IADD R204, R209, 0x1, R206 ;  /* 0x00000001d1cc7824 */ /* 0x000fe200078e02ce */
[----:B------:R-:W-:Y:S01]  /*38c0*/  IADD3.X R235, R13, UR13, R235, P5, P4 ;  /* 0x0000000d0deb7c10 */ /* 0x000fe2000afe84eb */
[----:B------:R-:W-:Y:S01]  /*38d0*/  IMAD.U32 R240, RZ, RZ, UR12 ;  /* 0x0000000cfff07e24 */ /* 0x000fe2000f8e00ff */
[----:B------:R-:W-:Y:S01]  /*38e0*/  LEA R208, R5, UR4, 0x1 ;  /* 0x0000000405d07c11 */ /* 0x000fe2000f8e08ff */
[----:B------:R-:W-:Y:S01]  /*38f0*/  IMAD.IADD R202, R209, 0x1, R205 ;  /* 0x00000001d1ca7824 */ /* 0x000fe200078e02cd */
[----:B------:R-:W-:Y:S01]  /*3900*/  ULDC UR12, c[0x0][0x394] ;  /* 0x0000e500000c7ab9 */ /* 0x000fe20000000800 */
[----:B------:R-:W-:Y:S01]  /*3910*/  IMAD.IADD R203, R205, 0x1, R204 ;  /* 0x00000001cdcb7824 */ /* 0x000fe200078e02cc */
[----:B------:R-:W-:-:S02]  /*3920*/  UIADD3 UR61, UR46, -0x61c88647, URZ ;  /* 0x9e3779b92e3d7890 */ /* 0x000fc4000fffe03f */
[----:B------:R-:W-:Y:S02]  /*3930*/  UIADD3 UR60, UR47, -0x4498517b, URZ ;  /* 0xbb67ae852f3c7890 */ /* 0x000fe4000fffe03f */
[----:B------:R-:W-:Y:S02]  /*3940*/  UIADD3 UR58, UR46, 0x3c6ef372, URZ ;  /* 0x3c6ef3722e3a7890 */ /* 0x000fe4000fffe03f */
[----:B------:R-:W-:Y:S02]  /*3950*/  UIADD3 UR57, UR47, 0x76cf5d0a, URZ ;  /* 0x76cf5d0a2f397890 */ /* 0x000fe4000fffe03f */
[----:B------:R-:W-:Y:S02]  /*3960*/  UIADD3 UR56, UR46, -0x255992d5, URZ ;  /* 0xdaa66d2b2e387890 */ /* 0x000fe4000fffe03f */
[----:B------:R-:W-:Y:S02]  /*3970*/  UIADD3 UR55, UR47, 0x32370b8f, URZ ;  /* 0x32370b8f2f377890 */ /* 0x000fe4000fffe03f */
[----:B------:R-:W-:-:S02]  /*3980*/  UIADD3 UR54, UR46, 0x78dde6e4, URZ ;  /* 0x78dde6e42e367890 */ /* 0x000fc4000fffe03f */
[----:B------:R-:W-:Y:S02]  /*3990*/  UIADD3 UR53, UR47, -0x126145ec, URZ ;  /* 0xed9eba142f357890 */ /* 0x000fe4000fffe03f */
[----:B------:R-:W-:Y:S02]  /*39a0*/  UIADD3 UR52, UR46, 0x1715609d, URZ ;  /* 0x1715609d2e347890 */ /* 0x000fe4000fffe03f */
[----:B------:R-:W-:Y:S02]  /*39b0*/  UIADD3 UR51, UR47, -0x56f99767, URZ ;  /* 0xa90668992f337890 */ /* 0x000fe4000fffe03f */
[----:B------:R-:W-:Y:S02]  /*39c0*/  UIADD3 UR50, UR46, -0x4ab325aa, URZ ;  /* 0xb54cda562e327890 */ /* 0x000fe4000fffe03f */
[----:B------:R-:W-:Y:S01]  /*39d0*/  UIADD3 UR49, UR47, 0x646e171e, URZ ;  /* 0x646e171e2f317890 */ /* 0x000fe2000fffe03f */
[----:B-1234-:R-:W-:-:S11]  /*39e0*/  UMOV UR15, UR12 ;  /* 0x0000000c000f7c82 */ /* 0x01efd60008000000 */
.L_x_1062:
        /* <DEDUP_REMOVED lines=17> */
[----:B------:R-:W2:Y:S04]  /*3b00*/  LDSM.16.M88.4 R24, [R201+0xc000] ;  /* 0x00c00000c918783b */ /* 0x000ea80000000200 */
[----:B------:R-:W3:Y:S04]  /*3b10*/  LDSM.16.M88.4 R28, [R201+0xc800] ;  /* 0x00c80000c91c783b */ /* 0x000ee80000000200 */
[----:B------:R-:W-:Y:S04]  /*3b20*/  LDSM.16.M88.4 R32, [R126] ;  /* 0x000000007e20783b */ /* 0x000fe80000000200 */
[----:B------:R-:W4:Y:S04]  /*3b30*/  LDSM.16.M88.4 R100, [R200+0xc000] ;  /* 0x00c00000c864783b */ /* 0x000f280000000200 */
[----:B------:R-:W1:Y:S01]  /*3b40*/  LDSM.16.M88.4 R104, [R200+0xc800] ;  /* 0x00c80000c868783b */ /* 0x000e620000000200 */
[C---:B--2---:R-:W-:Y:S06]  /*3b50*/  HMMA.16816.F32 R4, R20.reuse, R24, RZ ;  /* 0x000000181404723c */ /* 0x044fec00000018ff */
[C---:B------:R-:W-:Y:S01]  /*3b60*/  HMMA.16816.F32 R8, R20.reuse, R26, RZ ;  /* 0x0000001a1408723c */ /* 0x040fe200000018ff */
[----:B------:R-:W-:Y:S05]  /*3b70*/  LDSM.16.M88.4 R24, [R3+0xc000] ;  /* 0x00c000000318783b */ /* 0x000fea0000000200 */
[C---:B---3--:R-:W-:Y:S06]  /*3b80*/  HMMA.16816.F32 R12, R20.reuse, R28, RZ ;  /* 0x0000001c140c723c */ /* 0x048fec00000018ff */
[----:B------:R-:W-:Y:S01]  /*3b90*/  HMMA.16816.F32 R16, R20, R30, RZ ;  /* 0x0000001e1410723c */ /* 0x000fe200000018ff */
[----:B------:R-:W2:Y:S04]  /*3ba0*/  LDSM.16.M88.4 R20, [R125] ;  /* 0x000000007d14783b */ /* 0x000ea80000000200 */
[----:B------:R-:W3:Y:S01]  /*3bb0*/  LDSM.16.M88.4 R28, [R3+0xc800] ;  /* 0x00c80000031c783b */ /* 0x000ee20000000200 */
[C---:B----4-:R-:W-:Y:S06]  /*3bc0*/  HMMA.16816.F32 R4, R32.reuse, R100, R4 ;  /* 0x000000642004723c */ /* 0x050fec0000001804 */
[C---:B------:R-:W-:Y:S01]  /*3bd0*/  HMMA.16816.F32 R8, R32.reuse, R102, R8 ;  /* 0x000000662008723c */ /* 0x040fe20000001808 */
[----:B------:R-:W-:Y:S05]  /*3be0*/  LDSM.16.M88.4 R100, [R2+0xc000] ;  /* 0x00c000000264783b */ /* 0x000fea0000000200 */
[C---:B-1----:R-:W-:Y:S06]  /*3bf0*/  HMMA.16816.F32 R12, R32.reuse, R104, R12 ;  /* 0x00000068200c723c */ /* 0x042fec000000180c */
[----:B------:R-:W-:Y:S01]  /*3c00*/  HMMA.16816.F32 R16, R32, R106, R16 ;  /* 0x0000006a2010723c */ /* 0x000fe20000001810 */
[----:B------:R-:W1:Y:S04]  /*3c10*/  LDSM.16.M88.4 R32, [R124] ;  /* 0x000000007c20783b */ /* 0x000e680000000200 */
[----:B------:R-:W4:Y:S01]  /*3c20*/  LDSM.16.M88.4 R104, [R2+0xc800] ;  /* 0x00c800000268783b */ /* 0x000f220000000200 */
[C---:B--2---:R-:W-:Y:S06]  /*3c30*/  HMMA.16816.F32 R4, R20.reuse, R24, R4 ;  /* 0x000000181404723c */ /* 0x044fec0000001804 */
[C---:B------:R-:W-:Y:S01]  /*3c40*/  HMMA.16816.F32 R8, R20.reuse, R26, R8 ;  /* 0x0000001a1408723c */ /* 0x040fe20000001808 */
[----:B------:R-:W-:Y:S05]  /*3c50*/  LDSM.16.M88.4 R24, [R201+0xe000] ;  /* 0x00e00000c918783b */ /* 0x000fea0000000200 */
[C---:B---3--:R-:W-:Y:S06]  /*3c60*/  HMMA.16816.F32 R12, R20.reuse, R28, R12 ;  /* 0x0000001c140c723c */ /* 0x048fec000000180c */
[----:B------:R-:W-:Y:S01]  /*3c70*/  HMMA.16816.F32 R16, R20, R30, R16 ;  /* 0x0000001e1410723c */ /* 0x000fe20000001810 */
[----:B------:R-:W2:Y:S04]  /*3c80*/  LDSM.16.M88.4 R20, [R208+0x2000] ;  /* 0x00200000d014783b */ /* 0x000ea80000000200 */
[----:B------:R-:W3:Y:S01]  /*3c90*/  LDSM.16.M88.4 R28, [R201+0xe800] ;  /* 0x00e80000c91c783b */ /* 0x000ee20000000200 */
[C---:B-1----:R-:W-:Y:S06]  /*3ca0*/  HMMA.16816.F32 R4, R32.reuse, R100, R4 ;  /* 0x000000642004723c */ /* 0x042fec0000001804 */
[C---:B------:R-:W-:Y:S01]  /*3cb0*/  HMMA.16816.F32 R8, R32.reuse, R102, R8 ;  /* 0x000000662008723c */ /* 0x040fe20000001808 */
[----:B------:R-:W-:Y:S05]  /*3cc0*/  LDSM.16.M88.4 R100, [R200+0xe000] ;  /* 0x00e00000c864783b */ /* 0x000fea0000000200 */
[C---:B----4-:R-:W-:Y:S06]  /*3cd0*/  HMMA.16816.F32 R12, R32.reuse, R104, R12 ;  /* 0x00000068200c723c */ /* 0x050fec000000180c */
[----:B------:R-:W-:Y:S01]  /*3ce0*/  HMMA.16816.F32 R16, R32, R106, R16 ;  /* 0x0000006a2010723c */ /* 0x000fe20000001810 */
[----:B------:R-:W1:Y:S04]  /*3cf0*/  LDSM.16.M88.4 R32, [R126+0x2000] ;  /* 0x002000007e20783b */ /* 0x000e680000000200 */
        /* <DEDUP_REMOVED lines=16> */
[C---:B------:R-:W-:Y:S06]  /*3e00*/  HMMA.16816.F32 R8, R20.reuse, R26, R8 ;  /* 0x0000001a1408723c */ /* 0x040fec0000001808 */
[C---:B---3--:R-:W-:Y:S06]  /*3e10*/  HMMA.16816.F32 R12, R20.reuse, R28, R12 ;  /* 0x0000001c140c723c */ /* 0x048fec000000180c */
[----:B------:R-:W-:Y:S06]  /*3e20*/  HMMA.16816.F32 R16, R20, R30, R16 ;  /* 0x0000001e1410723c */ /* 0x000fec0000001810 */
[C---:B-1----:R-:W-:Y:S06]  /*3e30*/  HMMA.16816.F32 R4, R32.reuse, R100, R4 ;  /* 0x000000642004723c */ /* 0x042fec0000001804 */
[C---:B------:R-:W-:Y:S06]  /*3e40*/  HMMA.16816.F32 R8, R32.reuse, R102, R8 ;  /* 0x000000662008723c */ /* 0x040fec0000001808 */
[C---:B----4-:R-:W-:Y:S06]  /*3e50*/  HMMA.16816.F32 R12, R32.reuse, R104, R12 ;  /* 0x00000068200c723c */ /* 0x050fec000000180c */
[----:B------:R-:W-:Y:S01]  /*3e60*/  HMMA.16816.F32 R16, R32, R106, R16 ;  /* 0x0000006a2010723c */ /* 0x000fe20000001810 */
[----:B------:R-:W-:Y:S11]  /*3e70*/  @!UPT UIADD3 URZ, URZ, URZ, URZ ;  /* 0x0000003f3f3ff290 */ /* 0x000ff6000fffe03f */
[----:B------:R-:W-:Y:S01]  /*3e80*/  @!UPT UIADD3 URZ, URZ, URZ, URZ ;  /* 0x0000003f3f3ff290 */ /* 0x000fe2000fffe03f */
[----:B------:R-:W-:Y:S11]  /*3e90*/  @!P0 BRA `(.L_x_1058) ;  /* 0x00000000002c8947 */ /* 0x000ff60003800000 */
[----:B------:R-:W-:Y:S04]  /*3ea0*/  UIADD3 UR12, UR59, UR7, URZ ;  /* 0x000000073b0c7290 */ /* 0x000fe8000fffe03f */
[----:B------:R-:W-:Y:S02]  /*3eb0*/  UIADD3 UR14, UR15, UR12, -UR6 ;  /* 0x0000000c0f0e7290 */ /* 0x000fe4000fffe806 */
[----:B------:R-:W-:Y:S04]  /*3ec0*/  UIADD3 UR12, UR13, 0x40, URZ ;  /* 0x000000400d0c7890 */ /* 0x000fe8000fffe03f */
[----:B------:R-:W-:Y:S01]  /*3ed0*/  UISETP.GE.AND UP0, UPT, UR12, UR14, UPT ;  /* 0x0000000e0c00728c */ /* 0x000fe2000bf06270 */
[----:B------:R-:W-:Y:S02]  /*3ee0*/  R2UR UR14, R240 ;  /* 0x00000000f00e72ca */ /* 0x000fe400000e0000 */
[----:B------:R-:W-:Y:S03]  /*3ef0*/  UMOV UR12, UR15 ;  /* 0x0000000f000c7c82 */ /* 0x000fe60008000000 */
[----:B------:R-:W-:Y:S08]  /*3f00*/  PLOP3.LUT P1, PT, PT, PT, UP0, 0x80, 0x0 ;  /* 0x000000000000781c */ /* 0x000ff00003f2f008 */
[----:B------:R-:W-:Y:S05]  /*3f10*/  IMAD.U32 R20, RZ, RZ, UR14 ;  /* 0x0000000eff147e24 */ /* 0x000fea000f8e00ff */
[----:B------:R-:W-:Y:S11]  /*3f20*/  ISETP.LT.AND P0, PT, R20, UR6, PT ;  /* 0x0000000614007c0c */ /* 0x000ff6000bf01270 */
[----:B------:R-:W-:Y:S02]  /*3f30*/  @!UPT UIADD3 URZ, URZ, URZ, URZ ;  /* 0x0000003f3f3ff290 */ /* 0x000fe4000fffe03f */
[----:B------:R-:W-:Y:S05]  /*3f40*/  @!P1 BRA P0, `(.L_x_1059) ;  /* 0x0000000400309947 */ /* 0x000fea0000000000 */
.L_x_1058:
[----:B------:R-:W-:Y:S01]  /*3f50*/  R2UR UR14, R218 ;  /* 0x00000000da0e72ca */ /* 0x000fe200000e0000 */
[----:B------:R-:W-:Y:S01]  /*3f60*/  ULDC UR15, c[0x0][0x398] ;  /* 0x0000e600000f7ab9 */ /* 0x000fe20000000800 */
[----:B------:R-:W-:Y:S02]  /*3f70*/  VIADD R24, R222, UR13 ;  /* 0x0000000dde187c36 */ /* 0x000fe40008000000 */
[----:B------:R-:W-:Y:S01]  /*3f80*/  IMAD.U32 R20, RZ, RZ, UR15 ;  /* 0x0000000fff147e24 */ /* 0x000fe2000f8e00ff */
[----:B------:R-:W-:Y:S01]  /*3f90*/  UIADD3 UR13, -UR12, UR6, -UR7 ;  /* 0x000000060c0d7290 */ /* 0x000fe2000fffe907 */
[----:B------:R-:W-:Y:S02]  /*3fa0*/  VIADD R23, R24, 0x8 ;  /* 0x0000000818177836 */ /* 0x000fe40000000000 */
[----:B------:R-:W-:Y:S03]  /*3fb0*/  IMAD.SHL.U32 R22, R214, 0x20, RZ ;  /* 0x00000020d6167824 */ /* 0x000fe600078e00ff */
[----:B------:R-:W-:Y:S02]  /*3fc0*/  VIADDMNMX R31, R24, UR13, RZ, !PT ;  /* 0x0000000d181f7c46 */ /* 0x000fe4000f8001ff */
[C---:B------:R-:W-:Y:S01]  /*3fd0*/  VIADDMNMX R21, R23.reuse, UR13, RZ, !PT ;  /* 0x0000000d17157c46 */ /* 0x040fe2000f8001ff */
[----:B------:R-:W-:Y:S06]  /*3fe0*/  UIADD3 UR13, UR6, 0x1, -UR7 ;  /* 0x00000001060d7890 */ /* 0x000fec000fffe807 */
[----:B------:R-:W-:Y:S01]  /*3ff0*/  IADD3 R20, R23, UR13, R20 ;  /* 0x0000000d17147c10 */ /* 0x000fe2000fffe014 */
[----:B------:R-:W-:Y:S01]  /*4000*/  UIADD3 UR13, UR13, UR15, URZ ;  /* 0x0000000f0d0d7290 */ /* 0x000fe2000fffe03f */
[----:B------:R-:W1:Y:S02]  /*4010*/  S2R R23, SR_TID.X ;  /* 0x0000000000177919 */ /* 0x000e640000002100 */
[----:B------:R-:W-:Y:S01]  /*4020*/  VIMNMX R20, R20, UR6, PT ;  /* 0x0000000614147c48 */ /* 0x000fe2000bfe0100 */
[----:B------:R-:W-:Y:S02]  /*4030*/  UMOV UR15, UR12 ;  /* 0x0000000c000f7c82 */ /* 0x000fe40008000000 */
        /* <DEDUP_REMOVED lines=61> */
.L_x_1059:
[----:B------:R-:W-:Y:S01]  /*4410*/  LEA R179, R212, UR4, 0x1 ;  /* 0x00000004d4b37c11 */ /* 0x000fe2000f8e08ff */
[----:B------:R-:W-:Y:S01]  /*4420*/  IMAD.WIDE.U32 R188, R236, -0x2daee0ad, RZ ;  /* 0xd2511f53ecbc7825 */ /* 0x000fe200078e00ff */
[----:B------:R-:W-:Y:S01]  /*4430*/  R2UR UR12, R218 ;  /* 0x00000000da0c72ca */ /* 0x000fe200000e0000 */
[----:B------:R-:W-:Y:S01]  /*4440*/  UISETP.GT.AND UP2, UPT, UR5, UR29, UPT ;  /* 0x0000001d0500728c */ /* 0x000fe2000bf44270 */
[C---:B------:R-:W-:Y:S01]  /*4450*/  FSETP.NEU.FTZ.AND P0, PT, R237.reuse, -INF , PT ;  /* 0xff800000ed00780b */ /* 0x040fe20003f1d000 */
[----:B------:R-:W-:Y:S02]  /*4460*/  IMAD.U32 R184, RZ, RZ, UR5 ;  /* 0x00000005ffb87e24 */ /* 0x000fe4000f8e00ff */
[----:B------:R-:W-:Y:S01]  /*4470*/  FMUL.FTZ R187, R237, 1.4426950216293334961 ;  /* 0x3fb8aa3bedbb7820 */ /* 0x000fe20000410000 */
[----:B------:R-:W-:Y:S02]  /*4480*/  IMAD.IADD R178, R206, 0x1, R179 ;  /* 0x00000001ceb27824 */ /* 0x000fe400078e02b3 */
[----:B------:R-:W-:Y:S01]  /*4490*/  FMUL.FTZ R185, R238, 1.4426950216293334961 ;  /* 0x3fb8aa3beeb97820 */ /* 0x000fe20000410000 */
[----:B------:R-:W-:Y:S01]  /*44a0*/  IMAD R184, R184, 0x4, R215 ;  /* 0x00000004b8b87824 */ /* 0x000fe200078e02d7 */
[----:B------:R-:W-:Y:S01]  /*44b0*/  FSEL R187, R187, RZ, P0 ;  /* 0x000000ffbbbb7208 */ /* 0x000fe20000000000 */
[----:B------:R-:W-:Y:S01]  /*44c0*/  IMAD.IADD R177, R205, 0x1, R179 ;  /* 0x00000001cdb17824 */ /* 0x000fe200078e02b3 */
[----:B------:R-:W-:Y:S01]  /*44d0*/  FSETP.NEU.FTZ.AND P0, PT, R238, -INF , PT ;  /* 0xff800000ee00780b */ /* 0x000fe20003f1d000 */
[----:B------:R-:W-:Y:S04]  /*44e0*/  IMAD.WIDE.U32 R198, R184, -0x326172a9, RZ ;  /* 0xcd9e8d57b8c67825 */ /* 0x000fe800078e00ff */
[----:B------:R-:W-:Y:S01]  /*44f0*/  FFMA.FTZ R186, R4, UR19, -R187 ;  /* 0x0000001304ba7c23 */ /* 0x000fe200080108bb */
[----:B------:R-:W-:Y:S01]  /*4500*/  IMAD.U32 R191, RZ, RZ, UR12 ;  /* 0x0000000cffbf7e24 */ /* 0x000fe2000f8e00ff */
[----:B------:R-:W-:Y:S01]  /*4510*/  LOP3.LUT R184, R199, UR46, R235, 0x96, !PT ;  /* 0x0000002ec7b87c12 */ /* 0x000fe2000f8e96eb */
[--C-:B------:R-:W-:Y:S01]  /*4520*/  FFMA.FTZ R182, R16, UR19, -R187.reuse ;  /* 0x0000001310b67c23 */ /* 0x100fe200080108bb */
[----:B------:R-:W-:Y:S01]  /*4530*/  FFMA.FTZ R183, R8, UR19, -R187 ;  /* 0x0000001308b77c23 */ /* 0x000fe200080108bb */
[----:B------:R-:W-:Y:S01]  /*4540*/  IMAD R191, R191, 0x2, R214 ;  /* 0x00000002bfbf7824 */ /* 0x000fe200078e02d6 */
[----:B------:R-:W-:Y:S01]  /*4550*/  MUFU.EX2 R186, R186 ;  /* 0x000000ba00ba7308 */ /* 0x000fe20000000800 */
[----:B------:R-:W-:Y:S02]  /*4560*/  IMAD.IADD R176, R205, 0x1, R178 ;  /* 0x00000001cdb07824 */ /* 0x000fe400078e02b2 */
[----:B------:R-:W-:Y:S01]  /*4570*/  IMAD.WIDE.U32 R196, R184, -0x2daee0ad, RZ ;  /* 0xd2511f53b8c47825 */ /* 0x000fe200078e00ff */
[----:B------:R-:W-:Y:S02]  /*4580*/  LOP3.LUT R190, R189, UR47, R191, 0x96, !PT ;  /* 0x0000002fbdbe7c12 */ /* 0x000fe4000f8e96bf */
[----:B------:R-:W-:Y:S02]  /*4590*/  FSEL R189, R185, RZ, P0 ;  /* 0x000000ffb9bd7208 */ /* 0x000fe40000000000 */
[----:B------:R-:W-:Y:S01]  /*45a0*/  LOP3.LUT R188, R197, UR60, R188, 0x96, !PT ;  /* 0x0000003cc5bc7c12 */ /* 0x000fe2000f8e96bc */
[----:B------:R-:W-:Y:S01]  /*45b0*/  IMAD.WIDE.U32 R190, R190, -0x326172a9, RZ ;  /* 0xcd9e8d57bebe7825 */ /* 0x000fe200078e00ff */
[----:B------:R-:W-:Y:S03]  /*45c0*/  MUFU.EX2 R182, R182 ;  /* 0x000000b600b67308 */ /* 0x000fe60000000800 */
[--C-:B------:R-:W-:Y:S01]  /*45d0*/  FFMA.FTZ R213, R18, UR19, -R189.reuse ;  /* 0x0000001312d57c23 */ /* 0x100fe200080108bd */
[--C-:B------:R-:W-:Y:S01]  /*45e0*/  FFMA.FTZ R193, R6, UR19, -R189.reuse ;  /* 0x0000001306c17c23 */ /* 0x100fe200080108bd */
[----:B------:R-:W-:Y:S01]  /*45f0*/  LOP3.LUT R198, R191, UR61, R198, 0x96, !PT ;  /* 0x0000003dbfc67c12 */ /* 0x000fe2000f8e96c6 */
[----:B------:R-:W-:Y:S04]  /*4600*/  IMAD.WIDE.U32 R194, R188, -0x326172a9, RZ ;  /* 0xcd9e8d57bcc27825 */ /* 0x000fe800078e00ff */
[--C-:B------:R-:W-:Y:S01]  /*4610*/  FFMA.FTZ R192, R11, UR19, -R189.reuse ;  /* 0x000000130bc07c23 */ /* 0x100fe200080108bd */
[----:B------:R-:W-:Y:S01]  /*4620*/  MUFU.EX2 R183, R183 ;  /* 0x000000b700b77308 */ /* 0x000fe20000000800 */
[----:B------:R-:W-:Y:S01]  /*4630*/  IMAD.WIDE.U32 R198, R198, -0x2daee0ad, RZ ;  /* 0xd2511f53c6c67825 */ /* 0x000fe200078e00ff */
[----:B------:R-:W-:Y:S03]  /*4640*/  LOP3.LUT R188, R195, UR58, R190, 0x96, !PT ;  /* 0x0000003ac3bc7c12 */ /* 0x000fe6000f8e96be */
[----:B------:R-:W-:Y:S01]  /*4650*/  FFMA.FTZ R185, R7, UR19, -R189 ;  /* 0x0000001307b97c23 */ /* 0x000fe200080108bd */
[--C-:B------:R-:W-:Y:S01]  /*4660*/  FFMA.FTZ R190, R9, UR19, -R187.reuse ;  /* 0x0000001309be7c23 */ /* 0x100fe200080108bb */
[----:B------:R-:W-:Y:S01]  /*4670*/  LOP3.LUT R196, R199, UR57, R196, 0x96, !PT ;  /* 0x00000039c7c47c12 */ /* 0x000fe2000f8e96c4 */
[----:B------:R-:W-:Y:S02]  /*4680*/  IMAD.WIDE.U32 R250, R188, -0x2daee0ad, RZ ;  /* 0xd2511f53bcfa7825 */ /* 0x000fe400078e00ff */
[----:B------:R1:W-:Y:S02]  /*4690*/  MUFU.EX2 R184, R192 ;  /* 0x000000c000b87308 */ /* 0x0003e40000000800 */
[----:B------:R-:W-:Y:S01]  /*46a0*/  IMAD.WIDE.U32 R196, R196, -0x326172a9, RZ ;  /* 0xcd9e8d57c4c47825 */ /* 0x000fe200078e00ff */
[----:B------:R-:W-:Y:S04]  /*46b0*/  LOP3.LUT R198, R251, UR55, R198, 0x96, !PT ;  /* 0x00000037fbc67c12 */ /* 0x000fe8000f8e96c6 */
[----:B------:R-:W-:Y:S03]  /*46c0*/  LOP3.LUT R194, R197, UR56, R194, 0x96, !PT ;  /* 0x00000038c5c27c12 */ /* 0x000fe6000f8e96c2 */
[----:B------:R2:W-:Y:S01]  /*46d0*/  MUFU.EX2 R188, R193 ;  /* 0x000000c100bc7308 */ /* 0x0005e20000000800 */
[----:B------:R-:W-:Y:S04]  /*46e0*/  IMAD.WIDE.U32 R198, R198, -0x326172a9, RZ ;  /* 0xcd9e8d57c6c67825 */ /* 0x000fe800078e00ff */
[--C-:B------:R-:W-:Y:S01]  /*46f0*/  FFMA.FTZ R197, R12, UR19, -R187.reuse ;  /* 0x000000130cc57c23 */ /* 0x100fe200080108bb */
[----:B------:R-:W-:Y:S01]  /*4700*/  IMAD.WIDE.U32 R194, R194, -0x2daee0ad, RZ ;  /* 0xd2511f53c2c27825 */ /* 0x000fe200078e00ff */
[----:B------:R-:W-:Y:S03]  /*4710*/  LOP3.LUT R191, R199, UR54, R196, 0x96, !PT ;  /* 0x00000036c7bf7c12 */ /* 0x000fe6000f8e96c4 */
[----:B-1----:R-:W-:Y:S01]  /*4720*/  FFMA.FTZ R192, R5, UR19, -R187 ;  /* 0x0000001305c07c23 */ /* 0x002fe200080108bb */
[--C-:B------:R-:W-:Y:S01]  /*4730*/  FFMA.FTZ R199, R10, UR19, -R189.reuse ;  /* 0x000000130ac77c23 */ /* 0x100fe200080108bd */
[----:B------:R-:W-:Y:S01]  /*4740*/  LOP3.LUT R250, R195, UR53, R250, 0x96, !PT ;  /* 0x00000035c3fa7c12 */ /* 0x000fe2000f8e96fa */
[----:B------:R-:W-:Y:S04]  /*4750*/  IMAD.WIDE.U32 R4, R191, -0x2daee0ad, RZ ;  /* 0xd2511f53bf047825 */ /* 0x000fe800078e00ff */
[----:B------:R-:W-:Y:S01]  /*4760*/  FFMA.FTZ R191, R15, UR19, -R189 ;  /* 0x000000130fbf7c23 */ /* 0x000fe200080108bd */
[----:B------:R-:W-:Y:S01]  /*4770*/  MUFU.EX2 R185, R185 ;  /* 0x000000b900b97308 */ /* 0x000fe20000000800 */
[--C-:B------:R-:W-:Y:S01]  /*4780*/  FFMA.FTZ R196, R13, UR19, -R187.reuse ;  /* 0x000000130dc47c23 */ /* 0x100fe200080108bb */
[----:B------:R-:W-:Y:S04]  /*4790*/  IMAD.WIDE.U32 R250, R250, -0x326172a9, RZ ;  /* 0xcd9e8d57fafa7825 */ /* 0x000fe800078e00ff */
[----:B------:R-:W-:Y:S01]  /*47a0*/  FFMA.FTZ R195, R17, UR19, -R187 ;  /* 0x0000001311c37c23 */ /* 0x000fe200080108bb */
[----:B------:R-:W-:Y:S02]  /*47b0*/  LOP3.LUT R194, R5, UR51, R194, 0x96, !PT ;  /* 0x0000003305c27c12 */ /* 0x000fe4000f8e96c2 */
[----:B--2---:R-:W-:Y:S01]  /*47c0*/  LOP3.LUT R193, R251, UR52, R198, 0x96, !PT ;  /* 0x00000034fbc17c12 */ /* 0x004fe2000f8e96c6 */
[--C-:B------:R-:W-:Y:S01]  /*47d0*/  FFMA.FTZ R251, R19, UR19, -R189.reuse ;  /* 0x0000001313fb7c23 */ /* 0x100fe200080108bd */
[----:B------:R-:W-:Y:S01]  /*47e0*/  FFMA.FTZ R198, R14, UR19, -R189 ;  /* 0x000000130ec67c23 */ /* 0x000fe200080108bd */
[----:B------:R1:W-:Y:S01]  /*47f0*/  MUFU.EX2 R187, R192 ;  /* 0x000000c000bb7308 */ /* 0x0003e20000000800 */
[----:B------:R-:W-:Y:S04]  /*4800*/  IMAD.WIDE.U32 R10, R194, -0x326172a9, RZ ;  /* 0xcd9e8d57c20a7825 */ /* 0x000fe800078e00ff */
[----:B------:R-:W-:Y:S01]  /*4810*/  IMAD.WIDE.U32 R6, R193, -0x2daee0ad, RZ ;  /* 0xd2511f53c1067825 */ /* 0x000fe200078e00ff */
[----:B------:R-:W-:Y:S04]  /*4820*/  LOP3.LUT R250, R11, UR50, R250, 0x96, !PT ;  /* 0x000000320bfa7c12 */ /* 0x000fe8000f8e96fa */
[----:B------:R2:W-:Y:S01]  /*4830*/  MUFU.EX2 R189, R251 ;  /* 0x000000fb00bd7308 */ /* 0x0005e20000000800 */
[C---:B------:R-:W-:Y:S02]  /*4840*/  LOP3.LUT R5, R6.reuse, 0xff, RZ, 0xc0, !PT ;  /* 0x000000ff06057812 */ /* 0x040fe400078ec0ff */
[----:B------:R-:W-:Y:S02]  /*4850*/  SHF.R.U32.HI R252, RZ, 0x18, R6 ;  /* 0x00000018fffc7819 */ /* 0x000fe40000011606 */
[----:B------:R-:W-:Y:S02]  /*4860*/  ISETP.LE.U32.AND P2, PT, R5, UR20, PT ;  /* 0x0000001405007c0c */ /* 0x000fe4000bf43070 */
[----:B------:R-:W-:Y:S03]  /*4870*/  LOP3.LUT R243, R7, UR49, R4, 0x96, !PT ;  /* 0x0000003107f37c12 */ /* 0x000fe6000f8e9604 */
[----:B------:R3:W-:Y:S01]  /*4880*/  MUFU.EX2 R193, R199 ;  /* 0x000000c700c17308 */ /* 0x0007e20000000800 */
[----:B-1----:R-:W-:Y:S02]  /*4890*/  LOP3.LUT R192, R6, 0xffff, RZ, 0xc0, !PT ;  /* 0x0000ffff06c07812 */ /* 0x002fe400078ec0ff */
[----:B------:R-:W-:Y:S02]  /*48a0*/  SHF.R.U32.HI R194, RZ, 0x10, R6 ;  /* 0x00000010ffc27819 */ /* 0x000fe40000011606 */
[----:B------:R-:W-:Y:S02]  /*48b0*/  LOP3.LUT R7, R10, 0xff, RZ, 0xc0, !PT ;  /* 0x000000ff0a077812 */ /* 0x000fe400078ec0ff */
[----:B------:R-:W-:Y:S03]  /*48c0*/  ISETP.LE.U32.AND P0, PT, R252, UR20, PT ;  /* 0x00000014fc007c0c */ /* 0x000fe6000bf03070 */
[----:B------:R-:W-:Y:S01]  /*48d0*/  MUFU.EX2 R190, R190 ;  /* 0x000000be00be7308 */ /* 0x000fe20000000800 */
[----:B--2---:R-:W-:Y:S02]  /*48e0*/  SHF.R.U32.HI R251, RZ, 0x18, R250 ;  /* 0x00000018fffb7819 */ /* 0x004fe400000116fa */
[----:B------:R-:W-:Y:S02]  /*48f0*/  SHF.R.U32.HI R6, RZ, 0x18, R10 ;  /* 0x00000018ff067819 */ /* 0x000fe4000001160a */
[----:B------:R-:W-:Y:S02]  /*4900*/  ISETP.LE.U32.AND P4, PT, R251, UR20, PT ;  /* 0x00000014fb007c0c */ /* 0x000fe4000bf83070 */
[----:B------:R-:W-:Y:S03]  /*4910*/  SHF.R.U32.HI R252, RZ, 0x18, R243 ;  /* 0x00000018fffc7819 */ /* 0x000fe600000116f3 */
[----:B------:R-:W1:Y:S01]  /*4920*/  MUFU.EX2 R197, R197 ;  /* 0x000000c500c57308 */ /* 0x000e620000000800 */
[----:B------:R-:W-:Y:S02]  /*4930*/  LOP3.LUT R251, R250, 0xff, RZ, 0xc0, !PT ;  /* 0x000000fffafb7812 */ /* 0x000fe400078ec0ff */
[----:B------:R-:W-:Y:S02]  /*4940*/  ISETP.LE.U32.AND P6, PT, R7, UR20, PT ;  /* 0x0000001407007c0c */ /* 0x000fe4000bfc3070 */
[----:B------:R-:W-:Y:S02]  /*4950*/  ISETP.LE.U32.AND P1, PT, R6, UR20, PT ;  /* 0x0000001406007c0c */ /* 0x000fe4000bf23070 */
[----:B------:R-:W-:Y:S03]  /*4960*/  ISETP.LE.U32.AND P3, PT, R252, UR20, PT ;  /* 0x00000014fc007c0c */ /* 0x000fe6000bf63070 */
[----:B------:R-:W2:Y:S01]  /*4970*/  MUFU.EX2 R191, R191 ;  /* 0x000000bf00bf7308 */ /* 0x000ea20000000800 */
[----:B------:R-:W-:Y:S02]  /*4980*/  SHF.R.U32.HI R252, RZ, 0x10, R250 ;  /* 0x00000010fffc7819 */ /* 0x000fe400000116fa */
[----:B------:R-:W-:Y:S02]  /*4990*/  LOP3.LUT R250, R250, 0xffff, RZ, 0xc0, !PT ;  /* 0x0000fffffafa7812 */ /* 0x000fe400078ec0ff */
[----:B------:R-:W-:Y:S02]  /*49a0*/  LOP3.LUT R5, R10, 0xffff, RZ, 0xc0, !PT ;  /* 0x0000ffff0a057812 */ /* 0x000fe400078ec0ff */
[----:B------:R-:W-:Y:S03]  /*49b0*/  SHF.R.U32.HI R250, RZ, 0x8, R250 ;  /* 0x00000008fffa7819 */ /* 0x000fe600000116fa */
[----:B------:R-:W-:Y:S01]  /*49c0*/  MUFU.EX2 R196, R196 ;  /* 0x000000c400c47308 */ /* 0x000fe20000000800 */
[----:B------:R-:W-:Y:S02]  /*49d0*/  LOP3.LUT R252, R252, 0xff, RZ, 0xc0, !PT ;  /* 0x000000fffcfc7812 */ /* 0x000fe400078ec0ff */
[----:B------:R-:W-:Y:S02]  /*49e0*/  LOP3.LUT R194, R194, 0xff, RZ, 0xc0, !PT ;  /* 0x000000ffc2c27812 */ /* 0x000fe400078ec0ff */
[----:B------:R-:W-:Y:S02]  /*49f0*/  LOP3.LUT R250, R250, 0xffff, RZ, 0xc0, !PT ;  /* 0x0000fffffafa7812 */ /* 0x000fe400078ec0ff */
[----:B---3--:R-:W-:Y:S03]  /*4a00*/  SHF.R.U32.HI R199, RZ, 0x10, R10 ;  /* 0x00000010ffc77819 */ /* 0x008fe6000001160a */
[----:B------:R-:W-:Y:S01]  /*4a10*/  MUFU.EX2 R195, R195 ;  /* 0x000000c300c37308 */ /* 0x000fe20000000800 */
[----:B------:R-:W-:Y:S02]  /*4a20*/  LOP3.LUT R7, R243, 0xff, RZ, 0xc0, !PT ;  /* 0x000000fff3077812 */ /* 0x000fe400078ec0ff */
[----:B------:R-:W-:Y:S02]  /*4a30*/  LOP3.LUT R199, R199, 0xff, RZ, 0xc0, !PT ;  /* 0x000000ffc7c77812 */ /* 0x000fe400078ec0ff */
[----:B------:R-:W-:Y:S02]  /*4a40*/  SHF.R.U32.HI R192, RZ, 0x8, R192 ;  /* 0x00000008ffc07819 */ /* 0x000fe400000116c0 */
[----:B------:R-:W-:Y:S02]  /*4a50*/  ISETP.LE.U32.AND P5, PT, R7, UR20, PT ;  /* 0x0000001407007c0c */ /* 0x000fe4000bfa3070 */
[----:B------:R-:W-:Y:S11]  /*4a60*/  LOP3.LUT R192, R192, 0xffff, RZ, 0xc0, !PT ;  /* 0x0000ffffc0c07812 */ /* 0x000ff600078ec0ff */
[----:B-1----:R-:W-:Y:S01]  /*4a70*/  @!P5 FADD.FTZ R197, -R197, -RZ ;  /* 0x800000ffc5c5d221 */ /* 0x002fe20000010100 */
[----:B------:R-:W-:Y:S01]  /*4a80*/  @!P2 FADD.FTZ R182, -R182, -RZ ;  /* 0x800000ffb6b6a221 */ /* 0x000fe20000010100 */
[----:B------:R-:W-:Y:S01]  /*4a90*/  ISETP.LE.U32.AND P2, PT, R251, UR20, PT ;  /* 0x00000014fb007c0c */ /* 0x000fe2000bf43070 */
[----:B------:R-:W-:Y:S01]  /*4aa0*/  @!P6 FADD.FTZ R183, -R183, -RZ ;  /* 0x800000ffb7b7e221 */ /* 0x000fe20000010100 */
[----:B------:R-:W-:Y:S01]  /*4ab0*/  SHF.R.U32.HI R251, RZ, 0x8, R5 ;  /* 0x00000008fffb7819 */ /* 0x000fe20000011605 */
[----:B------:R-:W-:Y:S01]  /*4ac0*/  @!P1 FADD.FTZ R184, -R184, -RZ ;  /* 0x800000ffb8b89221 */ /* 0x000fe20000010100 */
[----:B------:R-:W-:Y:S01]  /*4ad0*/  ISETP.LE.U32.AND P6, PT, R252, UR20, PT ;  /* 0x00000014fc007c0c */ /* 0x000fe2000bfc3070 */
[----:B------:R-:W-:Y:S01]  /*4ae0*/  @!P4 FADD.FTZ R185, -R185, -RZ ;  /* 0x800000ffb9b9c221 */ /* 0x000fe20000010100 */
[----:B------:R-:W-:Y:S01]  /*4af0*/  ISETP.LE.U32.AND P1, PT, R194, UR20, PT ;  /* 0x00000014c2007c0c */ /* 0x000fe2000bf23070 */
[----:B--2---:R-:W-:Y:S01]  /*4b00*/  @!P3 FADD.FTZ R191, -R191, -RZ ;  /* 0x800000ffbfbfb221 */ /* 0x004fe20000010100 */
[----:B------:R-:W-:Y:S01]  /*4b10*/  LOP3.LUT R251, R251, 0xffff, RZ, 0xc0, !PT ;  /* 0x0000fffffbfb7812 */ /* 0x000fe200078ec0ff */
[----:B------:R1:W2:Y:S01]  /*4b20*/  MUFU.EX2 R194, R198 ;  /* 0x000000c600c27308 */ /* 0x0002a20000000800 */
[----:B------:R-:W-:Y:S01]  /*4b30*/  @!P0 FADD.FTZ R189, -R189, -RZ ;  /* 0x800000ffbdbd8221 */ /* 0x000fe20000010100 */
[----:B------:R-:W-:Y:S02]  /*4b40*/  FSETP.GE.FTZ.AND P0, PT, R185, RZ, PT ;  /* 0x000000ffb900720b */ /* 0x000fe40003f16000 */
[----:B------:R-:W-:Y:S01]  /*4b50*/  @!P2 FADD.FTZ R186, -R186, -RZ ;  /* 0x800000ffbabaa221 */ /* 0x000fe20000010100 */
[----:B------:R-:W-:Y:S02]  /*4b60*/  ISETP.LE.U32.AND P2, PT, R250, UR20, PT ;  /* 0x00000014fa007c0c */ /* 0x000fe4000bf43070 */
[----:B------:R-:W-:Y:S01]  /*4b70*/  ISETP.LE.U32.AND P4, PT, R251, UR20, PT ;  /* 0x00000014fb007c0c */ /* 0x000fe2000bf83070 */
[----:B------:R-:W-:Y:S01]  /*4b80*/  @!P6 FADD.FTZ R188, -R188, -RZ ;  /* 0x800000ffbcbce221 */ /* 0x000fe20000010100 */
[----:B------:R-:W-:Y:S02]  /*4b90*/  ISETP.LE.U32.AND P6, PT, R199, UR20, PT ;  /* 0x00000014c7007c0c */ /* 0x000fe4000bfc3070 */
[----:B------:R-:W-:Y:S02]  /*4ba0*/  SHF.R.U32.HI R199, RZ, 0x10, R243 ;  /* 0x00000010ffc77819 */ /* 0x000fe400000116f3 */
[----:B------:R-:W-:Y:S02]  /*4bb0*/  F2FP.RELU.F16.F32.PACK_AB R251, R185, R188 ;  /* 0x000000bcb9fb723e */ /* 0x000fe400000008ff */
[----:B------:R-:W-:Y:S02]  /*4bc0*/  LOP3.LUT R199, R199, 0xff, RZ, 0xc0, !PT ;  /* 0x000000ffc7c77812 */ /* 0x000fe400078ec0ff */
[----:B------:R-:W-:Y:S01]  /*4bd0*/  LOP3.LUT R243, R243, 0xffff, RZ, 0xc0, !PT ;  /* 0x0000fffff3f37812 */ /* 0x000fe200078ec0ff */
[----:B------:R-:W-:Y:S01]  /*4be0*/  @!P2 FADD.FTZ R187, -R187, -RZ ;  /* 0x800000ffbbbba221 */ /* 0x000fe20000010100 */
[----:B------:R3:W-:Y:S01]  /*4bf0*/  STS [R228+0x12400], R251 ;  /* 0x012400fbe4007388 */ /* 0x0007e20000000800 */
[----:B------:R-:W-:Y:S01]  /*4c00*/  @!P4 FADD.FTZ R190, -R190, -RZ ;  /* 0x800000ffbebec221 */ /* 0x000fe20000010100 */
[----:B------:R-:W-:Y:S01]  /*4c10*/  ISETP.LE.U32.AND P4, PT, R199, UR20, PT ;  /* 0x00000014c7007c0c */ /* 0x000fe2000bf83070 */
[----:B------:R-:W-:Y:S01]  /*4c20*/  @!P6 FADD.FTZ R193, -R193, -RZ ;  /* 0x800000ffc1c1e221 */ /* 0x000fe20000010100 */
[----:B-1----:R-:W-:Y:S02]  /*4c30*/  F2FP.RELU.F16.F32.PACK_AB R198, R187, R186 ;  /* 0x000000babbc6723e */ /* 0x002fe400000008ff */
[----:B------:R-:W-:Y:S02]  /*4c40*/  F2FP.RELU.F16.F32.PACK_AB R199, R190, R183 ;  /* 0x000000b7bec7723e */ /* 0x000fe400000008ff */
[----:B------:R-:W-:Y:S01]  /*4c50*/  SHF.R.U32.HI R243, RZ, 0x8, R243 ;  /* 0x00000008fff37819 */ /* 0x000fe200000116f3 */
[----:B------:R-:W-:Y:S01]  /*4c60*/  STS [R228+0x12000], R198 ;  /* 0x012000c6e4007388 */ /* 0x000fe20000000800 */
[----:B------:R-:W-:Y:S02]  /*4c70*/  ISETP.LE.U32.AND P2, PT, R192, UR20, PT ;  /* 0x00000014c0007c0c */ /* 0x000fe4000bf43070 */
[----:B------:R-:W-:Y:S01]  /*4c80*/  LOP3.LUT R243, R243, 0xffff, RZ, 0xc0, !PT ;  /* 0x0000fffff3f37812 */ /* 0x000fe200078ec0ff */
[----:B------:R1:W-:Y:S01]  /*4c90*/  STS [R232+0x12000], R199 ;  /* 0x012000c7e8007388 */ /* 0x0003e20000000800 */
[----:B------:R-:W4:Y:S01]  /*4ca0*/  MUFU.EX2 R192, R213 ;  /* 0x000000d500c07308 */ /* 0x000f220000000800 */
[----:B--2---:R-:W-:Y:S01]  /*4cb0*/  @!P4 FADD.FTZ R194, -R194, -RZ ;  /* 0x800000ffc2c2c221 */ /* 0x004fe20000010100 */
[----:B------:R-:W-:Y:S02]  /*4cc0*/  ISETP.LE.U32.AND P6, PT, R243, UR20, PT ;  /* 0x00000014f3007c0c */ /* 0x000fe4000bfc3070 */
[----:B------:R-:W-:Y:S02]  /*4cd0*/  F2FP.RELU.F16.F32.PACK_AB R250, R184, R193 ;  /* 0x000000c1b8fa723e */ /* 0x000fe400000008ff */
[----:B------:R-:W-:Y:S02]  /*4ce0*/  F2FP.RELU.F16.F32.PACK_AB R243, R191, R194 ;  /* 0x000000c2bff3723e */ /* 0x000fe400000008ff */
[----:B------:R-:W-:Y:S01]  /*4cf0*/  FSETP.GE.FTZ.AND P3, PT, R186, RZ, PT ;  /* 0x000000ffba00720b */ /* 0x000fe20003f76000 */
[----:B------:R-:W-:Y:S01]  /*4d00*/  @!P2 FADD.FTZ R195, -R195, -RZ ;  /* 0x800000ffc3c3a221 */ /* 0x000fe20000010100 */
[----:B------:R-:W-:Y:S01]  /*4d10*/  STS [R232+0x12400], R250 ;  /* 0x012400fae8007388 */ /* 0x000fe20000000800 */
[----:B------:R-:W-:Y:S03]  /*4d20*/  FSETP.GE.FTZ.AND P2, PT, R187, RZ, PT ;  /* 0x000000ffbb00720b */ /* 0x000fe60003f56000 */
[----:B------:R-:W-:Y:S01]  /*4d30*/  STS [R230+0x12400], R243 ;  /* 0x012400f3e6007388 */ /* 0x000fe20000000800 */
[----:B------:R-:W-:Y:S01]  /*4d40*/  @!P6 FADD.FTZ R196, -R196, -RZ ;  /* 0x800000ffc4c4e221 */ /* 0x000fe20000010100 */
[----:B----4-:R-:W-:Y:S01]  /*4d50*/  @!P1 FADD.FTZ R192, -R192, -RZ ;  /* 0x800000ffc0c09221 */ /* 0x010fe20000010100 */
[----:B------:R-:W-:Y:S03]  /*4d60*/  F2FP.RELU.F16.F32.PACK_AB R213, R195, R182 ;  /* 0x000000b6c3d5723e */ /* 0x000fe600000008ff */
[----:B---3--:R-:W-:Y:S02]  /*4d70*/  F2FP.RELU.F16.F32.PACK_AB R251, R196, R197 ;  /* 0x000000c5c4fb723e */ /* 0x008fe400000008ff */
[----:B------:R-:W-:Y:S02]  /*4d80*/  FSETP.GE.FTZ.AND P1, PT, R188, RZ, PT ;  /* 0x000000ffbc00720b */ /* 0x000fe40003f36000 */
[----:B-1----:R-:W-:Y:S01]  /*4d90*/  F2FP.RELU.F16.F32.PACK_AB R199, R189, R192 ;  /* 0x000000c0bdc7723e */ /* 0x002fe200000008ff */
        /* <DEDUP_REMOVED lines=46> */
[-C--:B------:R-:W-:Y:S01]  /*5080*/  FSEL R250, R250, R181.reuse, P3 ;  /* 0x000000b5fafa7208 */ /* 0x080fe20001800000 */
[----:B------:R-:W-:Y:S01]  /*5090*/  FADD.FTZ R252, -R181, R25 ;  /* 0x00000019b5fc7221 */ /* 0x000fe20000010100 */
[----:B------:R-:W-:Y:S01]  /*50a0*/  FSEL R243, R243, R180, P0 ;  /* 0x000000b4f3f37208 */ /* 0x000fe20000000000 */
[----:B------:R-:W-:Y:S01]  /*50b0*/  FADD.FTZ R5, -R180, R27 ;  /* 0x0000001bb4057221 */ /* 0x000fe20000010100 */
[----:B------:R-:W-:Y:S01]  /*50c0*/  FSEL R199, R199, R181, P2 ;  /* 0x000000b5c7c77208 */ /* 0x000fe20001000000 */
[----:B------:R-:W-:Y:S01]  /*50d0*/  FMUL.FTZ R250, R186, R250 ;  /* 0x000000fabafa7220 */ /* 0x000fe20000410000 */
[----:B------:R-:W-:Y:S01]  /*50e0*/  FSETP.GE.FTZ.AND P2, PT, R190, RZ, PT ;  /* 0x000000ffbe00720b */ /* 0x000fe20003f56000 */
[----:B------:R-:W-:Y:S01]  /*50f0*/  FMUL.FTZ R186, R185, R243 ;  /* 0x000000f3b9ba7220 */ /* 0x000fe20000410000 */
[----:B------:R-:W-:Y:S01]  /*5100*/  FSETP.GE.FTZ.AND P0, PT, R184, RZ, PT ;  /* 0x000000ffb800720b */ /* 0x000fe20003f16000 */
[----:B------:R-:W-:Y:S01]  /*5110*/  FADD.FTZ R213, -R180, R22 ;  /* 0x00000016b4d57221 */ /* 0x000fe20000010100 */
[----:B------:R-:W-:Y:S01]  /*5120*/  FSEL R185, R252, R181, P2 ;  /* 0x000000b5fcb97208 */ /* 0x000fe20001000000 */
[----:B------:R-:W-:Y:S01]  /*5130*/  FMUL.FTZ R199, R187, R199 ;  /* 0x000000c7bbc77220 */ /* 0x000fe20000410000 */
[-C--:B------:R-:W-:Y:S01]  /*5140*/  FSEL R187, R5, R180.reuse, P0 ;  /* 0x000000b405bb7208 */ /* 0x080fe20000000000 */
[----:B------:R-:W-:Y:S01]  /*5150*/  FADD.FTZ R252, -R181, R28 ;  /* 0x0000001cb5fc7221 */ /* 0x000fe20000010100 */
[----:B------:R-:W-:Y:S01]  /*5160*/  FSETP.GE.FTZ.AND P0, PT, R197, RZ, PT ;  /* 0x000000ffc500720b */ /* 0x000fe20003f16000 */
[C---:B------:R-:W-:Y:S01]  /*5170*/  FADD.FTZ R251, -R180.reuse, R26 ;  /* 0x0000001ab4fb7221 */ /* 0x040fe20000010100 */
[-C--:B------:R-:W-:Y:S01]  /*5180*/  FSEL R213, R213, R180.reuse, P1 ;  /* 0x000000b4d5d57208 */ /* 0x080fe20000800000 */
[----:B------:R-:W-:Y:S01]  /*5190*/  FADD.FTZ R5, -R180, R31 ;  /* 0x0000001fb4057221 */ /* 0x000fe20000010100 */
[----:B------:R-:W-:Y:S01]  /*51a0*/  FSEL R252, R252, R181, P0 ;  /* 0x000000b5fcfc7208 */ /* 0x000fe20000000000 */
[----:B------:R-:W-:Y:S01]  /*51b0*/  FMUL.FTZ R187, R184, R187 ;  /* 0x000000bbb8bb7220 */ /* 0x000fe20000410000 */
[----:B------:R-:W-:Y:S01]  /*51c0*/  FSETP.GE.FTZ.AND P1, PT, R193, RZ, PT ;  /* 0x000000ffc100720b */ /* 0x000fe20003f36000 */
[----:B------:R-:W-:Y:S01]  /*51d0*/  FMUL.FTZ R213, R188, R213 ;  /* 0x000000d5bcd57220 */ /* 0x000fe20000410000 */
[----:B------:R-:W-:Y:S01]  /*51e0*/  FSETP.GE.FTZ.AND P0, PT, R191, RZ, PT ;  /* 0x000000ffbf00720b */ /* 0x000fe20003f16000 */
[----:B------:R-:W-:Y:S01]  /*51f0*/  FADD.FTZ R198, -R181, R24 ;  /* 0x00000018b5c67221 */ /* 0x000fe20000010100 */
[-C--:B------:R-:W-:Y:S01]  /*5200*/  FSEL R188, R251, R180.reuse, P1 ;  /* 0x000000b4fbbc7208 */ /* 0x080fe20000800000 */
[----:B------:R-:W-:Y:S01]  /*5210*/  FADD.FTZ R251, -R180, R30 ;  /* 0x0000001eb4fb7221 */ /* 0x000fe20000010100 */
[----:B------:R-:W-:Y:S01]  /*5220*/  FSEL R184, R5, R180, P0 ;  /* 0x000000b405b87208 */ /* 0x000fe20000000000 */
[----:B------:R-:W-:Y:S01]  /*5230*/  FADD.FTZ R243, -R181, R29 ;  /* 0x0000001db5f37221 */ /* 0x000fe20000010100 */
[----:B------:R-:W-:Y:S01]  /*5240*/  FSETP.GE.FTZ.AND P1, PT, R194, RZ, PT ;  /* 0x000000ffc200720b */ /* 0x000fe20003f36000 */
[----:B------:R-:W-:Y:S01]  /*5250*/  FMUL.FTZ R188, R193, R188 ;  /* 0x000000bcc1bc7220 */ /* 0x000fe20000410000 */
        /* <DEDUP_REMOVED lines=17> */
[----:B------:R-:W-:Y:S01]  /*5370*/  F2FP.F16.F32.PACK_AB R183, R186, R213 ;  /* 0x000000d5bab7723e */ /* 0x000fe200000000ff */
[----:B------:R-:W-:Y:S01]  /*5380*/  FADD.FTZ R186, -R181, R32 ;  /* 0x00000020b5ba7221 */ /* 0x000fe20000010100 */
        /* <DEDUP_REMOVED lines=35> */
.L_x_1060:
        /* <DEDUP_REMOVED lines=14> */
[----:B-1----:R-:W1:Y:S04]  /*56a0*/  LDSM.16.MT88.4 R8, [R213+0x8000] ;  /* 0x00800000d508783b */ /* 0x002e680000004200 */
        /* <DEDUP_REMOVED lines=70> */
.L_x_1061:
[----:B------:R-:W-:Y:S01]  /*5b10*/  LDSM.16.M88.4 R32, [R209] ;  /* 0x00000000d120783b */ /* 0x000fe20000000200 */
[----:B------:R-:W-:Y:S02]  /*5b20*/  @UP2 UIADD3 UR13, UP0, UR8, -0x100, URZ ;  /* 0xffffff00080d2890 */ /* 0x000fe4000ff1e03f */
[----:B------:R-:W-:Y:S01]  /*5b30*/  UISETP.GT.AND UP1, UPT, UR5, UR29, UPT ;  /* 0x0000001d0500728c */ /* 0x000fe2000bf24270 */
[----:B------:R-:W2:Y:S01]  /*5b40*/  LDSM.16.MT88.4 R16, [R213+0xc000] ;  /* 0x00c00000d510783b */ /* 0x000ea20000004200 */
[----:B------:R-:W-:Y:S03]  /*5b50*/  @UP2 UIADD3.X UR12, UR9, -0x1, URZ, UP0, !UPT ;  /* 0xffffffff090c2890 */ /* 0x000fe600087fe43f */
[----:B------:R-:W1:Y:S01]  /*5b60*/  LDSM.16.M88.4 R28, [R209+0x1000] ;  /* 0x00100000d11c783b */ /* 0x000e620000000200 */
[----:B------:R-:W-:Y:S03]  /*5b70*/  @UP2 UMOV UR8, UR13 ;  /* 0x0000000d00082c82 */ /* 0x000fe60008000000 */
[----:B------:R-:W3:Y:S01]  /*5b80*/  LDSM.16.MT88.4 R100, [R213+0xe000] ;  /* 0x00e00000d564783b */ /* 0x000ee20000004200 */
        /* <DEDUP_REMOVED lines=338> */
[----:B------:R-:W-:Y:S01]  /*70b0*/  F2FP.F16.F32.PACK_AB R42, R43, R42 ;  /* 0x0000002a2b2a723e */ /* 0x000fe200000000ff */
[----:B------:R-:W-:Y:S01]  /*70c0*/  FMUL.FTZ R60, R60, UR7 ;  /* 0x000000073c3c7c20 */ /* 0x000fe20008410000 */
[----:B------:R-:W-:Y:S01]  /*70d0*/  F2FP.F16.F32.PACK_AB R44, R45, R44 ;  /* 0x0000002c2d2c723e */ /* 0x000fe200000000ff */
[----:B------:R1:W-:Y:S01]  /*70e0*/  STS [R231+0x2000], R96 ;  /* 0x00200060e7007388 */ /* 0x0003e20000000800 */
[----:B------:R-:W-:Y:S01]  /*70f0*/  F2FP.F16.F32.PACK_AB R46, R47, R46 ;  /* 0x0000002e2f2e723e */ /* 0x000fe200000000ff */
        /* <DEDUP_REMOVED lines=15> */
[----:B------:R-:W-:Y:S01]  /*71f0*/  @UP0 UIMAD UR5, UR5, UR15, URZ ;  /* 0x0000000f050502a4 */ /* 0x000fe2000f8e023f */
[----:B------:R-:W-:Y:S01]  /*7200*/  FMUL.FTZ R62, R62, UR7 ;  /* 0x000000073e3e7c20 */ /* 0x000fe20008410000 */
[----:B------:R-:W-:Y:S01]  /*7210*/  FMUL.FTZ R63, R63, UR7 ;  /* 0x000000073f3f7c20 */ /* 0x000fe20008410000 */
[----:B------:R1:W-:Y:S01]  /*7220*/  STS [R231+0x3400], R94 ;  /* 0x0034005ee7007388 */ /* 0x0003e20000000800 */
[----:B------:R-:W-:Y:S01]  /*7230*/  @UP0 UIADD3 UR19, UR9, UR5, URZ ;  /* 0x0000000509130290 */ /* 0x000fe2000fffe03f */
[----:B------:R-:W-:-:S02]  /*7240*/  @UP0 UMOV UR18, UR8 ;  /* 0x0000000800120c82 */ /* 0x000fc40008000000 */
        /* <DEDUP_REMOVED lines=15> */
[----:B------:R-:W2:Y:S01]  /*7340*/  S2UR UR7, SR_CTAID.Y ;  /* 0x00000000000779c3 */ /* 0x000ea20000002600 */
[----:B------:R-:W-:Y:S01]  /*7350*/  R2UR UR12, R241 ;  /* 0x00000000f10c72ca */ /* 0x000fe200000e0000 */
[----:B------:R-:W-:-:S12]  /*7360*/  ULDC.64 UR14, c[0x0][0x450] ;  /* 0x00011400000e7ab9 */ /* 0x000fd80000000a00 */
[----:B------:R-:W-:Y:S02]  /*7370*/  USHF.R.S32.HI UR5, URZ, 0x1f, UR12 ;  /* 0x0000001f3f057899 */ /* 0x000fe4000801140c */
[----:B------:R-:W-:Y:S02]  /*7380*/  UIMAD.WIDE.U32 UR8, UR12, UR14, URZ ;  /* 0x0000000e0c0872a5 */ /* 0x000fe4000f8e003f */
[----:B------:R-:W-:-:S04]  /*7390*/  UIMAD UR5, UR5, UR14, URZ ;  /* 0x0000000e050572a4 */ /* 0x000fc8000f8e023f */
[----:B------:R-:W-:Y:S02]  /*73a0*/  UIMAD UR5, UR12, UR15, UR5 ;  /* 0x0000000f0c0572a4 */ /* 0x000fe4000f8e0205 */
[----:B--2---:R-:W-:Y:S01]  /*73b0*/  USHF.R.S32.HI UR16, URZ, 0x1f, UR7 ;  /* 0x0000001f3f107899 */ /* 0x004fe20008011407 */
[----:B------:R-:W2:Y:S01]  /*73c0*/  S2UR UR7, SR_CTAID.Y ;  /* 0x00000000000779c3 */ /* 0x000ea20000002600 */
[----:B------:R-:W-:Y:S01]  /*73d0*/  UIADD3 UR9, UR9, UR5, URZ ;  /* 0x0000000509097290 */ /* 0x000fe2000fffe03f */
[----:B------:R-:W-:Y:S02]  /*73e0*/  ULDC.64 UR12, c[0x0][0x438] ;  /* 0x00010e00000c7ab9 */ /* 0x000fe40000000a00 */
[----:B------:R-:W-:Y:S02]  /*73f0*/  UIMAD UR5, UR16, UR12, URZ ;  /* 0x0000000c100572a4 */ /* 0x000fe4000f8e023f */
[----:B--2---:R-:W-:Y:S02]  /*7400*/  UIMAD.WIDE.U32 UR8, UR7, UR12, UR8 ;  /* 0x0000000c070872a5 */ /* 0x004fe4000f8e0008 */
[----:B------:R-:W-:-:S04]  /*7410*/  UIMAD UR5, UR7, UR13, UR5 ;  /* 0x0000000d070572a4 */ /* 0x000fc8000f8e0205 */
[----:B------:R-:W-:Y:S01]  /*7420*/  UIADD3 UR19, UR9, UR5, URZ ;  /* 0x0000000509137290 */ /* 0x000fe2000fffe03f */
[----:B------:R-:W-:-:S11]  /*7430*/  UMOV UR18, UR8 ;  /* 0x0000000800127c82 */ /* 0x000fd60008000000 */
.L_x_1063:
[----:B------:R-:W-:Y:S01]  /*7440*/  R2UR UR7, R242 ;  /* 0x00000000f20772ca */ /* 0x000fe200000e0000 */
[----:B------:R-:W-:Y:S01]  /*7450*/  @UP0 ULDC.64 UR8, c[0x0][0x458] ;  /* 0x0001160000080ab9 */ /* 0x000fe20000000a00 */
[----:B------:R-:W-:Y:S02]  /*7460*/  R2UR UR5, R241 ;  /* 0x00000000f10572ca */ /* 0x000fe400000e0000 */
[----:B------:R-:W-:Y:S02]  /*7470*/  F2FP.F16.F32.PACK_AB R60, R61, R60 ;  /* 0x0000003c3d3c723e */ /* 0x000fe400000000ff */
[----:B------:R-:W-:-:S09]  /*7480*/  F2FP.F16.F32.PACK_AB R62, R63, R62 ;  /* 0x0000003e3f3e723e */ /* 0x000fd200000000ff */
[----:B------:R-:W-:-:S04]  /*7490*/  @UP0 UIADD3 UR5, UR5, UR7, URZ ;  /* 0x0000000705050290 */ /* 0x000fc8000fffe03f */
[----:B------:R-:W-:Y:S02]  /*74a0*/  @UP0 UIMAD.WIDE.U32 UR12, UR5, UR8, URZ ;  /* 0x00000008050c02a5 */ /* 0x000fe4000f8e003f */
[----:B------:R-:W-:-:S04]  /*74b0*/  @UP0 UIMAD UR5, UR5, UR9, URZ ;  /* 0x00000009050502a4 */ /* 0x000fc8000f8e023f */
[----:B------:R-:W-:Y:S01]  /*74c0*/  @UP0 UIADD3 UR13, UR13, UR5, URZ ;  /* 0x000000050d0d0290 */ /* 0x000fe2000fffe03f */
[----:B------:R-:W-:Y:S11]  /*74d0*/  @P0 BRA `(.L_x_1064) ;  /* 0x00000000003c0947 */ /* 0x000ff60003800000 */
        /* <DEDUP_REMOVED lines=9> */
[----:B------:R-:W-:Y:S01]  /*7570*/  ULDC.64 UR16, c[0x0][0x440] ;  /* 0x0001100000107ab9 */ /* 0x000fe20000000a00 */
[----:B------:R-:W-:Y:S02]  /*7580*/  UIADD3 UR13, UR13, UR5, URZ ;  /* 0x000000050d0d7290 */ /* 0x000fe4000fffe03f */
[----:B------:R-:W-:-:S04]  /*7590*/  UIMAD UR5, UR20, UR16, URZ ;  /* 0x00000010140572a4 */ /* 0x000fc8000f8e023f */
[----:B--2---:R-:W-:Y:S02]  /*75a0*/  UIMAD UR5, UR7, UR17, UR5 ;  /* 0x00000011070572a4 */ /* 0x004fe4000f8e0205 */
[----:B------:R-:W-:-:S04]  /*75b0*/  UIMAD.WIDE.U32 UR12, UR7, UR16, UR12 ;  /* 0x00000010070c72a5 */ /* 0x000fc8000f8e000c */
[----:B------:R-:W-:-:S12]  /*75c0*/  UIADD3 UR13, UR13, UR5, URZ ;  /* 0x000000050d0d7290 */ /* 0x000fd8000fffe03f */
.L_x_1064:
[----:B------:R-:W2:Y:S01]  /*75d0*/  S2UR UR16, SR_CTAID.Z ;  /* 0x00000000001079c3 */ /* 0x000ea20000002700 */
[----:B------:R3:W-:Y:S01]  /*75e0*/  STS [R231+0x7000], R60 ;  /* 0x0070003ce7007388 */ /* 0x0007e20000000800 */
[----:B------:R-:W-:Y:S01]  /*75f0*/  R2UR UR17, R218 ;  /* 0x00000000da1172ca */ /* 0x000fe200000e0000 */
[----:B------:R-:W-:Y:S01]  /*7600*/  USHF.R.S32.HI UR5, URZ, 0x1f, UR59 ;  /* 0x0000001f3f057899 */ /* 0x000fe2000801143b */
[--C-:B------:R-:W-:Y:S01]  /*7610*/  SHF.R.S32.HI R33, RZ, 0x1f, R220.reuse ;  /* 0x0000001fff217819 */ /* 0x100fe200000114dc */
[----:B------:R3:W-:Y:S01]  /*7620*/  STS [R231+0x7400], R62 ;  /* 0x0074003ee7007388 */ /* 0x0007e20000000800 */
[----:B------:R-:W-:Y:S01]  /*7630*/  IMAD.U32 R5, RZ, RZ, UR14 ;  /* 0x0000000eff057e24 */ /* 0x000fe2000f8e00ff */
[----:B------:R-:W-:Y:S01]  /*7640*/  UIMAD UR7, UR5, UR14, URZ ;  /* 0x0000000e050772a4 */ /* 0x000fe2000f8e023f */
[----:B------:R-:W-:Y:S01]  /*7650*/  IMAD.MOV.U32 R32, RZ, RZ, R220 ;  /* 0x000000ffff207224 */ /* 0x000fe200078e00dc */
[----:B------:R-:W-:Y:S01]  /*7660*/  BAR.SYNC.DEFER_BLOCKING 0x0 ;  /* 0x0000000000007b1d */ /* 0x000fe20000010000 */
[----:B------:R-:W-:Y:S01]  /*7670*/  IADD3 R4, R217, 0x20, RZ ;  /* 0x00000020d9047810 */ /* 0x000fe20007ffe0ff */
[----:B------:R-:W-:Y:S01]  /*7680*/  UIMAD UR7, UR59, UR15, UR7 ;  /* 0x0000000f3b0772a4 */ /* 0x000fe2000f8e0207 */
[----:B------:R-:W-:Y:S01]  /*7690*/  IMAD.WIDE.U32 R6, R5, UR59, R32 ;  /* 0x0000003b05067c25 */ /* 0x000fe2000f8e0020 */
[----:B------:R-:W-:-:S02]  /*76a0*/  SHF.R.S32.HI R28, RZ, 0x1f, R217 ;  /* 0x0000001fff1c7819 */ /* 0x000fc400000114d9 */
[----:B------:R-:W-:Y:S01]  /*76b0*/  UIMAD UR6, UR17, -0x40, UR6 ;  /* 0xffffffc0110678a4 */ /* 0x000fe2000f8e0206 */
[----:B------:R-:W-:Y:S01]  /*76c0*/  BSSY B0, `(.L_x_1065) ;  /* 0x0000020000007945 */ /* 0x000fe20003800000 */
[----:B------:R-:W-:Y:S01]  /*76d0*/  IMAD.U32 R5, RZ, RZ, UR7 ;  /* 0x00000007ff057e24 */ /* 0x000fe2000f8e00ff */
[----:B------:R-:W-:-:S03]  /*76e0*/  IADD3 R6, P0, R6, UR18, RZ ;  /* 0x0000001206067c10 */ /* 0x000fc6000ff1e0ff */
[----:B------:R-:W-:Y:S02]  /*76f0*/  ISETP.GE.AND P2, PT, R217, UR6, PT ;  /* 0x00000006d9007c0c */ /* 0x000fe4000bf46270 */
[----:B------:R-:W-:Y:S01]  /*7700*/  IADD3.X R7, R7, UR19, R5, P0, !PT ;  /* 0x0000001307077c10 */ /* 0x000fe200087fe405 */
[----:B--2---:R-:W-:Y:S01]  /*7710*/  USHF.R.S32.HI UR20, URZ, 0x1f, UR16 ;  /* 0x0000001f3f147899 */ /* 0x004fe20008011410 */
[----:B------:R-:W-:Y:S02]  /*7720*/  ISETP.GE.AND P1, PT, R4, UR6, PT ;  /* 0x0000000604007c0c */ /* 0x000fe4000bf26270 */
[----:B------:R-:W-:Y:S02]  /*7730*/  ULDC.64 UR16, c[0x0][0x468] ;  /* 0x00011a0000107ab9 */ /* 0x000fe40000000a00 */
[----:B------:R-:W-:Y:S01]  /*7740*/  UIMAD UR7, UR20, UR16, URZ ;  /* 0x00000010140772a4 */ /* 0x000fe2000f8e023f */
[----:B------:R-:W-:Y:S01]  /*7750*/  IMAD.U32 R34, RZ, RZ, UR16 ;  /* 0x00000010ff227e24 */ /* 0x000fe2000f8e00ff */
[----:B------:R3:W2:Y:S04]  /*7760*/  LDS.128 R24, [R227+0xd000] ;  /* 0x00d00000e3187984 */ /* 0x0006a80000000c00 */
[----:B------:R-:W4:Y:S01]  /*7770*/  S2UR UR20, SR_CTAID.Z ;  /* 0x00000000001479c3 */ /* 0x000f220000002700 */
[----:B------:R3:W1:Y:S04]  /*7780*/  LDS.128 R20, [R227+0xf000] ;  /* 0x00f00000e3147984 */ /* 0x0006680000000c00 */
[----:B------:R3:W1:Y:S04]  /*7790*/  LDS.128 R16, [R227+0x11000] ;  /* 0x01100000e3107984 */ /* 0x0006680000000c00 */
[----:B------:R3:W1:Y:S01]  /*77a0*/  LDS.128 R12, [R227+0x13000] ;  /* 0x01300000e30c7984 */ /* 0x0006620000000c00 */
[----:B----4-:R-:W-:Y:S01]  /*77b0*/  UIMAD UR17, UR20, UR17, UR7 ;  /* 0x00000011141172a4 */ /* 0x010fe2000f8e0207 */
[----:B------:R-:W-:-:S05]  /*77c0*/  IMAD.WIDE.U32 R34, R34, UR20, R6 ;  /* 0x0000001422227c25 */ /* 0x000fca000f8e0006 */
[----:B------:R-:W-:Y:S01]  /*77d0*/  IADD3 R31, R35, UR17, RZ ;  /* 0x00000011231f7c10 */ /* 0x000fe2000fffe0ff */
[----:B------:R-:W-:Y:S06]  /*77e0*/  @P2 BRA `(.L_x_1066) ;  /* 0x0000000000342947 */ /* 0x000fec0003800000 */
[----:B------:R-:W4:Y:S01]  /*77f0*/  LDS.128 R4, [R227+0xc000] ;  /* 0x00c00000e3047984 */ /* 0x000f220000000c00 */
[----:B-1----:R-:W-:Y:S01]  /*7800*/  MOV R36, R34 ;  /* 0x0000002200247202 */ /* 0x002fe20000000f00 */
[----:B------:R-:W-:Y:S01]  /*7810*/  IMAD R30, R28, UR14, RZ ;  /* 0x0000000e1c1e7c24 */ /* 0x000fe2000f8e02ff */
[----:B------:R-:W-:Y:S01]  /*7820*/  MOV R37, R31 ;  /* 0x0000001f00257202 */ /* 0x000fe20000000f00 */
[----:B------:R-:W1:Y:S01]  /*7830*/  LDS.128 R8, [R227+0xe000] ;  /* 0x00e00000e3087984 */ /* 0x000e620000000c00 */
[----:B------:R-:W-:Y:S01]  /*7840*/  ULDC.64 UR16, c[0x0][0x3f0] ;  /* 0x0000fc0000107ab9 */ /* 0x000fe20000000a00 */
[C---:B------:R-:W-:Y:S02]  /*7850*/  IMAD R29, R217.reuse, UR15, R30 ;  /* 0x0000000fd91d7c24 */ /* 0x040fe4000f8e021e */
[----:B------:R-:W-:-:S05]  /*7860*/  IMAD.WIDE.U32 R36, R217, UR14, R36 ;  /* 0x0000000ed9247c25 */ /* 0x000fca000f8e0024 */
[----:B------:R-:W-:Y:S02]  /*7870*/  IADD3 R29, R29, R37, RZ ;  /* 0x000000251d1d7210 */ /* 0x000fe40007ffe0ff */
[----:B------:R-:W-:-:S04]  /*7880*/  LEA R38, P0, R36, UR16, 0x1 ;  /* 0x0000001024267c11 */ /* 0x000fc8000f8008ff */
[----:B------:R-:W-:-:S05]  /*7890*/  LEA.HI.X R39, R36, UR17, R29, 0x1, P0 ;  /* 0x0000001124277c11 */ /* 0x000fca00080f0c1d */
[----:B----4-:R4:W-:Y:S04]  /*78a0*/  STG.E.128 desc[UR10][R38.64], R4 ;  /* 0x0000000426007986 */ /* 0x0109e8000c101d0a */
[----:B-1----:R4:W-:Y:S02]  /*78b0*/  STG.E.128 desc[UR10][R38.64+0x80], R8 ;  /* 0x0000800826007986 */ /* 0x0029e4000c101d0a */
.L_x_1066:
[----:B------:R-:W-:Y:S05]  /*78c0*/  BSYNC B0 ;  /* 0x0000000000007941 */ /* 0x000fea0003800000 */
.L_x_1065:
[----:B------:R-:W-:Y:S04]  /*78d0*/  BSSY B0, `(.L_x_1067) ;  /* 0x000000e000007945 */ /* 0x000fe80003800000 */
[----:B------:R-:W-:Y:S05]  /*78e0*/  @P1 BRA `(.L_x_1068) ;  /* 0x0000000000301947 */ /* 0x000fea0003800000 */
[----:B----4-:R-:W-:Y:S01]  /*78f0*/  IADD3 R5, P0, R217, 0x20, RZ ;  /* 0x00000020d9057810 */ /* 0x010fe20007f1e0ff */
        /* <DEDUP_REMOVED lines=9> */
[----:B--2---:R2:W-:Y:S04]  /*7990*/  STG.E.128 desc[UR10][R8.64], R24 ;  /* 0x0000001808007986 */ /* 0x0045e8000c101d0a */
[----:B-1----:R2:W-:Y:S02]  /*79a0*/  STG.E.128 desc[UR10][R8.64+0x80], R20 ;  /* 0x0000801408007986 */ /* 0x0025e4000c101d0a */
.L_x_1068:
[----:B------:R-:W-:Y:S05]  /*79b0*/  BSYNC B0 ;  /* 0x0000000000007941 */ /* 0x000fea0003800000 */
.L_x_1067:
[----:B------:R-:W3:Y:S01]  /*79c0*/  S2UR UR6, SR_CTAID.Z ;  /* 0x00000000000679c3 */ /* 0x000ee20000002700 */
[----:B--2-4-:R2:W4:Y:S01]  /*79d0*/  LDS.128 R8, [R227+0x10000] ;  /* 0x01000000e3087984 */ /* 0x0145220000000c00 */
[----:B-1----:R-:W-:Y:S01]  /*79e0*/  IMAD.U32 R21, RZ, RZ, UR8 ;  /* 0x00000008ff157e24 */ /* 0x002fe2000f8e00ff */
[----:B------:R-:W-:Y:S01]  /*79f0*/  UIMAD UR5, UR5, UR8, URZ ;  /* 0x00000008050572a4 */ /* 0x000fe2000f8e023f */
[----:B------:R-:W-:Y:S01]  /*7a00*/  BSSY B0, `(.L_x_1069) ;  /* 0x000001b000007945 */ /* 0x000fe20003800000 */
[----:B------:R2:W1:Y:S01]  /*7a10*/  LDS.128 R4, [R227+0x12000] ;  /* 0x01200000e3047984 */ /* 0x0004620000000c00 */
[----:B------:R-:W-:Y:S01]  /*7a20*/  IMAD.WIDE.U32 R20, R21, UR59, R32 ;  /* 0x0000003b15147c25 */ /* 0x000fe2000f8e0020 */
[----:B------:R-:W-:Y:S01]  /*7a30*/  UIMAD UR5, UR59, UR9, UR5 ;  /* 0x000000093b0572a4 */ /* 0x000fe2000f8e0205 */
[----:B------:R-:W2:Y:S01]  /*7a40*/  S2UR UR14, SR_CTAID.Z ;  /* 0x00000000000e79c3 */ /* 0x000ea20000002700 */
[----:B------:R-:W-:-:S04]  /*7a50*/  IADD3 R22, P0, R20, UR12, RZ ;  /* 0x0000000c14167c10 */ /* 0x000fc8000ff1e0ff */
[----:B------:R-:W-:-:S05]  /*7a60*/  IMAD.U32 R20, RZ, RZ, UR5 ;  /* 0x00000005ff147e24 */ /* 0x000fca000f8e00ff */
        /* <DEDUP_REMOVED lines=8> */
[----:B----4-:R-:W-:Y:S06]  /*7af0*/  @P2 BRA `(.L_x_1070) ;  /* 0x00000000002c2947 */ /* 0x010fec0003800000 */
        /* <DEDUP_REMOVED lines=9> */
[----:B------:R2:W-:Y:S04]  /*7b90*/  STG.E.128 desc[UR10][R26.64], R8 ;  /* 0x000000081a007986 */ /* 0x0005e8000c101d0a */
[----:B-1----:R2:W-:Y:S02]  /*7ba0*/  STG.E.128 desc[UR10][R26.64+0x80], R4 ;  /* 0x000080041a007986 */ /* 0x0025e4000c101d0a */
.L_x_1070:
[----:B------:R-:W-:Y:S05]  /*7bb0*/  BSYNC B0 ;  /* 0x0000000000007941 */ /* 0x000fea0003800000 */
.L_x_1069:
[----:B------:R-:W-:Y:S05]  /*7bc0*/  @P1 BRA `(.L_x_1057) ;  /* 0x0000000000301947 */ /* 0x000fea0003800000 */
[----:B-12---:R-:W-:Y:S01]  /*7bd0*/  IADD3 R4, P0, R217, 0x20, RZ ;  /* 0x00000020d9047810 */ /* 0x006fe20007f1e0ff */
        /* <DEDUP_REMOVED lines=9> */
[----:B------:R3:W-:Y:S04]  /*7c70*/  STG.E.128 desc[UR10][R4.64], R16 ;  /* 0x0000001004007986 */ /* 0x0007e8000c101d0a */
[----:B------:R3:W-:Y:S02]  /*7c80*/  STG.E.128 desc[UR10][R4.64+0x80], R12 ;  /* 0x0000800c04007986 */ /* 0x0007e4000c101d0a */
.L_x_1057:
[----:B------:R-:W-:Y:S05]  /*7c90*/  BSYNC B1 ;  /* 0x0000000000017941 */ /* 0x000fea0003800000 */
.L_x_1043:
[----:B------:R-:W-:Y:S01]  /*7ca0*/  R2UR UR6, R218 ;  /* 0x00000000da0672ca */ /* 0x000fe200000e0000 */
[----:B------:R-:W-:Y:S01]  /*7cb0*/  ULDC UR5, c[0x0][0xc] ;  /* 0x0000030000057ab9 */ /* 0x000fe20000000800 */
[----:B------:R-:W-:-:S11]  /*7cc0*/  R2UR UR7, R219 ;  /* 0x00000000db0772ca */ /* 0x000fd600000e0000 */
[----:B------:R-:W-:-:S04]  /*7cd0*/  UIADD3 UR6, UR5, UR6, URZ ;  /* 0x0000000605067290 */ /* 0x000fc8000fffe03f */
[----:B------:R-:W-:Y:S02]  /*7ce0*/  UISETP.GE.AND UP0, UPT, UR6, UR7, UPT ;  /* 0x000000070600728c */ /* 0x000fe4000bf06270 */
[----:B------:R-:W-:-:S04]  /*7cf0*/  IMAD.U32 R218, RZ, RZ, UR6 ;  /* 0x00000006ffda7e24 */ /* 0x000fc8000f8e00ff */
[----:B------:R-:W-:-:S13]  /*7d00*/  PLOP3.LUT P0, PT, PT, PT, UP0, 0x80, 0x0 ;  /* 0x000000000000781c */ /* 0x000fda0003f0f008 */
[----:B------:R-:W-:Y:S05]  /*7d10*/  @P0 BRA `(.L_x_1071) ;  /* 0x0000000000040947 */ /* 0x000fea0003800000 */
[----:B------:R-:W-:Y:S05]  /*7d20*/  BRA `(.L_x_1072) ;  /* 0xffffff8c00047947 */ /* 0x000fea000383ffff */
.L_x_1071:
[----:B------:R-:W-:Y:S05]  /*7d30*/  EXIT ;  /* 0x000000000000794d */ /* 0x000fea0003800000 */
.L_x_1073:
        /* <DEDUP_REMOVED lines=12> */
.L_x_2075:


//--------------------- .text._ZN5flash44flash_bwd_dq_dk_dv_loop_seqk_parallel_kernelI23Flash_bwd_kernel_traitsILi128ELi64ELi64ELi8ELi4ELi2ELi2ELb1ELb0EN7cutlass6half_tE19Flash_kernel_traitsILi128ELi64ELi64ELi8ES3_EELb0ELb0ELb1ELb0ELb0ELb1ELb1EEEvNS_16Flash_bwd_paramsE --------------------------
	.section	.text._ZN5flash44flash_bwd_dq_dk_dv_loop_seqk_parallel_kernelI23Flash_bwd_kernel_traitsILi128ELi64ELi64ELi8ELi4ELi2ELi2ELb1ELb0EN7cutlass6half_tE19Flash_kernel_traitsILi128ELi64ELi64ELi8ES3_EELb0ELb0ELb1ELb0ELb0ELb1ELb1EEEvNS_16Flash_bwd_paramsE,"ax",@progbits
	.align	128
        .global         _ZN5flash44flash_bwd_dq_dk_dv_loop_seqk_parallel_kernelI23Flash_bwd_kernel_traitsILi128ELi64ELi64ELi8ELi4ELi2ELi2ELb1ELb0EN7cutlass6half_tE19Flash_kernel_traitsILi128ELi64ELi64ELi8ES3_EELb0ELb0ELb1ELb0ELb0ELb1ELb1EEEvNS_16Flash_bwd_paramsE
        .type           _ZN5flash44flash_bwd_dq_dk_dv_loop_seqk_parallel_kernelI23Flash_bwd_kernel_traitsILi128ELi64ELi64ELi8ELi4ELi2ELi2ELb1ELb0EN7cutlass6half_tE19Flash_kernel_traitsILi128ELi64ELi64ELi8ES3_EELb0ELb0ELb1ELb0ELb0ELb1ELb1EEEvNS_16Flash_bwd_paramsE,@function
        .size           _ZN5flash44flash_bwd_dq_dk_dv_loop_seqk_parallel_kernelI23Flash_bwd_kernel_traitsILi128ELi64ELi64ELi8ELi4ELi2ELi2ELb1ELb0EN7cutlass6half_tE19Flash_kernel_traitsILi128ELi64ELi64ELi8ES3_EELb0ELb0ELb1ELb0ELb0ELb1ELb1EEEvNS_16Flash_bwd_paramsE,(.L_x_2076 - _ZN5flash44flash_bwd_dq_dk_dv_loop_seqk_parallel_kernelI23Flash_bwd_kernel_traitsILi128ELi64ELi64ELi8ELi4ELi2ELi2ELb1ELb0EN7cutlass6half_tE19Flash_kernel_traitsILi128ELi64ELi64ELi8ES3_EELb0ELb0ELb1ELb0ELb0ELb1ELb1EEEvNS_16Flash_bwd_paramsE)
        .other          _ZN5flash44flash_bwd_dq_dk_dv_loop_seqk_parallel_kernelI23Flash_bwd_kernel_traitsILi128ELi64ELi64ELi8ELi4ELi2ELi2ELb1ELb0EN7cutlass6half_tE19Flash_kernel_traitsILi128ELi64ELi64ELi8ES3_EELb0ELb0ELb1ELb0ELb0ELb1ELb1EEEvNS_16Flash_bwd_paramsE,@"STO_CUDA_ENTRY STV_DEFAULT"
_ZN5flash44flash_bwd_dq_dk_dv_loop_seqk_parallel_kernelI23Flash_bwd_kernel_traitsILi128ELi64ELi64ELi8ELi4ELi2ELi2ELb1ELb0EN7cutlass6half_tE19Flash_kernel_traitsILi128ELi64ELi64ELi8ES3_EELb0ELb0ELb1ELb0ELb0ELb1ELb1EEEvNS_16Flash_bwd_paramsE:
.text._ZN5flash44flash_bwd_dq_dk_dv_loop_seqk_parallel_kernelI23Flash_bwd_kernel_traitsILi128ELi64ELi64ELi8ELi4ELi2ELi2ELb1ELb0EN7cutlass6half_tE19Flash_kernel_traitsILi128ELi64ELi64ELi8ES3_EELb0ELb0ELb1ELb0ELb0ELb1ELb1EEEvNS_16Flash_bwd_paramsE:
        /* <DEDUP_REMOVED lines=16> */
[----:B------:R-:W-:-:S04]  /*0100*/  ULDC UR61, c[0x0][0x394] ;  /* 0x0000e500003d7ab9 */ /* 0x000fc80000000800 */
        /* <DEDUP_REMOVED lines=8> */
[----:B------:R-:W-:Y:S02]  /*0190*/  LEA.HI R17, R13, R10, RZ, 0x4 ;  /* 0x0000000a0d117211 */ /* 0x000fe400078f20ff */
[--C-:B------:R-:W-:Y:S01]  /*01a0*/  SHF.R.S32.HI R4, RZ, 0x5, R7.reuse ;  /* 0x00000005ff047819 */ /* 0x100fe20000011407 */
[----:B------:R-:W-:Y:S01]  /*01b0*/  IMAD.U32 R229, RZ, RZ, UR5 ;  /* 0x00000005ffe57e24 */ /* 0x000fe2000f8e00ff */
[----:B------:R-:W-:Y:S01]  /*01c0*/  SHF.R.S32.HI R9, RZ, 0x1f, R7 ;  /* 0x0000001fff097819 */ /* 0x000fe20000011407 */
[----:B----4-:R-:W-:Y:S01]  /*01d0*/  USHF.L.U32 UR5, UR53, 0x7, URZ ;  /* 0x0000000735057899 */ /* 0x010fe2000800063f */
[----:B------:R-:W-:Y:S01]  /*01e0*/  SHF.R.S32.HI R0, RZ, 0x4, R17 ;  /* 0x00000004ff007819 */ /* 0x000fe20000011411 */
[----:B------:R-:W-:Y:S01]  /*01f0*/  USHF.R.S32.HI UR6, URZ, 0x1f, UR53 ;  /* 0x0000001f3f067899 */ /* 0x000fe20008011435 */
[----:B------:R-:W-:Y:S01]  /*0200*/  LEA.HI R9, R9, R4, RZ, 0x2 ;  /* 0x0000000409097211 */ /* 0x000fe200078f10ff */
[----:B------:R-:W-:Y:S01]  /*0210*/  IMAD.U32 R226, RZ, RZ, UR7 ;  /* 0x00000007ffe27e24 */ /* 0x000fe2000f8e00ff */
[----:B------:R-:W-:Y:S01]  /*0220*/  LEA.HI R5, R17, R0, RZ, 0x1 ;  /* 0x0000000011057211 */ /* 0x000fe200078f08ff */
[----:B------:R-:W-:Y:S01]  /*0230*/  IMAD.U32 R228, RZ, RZ, UR5 ;  /* 0x00000005ffe47e24 */ /* 0x000fe2000f8e00ff */
[----:B------:R-:W-:Y:S01]  /*0240*/  LOP3.LUT R9, R9, 0xfffffffc, RZ, 0xc0, !PT ;  /* 0xfffffffc09097812 */ /* 0x000fe200078ec0ff */
[----:B------:R-:W-:Y:S01]  /*0250*/  UIADD3 UR5, UR4, 0x10000, URZ ;  /* 0x0001000004057890 */ /* 0x000fe2000fffe03f */
[CC--:B------:R-:W-:Y:S01]  /*0260*/  LEA.HI R15, R13.reuse, R10.reuse, RZ, 0x3 ;  /* 0x0000000a0d0f7211 */ /* 0x0c0fe200078f18ff */
[----:B------:R-:W-:Y:S01]  /*0270*/  IMAD.U32 R227, RZ, RZ, UR6 ;  /* 0x00000006ffe37e24 */ /* 0x000fe2000f8e00ff */
[----:B------:R-:W-:Y:S01]  /*0280*/  LEA.HI R11, R13, R10, RZ, 0x2 ;  /* 0x0000000a0d0b7211 */ /* 0x000fe200078f10ff */
[----:B------:R-:W-:Y:S01]  /*0290*/  IMAD.IADD R216, R4, 0x1, -R9 ;  /* 0x0000000104d87824 */ /* 0x000fe200078e0a09 */
[----:B------:R-:W-:Y:S01]  /*02a0*/  LEA.HI R2, R7, R4, RZ, 0x1 ;  /* 0x0000000407027211 */ /* 0x000fe200078f08ff */
[----:B------:R-:W-:Y:S01]  /*02b0*/  UIADD3 UR6, UR4, 0xc000, URZ ;  /* 0x0000c00004067890 */ /* 0x000fe2000fffe03f */
[----:B------:R-:W-:-:S02]  /*02c0*/  LOP3.LUT R5, R5, 0xfffffffe, RZ, 0xc0, !PT ;  /* 0xfffffffe05057812 */ /* 0x000fc400078ec0ff */
[----:B------:R-:W-:Y:S02]  /*02d0*/  LOP3.LUT R7, R7, 0xffffffe0, RZ, 0xc0, !PT ;  /* 0xffffffe007077812 */ /* 0x000fe400078ec0ff */
[----:B------:R-:W-:Y:S01]  /*02e0*/  SHF.R.S32.HI R218, RZ, 0x3, R15 ;  /* 0x00000003ffda7819 */ /* 0x000fe2000001140f */
[----:B------:R-:W-:Y:S01]  /*02f0*/  IMAD.IADD R5, R0, 0x1, -R5 ;  /* 0x0000000100057824 */ /* 0x000fe200078e0a05 */
[----:B------:R-:W-:Y:S01]  /*0300*/  SHF.R.S32.HI R3, RZ, 0x2, R11 ;  /* 0x00000002ff037819 */ /* 0x000fe2000001140b */
[----:B------:R-:W-:Y:S01]  /*0310*/  IMAD.IADD R0, R10, 0x1, -R7 ;  /* 0x000000010a007824 */ /* 0x000fe200078e0a07 */
[----:B------:R-:W-:Y:S01]  /*0320*/  SHF.R.S32.HI R12, RZ, 0x1f, R11 ;  /* 0x0000001fff0c7819 */ /* 0x000fe2000001140b */
[----:B------:R-:W-:Y:S01]  /*0330*/  IMAD.SHL.U32 R7, R218, 0x40, RZ ;  /* 0x00000040da077824 */ /* 0x000fe200078e00ff */
[----:B------:R-:W-:Y:S01]  /*0340*/  LOP3.LUT R9, R15, 0xfffffff8, RZ, 0xc0, !PT ;  /* 0xfffffff80f097812 */ /* 0x000fe200078ec0ff */
[----:B------:R-:W-:Y:S01]  /*0350*/  IMAD.SHL.U32 R214, R5, 0x20, RZ ;  /* 0x0000002005d67824 */ /* 0x000fe200078e00ff */
[----:B------:R-:W-:-:S02]  /*0360*/  LEA.HI R12, R12, R3, RZ, 0x3 ;  /* 0x000000030c0c7211 */ /* 0x000fc400078f18ff */
[----:B------:R-:W-:Y:S01]  /*0370*/  LOP3.LUT R7, R7, 0x1c0, RZ, 0xc0, !PT ;  /* 0x000001c007077812 */ /* 0x000fe200078ec0ff */
[----:B------:R-:W-:Y:S01]  /*0380*/  IMAD.IADD R8, R10, 0x1, -R9 ;  /* 0x000000010a087824 */ /* 0x000fe200078e0a09 */
[----:B------:R-:W-:Y:S02]  /*0390*/  LOP3.LUT R12, R12, 0xfffffff8, RZ, 0xc0, !PT ;  /* 0xfffffff80c0c7812 */ /* 0x000fe400078ec0ff */
[----:B------:R-:W-:Y:S01]  /*03a0*/  LOP3.LUT R2, R2, 0xfffffffe, RZ, 0xc0, !PT ;  /* 0xfffffffe02027812 */ /* 0x000fe200078ec0ff */
[----:B------:R-:W-:Y:S01]  /*03b0*/  IMAD.SHL.U32 R220, R8, 0x8, RZ ;  /* 0x0000000808dc7824 */ /* 0x000fe200078e00ff */
[----:B------:R-:W-:Y:S01]  /*03c0*/  SHF.R.U32.HI R224, RZ, 0x3, R7 ;  /* 0x00000003ffe07819 */ /* 0x000fe20000011607 */
[----:B------:R-:W-:Y:S01]  /*03d0*/  IMAD.IADD R12, R3, 0x1, -R12 ;  /* 0x00000001030c7824 */ /* 0x000fe200078e0a0c */
[----:B------:R-:W-:Y:S01]  /*03e0*/  SHF.R.S32.HI R3, RZ, 0x1f, R0 ;  /* 0x0000001fff037819 */ /* 0x000fe20000011400 */
[----:B------:R-:W-:Y:S01]  /*03f0*/  IMAD.IADD R2, R4, 0x1, -R2 ;  /* 0x0000000104027824 */ /* 0x000fe200078e0a02 */
[----:B------:R-:W-:-:S02]  /*0400*/  LOP3.LUT P4, RZ, R8, 0x2, RZ, 0xc0, !PT ;  /* 0x0000000208ff7812 */ /* 0x000fc4000788c0ff */
[C---:B------:R-:W-:Y:S01]  /*0410*/  LOP3.LUT P3, RZ, R8.reuse, 0x4, RZ, 0xc0, !PT ;  /* 0x0000000408ff7812 */ /* 0x040fe2000786c0ff */
[----:B------:R-:W-:Y:S01]  /*0420*/  IMAD.SHL.U32 R8, R8, 0x40, RZ ;  /* 0x0000004008087824 */ /* 0x000fe200078e00ff */
[----:B------:R-:W-:Y:S02]  /*0430*/  LOP3.LUT R7, R7, 0x38, R220, 0xf8, !PT ;  /* 0x0000003807077812 */ /* 0x000fe400078ef8dc */
[----:B------:R-:W-:Y:S02]  /*0440*/  LOP3.LUT R17, R17, 0xfffffff0, RZ, 0xc0, !PT ;  /* 0xfffffff011117812 */ /* 0x000fe400078ec0ff */
[----:B------:R-:W-:Y:S02]  /*0450*/  LEA.HI R3, R3, R0, RZ, 0x2 ;  /* 0x0000000003037211 */ /* 0x000fe400078f10ff */
[----:B------:R-:W-:Y:S01]  /*0460*/  LOP3.LUT R224, R7, R224, RZ, 0x3c, !PT ;  /* 0x000000e007e07212 */ /* 0x000fe200078e3cff */
[----:B------:R-:W-:Y:S01]  /*0470*/  IMAD.SHL.U32 R7, R2, 0x10, RZ ;  /* 0x0000001002077824 */ /* 0x000fe200078e00ff */
[----:B------:R-:W-:Y:S01]  /*0480*/  LOP3.LUT R0, R12, 0x1, RZ, 0xc0, !PT ;  /* 0x000000010c007812 */ /* 0x000fe200078ec0ff */
[----:B------:R-:W-:Y:S01]  /*0490*/  IMAD.IADD R17, R10, 0x1, -R17 ;  /* 0x000000010a117824 */ /* 0x000fe200078e0a11 */
[----:B------:R-:W-:-:S02]  /*04a0*/  LOP3.LUT R8, R8, 0x1c0, RZ, 0xc0, !PT ;  /* 0x000001c008087812 */ /* 0x000fc400078ec0ff */
[CC--:B------:R-:W-:Y:S02]  /*04b0*/  LEA.HI R9, R13.reuse, R10.reuse, RZ, 0x7 ;  /* 0x0000000a0d097211 */ /* 0x0c0fe400078f38ff */
[----:B------:R-:W-:Y:S02]  /*04c0*/  LEA.HI R13, R13, R10, RZ, 0x6 ;  /* 0x0000000a0d0d7211 */ /* 0x000fe400078f30ff */
[----:B------:R-:W-:Y:S02]  /*04d0*/  ISETP.NE.U32.AND P0, PT, R0, 0x1, PT ;  /* 0x000000010000780c */ /* 0x000fe40003f05070 */
[----:B------:R-:W-:Y:S02]  /*04e0*/  LOP3.LUT R210, R8, 0x10, R7, 0xf8, !PT ;  /* 0x0000001008d27812 */ /* 0x000fe400078ef807 */
[----:B------:R-:W-:Y:S02]  /*04f0*/  SHF.R.S32.HI R4, RZ, 0x1f, R17 ;  /* 0x0000001fff047819 */ /* 0x000fe40000011411 */
[----:B------:R-:W-:-:S02]  /*0500*/  SHF.R.S32.HI R9, RZ, 0x7, R9 ;  /* 0x00000007ff097819 */ /* 0x000fc40000011409 */
[----:B------:R-:W-:Y:S02]  /*0510*/  LOP3.LUT R14, R8, 0x8, R15, 0xf8, !PT ;  /* 0x00000008080e7812 */ /* 0x000fe400078ef80f */
[----:B------:R-:W-:Y:S01]  /*0520*/  SHF.R.U32.HI R7, RZ, 0x3, R8 ;  /* 0x00000003ff077819 */ /* 0x000fe20000011608 */
[C---:B------:R-:W-:Y:S01]  /*0530*/  IMAD.SHL.U32 R8, R5.reuse, 0x200, RZ ;  /* 0x0000020005087824 */ /* 0x040fe200078e00ff */
[----:B------:R-:W-:Y:S01]  /*0540*/  SHF.R.S32.HI R13, RZ, 0x6, R13 ;  /* 0x00000006ff0d7819 */ /* 0x000fe2000001140d */
[----:B------:R-:W-:Y:S01]  /*0550*/  IMAD.SHL.U32 R5, R5, 0x8, RZ ;  /* 0x0000000805057824 */ /* 0x000fe200078e00ff */
[C---:B------:R-:W-:Y:S01]  /*0560*/  R2P PR, R12.reuse, 0x6 ;  /* 0x000000060c007804 */ /* 0x040fe20000000000 */
[----:B------:R-:W-:Y:S01]  /*0570*/  IMAD.SHL.U32 R12, R12, 0x40, RZ ;  /* 0x000000400c0c7824 */ /* 0x000fe200078e00ff */
[----:B------:R-:W-:Y:S01]  /*0580*/  LEA.HI R4, R4, R17, RZ, 0x3 ;  /* 0x0000001104047211 */ /* 0x000fe200078f18ff */
[----:B------:R-:W-:Y:S01]  /*0590*/  IMAD R0, R9, 0x800, R8 ;  /* 0x0000080009007824 */ /* 0x000fe200078e0208 */
[----:B------:R-:W-:Y:S01]  /*05a0*/  LOP3.LUT R215, R14, R7, RZ, 0x3c, !PT ;  /* 0x000000070ed77212 */ /* 0x000fe200078e3cff */
[----:B------:R-:W-:Y:S01]  /*05b0*/  IMAD R224, R13, 0x200, R224 ;  /* 0x000002000de07824 */ /* 0x000fe200078e02e0 */
[----:B------:R-:W-:Y:S01]  /*05c0*/  LOP3.LUT R6, R4, 0xfffffff8, RZ, 0xc0, !PT ;  /* 0xfffffff804067812 */ /* 0x000fe200078ec0ff */
[----:B------:R-:W-:Y:S01]  /*05d0*/  IMAD.SHL.U32 R9, R9, 0x20, RZ ;  /* 0x0000002009097824 */ /* 0x000fe200078e00ff */
[----:B------:R-:W-:Y:S01]  /*05e0*/  LOP3.LUT R12, R12, 0x1c0, RZ, 0xc0, !PT ;  /* 0x000001c00c0c7812 */ /* 0x000fe200078ec0ff */
[----:B------:R-:W-:Y:S01]  /*05f0*/  IMAD.SHL.U32 R13, R13, 0x8, RZ ;  /* 0x000000080d0d7824 */ /* 0x000fe200078e00ff */
[----:B------:R-:W-:Y:S01]  /*0600*/  LOP3.LUT R11, R11, 0x7ffffffc, RZ, 0xc0, !PT ;  /* 0x7ffffffc0b0b7812 */ /* 0x000fe200078ec0ff */
[----:B------:R-:W-:Y:S01]  /*0610*/  IMAD.IADD R215, R0, 0x1, R215 ;  /* 0x0000000100d77824 */ /* 0x000fe200078e02d7 */
[----:B------:R-:W-:Y:S01]  /*0620*/  LOP3.LUT R222, R9, 0x6, R222, 0xf8, !PT ;  /* 0x0000000609de7812 */ /* 0x000fe200078ef8de */
[----:B------:R-:W-:Y:S01]  /*0630*/  IMAD.IADD R6, R17, 0x1, -R6 ;  /* 0x0000000111067824 */ /* 0x000fe200078e0a06 */
[----:B------:R-:W-:Y:S01]  /*0640*/  LOP3.LUT R13, R13, 0x18, RZ, 0xc0, !PT ;  /* 0x000000180d0d7812 */ /* 0x000fe200078ec0ff */
[----:B------:R-:W-:Y:S01]  /*0650*/  IMAD.IADD R11, R10, 0x1, -R11 ;  /* 0x000000010a0b7824 */ /* 0x000fe200078e0a0b */
[----:B------:R-:W-:Y:S01]  /*0660*/  SHF.R.U32.HI R0, RZ, 0x3, R12 ;  /* 0x00000003ff007819 */ /* 0x000fe2000001160c */
[----:B------:R-:W-:Y:S01]  /*0670*/  IMAD.SHL.U32 R4, R4, 0x40, RZ ;  /* 0x0000004004047824 */ /* 0x000fe200078e00ff */
[----:B------:R-:W-:Y:S01]  /*0680*/  LOP3.LUT R9, R12, 0x20, R9, 0xf8, !PT ;  /* 0x000000200c097812 */ /* 0x000fe200078ef809 */
[----:B------:R-:W-:Y:S01]  /*0690*/  IMAD.SHL.U32 R11, R11, 0x2, RZ ;  /* 0x000000020b0b7824 */ /* 0x000fe200078e00ff */
[----:B------:R-:W-:-:S02]  /*06a0*/  LOP3.LUT R231, R0, R12, R13, 0x1e, !PT ;  /* 0x0000000c00e77212 */ /* 0x000fc400078e1e0d */
[----:B------:R-:W-:Y:S01]  /*06b0*/  LOP3.LUT R9, R9, R0, RZ, 0x3c, !PT ;  /* 0x0000000009097212 */ /* 0x000fe200078e3cff */
[----:B------:R-:W-:Y:S01]  /*06c0*/  IMAD.SHL.U32 R0, R6, 0x40, RZ ;  /* 0x0000004006007824 */ /* 0x000fe200078e00ff */
[----:B------:R-:W-:Y:S01]  /*06d0*/  LOP3.LUT R214, R13, 0x20, R214, 0xf8, !PT ;  /* 0x000000200dd67812 */ /* 0x000fe200078ef8d6 */
[----:B------:R-:W-:Y:S01]  /*06e0*/  IMAD R6, R2, 0x400, R11 ;  /* 0x0000040002067824 */ /* 0x000fe200078e020b */
[----:B------:R-:W-:Y:S01]  /*06f0*/  SHF.R.S32.HI R223, RZ, 0x2, R3 ;  /* 0x00000002ffdf7819 */ /* 0x000fe20000011403 */
[----:B------:R-:W-:Y:S01]  /*0700*/  IMAD R230, R216, 0x400, R11 ;  /* 0x00000400d8e67824 */ /* 0x000fe200078e020b */
[----:B------:R-:W-:Y:S01]  /*0710*/  LOP3.LUT R0, R0, 0x1c0, RZ, 0xc0, !PT ;  /* 0x000001c000007812 */ /* 0x000fe200078ec0ff */
[----:B------:R-:W-:Y:S01]  /*0720*/  IMAD.IADD R231, R6, 0x1, R231 ;  /* 0x0000000106e77824 */ /* 0x000fe200078e02e7 */
[----:B------:R-:W-:Y:S01]  /*0730*/  LOP3.LUT R3, R4, 0xfffffe00, RZ, 0xc0, !PT ;  /* 0xfffffe0004037812 */ /* 0x000fe200078ec0ff */
[----:B------:R-:W-:Y:S01]  /*0740*/  IMAD.IADD R230, R230, 0x1, R9 ;  /* 0x00000001e6e67824 */ /* 0x000fe200078e0209 */
[--C-:B------:R-:W-:Y:S01]  /*0750*/  SHF.R.U32.HI R209, RZ, 0x3, R0.reuse ;  /* 0x00000003ffd17819 */ /* 0x100fe20000011600 */
[----:B------:R-:W-:Y:S01]  /*0760*/  IMAD R223, R216, 0x10, R223 ;  /* 0x00000010d8df7824 */ /* 0x000fe200078e02df */
        /* <DEDUP_REMOVED lines=32> */
.L_x_1104:
        /* <DEDUP_REMOVED lines=26> */
[----:B--2---:R-:W2:Y:S01]  /*0b10*/  @P0 LDG.E R2, desc[UR8][R12.64] ;  /* 0x000000080c020981 */ /* 0x004ea2000c1e1900 */
[----:B------:R-:W-:Y:S01]  /*0b20*/  UISETP.EQ.U32.AND UP4, UPT, UR12, URZ, UPT ;  /* 0x0000003f0c00728c */ /* 0x000fe2000bf82070 */
[----:B------:R-:W-:Y:S01]  /*0b30*/  PLOP3.LUT P3, PT, PT, PT, UP0, 0x80, 0x0 ;  /* 0x000000000000781c */ /* 0x000fe20003f6f008 */
[----:B------:R-:W-:Y:S01]  /*0b40*/  IMAD.U32 R5, RZ, RZ, UR11 ;  /* 0x0000000bff057e24 */ /* 0x000fe2000f8e00ff */
[----:B------:R-:W-:-:S02]  /*0b50*/  UIADD3 UR6, UP1, UR16, UR12, URZ ;  /* 0x0000000c10067290 */ /* 0x000fc4000ff3e03f */
[----:B------:R-:W-:Y:S02]  /*0b60*/  UISETP.EQ.OR.EX UP4, UPT, UR13, URZ, !UP2, UP4 ;  /* 0x0000003f0d00728c */ /* 0x000fe4000d782740 */
[----:B------:R-:W3:Y:S01]  /*0b70*/  @P1 LDG.E R4, desc[UR8][R4.64] ;  /* 0x0000000804041981 */ /* 0x000ee2000c1e1900 */
[----:B------:R-:W-:Y:S01]  /*0b80*/  UIADD3.X UR5, UR5, UR13, URZ, UP1, !UPT ;  /* 0x0000000d05057290 */ /* 0x000fe20008ffe43f */
[----:B------:R-:W-:Y:S01]  /*0b90*/  IMAD.U32 R10, RZ, RZ, UR15 ;  /* 0x0000000fff0a7e24 */ /* 0x000fe2000f8e00ff */
[----:B------:R-:W-:Y:S01]  /*0ba0*/  UMOV UR50, URZ ;  /* 0x0000003f00327c82 */ /* 0x000fe20008000000 */
[----:B------:R-:W-:Y:S01]  /*0bb0*/  PLOP3.LUT P2, PT, PT, PT, UP4, 0x80, 0x0 ;  /* 0x000000000000781c */ /* 0x000fe20003f4f048 */
[----:B------:R-:W-:Y:S01]  /*0bc0*/  IMAD.U32 R11, RZ, RZ, UR14 ;  /* 0x0000000eff0b7e24 */ /* 0x000fe2000f8e00ff */
[----:B------:R-:W-:Y:S01]  /*0bd0*/  @!UP3 ULDC.64 UR10, c[0x0][0x318] ;  /* 0x0000c600000abab9 */ /* 0x000fe20000000a00 */
[----:B------:R-:W-:Y:S02]  /*0be0*/  IMAD.U32 R8, RZ, RZ, UR6 ;  /* 0x00000006ff087e24 */ /* 0x000fe4000f8e00ff */
[----:B------:R-:W-:Y:S01]  /*0bf0*/  IMAD.U32 R9, RZ, RZ, UR5 ;  /* 0x00000005ff097e24 */ /* 0x000fe2000f8e00ff */
[----:B----4-:R-:W4:Y:S04]  /*0c00*/  @P3 LDG.E R6, desc[UR8][R10.64] ;  /* 0x000000080a063981 */ /* 0x010f28000c1e1900 */
[----:B-----5:R-:W5:Y:S01]  /*0c10*/  @P3 LDG.E R3, desc[UR8][R10.64+0x4] ;  /* 0x000004080a033981 */ /* 0x020f62000c1e1900 */
[----:B------:R-:W-:Y:S01]  /*0c20*/  @!UP3 UISETP.NE.U32.AND UP1, UPT, UR10, URZ, UPT ;  /* 0x0000003f0a00b28c */ /* 0x000fe2000bf25070 */
[----:B------:R-:W-:-:S02]  /*0c30*/  @!UP3 ULDC UR5, c[0x0][0x2cc] ;  /* 0x0000b3000005bab9 */ /* 0x000fc40000000800 */
[----:B------:R-:W5:Y:S01]  /*0c40*/  @!P2 LDG.E R5, desc[UR8][R8.64] ;  /* 0x000000080805a981 */ /* 0x000f62000c1e1900 */
        /* <DEDUP_REMOVED lines=21> */
.L_x_1074:
        /* <DEDUP_REMOVED lines=10> */
[----:B------:R-:W-:Y:S02]  /*0e40*/  UIMAD.WIDE.U32 UR18, UR53, UR12, URZ ;  /* 0x0000000c351272a5 */ /* 0x000fe4000f8e003f */
[----:B------:R-:W-:Y:S02]  /*0e50*/  UIMAD UR12, UR60, UR12, URZ ;  /* 0x0000000c3c0c72a4 */ /* 0x000fe4000f8e023f */
[----:B------:R-:W2:Y:S01]  /*0e60*/  S2UR UR5, SR_CTAID.X ;  /* 0x00000000000579c3 */ /* 0x000ea20000002500 */
[----:B------:R-:W-:Y:S02]  /*0e70*/  UISETP.NE.AND UP1, UPT, UR52, -0x1, UPT ;  /* 0xffffffff3400788c */ /* 0x000fe4000bf25270 */
[----:B------:R-:W-:-:S02]  /*0e80*/  UIMAD UR20, UR53, UR13, UR12 ;  /* 0x0000000d351472a4 */ /* 0x000fc4000f8e020c */
[----:B------:R-:W-:Y:S01]  /*0e90*/  UIADD3 UR11, UR10, 0x40, UR48 ;  /* 0x000000400a0b7890 */ /* 0x000fe2000fffe030 */
[----:B------:R-:W-:Y:S01]  /*0ea0*/  @!UP2 ULDC.64 UR12, c[0x0][0x418] ;  /* 0x00010600000caab9 */ /* 0x000fe20000000a00 */
[----:B------:R-:W-:Y:S01]  /*0eb0*/  ULDC UR41, c[0x0][0x2d4] ;  /* 0x0000b50000297ab9 */ /* 0x000fe20000000800 */
[----:B------:R-:W-:Y:S02]  /*0ec0*/  @!UP2 UIMAD.WIDE.U32 UR34, UR53, UR12, URZ ;  /* 0x0000000c3522a2a5 */ /* 0x000fe4000f8e003f */
[----:B------:R-:W-:Y:S02]  /*0ed0*/  USHF.R.S32.HI UR30, URZ, 0x1f, UR41 ;  /* 0x0000001f3f1e7899 */ /* 0x000fe40008011429 */
[----:B------:R-:W-:Y:S01]  /*0ee0*/  @UP1 ULDC.64 UR26, c[0x0][0x248] ;  /* 0x00009200001a1ab9 */ /* 0x000fe20000000a00 */
[----:B------:R-:W-:Y:S01]  /*0ef0*/  UIADD3 UR43, UR19, UR20, URZ ;  /* 0x00000014132b7290 */ /* 0x000fe2000fffe03f */
[----:B-1----:R-:W-:Y:S01]  /*0f00*/  IABS R5, R2 ;  /* 0x0000000200057213 */ /* 0x002fe20000000000 */
[----:B------:R-:W-:Y:S01]  /*0f10*/  ULDC.U8 UR40, c[0x0][0x3d8] ;  /* 0x0000f60000287ab9 */ /* 0x000fe20000000000 */
[----:B------:R-:W-:Y:S01]  /*0f20*/  USHF.L.U32 UR16, UR53, 0x7, URZ ;  /* 0x0000000735107899 */ /* 0x000fe2000800063f */
[----:B------:R-:W-:Y:S01]  /*0f30*/  ISETP.NE.AND P3, PT, R2, RZ, PT ;  /* 0x000000ff0200720c */ /* 0x000fe20003f65270 */
[----:B------:R-:W1:Y:S01]  /*0f40*/  I2F.RP R6, R5 ;  /* 0x0000000500067306 */ /* 0x000e620000209400 */
[----:B------:R-:W-:Y:S01]  /*0f50*/  UISETP.NE.AND UP3, UPT, UR40, URZ, UPT ;  /* 0x0000003f2800728c */ /* 0x000fe2000bf65270 */
[----:B------:R-:W-:Y:S01]  /*0f60*/  ULDC.64 UR38, c[0x0][0x240] ;  /* 0x0000900000267ab9 */ /* 0x000fe20000000a00 */
[----:B--2---:R-:W-:-:S02]  /*0f70*/  UIMAD.WIDE.U32 UR24, UR5, UR14, URZ ;  /* 0x0000000e051872a5 */ /* 0x004fc4000f8e003f */
[----:B------:R-:W-:Y:S02]  /*0f80*/  USEL UR29, UR16, URZ, UP0 ;  /* 0x0000003f101d7287 */ /* 0x000fe40008000000 */
[----:B------:R-:W-:Y:S02]  /*0f90*/  UIMAD UR31, UR5, UR15, UR25 ;  /* 0x0000000f051f72a4 */ /* 0x000fe4000f8e0219 */
[----:B------:R-:W-:Y:S01]  /*0fa0*/  @!UP2 UIMAD UR5, UR60, UR12, URZ ;  /* 0x0000000c3c05a2a4 */ /* 0x000fe2000f8e023f */
[----:B------:R-:W-:Y:S02]  /*0fb0*/  @UP2 ULDC.64 UR14, c[0x0][0x420] ;  /* 0x00010800000e2ab9 */ /* 0x000fe40000000a00 */
[----:B------:R-:W-:Y:S01]  /*0fc0*/  ULDC UR12, c[0x0][0x394] ;  /* 0x0000e500000c7ab9 */ /* 0x000fe20000000800 */
        /* <DEDUP_REMOVED lines=11> */
[----:B------:R-:W-:Y:S02]  /*1080*/  @UP2 UIMAD.WIDE.U32 UR36, UR7, UR14, URZ ;  /* 0x0000000e072422a5 */ /* 0x000fe4000f8e003f */
[----:B------:R-:W-:Y:S01]  /*1090*/  @UP1 UIADD3 UR54, UR13, UR11, URZ ;  /* 0x0000000b0d361290 */ /* 0x000fe2000fffe03f */
[----:B------:R-:W1:Y:S01]  /*10a0*/  F2I.FTZ.U32.TRUNC.NTZ R7, R6 ;  /* 0x0000000600077305 */ /* 0x000e62000021f000 */
[----:B------:R-:W-:Y:S01]  /*10b0*/  USHF.R.S32.HI UR11, URZ, 0x1f, UR5 ;  /* 0x0000001f3f0b7899 */ /* 0x000fe20008011405 */
[----:B------:R-:W-:Y:S01]  /*10c0*/  ULDC.U8 UR14, c[0x0][0x480] ;  /* 0x00012000000e7ab9 */ /* 0x000fe20000000000 */
[----:B------:R-:W-:Y:S02]  /*10d0*/  @UP2 UIMAD UR45, UR7, UR15, UR37 ;  /* 0x0000000f072d22a4 */ /* 0x000fe4000f8e0225 */
[----:B------:R-:W-:-:S02]  /*10e0*/  ULEA.HI UR20, UR11, UR5, URZ, 0x6 ;  /* 0x000000050b147291 */ /* 0x000fc4000f8f303f */
[----:B------:R-:W-:Y:S02]  /*10f0*/  UIMAD UR5, UR30, UR53, URZ ;  /* 0x000000351e0572a4 */ /* 0x000fe4000f8e023f */
[----:B------:R-:W-:Y:S02]  /*1100*/  UISETP.NE.AND UP4, UPT, UR14, URZ, UPT ;  /* 0x0000003f0e00728c */ /* 0x000fe4000bf85270 */
[----:B------:R-:W-:Y:S02]  /*1110*/  UIMAD.WIDE.U32 UR14, UR53, UR41, URZ ;  /* 0x00000029350e72a5 */ /* 0x000fe4000f8e003f */
[----:B------:R-:W-:Y:S01]  /*1120*/  UIMAD UR5, UR60, UR41, UR5 ;  /* 0x000000293c0572a4 */ /* 0x000fe2000f8e0205 */
[----:B-1----:R-:W-:Y:S01]  /*1130*/  IMAD.MOV R3, RZ, RZ, -R7 ;  /* 0x000000ffff037224 */ /* 0x002fe200078e0a07 */
[----:B------:R-:W-:Y:S01]  /*1140*/  UIMAD.WIDE.U32 UR16, UR7, UR38, URZ ;  /* 0x00000026071072a5 */ /* 0x000fe2000f8e003f */
[----:B------:R-:W-:Y:S01]  /*1150*/  IMAD.MOV.U32 R6, RZ, RZ, RZ ;  /* 0x000000ffff067224 */ /* 0x000fe200078e00ff */
[----:B------:R-:W-:Y:S01]  /*1160*/  USHF.L.U64.HI UR22, UR53, 0x7, UR60 ;  /* 0x0000000735167899 */ /* 0x000fe2000801023c */
[----:B------:R-:W-:Y:S01]  /*1170*/  IMAD R4, R3, R5, RZ ;  /* 0x0000000503047224 */ /* 0x000fe200078e02ff */
[----:B------:R-:W-:Y:S01]  /*1180*/  IABS R3, UR59 ;  /* 0x0000003b00037c13 */ /* 0x000fe20008000000 */
[----:B------:R-:W-:-:S02]  /*1190*/  UIADD3 UR15, UR15, UR5, URZ ;  /* 0x000000050f0f7290 */ /* 0x000fc4000fffe03f */
[----:B------:R-:W-:Y:S01]  /*11a0*/  IMAD.HI.U32 R4, R7, R4, R6 ;  /* 0x0000000407047227 */ /* 0x000fe200078e0006 */
[----:B------:R-:W-:Y:S02]  /*11b0*/  USHF.R.S32.HI UR11, URZ, 0x6, UR28 ;  /* 0x000000063f0b7899 */ /* 0x000fe4000801141c */
[----:B------:R-:W-:Y:S01]  /*11c0*/  USHF.R.S32.HI UR5, URZ, 0x6, UR20 ;  /* 0x000000063f057899 */ /* 0x000fe20008011414 */
[----:B------:R-:W-:Y:S02]  /*11d0*/  ULDC UR44, c[0x0][0x2dc] ;  /* 0x0000b700002c7ab9 */ /* 0x000fe40000000800 */
[----:B------:R-:W-:Y:S01]  /*11e0*/  IMAD.HI.U32 R16, R4, R3, RZ ;  /* 0x0000000304107227 */ /* 0x000fe200078e00ff */
[----:B------:R-:W-:Y:S01]  /*11f0*/  ULDC UR42, c[0x0][0x270] ;  /* 0x00009c00002a7ab9 */ /* 0x000fe20000000800 */
[----:B------:R-:W-:Y:S01]  /*1200*/  ULDC UR32, c[0x0][0x2c4] ;  /* 0x0000b10000207ab9 */ /* 0x000fe20000000800 */
[----:B------:R-:W-:Y:S01]  /*1210*/  USEL UR58, UR18, UR16, !UP2 ;  /* 0x00000010123a7287 */ /* 0x000fe2000d000000 */
[----:B------:R-:W-:Y:S01]  /*1220*/  IMAD.MOV R4, RZ, RZ, -R16 ;  /* 0x000000ffff047224 */ /* 0x000fe200078e0a10 */
[----:B------:R-:W-:Y:S01]  /*1230*/  @UP1 UMOV UR47, UR12 ;  /* 0x0000000c002f1c82 */ /* 0x000fe20008000000 */
[----:B------:R-:W-:-:S02]  /*1240*/  UIMAD UR21, UR7, UR39, URZ ;  /* 0x00000027071572a4 */ /* 0x000fc4000f8e023f */
[C---:B------:R-:W-:Y:S01]  /*1250*/  IMAD R4, R5.reuse, R4, R3 ;  /* 0x0000000405047224 */ /* 0x040fe200078e0203 */
[----:B------:R-:W-:Y:S01]  /*1260*/  UIMAD.WIDE UR12, UR44, UR42, URZ ;  /* 0x0000002a2c0c72a5 */ /* 0x000fe2000f8e023f */
[----:B------:R-:W-:Y:S01]  /*1270*/  LOP3.LUT R3, R2, UR59, RZ, 0x3c, !PT ;  /* 0x0000003b02037c12 */ /* 0x000fe2000f8e3cff */
[----:B------:R-:W-:Y:S02]  /*1280*/  USEL UR22, UR22, URZ, UP0 ;  /* 0x0000003f16167287 */ /* 0x000fe40008000000 */
[----:B------:R-:W-:Y:S01]  /*1290*/  ISETP.GT.U32.AND P1, PT, R5, R4, PT ;  /* 0x000000040500720c */ /* 0x000fe20003f24070 */
[----:B------:R-:W-:Y:S01]  /*12a0*/  @UP3 UIMAD UR18, UR53, UR32, URZ ;  /* 0x00000020351232a4 */ /* 0x000fe2000f8e023f */
[----:B------:R-:W-:Y:S01]  /*12b0*/  ISETP.GE.AND P2, PT, R3, RZ, PT ;  /* 0x000000ff0300720c */ /* 0x000fe20003f46270 */
[----:B------:R-:W-:Y:S02]  /*12c0*/  UISETP.LT.AND UP0, UPT, UR11, UR5, UPT ;  /* 0x000000050b00728c */ /* 0x000fe4000bf01270 */
[----:B------:R-:W-:-:S02]  /*12d0*/  @UP2 UIADD3 UR43, UR17, UR21, URZ ;  /* 0x00000015112b2290 */ /* 0x000fc4000fffe03f */
[----:B------:R-:W-:Y:S02]  /*12e0*/  UIMAD UR19, UR13, UR14, URZ ;  /* 0x0000000e0d1372a4 */ /* 0x000fe4000f8e023f */
[----:B------:R-:W-:Y:S02]  /*12f0*/  @UP3 USEL UR18, UR18, UR7, !UP2 ;  /* 0x0000000712123287 */ /* 0x000fe4000d000000 */
[----:B------:R-:W-:Y:S02]  /*1300*/  UIMAD.WIDE.U32 UR16, UR12, UR14, URZ ;  /* 0x0000000e0c1072a5 */ /* 0x000fe4000f8e003f */
[----:B------:R-:W-:Y:S01]  /*1310*/  USEL UR30, UR11, UR5, UP0 ;  /* 0x000000050b1e7287 */ /* 0x000fe20008000000 */
[-C--:B------:R-:W-:Y:S01]  /*1320*/  @!P1 IADD3 R4, R4, -R5.reuse, RZ ;  /* 0x8000000504049210 */ /* 0x080fe20007ffe0ff */
[----:B------:R-:W-:Y:S01]  /*1330*/  @UP3 ULDC UR14, c[0x0][0x2e4] ;  /* 0x0000b900000e3ab9 */ /* 0x000fe20000000800 */
[----:B------:R-:W-:Y:S01]  /*1340*/  UIMAD UR19, UR12, UR15, UR19 ;  /* 0x0000000f0c1372a4 */ /* 0x000fe2000f8e0213 */
[----:B------:R-:W-:Y:S01]  /*1350*/  @!P1 VIADD R16, R16, 0x1 ;  /* 0x0000000110109836 */ /* 0x000fe20000000000 */
[----:B------:R-:W-:Y:S01]  /*1360*/  @UP3 UIMAD UR28, UR59, UR14, UR18 ;  /* 0x0000000e3b1c32a4 */ /* 0x000fe2000f8e0212 */
[----:B------:R-:W-:Y:S01]  /*1370*/  ISETP.GE.U32.AND P0, PT, R4, R5, PT ;  /* 0x000000050400720c */ /* 0x000fe20003f06070 */
[----:B------:R-:W-:Y:S01]  /*1380*/  ULEA UR18, UR30, 0xffffffc0, 0x6 ;  /* 0xffffffc01e127891 */ /* 0x000fe2000f8e303f */
[----:B------:R-:W-:Y:S01]  /*1390*/  PLOP3.LUT P1, PT, PT, PT, UP1, 0x80, 0x0 ;  /* 0x000000000000781c */ /* 0x000fe20003f2f018 */
[----:B------:R-:W-:-:S02]  /*13a0*/  @!UP3 UIMAD UR20, UR53, UR42, UR59 ;  /* 0x0000002a3514b2a4 */ /* 0x000fc4000f8e023b */
[----:B------:R-:W-:Y:S02]  /*13b0*/  UIMAD.WIDE.U32 UR14, UR12, UR7, URZ ;  /* 0x000000070c0e72a5 */ /* 0x000fe4000f8e003f */
[----:B------:R-:W-:Y:S02]  /*13c0*/  UIADD3 UR42, UR17, UR19, URZ ;  /* 0x00000013112a7290 */ /* 0x000fe4000fffe03f */
[----:B------:R-:W-:Y:S02]  /*13d0*/  USHF.R.S32.HI UR19, URZ, 0x1f, UR18 ;  /* 0x0000001f3f137899 */ /* 0x000fe40008011412 */
[----:B------:R-:W-:Y:S02]  /*13e0*/  UIADD3 UR5, UP0, UR18, UR29, URZ ;  /* 0x0000001d12057290 */ /* 0x000fe4000ff1e03f */
[----:B------:R-:W-:Y:S01]  /*13f0*/  USEL UR57, UR16, UR14, !UP2 ;  /* 0x0000000e10397287 */ /* 0x000fe2000d000000 */
[----:B------:R-:W-:Y:S01]  /*1400*/  @P0 VIADD R16, R16, 0x1 ;  /* 0x0000000110100836 */ /* 0x000fe20000000000 */
[----:B------:R-:W-:Y:S01]  /*1410*/  UIMAD UR11, UR13, UR7, URZ ;  /* 0x000000070d0b72a4 */ /* 0x000fe2000f8e023f */
[----:B------:R-:W-:Y:S01]  /*1420*/  PLOP3.LUT P0, PT, PT, PT, UP3, 0x80, 0x0 ;  /* 0x000000000000781c */ /* 0x000fe20003f0f038 */
[----:B------:R-:W-:-:S02]  /*1430*/  UIADD3.X UR14, UR19, UR22, URZ, UP0, !UPT ;  /* 0x00000016130e7290 */ /* 0x000fc400087fe43f */
[----:B------:R-:W-:Y:S01]  /*1440*/  UIMAD UR13, UR13, UR5, URZ ;  /* 0x000000050d0d72a4 */ /* 0x000fe2000f8e023f */
[----:B------:R-:W-:Y:S01]  /*1450*/  @!P2 IADD3 R16, -R16, RZ, RZ ;  /* 0x000000ff1010a210 */ /* 0x000fe20007ffe1ff */
[----:B------:R-:W-:Y:S01]  /*1460*/  @UP1 UIADD3 UR25, UR50, UR52, URZ ;  /* 0x0000003432191290 */ /* 0x000fe2000fffe03f */
[----:B------:R-:W-:Y:S01]  /*1470*/  @!P3 LOP3.LUT R16, RZ, R2, RZ, 0x33, !PT ;  /* 0x00000002ff10b212 */ /* 0x000fe200078e33ff */
[----:B------:R-:W-:Y:S02]  /*1480*/  @!UP2 UIADD3 UR45, UR35, UR23, URZ ;  /* 0x00000017232da290 */ /* 0x000fe4000fffe03f */
[----:B------:R-:W-:Y:S02]  /*1490*/  @!UP3 UIMAD UR28, UR20, UR32, URZ ;  /* 0x00000020141cb2a4 */ /* 0x000fe4000f8e023f */
[----:B------:R-:W-:Y:S01]  /*14a0*/  UIMAD.WIDE.U32 UR22, UR12, UR5, URZ ;  /* 0x000000050c1672a5 */ /* 0x000fe2000f8e003f */
[----:B------:R-:W-:Y:S01]  /*14b0*/  @UP1 ULDC.64 UR20, c[0x0][0x250] ;  /* 0x0000940000141ab9 */ /* 0x000fe20000000a00 */
[----:B------:R-:W-:-:S02]  /*14c0*/  UIMAD UR5, UR12, UR14, UR13 ;  /* 0x0000000e0c0572a4 */ /* 0x000fc4000f8e020d */
[----:B------:R-:W-:Y:S02]  /*14d0*/  @UP1 UIMAD.WIDE.U32 UR12, UR25, UR20, URZ ;  /* 0x00000014190c12a5 */ /* 0x000fe4000f8e003f */
[----:B------:R-:W-:Y:S02]  /*14e0*/  @UP2 UIADD3 UR42, UR15, UR11, URZ ;  /* 0x0000000b0f2a2290 */ /* 0x000fe4000fffe03f */
[----:B------:R-:W-:Y:S02]  /*14f0*/  UIMAD UR44, UR59, UR44, URZ ;  /* 0x0000002c3b2c72a4 */ /* 0x000fe4000f8e023f */
[----:B------:R-:W-:Y:S02]  /*1500*/  @UP1 UIMAD UR11, UR25, UR21, URZ ;  /* 0x00000015190b12a4 */ /* 0x000fe4000f8e023f */
        /* <DEDUP_REMOVED lines=20> */
.L_x_1076:
        /* <DEDUP_REMOVED lines=13> */
.L_x_1077:
        /* <DEDUP_REMOVED lines=11> */
.L_x_1078:
[----:B------:R-:W-:Y:S02]  /*17d0*/  ULDC UR5, c[0x0][0x270] ;  /* 0x00009c0000057ab9 */ /* 0x000fe40000000800 */
[----:B------:R-:W-:-:S04]  /*17e0*/  UIMAD UR5, UR53, UR5, UR59 ;  /* 0x00000005350572a4 */ /* 0x000fc8000f8e023b */
[----:B------:R-:W-:-:S12]  /*17f0*/  UIMAD UR5, UR5, UR41, URZ ;  /* 0x00000029050572a4 */ /* 0x000fd8000f8e023f */
.L_x_1079:
        /* <DEDUP_REMOVED lines=8> */
[----:B------:R-:W-:Y:S01]  /*1880*/  UIADD3 UR31, UR18, UR5, URZ ;  /* 0x00000005121f7290 */ /* 0x000fe2000fffe03f */
[----:B------:R-:W-:Y:S01]  /*1890*/  BSSY B1, `(.L_x_1075) ;  /* 0x00005b1000017945 */ /* 0x000fe20003800000 */
[----:B------:R-:W-:Y:S01]  /*18a0*/  IMAD.WIDE.U32 R12, R5, UR38, R220 ;  /* 0x00000026050c7c25 */ /* 0x000fe2000f8e00dc */
[----:B------:R-:W-:-:S02]  /*18b0*/  USHF.R.S32.HI UR34, URZ, 0x1f, UR59 ;  /* 0x0000001f3f227899 */ /* 0x000fc4000801143b */
[----:B------:R-:W-:Y:S01]  /*18c0*/  UIADD3 UR5, UR18, UR28, URZ ;  /* 0x0000001c12057290 */ /* 0x000fe2000fffe03f */
[----:B------:R-:W-:Y:S01]  /*18d0*/  IMAD R4, R4, UR38, RZ ;  /* 0x0000002604047c24 */ /* 0x000fe2000f8e02ff */
[----:B------:R-:W-:Y:S01]  /*18e0*/  IADD3 R20, P0, R12, UR58, RZ ;  /* 0x0000003a0c147c10 */ /* 0x000fe2000ff1e0ff */
[----:B------:R-:W-:Y:S02]  /*18f0*/  UIMAD UR41, UR7, UR11, URZ ;  /* 0x0000000b072972a4 */ /* 0x000fe4000f8e023f */
[----:B------:R-:W-:Y:S01]  /*1900*/  IMAD R4, R5, UR39, R4 ;  /* 0x0000002705047c24 */ /* 0x000fe2000f8e0204 */
[----:B------:R-:W-:Y:S01]  /*1910*/  UIADD3 UR11, -UR6, UR10, UR48 ;  /* 0x0000000a060b7290 */ /* 0x000fe2000fffe130 */
[----:B------:R-:W-:Y:S01]  /*1920*/  ULDC.64 UR12, c[0x0][0x428] ;  /* 0x00010a00000c7ab9 */ /* 0x000fe20000000a00 */
[----:B------:R-:W-:Y:S02]  /*1930*/  ULDC.64 UR16, c[0x0][0x2b0] ;  /* 0x0000ac0000107ab9 */ /* 0x000fe40000000a00 */
[----:B------:R-:W-:Y:S01]  /*1940*/  IADD3.X R21, R13, UR43, R4, P0, !PT ;  /* 0x0000002b0d157c10 */ /* 0x000fe200087fe404 */
[----:B------:R-:W-:Y:S01]  /*1950*/  ULDC UR35, c[0x0][0x398] ;  /* 0x0000e60000237ab9 */ /* 0x000fe20000000800 */
[----:B------:R-:W-:Y:S01]  /*1960*/  IADD3 R18, P0, R220, UR14, RZ ;  /* 0x0000000edc127c10 */ /* 0x000fe2000ff1e0ff */
[----:B------:R-:W-:Y:S01]  /*1970*/  UIMAD UR7, UR34, UR12, URZ ;  /* 0x0000000c220772a4 */ /* 0x000fe2000f8e023f */
[----:B--2---:R-:W-:Y:S01]  /*1980*/  IMAD R4, R2, UR19, RZ ;  /* 0x0000001302047c24 */ /* 0x004fe2000f8e02ff */
[----:B------:R-:W-:Y:S01]  /*1990*/  UIMAD.WIDE UR16, UR5, 0x4, UR16 ;  /* 0x00000004051078a5 */ /* 0x000fe2000f8e0210 */
[----:B------:R-:W-:Y:S01]  /*19a0*/  IADD3.X R19, R221, UR45, RZ, P0, !PT ;  /* 0x0000002ddd137c10 */ /* 0x000fe200087fe4ff */
[----:B------:R-:W-:Y:S01]  /*19b0*/  USHF.L.U32 UR23, UR41, 0x6, URZ ;  /* 0x0000000629177899 */ /* 0x000fe2000800063f */
[----:B------:R-:W-:Y:S01]  /*19c0*/  IMAD.U32 R12, RZ, RZ, UR12 ;  /* 0x0000000cff0c7e24 */ /* 0x000fe2000f8e00ff */
[----:B-1----:R-:W-:Y:S01]  /*19d0*/  SHF.R.S32.HI R6, RZ, 0x1f, R7 ;  /* 0x0000001fff067819 */ /* 0x002fe20000011407 */
[----:B------:R-:W-:Y:S01]  /*19e0*/  UIADD3 UR5, UR11, -UR35, URZ ;  /* 0x800000230b057290 */ /* 0x000fe2000fffe03f */
[----:B------:R-:W-:Y:S01]  /*19f0*/  IMAD R4, R3, UR18, R4 ;  /* 0x0000001203047c24 */ /* 0x000fe2000f8e0204 */
[----:B------:R-:W-:Y:S01]  /*1a00*/  ULDC.64 UR14, c[0x0][0x258] ;  /* 0x00009600000e7ab9 */ /* 0x000fe20000000a00 */
[----:B------:R-:W-:Y:S01]  /*1a10*/  UIMAD UR13, UR59, UR13, UR7 ;  /* 0x0000000d3b0d72a4 */ /* 0x000fe2000f8e0207 */
[----:B------:R-:W-:Y:S01]  /*1a20*/  LEA.HI R247, R6, R7, RZ, 0x5 ;  /* 0x0000000706f77211 */ /* 0x000fe200078f28ff */
[----:B------:R-:W-:Y:S01]  /*1a30*/  UIADD3 UR12, UP2, UP0, UR22, UR23, UR44 ;  /* 0x00000017160c7290 */ /* 0x000fe2000f85e02c */
[----:B------:R-:W-:Y:S01]  /*1a40*/  IMAD.WIDE.U32 R18, R2, UR18, R18 ;  /* 0x0000001202127c25 */ /* 0x000fe2000f8e0012 */
[----:B------:R-:W-:Y:S01]  /*1a50*/  UIMAD UR7, UR34, UR14, URZ ;  /* 0x0000000e220772a4 */ /* 0x000fe2000f8e023f */
[----:B------:R-:W-:Y:S01]  /*1a60*/  LOP3.LUT R8, R247, 0xffffffe0, RZ, 0xc0, !PT ;  /* 0xffffffe0f7087812 */ /* 0x000fe200078ec0ff */
[----:B------:R-:W-:Y:S01]  /*1a70*/  USHF.R.S32.HI UR22, URZ, 0x1f, UR5 ;  /* 0x0000001f3f167899 */ /* 0x000fe20008011405 */
[----:B------:R-:W-:Y:S01]  /*1a80*/  IMAD.U32 R14, RZ, RZ, UR14 ;  /* 0x0000000eff0e7e24 */ /* 0x000fe2000f8e00ff */
[----:B------:R-:W-:Y:S01]  /*1a90*/  UIMAD UR7, UR59, UR15, UR7 ;  /* 0x0000000f3b0772a4 */ /* 0x000fe2000f8e0207 */
[----:B------:R-:W-:Y:S01]  /*1aa0*/  IMAD.IADD R5, R19, 0x1, R4 ;  /* 0x0000000113057824 */ /* 0x000fe200078e0204 */
[----:B------:R-:W-:Y:S01]  /*1ab0*/  ULEA.HI UR22, UR22, UR5, URZ, 0x6 ;  /* 0x0000000516167291 */ /* 0x000fe2000f8f303f */
[----:B------:R-:W-:Y:S01]  /*1ac0*/  IMAD.MOV.U32 R4, RZ, RZ, R18 ;  /* 0x000000ffff047224 */ /* 0x000fe200078e0012 */
[----:B------:R-:W-:Y:S01]  /*1ad0*/  USHF.R.S32.HI UR11, URZ, 0x1f, UR23 ;  /* 0x0000001f3f0b7899 */ /* 0x000fe20008011417 */
[----:B------:R-:W-:Y:S01]  /*1ae0*/  IMAD.WIDE.U32 R14, R14, UR59, R20 ;  /* 0x0000003b0e0e7c25 */ /* 0x000fe2000f8e0014 */
[----:B------:R-:W-:Y:S01]  /*1af0*/  SHF.R.S32.HI R247, RZ, 0x5, R247 ;  /* 0x00000005fff77819 */ /* 0x000fe200000114f7 */
[----:B------:R-:W-:-:S02]  /*1b00*/  USHF.R.S32.HI UR22, URZ, 0x6, UR22 ;  /* 0x000000063f167899 */ /* 0x000fc40008011416 */
[----:B------:R-:W-:Y:S01]  /*1b10*/  IMAD.IADD R8, R7, 0x1, -R8 ;  /* 0x0000000107087824 */ /* 0x000fe200078e0a08 */
[----:B------:R-:W-:Y:S01]  /*1b20*/  ULDC.64 UR24, c[0x0][0x210] ;  /* 0x0000840000187ab9 */ /* 0x000fe20000000a00 */
[----:B------:R-:W-:Y:S01]  /*1b30*/  IMAD.WIDE.U32 R12, R12, UR59, R4 ;  /* 0x0000003b0c0c7c25 */ /* 0x000fe2000f8e0004 */
[----:B------:R-:W-:Y:S01]  /*1b40*/  UIADD3.X UR11, UR46, UR11, UR49, UP2, UP0 ;  /* 0x0000000b2e0b7290 */ /* 0x000fe200097e0431 */
[C---:B------:R-:W-:Y:S01]  /*1b50*/  LEA R244, P0, R14.reuse, UR24, 0x1 ;  /* 0x000000180ef47c11 */ /* 0x040fe2000f8008ff */
[----:B------:R-:W-:Y:S01]  /*1b60*/  UISETP.LT.AND UP0, UPT, URZ, UR22, UPT ;  /* 0x000000163f00728c */ /* 0x000fe2000bf01270 */
[----:B------:R-:W-:Y:S01]  /*1b70*/  VIADD R4, R15, UR7 ;  /* 0x000000070f047c36 */ /* 0x000fe20008000000 */
[----:B------:R-:W-:Y:S01]  /*1b80*/  UIADD3 UR7, UP3, UP2, UR56, UR12, UR57 ;  /* 0x0000000c38077290 */ /* 0x000fe2000fa7e039 */
[----:B------:R-:W-:Y:S01]  /*1b90*/  IMAD R247, R247, UR41, R8 ;  /* 0x00000029f7f77c24 */ /* 0x000fe2000f8e0208 */
[----:B------:R-:W-:Y:S01]  /*1ba0*/  USEL UR22, URZ, UR22, !UP0 ;  /* 0x000000163f167287 */ /* 0x000fe2000c000000 */
[----:B------:R-:W-:Y:S01]  /*1bb0*/  VIADD R13, R13, UR13 ;  /* 0x0000000d0d0d7c36 */ /* 0x000fe20008000000 */
[----:B------:R-:W-:Y:S01]  /*1bc0*/  UIADD3.X UR5, UR55, UR11, UR42, UP3, UP2 ;  /* 0x0000000b37057290 */ /* 0x000fe20009fe442a */
[----:B------:R-:W-:Y:S01]  /*1bd0*/  LEA.HI.X R245, R14, UR25, R4, 0x1, P0 ;  /* 0x000000190ef57c11 */ /* 0x000fe200080f0c04 */
[----:B------:R-:W-:Y:S01]  /*1be0*/  ULDC.64 UR14, c[0x0][0x400] ;  /* 0x00010000000e7ab9 */ /* 0x000fe20000000a00 */
[----:B------:R-:W-:Y:S01]  /*1bf0*/  IADD3 R8, P0, R247, UR7, RZ ;  /* 0x00000007f7087c10 */ /* 0x000fe2000ff1e0ff */
[----:B------:R-:W-:Y:S01]  /*1c00*/  UISETP.GT.AND UP0, UPT, UR30, UR22, UPT ;  /* 0x000000161e00728c */ /* 0x000fe2000bf04270 */
[-C--:B------:R-:W-:Y:S01]  /*1c10*/  IMAD R4, R9, R2.reuse, RZ ;  /* 0x0000000209047224 */ /* 0x080fe200078e02ff */
[----:B------:R-:W-:Y:S01]  /*1c20*/  ULDC.64 UR36, c[0x0][0x478] ;  /* 0x00011e0000247ab9 */ /* 0x000fe20000000a00 */
[----:B------:R-:W-:Y:S01]  /*1c30*/  LEA.HI.X.SX32 R247, R247, UR5, 0x1, P0 ;  /* 0x00000005f7f77c11 */ /* 0x000fe200080f0eff */
[----:B------:R-:W-:Y:S01]  /*1c40*/  IMAD.WIDE.U32 R12, R218, R2, R12 ;  /* 0x00000002da0c7225 */ /* 0x000fe200078e000c */
[----:B------:R-:W-:Y:S01]  /*1c50*/  LEA R246, P0, R8, UR14, 0x2 ;  /* 0x0000000e08f67c11 */ /* 0x000fe2000f8010ff */
[----:B------:R-:W-:-:S02]  /*1c60*/  UIMAD.WIDE UR12, UR31, 0x4, UR36 ;  /* 0x000000041f0c78a5 */ /* 0x000fc4000f8e0224 */
[----:B------:R-:W-:Y:S01]  /*1c70*/  IMAD R4, R218, R3, R4 ;  /* 0x00000003da047224 */ /* 0x000fe200078e0204 */
[----:B------:R-:W-:Y:S01]  /*1c80*/  LEA.HI.X R247, R8, UR15, R247, 0x2, P0 ;  /* 0x0000000f08f77c11 */ /* 0x000fe200080f14f7 */
[----:B------:R-:W-:Y:S01]  /*1c90*/  ULDC.64 UR28, c[0x0][0x3e0] ;  /* 0x0000f800001c7ab9 */ /* 0x000fe20000000a00 */
[----:B------:R-:W-:Y:S01]  /*1ca0*/  PLOP3.LUT P0, PT, PT, PT, UP0, 0x80, 0x0 ;  /* 0x000000000000781c */ /* 0x000fe20003f0f008 */
[----:B------:R-:W-:Y:S01]  /*1cb0*/  IMAD.IADD R4, R13, 0x1, R4 ;  /* 0x000000010d047824 */ /* 0x000fe200078e0204 */
[C---:B------:R-:W-:Y:S01]  /*1cc0*/  LEA R242, P2, R12.reuse, UR28, 0x1 ;  /* 0x0000001c0cf27c11 */ /* 0x040fe2000f8408ff */
[----:B------:R-:W-:Y:S01]  /*1cd0*/  UMOV UR15, UR17 ;  /* 0x00000011000f7c82 */ /* 0x000fe20008000000 */
[----:B------:R-:W-:Y:S02]  /*1ce0*/  UIADD3 UR5, UR30, -0x1, URZ ;  /* 0xffffffff1e057890 */ /* 0x000fe4000fffe03f */
[----:B------:R-:W-:Y:S01]  /*1cf0*/  LEA.HI.X R243, R12, UR29, R4, 0x1, P2 ;  /* 0x0000001d0cf37c11 */ /* 0x000fe200090f0c04 */
[----:B------:R-:W-:Y:S01]  /*1d00*/  UMOV UR18, UR12 ;  /* 0x0000000c00127c82 */ /* 0x000fe20008000000 */
[----:B------:R-:W-:-:S05]  /*1d10*/  UMOV UR17, UR13 ;  /* 0x0000000d00117c82 */ /* 0x000fca0008000000 */
        /* <DEDUP_REMOVED lines=20> */
.L_x_1081:
[----:B------:R-:W-:Y:S01]  /*1e60*/  @UP1 UIADD3 UR5, UR50, UR52, URZ ;  /* 0x0000003432051290 */ /* 0x000fe2000fffe03f */
[----:B------:R-:W-:-:S03]  /*1e70*/  @UP1 ULDC.64 UR12, c[0x0][0x458] ;  /* 0x00011600000c1ab9 */ /* 0x000fc60000000a00 */
[----:B------:R-:W-:Y:S02]  /*1e80*/  @UP1 UIMAD.WIDE.U32 UR14, UR5, UR12, URZ ;  /* 0x0000000c050e12a5 */ /* 0x000fe4000f8e003f */
[----:B------:R-:W-:-:S04]  /*1e90*/  @UP1 UIMAD UR5, UR5, UR13, URZ ;  /* 0x0000000d050512a4 */ /* 0x000fc8000f8e023f */
[----:B------:R-:W-:-:S03]  /*1ea0*/  @UP1 UIADD3 UR16, UR15, UR5, URZ ;  /* 0x000000050f101290 */ /* 0x000fc6000fffe03f */
[----:B------:R-:W-:Y:S01]  /*1eb0*/  @UP1 UMOV UR5, UR14 ;  /* 0x0000000e00051c82 */ /* 0x000fe20008000000 */
[----:B------:R-:W-:Y:S08]  /*1ec0*/  @P1 BRA `(.L_x_1082) ;  /* 0x0000000000301947 */ /* 0x000ff00003800000 */
        /* <DEDUP_REMOVED lines=10> */
[----:B------:R-:W-:-:S03]  /*1f70*/  UIADD3 UR16, UR15, UR5, URZ ;  /* 0x000000050f107290 */ /* 0x000fc6000fffe03f */
[----:B------:R-:W-:-:S09]  /*1f80*/  UMOV UR5, UR14 ;  /* 0x0000000e00057c82 */ /* 0x000fd20008000000 */
.L_x_1082:
        /* <DEDUP_REMOVED lines=30> */
.L_x_1084:
[----:B------:R-:W-:Y:S05]  /*2170*/  BSYNC B0 ;  /* 0x0000000000007941 */ /* 0x000fea0003800000 */
.L_x_1083:
        /* <DEDUP_REMOVED lines=14> */
.L_x_1086:
[----:B------:R-:W-:Y:S05]  /*2260*/  BSYNC B0 ;  /* 0x0000000000007941 */ /* 0x000fea0003800000 */
.L_x_1085:
[----:B------:R-:W-:Y:S01]  /*2270*/  IMAD.U32 R3, RZ, RZ, UR12 ;  /* 0x0000000cff037e24 */ /* 0x000fe2000f8e00ff */
[----:B------:R-:W-:Y:S01]  /*2280*/  UIMAD UR6, UR33, UR12, URZ ;  /* 0x0000000c210672a4 */ /* 0x000fe2000f8e023f */
[----:B------:R-:W-:Y:S01]  /*2290*/  BSSY B0, `(.L_x_1087) ;  /* 0x0000018000007945 */ /* 0x000fe20003800000 */
[----:B------:R-:W-:Y:S01]  /*22a0*/  USHF.R.S32.HI UR10, URZ, 0x1f, UR59 ;  /* 0x0000001f3f0a7899 */ /* 0x000fe2000801143b */
[----:B------:R-:W-:Y:S01]  /*22b0*/  IMAD.WIDE.U32 R2, R3, UR48, R220 ;  /* 0x0000003003027c25 */ /* 0x000fe2000f8e00dc */
[----:B------:R-:W-:Y:S02]  /*22c0*/  UIMAD UR6, UR48, UR13, UR6 ;  /* 0x0000000d300672a4 */ /* 0x000fe4000f8e0206 */
[----:B-12---:R-:W-:-:S04]  /*22d0*/  IADD3 R4, P2, R2, UR5, RZ ;  /* 0x0000000502047c10 */ /* 0x006fc8000ff5e0ff */
[----:B------:R-:W-:Y:S01]  /*22e0*/  IMAD.U32 R2, RZ, RZ, UR6 ;  /* 0x00000006ff027e24 */ /* 0x000fe2000f8e00ff */
[----:B------:R-:W-:Y:S02]  /*22f0*/  ULDC.64 UR6, c[0x0][0x470] ;  /* 0x00011c0000067ab9 */ /* 0x000fe40000000a00 */
[----:B------:R-:W-:Y:S01]  /*2300*/  UIMAD UR5, UR10, UR6, URZ ;  /* 0x000000060a0572a4 */ /* 0x000fe2000f8e023f */
[----:B------:R-:W-:Y:S02]  /*2310*/  MOV R6, UR6 ;  /* 0x0000000600067c02 */ /* 0x000fe40008000f00 */
        /* <DEDUP_REMOVED lines=15> */
.L_x_1088:
[----:B------:R-:W-:Y:S05]  /*2410*/  BSYNC B0 ;  /* 0x0000000000007941 */ /* 0x000fea0003800000 */
.L_x_1087:
        /* <DEDUP_REMOVED lines=15> */
.L_x_1080:
        /* <DEDUP_REMOVED lines=16> */
[----:B------:R-:W-:-:S02]  /*2610*/  UIMAD UR11, UR48, UR27, UR11 ;  /* 0x0000001b300b72a4 */ /* 0x000fc4000f8e020b */
        /* <DEDUP_REMOVED lines=26> */
[----:B------:R-:W-:-:S02]  /*27c0*/  @!P3 IMAD R15, R15, UR20, RZ ;  /* 0x000000140f0fbc24 */ /* 0x000fc4000f8e02ff */
[----:B------:R-:W-:Y:S01]  /*27d0*/  IMAD.SHL.U32 R238, R223, 0x4, RZ ;  /* 0x00000004dfee7824 */ /* 0x000fe200078e00ff */
[----:B------:R-:W-:Y:S01]  /*27e0*/  UISETP.NE.AND UP0, UPT, UR11, 0x1, UPT ;  /* 0x000000010b00788c */ /* 0x000fe2000bf05270 */
[C---:B------:R-:W-:Y:S02]  /*27f0*/  IMAD R11, R16.reuse, UR13, R11 ;  /* 0x0000000d100b7c24 */ /* 0x040fe4000f8e020b */
[----:B------:R-:W-:Y:S02]  /*2800*/  IMAD.MOV.U32 R239, RZ, RZ, 0x7f800000 ;  /* 0x7f800000ffef7424 */ /* 0x000fe400078e00ff */
[----:B------:R-:W-:Y:S01]  /*2810*/  IMAD.MOV.U32 R240, RZ, RZ, 0x7f800000 ;  /* 0x7f800000fff07424 */ /* 0x000fe200078e00ff */
[----:B------:R-:W-:Y:S01]  /*2820*/  ULDC UR19, c[0x0][0x394] ;  /* 0x0000e50000137ab9 */ /* 0x000fe20000000800 */
[----:B------:R-:W-:Y:S01]  /*2830*/  IMAD.WIDE.U32 R16, R16, UR12, R12 ;  /* 0x0000000c10107c25 */ /* 0x000fe2000f8e000c */
[----:B------:R-:W-:Y:S02]  /*2840*/  UIMAD.WIDE.U32 UR12, UR38, 0x40, URZ ;  /* 0x00000040260c78a5 */ /* 0x000fe4000f8e003f */
[----:B------:R-:W-:Y:S01]  /*2850*/  UIMAD UR45, UR41, 0x18, URZ ;  /* 0x00000018292d78a4 */ /* 0x000fe2000f8e023f */
[--C-:B------:R-:W-:Y:S01]  /*2860*/  @!P4 IMAD.MOV.U32 R18, RZ, RZ, R22.reuse ;  /* 0x000000ffff12c224 */ /* 0x100fe200078e0016 */
[----:B------:R-:W-:Y:S01]  /*2870*/  USHF.L.U32 UR44, UR41, 0x5, URZ ;  /* 0x00000005292c7899 */ /* 0x000fe2000800063f */
[C---:B------:R-:W-:Y:S01]  /*2880*/  @!P3 IMAD R12, R10.reuse, UR21, R15 ;  /* 0x000000150a0cbc24 */ /* 0x040fe2000f8e020f */
[----:B------:R-:W-:Y:S01]  /*2890*/  UIMAD UR43, UR41, 0x28, URZ ;  /* 0x00000028292b78a4 */ /* 0x000fe2000f8e023f */
[----:B------:R-:W-:Y:S01]  /*28a0*/  @!P3 IMAD.WIDE.U32 R22, R10, UR20, R22 ;  /* 0x000000140a16bc25 */ /* 0x000fe2000f8e0016 */
[----:B------:R-:W-:Y:S01]  /*28b0*/  UIMAD UR42, UR41, 0x30, URZ ;  /* 0x00000030292a78a4 */ /* 0x000fe2000f8e023f */
[----:B------:R-:W-:-:S02]  /*28c0*/  ULDC UR49, c[0x0][0x398] ;  /* 0x0000e60000317ab9 */ /* 0x000fc40000000800 */
[----:B------:R-:W-:Y:S02]  /*28d0*/  @!P4 IMAD R13, R9, UR20, RZ ;  /* 0x00000014090dcc24 */ /* 0x000fe4000f8e02ff */
[----:B------:R-:W-:Y:S01]  /*28e0*/  @!P3 IMAD.X R10, RZ, RZ, R9, P0 ;  /* 0x000000ffff0ab224 */ /* 0x000fe200000e0609 */
[----:B------:R-:W-:Y:S01]  /*28f0*/  PLOP3.LUT P0, PT, PT, PT, UP4, 0x80, 0x0 ;  /* 0x000000000000781c */ /* 0x000fe20003f0f048 */
[C---:B------:R-:W-:Y:S02]  /*2900*/  @!P4 IMAD R13, R218.reuse, UR21, R13 ;  /* 0x00000015da0dcc24 */ /* 0x040fe4000f8e020d */
[----:B------:R-:W-:-:S04]  /*2910*/  @!P4 IMAD.WIDE.U32 R18, R218, UR20, R18 ;  /* 0x00000014da12cc25 */ /* 0x000fc8000f8e0012 */
[----:B------:R-:W-:Y:S01]  /*2920*/  @!P3 IMAD.IADD R12, R23, 0x1, R12 ;  /* 0x00000001170cb824 */ /* 0x000fe200078e020c */
[C---:B-1----:R-:W-:Y:S01]  /*2930*/  @!P4 LEA R24, P2, R18.reuse, R4, 0x1 ;  /* 0x000000041218c211 */ /* 0x042fe200078408ff */
[----:B------:R-:W-:Y:S02]  /*2940*/  @!P4 IMAD.IADD R14, R19, 0x1, R13 ;  /* 0x00000001130ec824 */ /* 0x000fe400078e020d */
[----:B------:R-:W-:Y:S02]  /*2950*/  IMAD.IADD R17, R17, 0x1, R11 ;  /* 0x0000000111117824 */ /* 0x000fe400078e020b */
[----:B------:R-:W-:Y:S01]  /*2960*/  @P0 BAR.SYNC.DEFER_BLOCKING 0x0 ;  /* 0x0000000000000b1d */ /* 0x000fe20000010000 */
[----:B------:R-:W-:Y:S01]  /*2970*/  @!P4 LEA.HI.X R25, R18, R5, R14, 0x1, P2 ;  /* 0x000000051219c211 */ /* 0x000fe200010f0c0e */
[----:B------:R-:W-:Y:S01]  /*2980*/  @!P3 IMAD R5, R10, UR26, RZ ;  /* 0x0000001a0a05bc24 */ /* 0x000fe2000f8e02ff */
[----:B------:R-:W-:Y:S01]  /*2990*/  PLOP3.LUT P0, PT, PT, PT, UP0, 0x80, 0x0 ;  /* 0x000000000000781c */ /* 0x000fe20003f0f008 */
[----:B------:R-:W-:Y:S01]  /*29a0*/  @!P3 IMAD.MOV.U32 R26, RZ, RZ, R16 ;  /* 0x000000ffff1ab224 */ /* 0x000fe200078e0010 */
[----:B--2---:R-:W-:Y:S01]  /*29b0*/  @!P3 LEA R14, P2, R22, R2, 0x1 ;  /* 0x00000002160eb211 */ /* 0x004fe200078408ff */
[----:B------:R-:W-:-:S02]  /*29c0*/  @!P3 IMAD R10, R8, UR27, R5 ;  /* 0x0000001b080abc24 */ /* 0x000fc4000f8e0205 */
[----:B------:R-:W-:Y:S01]  /*29d0*/  @!P4 IMAD R9, R9, UR26, RZ ;  /* 0x0000001a0909cc24 */ /* 0x000fe2000f8e02ff */
[----:B------:R-:W-:Y:S01]  /*29e0*/  @!P3 LEA.HI.X R15, R22, R3, R12, 0x1, P2 ;  /* 0x00000003160fb211 */ /* 0x000fe200010f0c0c */
[----:B------:R-:W-:Y:S01]  /*29f0*/  VIADD R5, R224, 0x2000 ;  /* 0x00002000e0057836 */ /* 0x000fe20000000000 */
[----:B------:R-:W-:Y:S01]  /*2a00*/  @!P1 IADD3 R12, P5, R244, UR12, RZ ;  /* 0x0000000cf40c9c10 */ /* 0x000fe2000ffbe0ff */
[----:B------:R-:W-:Y:S01]  /*2a10*/  IMAD.U32 R3, RZ, RZ, UR14 ;  /* 0x0000000eff037e24 */ /* 0x000fe2000f8e00ff */
[C---:B------:R-:W-:Y:S01]  /*2a20*/  ISETP.GE.AND P2, PT, R218.reuse, UR7, PT ;  /* 0x00000007da007c0c */ /* 0x040fe2000bf46270 */
[--C-:B------:R-:W-:Y:S01]  /*2a30*/  @!P3 IMAD.MOV.U32 R27, RZ, RZ, R17.reuse ;  /* 0x000000ffff1bb224 */ /* 0x100fe200078e0011 */
[----:B------:R-:W-:Y:S01]  /*2a40*/  SEL R5, R5, R224, !P0 ;  /* 0x000000e005057207 */ /* 0x000fe20004000000 */
[----:B------:R-:W-:Y:S01]  /*2a50*/  @!P4 IMAD.WIDE.U32 R16, R218, UR26, R16 ;  /* 0x0000001ada10cc25 */ /* 0x000fe2000f8e0010 */
[----:B------:R-:W-:Y:S01]  /*2a60*/  @!P1 IADD3.X R13, R245, UR13, R3, P5, !PT ;  /* 0x0000000df50d9c10 */ /* 0x000fe2000affe403 */
[----:B------:R-:W-:Y:S01]  /*2a70*/  USHF.L.U32 UR21, UR41, 0x4, URZ ;  /* 0x0000000429157899 */ /* 0x000fe2000800063f */
[----:B------:R-:W-:Y:S01]  /*2a80*/  LEA R241, R5, UR4, 0x1 ;  /* 0x0000000405f17c11 */ /* 0x000fe2000f8e08ff */
[----:B------:R-:W1:Y:S01]  /*2a90*/  @!P3 LDC.64 R2, c[0x0][0x218] ;  /* 0x00008600ff02bb82 */ /* 0x000e620000000a00 */
[----:B------:R-:W-:-:S04]  /*2aa0*/  @!P3 IMAD.WIDE.U32 R26, R8, UR26, R26 ;  /* 0x0000001a081abc25 */ /* 0x000fc8000f8e001a */
[----:B------:R-:W-:Y:S01]  /*2ab0*/  IMAD.MOV.U32 R206, RZ, RZ, 0x20 ;  /* 0x00000020ffce7424 */ /* 0x000fe200078e00ff */
[----:B------:R-:W-:Y:S01]  /*2ac0*/  @P4 STS.128 [R225+0x10000], RZ ;  /* 0x010000ffe1004388 */ /* 0x000fe20000000c00 */
[----:B------:R-:W-:Y:S01]  /*2ad0*/  @!P4 IMAD R8, R218, UR27, R9 ;  /* 0x0000001bda08cc24 */ /* 0x000fe2000f8e0209 */
[----:B------:R-:W2:Y:S01]  /*2ae0*/  @!P4 LDC.64 R4, c[0x0][0x218] ;  /* 0x00008600ff04cb82 */ /* 0x000ea20000000a00 */
[----:B------:R-:W-:Y:S01]  /*2af0*/  @!P3 IMAD.IADD R10, R27, 0x1, R10 ;  /* 0x000000011b0ab824 */ /* 0x000fe200078e020a */
[----:B------:R-:W-:Y:S01]  /*2b00*/  @P4 STS.128 [R225+0x12000], RZ ;  /* 0x012000ffe1004388 */ /* 0x000fe20000000c00 */
[----:B------:R-:W-:Y:S02]  /*2b10*/  @!P4 IMAD.IADD R8, R17, 0x1, R8 ;  /* 0x000000011108c824 */ /* 0x000fe400078e0208 */
[----:B------:R-:W-:Y:S01]  /*2b20*/  IMAD.MOV.U32 R205, RZ, RZ, 0x40 ;  /* 0x00000040ffcd7424 */ /* 0x000fe200078e00ff */
[----:B------:R-:W-:Y:S01]  /*2b30*/  @!PT LDS RZ, [RZ] ;  /* 0x00000000fffff984 */ /* 0x000fe20000000800 */
[----:B------:R-:W-:Y:S01]  /*2b40*/  @!PT LDS RZ, [RZ] ;  /* 0x00000000fffff984 */ /* 0x000fe20000000800 */
[----:B------:R-:W-:Y:S01]  /*2b50*/  @!PT LDS RZ, [RZ] ;  /* 0x00000000fffff984 */ /* 0x000fe20000000800 */
[----:B------:R-:W-:Y:S01]  /*2b60*/  @!P4 LDGSTS.E.BYPASS.LTC128B.128 [R225+0x10000], desc[UR8][R24.64] ;  /* 0x1000000018e1cfae */ /* 0x000fe2000b901d48 */
[----:B------:R-:W-:-:S02]  /*2b70*/  VIADD R207, R214, 0x2000 ;  /* 0x00002000d6cf7836 */ /* 0x000fc40000000000 */
[----:B------:R-:W-:Y:S01]  /*2b80*/  IMAD R236, RZ, RZ, -UR23 ;  /* 0x80000017ffec7e24 */ /* 0x000fe2000f8e02ff */
[----:B------:R-:W-:Y:S01]  /*2b90*/  @!P4 LDGSTS.E.BYPASS.LTC128B.128 [R225+0x12000], desc[UR8][R24.64+0x80] ;  /* 0x1200008018e1cfae */ /* 0x000fe2000b901d48 */
[----:B------:R-:W-:Y:S02]  /*2ba0*/  CS2R R94, SRZ ;  /* 0x00000000005e7805 */ /* 0x000fe4000001ff00 */
[----:B------:R-:W-:Y:S02]  /*2bb0*/  CS2R R92, SRZ ;  /* 0x00000000005c7805 */ /* 0x000fe4000001ff00 */
[----:B------:R-:W-:Y:S01]  /*2bc0*/  CS2R R98, SRZ ;  /* 0x0000000000627805 */ /* 0x000fe2000001ff00 */
[----:B------:R-:W-:Y:S01]  /*2bd0*/  @P3 STS.128 [R225+0x11000], RZ ;  /* 0x011000ffe1003388 */ /* 0x000fe20000000c00 */
[----:B------:R-:W-:Y:S02]  /*2be0*/  CS2R R96, SRZ ;  /* 0x0000000000607805 */ /* 0x000fe4000001ff00 */
[----:B------:R-:W-:-:S02]  /*2bf0*/  CS2R R90, SRZ ;  /* 0x00000000005a7805 */ /* 0x000fc4000001ff00 */
        /* <DEDUP_REMOVED lines=12> */
[----:B------:R2:W-:Y:S01]  /*2cc0*/  @!P3 LDGSTS.E.BYPASS.LTC128B.128 [R225+0x13000], desc[UR8][R14.64+0x80] ;  /* 0x130000800ee1bfae */ /* 0x0005e2000b901d48 */
[----:B------:R-:W-:Y:S02]  /*2cd0*/  CS2R R74, SRZ ;  /* 0x00000000004a7805 */ /* 0x000fe4000001ff00 */
[----:B------:R-:W-:Y:S02]  /*2ce0*/  CS2R R72, SRZ ;  /* 0x0000000000487805 */ /* 0x000fe4000001ff00 */
[----:B------:R-:W-:Y:S01]  /*2cf0*/  CS2R R70, SRZ ;  /* 0x0000000000467805 */ /* 0x000fe2000001ff00 */
[----:B------:R-:W0:Y:S01]  /*2d00*/  LDGDEPBAR ;  /* 0x00000000000079af */ /* 0x000e220000000000 */
[----:B------:R-:W-:Y:S02]  /*2d10*/  CS2R R68, SRZ ;  /* 0x0000000000447805 */ /* 0x000fe4000001ff00 */
[----:B------:R-:W-:-:S02]  /*2d20*/  CS2R R46, SRZ ;  /* 0x00000000002e7805 */ /* 0x000fc4000001ff00 */
[----:B------:R-:W-:Y:S01]  /*2d30*/  CS2R R44, SRZ ;  /* 0x00000000002c7805 */ /* 0x000fe2000001ff00 */
[----:B------:R-:W-:Y:S01]  /*2d40*/  @P2 STS.128 [R225+0x8000], RZ ;  /* 0x008000ffe1002388 */ /* 0x000fe20000000c00 */
[----:B------:R-:W-:Y:S02]  /*2d50*/  CS2R R50, SRZ ;  /* 0x0000000000327805 */ /* 0x000fe4000001ff00 */
[----:B------:R-:W-:Y:S02]  /*2d60*/  CS2R R48, SRZ ;  /* 0x0000000000307805 */ /* 0x000fe4000001ff00 */
[----:B------:R-:W-:Y:S01]  /*2d70*/  CS2R R42, SRZ ;  /* 0x00000000002a7805 */ /* 0x000fe2000001ff00 */
[----:B------:R-:W-:Y:S01]  /*2d80*/  @P2 STS.128 [R225+0xa000], RZ ;  /* 0x00a000ffe1002388 */ /* 0x000fe20000000c00 */
[----:B------:R-:W-:Y:S02]  /*2d90*/  CS2R R40, SRZ ;  /* 0x0000000000287805 */ /* 0x000fe4000001ff00 */
[----:B------:R-:W-:-:S02]  /*2da0*/  CS2R R38, SRZ ;  /* 0x0000000000267805 */ /* 0x000fc4000001ff00 */
        /* <DEDUP_REMOVED lines=8> */
[----:B------:R-:W-:Y:S01]  /*2e30*/  @!P2 LDGSTS.E.BYPASS.LTC128B.128 [R225+0xa000], desc[UR8][R242.64+0x80] ;  /* 0x0a000080f2e1afae */ /* 0x000fe2000b901d48 */
[----:B------:R-:W-:Y:S01]  /*2e40*/  CS2R R32, SRZ ;  /* 0x0000000000207805 */ /* 0x000fe2000001ff00 */
[----:B------:R-:W-:Y:S02]  /*2e50*/  UIADD3 UR47, UR48, 0x40, URZ ;  /* 0x00000040302f7890 */ /* 0x000fe4000fffe03f */
[----:B------:R-:W-:Y:S01]  /*2e60*/  @P1 STS.128 [R225+0x9000], RZ ;  /* 0x009000ffe1001388 */ /* 0x000fe20000000c00 */
[----:B------:R-:W-:-:S03]  /*2e70*/  ULDC UR20, c[0x0][0x2ec] ;  /* 0x0000bb0000147ab9 */ /* 0x000fc60000000800 */
        /* <DEDUP_REMOVED lines=19> */
[----:B--2---:R-:W-:-:S03]  /*2fb0*/  @!P4 LEA R14, P2, R16, R4, 0x1 ;  /* 0x00000004100ec211 */ /* 0x004fc600078408ff */
        /* <DEDUP_REMOVED lines=15> */
[----:B-1----:R-:W-:-:S02]  /*30b0*/  @!P3 LEA R4, P1, R26, R2, 0x1 ;  /* 0x000000021a04b211 */ /* 0x002fc400078208ff */
[----:B------:R-:W-:Y:S01]  /*30c0*/  SHF.R.S32.HI R2, RZ, 0x1f, R223 ;  /* 0x0000001fff027819 */ /* 0x000fe200000114df */
[----:B------:R-:W-:Y:S01]  /*30d0*/  @P4 STS.128 [R225+0xc000], RZ ;  /* 0x00c000ffe1004388 */ /* 0x000fe20000000c00 */
[----:B------:R-:W-:Y:S02]  /*30e0*/  @!P3 LEA.HI.X R5, R26, R3, R10, 0x1, P1 ;  /* 0x000000031a05b211 */ /* 0x000fe400008f0c0a */
[----:B------:R-:W-:Y:S01]  /*30f0*/  SHF.L.U64.HI R237, R223, 0x2, R2 ;  /* 0x00000002dfed7819 */ /* 0x000fe20000010202 */
[----:B------:R-:W-:Y:S01]  /*3100*/  @P4 STS.128 [R225+0xe000], RZ ;  /* 0x00e000ffe1004388 */ /* 0x000fe20000000c00 */
[----:B------:R-:W-:-:S03]  /*3110*/  IADD3 R8, P1, R238, UR16, RZ ;  /* 0x00000010ee087c10 */ /* 0x000fc6000ff3e0ff */
[----:B------:R-:W-:Y:S01]  /*3120*/  @!PT LDS RZ, [RZ] ;  /* 0x00000000fffff984 */ /* 0x000fe20000000800 */
[----:B------:R-:W-:Y:S01]  /*3130*/  @!PT LDS RZ, [RZ] ;  /* 0x00000000fffff984 */ /* 0x000fe20000000800 */
[----:B------:R-:W-:Y:S01]  /*3140*/  @!PT LDS RZ, [RZ] ;  /* 0x00000000fffff984 */ /* 0x000fe20000000800 */
[----:B------:R-:W-:Y:S01]  /*3150*/  @!P4 LDGSTS.E.BYPASS.LTC128B.128 [R225+0xc000], desc[UR8][R14.64] ;  /* 0x0c0000000ee1cfae */ /* 0x000fe2000b901d48 */
[----:B------:R-:W-:-:S03]  /*3160*/  IADD3.X R9, R237, UR15, RZ, P1, !PT ;  /* 0x0000000fed097c10 */ /* 0x000fc60008ffe4ff */
[----:B------:R-:W-:Y:S04]  /*3170*/  @!P4 LDGSTS.E.BYPASS.LTC128B.128 [R225+0xe000], desc[UR8][R14.64+0x80] ;  /* 0x0e0000800ee1cfae */ /* 0x000fe8000b901d48 */
        /* <DEDUP_REMOVED lines=10> */
[CC--:B------:R-:W-:Y:S01]  /*3220*/  LEA.HI R2, R6.reuse, R7.reuse, RZ, 0x4 ;  /* 0x0000000706027211 */ /* 0x0c0fe200078f20ff */
[----:B------:R-:W-:Y:S01]  /*3230*/  UMOV UR14, UR19 ;  /* 0x00000013000e7c82 */ /* 0x000fe20008000000 */
[----:B------:R-:W-:Y:S01]  /*3240*/  LEA.HI R6, R6, R7, RZ, 0x3 ;  /* 0x0000000706067211 */ /* 0x000fe200078f18ff */
[----:B------:R-:W-:Y:S01]  /*3250*/  UIADD3 UR7, UR48, UR10, URZ ;  /* 0x0000000a30077290 */ /* 0x000fe2000fffe03f */
[----:B------:R-:W-:Y:S01]  /*3260*/  LOP3.LUT R2, R2, 0xfffffff0, RZ, 0xc0, !PT ;  /* 0xfffffff002027812 */ /* 0x000fe200078ec0ff */
[----:B------:R-:W-:Y:S01]  /*3270*/  USHF.L.U32 UR19, UR41, 0x3, URZ ;  /* 0x0000000329137899 */ /* 0x000fe2000800063f */
[----:B------:R-:W-:Y:S01]  /*3280*/  LOP3.LUT R6, R6, 0xfffffff8, RZ, 0xc0, !PT ;  /* 0xfffffff806067812 */ /* 0x000fe200078ec0ff */
[----:B------:R-:W-:Y:S01]  /*3290*/  UIADD3 UR37, UR21, 0x40, URZ ;  /* 0x0000004015257890 */ /* 0x000fe2000fffe03f */
        /* <DEDUP_REMOVED lines=10> */
[----:B------:R-:W-:Y:S01]  /*3340*/  UIADD3 UR7, -UR6, 0x40, UR7 ;  /* 0x0000004006077890 */ /* 0x000fe2000fffe107 */
[----:B------:R-:W-:Y:S01]  /*3350*/  LOP3.LUT P3, RZ, R6, 0x2, RZ, 0xc0, !PT ;  /* 0x0000000206ff7812 */ /* 0x000fe2000786c0ff */
[----:B------:R-:W-:Y:S01]  /*3360*/  UIADD3 UR36, UR19, UR37, URZ ;  /* 0x0000002513247290 */ /* 0x000fe2000fffe03f */
[----:B------:R-:W-:Y:S01]  /*3370*/  LOP3.LUT R2, R2, 0xfffffff8, RZ, 0xc0, !PT ;  /* 0xfffffff802027812 */ /* 0x000fe200078ec0ff */
[----:B------:R-:W-:Y:S01]  /*3380*/  UIADD3 UR33, UR19, UR34, URZ ;  /* 0x0000002213217290 */ /* 0x000fe2000fffe03f */
[----:B------:R-:W-:Y:S01]  /*3390*/  SEL R7, R7, 0xffffffe0, !P3 ;  /* 0xffffffe007077807 */ /* 0x000fe20005800000 */
[----:B------:R-:W-:Y:S01]  /*33a0*/  UIADD3 UR28, UR19, UR29, URZ ;  /* 0x0000001d131c7290 */ /* 0x000fe2000fffe03f */
[----:B-1----:R-:W-:Y:S01]  /*33b0*/  VIADD R5, R216, 0x2000 ;  /* 0x00002000d8057836 */ /* 0x002fe20000000000 */
[----:B------:R-:W-:Y:S01]  /*33c0*/  UIADD3 UR46, UR7, -UR35, URZ ;  /* 0x80000023072e7290 */ /* 0x000fe2000fffe03f */
[----:B------:R-:W-:Y:S01]  /*33d0*/  IMAD.IADD R2, R3, 0x1, -R2 ;  /* 0x0000000103027824 */ /* 0x000fe200078e0a02 */
[----:B------:R-:W-:Y:S01]  /*33e0*/  UIADD3 UR35, UR19, UR36, URZ ;  /* 0x0000002413237290 */ /* 0x000fe2000fffe03f */
[----:B------:R-:W-:Y:S01]  /*33f0*/  LEA R3, R215, UR4, 0x1 ;  /* 0x00000004d7037c11 */ /* 0x000fe2000f8e08ff */
[----:B------:R-:W-:Y:S01]  /*3400*/  UIADD3 UR32, UR19, UR33, URZ ;  /* 0x0000002113207290 */ /* 0x000fe2000fffe03f */
[----:B------:R-:W-:Y:S01]  /*3410*/  SEL R208, R5, R216, !P0 ;  /* 0x000000d805d07207 */ /* 0x000fe20004000000 */
[----:B------:R-:W-:Y:S01]  /*3420*/  UIADD3 UR27, UR19, UR28, URZ ;  /* 0x0000001c131b7290 */ /* 0x000fe2000fffe03f */
[----:B------:R-:W-:Y:S01]  /*3430*/  R2P PR, R2, 0x6 ;  /* 0x0000000602007804 */ /* 0x000fe20000000000 */
[----:B------:R-:W-:Y:S01]  /*3440*/  IMAD.IADD R2, R7, 0x1, R212 ;  /* 0x0000000107027824 */ /* 0x000fe200078e02d4 */
[----:B------:R-:W-:Y:S01]  /*3450*/  UIADD3 UR31, UR19, UR32, URZ ;  /* 0x00000020131f7290 */ /* 0x000fe2000fffe03f */
[----:B------:R-:W-:Y:S01]  /*3460*/  CS2R R26, SRZ ;  /* 0x00000000001a7805 */ /* 0x000fe2000001ff00 */
[----:B------:R-:W-:Y:S01]  /*3470*/  UIADD3 UR26, UR19, UR27, URZ ;  /* 0x0000001b131a7290 */ /* 0x000fe2000fffe03f */
[----:B------:R-:W-:Y:S01]  /*3480*/  SEL R206, R206, 0xffffffe0, !P1 ;  /* 0xffffffe0cece7807 */ /* 0x000fe20004800000 */
[----:B------:R-:W-:Y:S01]  /*3490*/  UIADD3 UR24, UR19, UR35, URZ ;  /* 0x0000002313187290 */ /* 0x000fe2000fffe03f */
[----:B------:R-:W1:Y:S01]  /*34a0*/  LDSM.16.M88.4 R124, [R213] ;  /* 0x00000000d57c783b */ /* 0x000e620000000200 */
[----:B------:R-:W-:Y:S01]  /*34b0*/  SEL R205, R205, 0xffffffc0, !P2 ;  /* 0xffffffc0cdcd7807 */ /* 0x000fe20005000000 */
[----:B------:R-:W-:Y:S01]  /*34c0*/  UIADD3 UR30, UR19, UR31, URZ ;  /* 0x0000001f131e7290 */ /* 0x000fe2000fffe03f */
[----:B------:R-:W-:Y:S01]  /*34d0*/  IMAD.IADD R204, R209, 0x1, R206 ;  /* 0x00000001d1cc7824 */ /* 0x000fe200078e02ce */
[----:B------:R-:W3:Y:S01]  /*34e0*/  LDSM.16.M88.4 R128, [R213+0x800] ;  /* 0x00080000d580783b */ /* 0x000ee20000000200 */
[----:B------:R-:W-:Y:S01]  /*34f0*/  UIADD3 UR25, UR19, UR26, URZ ;  /* 0x0000001a13197290 */ /* 0x000fe2000fffe03f */
[----:B------:R-:W-:Y:S01]  /*3500*/  CS2R R24, SRZ ;  /* 0x0000000000187805 */ /* 0x000fe2000001ff00 */
[----:B------:R-:W-:Y:S01]  /*3510*/  UIADD3 UR23, UR19, UR24, URZ ;  /* 0x0000001813177290 */ /* 0x000fe2000fffe03f */
[----:B------:R-:W4:Y:S01]  /*3520*/  LDSM.16.M88.4 R132, [R212] ;  /* 0x00000000d484783b */ /* 0x000f220000000200 */
[----:B------:R-:W-:-:S02]  /*3530*/  CS2R R22, SRZ ;  /* 0x0000000000167805 */ /* 0x000fc4000001ff00 */
[----:B------:R-:W-:Y:S02]  /*3540*/  CS2R R20, SRZ ;  /* 0x0000000000147805 */ /* 0x000fe4000001ff00 */
[----:B------:R-:W-:Y:S01]  /*3550*/  LEA R208, R208, UR4, 0x1 ;  /* 0x00000004d0d07c11 */ /* 0x000fe2000f8e08ff */
[----:B------:R-:W1:Y:S01]  /*3560*/  LDSM.16.M88.4 R136, [R212+0x800] ;  /* 0x00080000d488783b */ /* 0x000e620000000200 */
[----:B------:R-:W-:Y:S01]  /*3570*/  LEA R207, R207, UR4, 0x1 ;  /* 0x00000004cfcf7c11 */ /* 0x000fe2000f8e08ff */
[----:B------:R-:W-:Y:S02]  /*3580*/  UIMAD UR41, UR41, 0x38, URZ ;  /* 0x00000038292978a4 */ /* 0x000fe4000f8e023f */
[----:B------:R-:W1:Y:S01]  /*3590*/  LDSM.16.M88.4 R156, [R213+0x2000] ;  /* 0x00200000d59c783b */ /* 0x000e620000000200 */
[----:B------:R-:W-:Y:S02]  /*35a0*/  UIADD3 UR40, UR19, UR30, URZ ;  /* 0x0000001e13287290 */ /* 0x000fe4000fffe03f */
[----:B------:R-:W-:Y:S01]  /*35b0*/  UIADD3 UR39, UR19, UR25, URZ ;  /* 0x0000001913277290 */ /* 0x000fe2000fffe03f */
[----:B------:R-:W1:Y:S01]  /*35c0*/  LDSM.16.M88.4 R160, [R213+0x2800] ;  /* 0x00280000d5a0783b */ /* 0x000e620000000200 */
[----:B------:R-:W-:Y:S01]  /*35d0*/  UIADD3 UR38, UR19, UR23, URZ ;  /* 0x0000001713267290 */ /* 0x000fe2000fffe03f */
[----:B------:R-:W-:-:S02]  /*35e0*/  ULDC UR7, c[0x0][0x39c] ;  /* 0x0000e70000077ab9 */ /* 0x000fc40000000800 */
        /* <DEDUP_REMOVED lines=10> */
[----:B--2---:R-:W-:-:S02]  /*3690*/  IMAD.IADD R3, R205, 0x1, R204 ;  /* 0x00000001cd037824 */ /* 0x004fc400078e02cc */
[----:B---34-:R-:W-:-:S07]  /*36a0*/  IMAD.IADD R2, R209, 0x1, R205 ;  /* 0x00000001d1027824 */ /* 0x018fce00078e02cd */
.L_x_1094:
[----:B------:R-:W0:Y:S01]  /*36b0*/  LDGDEPBAR ;  /* 0x00000000000079af */ /* 0x000e220000000000 */
[----:B------:R-:W-:Y:S01]  /*36c0*/  IADD3 R186, P0, R238, UR18, RZ ;  /* 0x00000012eeba7c10 */ /* 0x000fe2000ff1e0ff */
[----:B------:R-:W-:Y:S01]  /*36d0*/  USHF.L.U32 UR12, UR5, 0x6, URZ ;  /* 0x00000006050c7899 */ /* 0x000fe2000800063f */
[----:B------:R-:W-:Y:S01]  /*36e0*/  LEA R183, R215, UR4, 0x1 ;  /* 0x00000004d7b77c11 */ /* 0x000fe2000f8e08ff */
[----:B------:R-:W-:Y:S01]  /*36f0*/  UMOV UR11, UR61 ;  /* 0x0000003d000b7c82 */ /* 0x000fe20008000000 */
[----:B------:R-:W-:Y:S01]  /*3700*/  IADD3.X R187, R237, UR17, RZ, P0, !PT ;  /* 0x00000011edbb7c10 */ /* 0x000fe200087fe4ff */
[----:B------:R-:W-:Y:S01]  /*3710*/  UISETP.GE.AND UP0, UPT, UR12, UR46, UPT ;  /* 0x0000002e0c00728c */ /* 0x000fe2000bf06270 */
[C---:B------:R-:W-:Y:S02]  /*3720*/  IADD3 R182, R208.reuse, R206, RZ ;  /* 0x000000ced0b67210 */ /* 0x040fe40007ffe0ff */
[-C--:B------:R-:W-:Y:S02]  /*3730*/  IADD3 R181, R208, R205.reuse, RZ ;  /* 0x000000cdd0b57210 */ /* 0x080fe40007ffe0ff */
[----:B------:R-:W-:Y:S02]  /*3740*/  IADD3 R180, R182, R205, RZ ;  /* 0x000000cdb6b47210 */ /* 0x000fe40007ffe0ff */
[----:B------:R-:W-:Y:S01]  /*3750*/  PLOP3.LUT P0, PT, PT, PT, UP0, 0x80, 0x0 ;  /* 0x000000000000781c */ /* 0x000fe20003f0f008 */
[----:B------:R-:W-:Y:S04]  /*3760*/  DEPBAR.LE SB0, 0x0 ;  /* 0x000080000000791a */ /* 0x000fe80000000000 */
[----:B------:R-:W-:Y:S06]  /*3770*/  BAR.SYNC.DEFER_BLOCKING 0x0 ;  /* 0x0000000000007b1d */ /* 0x000fec0000010000 */
[----:B------:R-:W-:Y:S05]  /*3780*/  LDSM.16.M88.4 R52, [R208] ;  /* 0x00000000d034783b */ /* 0x000fea0000000200 */
[----:B------:R-:W2:Y:S05]  /*3790*/  LDSM.16.M88.4 R56, [R183+0xc000] ;  /* 0x00c00000b738783b */ /* 0x000eaa0000000200 */
[----:B-----5:R-:W5:Y:S05]  /*37a0*/  LDG.E R185, desc[UR8][R186.64] ;  /* 0x00000008bab97981 */ /* 0x020f6a000c1e1900 */
[----:B------:R3:W5:Y:S05]  /*37b0*/  LDG.E R184, desc[UR8][R186.64+0x20] ;  /* 0x00002008bab87981 */ /* 0x00076a000c1e1900 */
[----:B------:R-:W4:Y:S05]  /*37c0*/  LDSM.16.M88.4 R60, [R183+0xc800] ;  /* 0x00c80000b73c783b */ /* 0x000f2a0000000200 */
[----:B------:R-:W-:Y:S05]  /*37d0*/  LDSM.16.M88.4 R64, [R182] ;  /* 0x00000000b640783b */ /* 0x000fea0000000200 */
[----:B------:R-:W1:Y:S05]  /*37e0*/  LDSM.16.M88.4 R100, [R213+-0x4000] ;  /* 0xffc00000d564783b */ /* 0x000e6a0000000200 */
[----:B------:R-:W3:Y:S05]  /*37f0*/  LDSM.16.M88.4 R104, [R213+-0x3800] ;  /* 0xffc80000d568783b */ /* 0x000eea0000000200 */
[----:B------:R-:W-:Y:S05]  /*3800*/  LDSM.16.M88.4 R108, [R181] ;  /* 0x00000000b56c783b */ /* 0x000fea0000000200 */
[----:B------:R-:W3:Y:S01]  /*3810*/  LDSM.16.M88.4 R112, [R212+-0x4000] ;  /* 0xffc00000d470783b */ /* 0x000ee20000000200 */
[C---:B--2---:R-:W-:Y:S06]  /*3820*/  HMMA.16816.F32 R4, R52.reuse, R56, RZ ;  /* 0x000000383404723c */ /* 0x044fec00000018ff */
[C---:B------:R-:W-:Y:S01]  /*3830*/  HMMA.16816.F32 R8, R52.reuse, R58, RZ ;  /* 0x0000003a3408723c */ /* 0x040fe200000018ff */
[----:B------:R-:W-:Y:S05]  /*3840*/  LDSM.16.M88.4 R56, [R180] ;  /* 0x00000000b438783b */ /* 0x000fea0000000200 */
[C---:B----4-:R-:W-:Y:S06]  /*3850*/  HMMA.16816.F32 R12, R52.reuse, R60, RZ ;  /* 0x0000003c340c723c */ /* 0x050fec00000018ff */
[----:B------:R-:W-:Y:S01]  /*3860*/  HMMA.16816.F32 R16, R52, R62, RZ ;  /* 0x0000003e3410723c */ /* 0x000fe200000018ff */
[----:B------:R-:W2:Y:S05]  /*3870*/  LDSM.16.M88.4 R52, [R212+-0x3800] ;  /* 0xffc80000d434783b */ /* 0x000eaa0000000200 */
[C---:B-1----:R-:W-:Y:S01]  /*3880*/  HMMA.16816.F32 R4, R64.reuse, R100, R4 ;  /* 0x000000644004723c */ /* 0x042fe20000001804 */
[----:B------:R-:W1:Y:S05]  /*3890*/  LDSM.16.M88.4 R60, [R211] ;  /* 0x00000000d33c783b */ /* 0x000e6a0000000200 */
[C---:B------:R-:W-:Y:S01]  /*38a0*/  HMMA.16816.F32 R8, R64.reuse, R102, R8 ;  /* 0x000000664008723c */ /* 0x040fe20000001808 */
[----:B------:R-:W-:Y:S05]  /*38b0*/  LDSM.16.M88.4 R100, [R208+0x2000] ;  /* 0x00200000d064783b */ /* 0x000fea0000000200 */
[C---:B---3--:R-:W-:Y:S06]  /*38c0*/  HMMA.16816.F32 R12, R64.reuse, R104, R12 ;  /* 0x00000068400c723c */ /* 0x048fec000000180c */
[----:B------:R-:W-:Y:S01]  /*38d0*/  HMMA.16816.F32 R16, R64, R106, R16 ;  /* 0x0000006a4010723c */ /* 0x000fe20000001810 */
[----:B------:R-:W3:Y:S05]  /*38e0*/  LDSM.16.M88.4 R64, [R211+0x800] ;  /* 0x00080000d340783b */ /* 0x000eea0000000200 */
[C---:B------:R-:W-:Y:S01]  /*38f0*/  HMMA.16816.F32 R4, R108.reuse, R112, R4 ;  /* 0x000000706c04723c */ /* 0x040fe20000001804 */
[----:B------:R-:W4:Y:S05]  /*3900*/  LDSM.16.M88.4 R104, [R183+0xe000] ;  /* 0x00e00000b768783b */ /* 0x000f2a0000000200 */
[C---:B------:R-:W-:Y:S01]  /*3910*/  HMMA.16816.F32 R8, R108.reuse, R114, R8 ;  /* 0x000000726c08723c */ /* 0x040fe20000001808 */
[----:B------:R-:W-:Y:S05]  /*3920*/  LDSM.16.M88.4 R112, [R213+-0x2000] ;  /* 0xffe00000d570783b */ /* 0x000fea0000000200 */
[C---:B--2---:R-:W-:Y:S06]  /*3930*/  HMMA.16816.F32 R12, R108.reuse, R52, R12 ;  /* 0x000000346c0c723c */ /* 0x044fec000000180c */
[----:B------:R-:W-:Y:S01]  /*3940*/  HMMA.16816.F32 R16, R108, R54, R16 ;  /* 0x000000366c10723c */ /* 0x000fe20000001810 */
[----:B------:R-:W2:Y:S05]  /*3950*/  LDSM.16.M88.4 R52, [R183+0xe800] ;  /* 0x00e80000b734783b */ /* 0x000eaa0000000200 */
[C---:B-1----:R-:W-:Y:S01]  /*3960*/  HMMA.16816.F32 R4, R56.reuse, R60, R4 ;  /* 0x0000003c3804723c */ /* 0x042fe20000001804 */
[----:B------:R-:W1:Y:S05]  /*3970*/  LDSM.16.M88.4 R108, [R182+0x2000] ;  /* 0x00200000b66c783b */ /* 0x000e6a0000000200 */
[C---:B------:R-:W-:Y:S01]  /*3980*/  HMMA.16816.F32 R8, R56.reuse, R62, R8 ;  /* 0x0000003e3808723c */ /* 0x040fe20000001808 */
[----:B------:R-:W-:Y:S05]  /*3990*/  LDSM.16.M88.4 R60, [R181+0x2000] ;  /* 0x00200000b53c783b */ /* 0x000fea0000000200 */
[C---:B---3--:R-:W-:Y:S06]  /*39a0*/  HMMA.16816.F32 R12, R56.reuse, R64, R12 ;  /* 0x00000040380c723c */ /* 0x048fec000000180c */
[----:B------:R-:W-:Y:S01]  /*39b0*/  HMMA.16816.F32 R16, R56, R66, R16 ;  /* 0x000000423810723c */ /* 0x000fe20000001810 */
[----:B------:R-:W3:Y:S05]  /*39c0*/  LDSM.16.M88.4 R56, [R213+-0x1800] ;  /* 0xffe80000d538783b */ /* 0x000eea0000000200 */
[C---:B----4-:R-:W-:Y:S01]  /*39d0*/  HMMA.16816.F32 R4, R100.reuse, R104, R4 ;  /* 0x000000686404723c */ /* 0x050fe20000001804 */
[----:B------:R-:W4:Y:S05]  /*39e0*/  LDSM.16.M88.4 R64, [R212+-0x2000] ;  /* 0xffe00000d440783b */ /* 0x000f2a0000000200 */
[C---:B------:R-:W-:Y:S01]  /*39f0*/  HMMA.16816.F32 R8, R100.reuse, R106, R8 ;  /* 0x0000006a6408723c */ /* 0x040fe20000001808 */
[----:B------:R-:W-:Y:S05]  /*3a00*/  LDSM.16.M88.4 R104, [R211+0x2000] ;  /* 0x00200000d368783b */ /* 0x000fea0000000200 */
[C---:B--2---:R-:W-:Y:S06]  /*3a10*/  HMMA.16816.F32 R12, R100.reuse, R52, R12 ;  /* 0x00000034640c723c */ /* 0x044fec000000180c */
[----:B------:R-:W-:Y:S01]  /*3a20*/  HMMA.16816.F32 R16, R100, R54, R16 ;  /* 0x000000366410723c */ /* 0x000fe20000001810 */
[----:B------:R-:W2:Y:S05]  /*3a30*/  LDSM.16.M88.4 R52, [R212+-0x1800] ;  /* 0xffe80000d434783b */ /* 0x000eaa0000000200 */
[C---:B-1----:R-:W-:Y:S01]  /*3a40*/  HMMA.16816.F32 R4, R108.reuse, R112, R4 ;  /* 0x000000706c04723c */ /* 0x042fe20000001804 */
[----:B------:R-:W1:Y:S05]  /*3a50*/  LDSM.16.M88.4 R100, [R180+0x2000] ;  /* 0x00200000b464783b */ /* 0x000e6a0000000200 */
[C---:B------:R-:W-:Y:S06]  /*3a60*/  HMMA.16816.F32 R8, R108.reuse, R114, R8 ;  /* 0x000000726c08723c */ /* 0x040fec0000001808 */
[C---:B---3--:R-:W-:Y:S06]  /*3a70*/  HMMA.16816.F32 R12, R108.reuse, R56, R12 ;  /* 0x000000386c0c723c */ /* 0x048fec000000180c */
[----:B------:R-:W-:Y:S06]  /*3a80*/  HMMA.16816.F32 R16, R108, R58, R16 ;  /* 0x0000003a6c10723c */ /* 0x000fec0000001810 */
[C---:B----4-:R-:W-:Y:S06]  /*3a90*/  HMMA.16816.F32 R4, R60.reuse, R64, R4 ;  /* 0x000000403c04723c */ /* 0x050fec0000001804 */
[C---:B------:R-:W-:Y:S06]  /*3aa0*/  HMMA.16816.F32 R8, R60.reuse, R66, R8 ;  /* 0x000000423c08723c */ /* 0x040fec0000001808 */
[C---:B--2---:R-:W-:Y:S06]  /*3ab0*/  HMMA.16816.F32 R12, R60.reuse, R52, R12 ;  /* 0x000000343c0c723c */ /* 0x044fec000000180c */
[----:B------:R-:W-:Y:S01]  /*3ac0*/  HMMA.16816.F32 R16, R60, R54, R16 ;  /* 0x000000363c10723c */ /* 0x000fe20000001810 */
[----:B------:R-:W2:Y:S05]  /*3ad0*/  LDSM.16.M88.4 R52, [R211+0x2800] ;  /* 0x00280000d334783b */ /* 0x000eaa0000000200 */
[C---:B-1----:R-:W-:Y:S06]  /*3ae0*/  HMMA.16816.F32 R4, R100.reuse, R104, R4 ;  /* 0x000000686404723c */ /* 0x042fec0000001804 */
[C---:B------:R-:W-:Y:S11]  /*3af0*/  HMMA.16816.F32 R8, R100.reuse, R106, R8 ;  /* 0x0000006a6408723c */ /* 0x040ff60000001808 */
[----:B------:R-:W-:Y:S07]  /*3b00*/  @!UPT UIADD3 URZ, URZ, URZ, URZ ;  /* 0x0000003f3f3ff290 */ /* 0x000fee000fffe03f */
[----:B------:R-:W-:Y:S01]  /*3b10*/  FMUL.FTZ R186, R4, UR7 ;  /* 0x0000000704ba7c20 */ /* 0x000fe20008410000 */
[----:B------:R-:W-:Y:S01]  /*3b20*/  FMUL.FTZ R187, R5, UR7 ;  /* 0x0000000705bb7c20 */ /* 0x000fe20008410000 */
[----:B------:R-:W-:Y:S01]  /*3b30*/  FMUL.FTZ R188, R6, UR7 ;  /* 0x0000000706bc7c20 */ /* 0x000fe20008410000 */
[----:B------:R-:W-:Y:S03]  /*3b40*/  FMUL.FTZ R189, R7, UR7 ;  /* 0x0000000707bd7c20 */ /* 0x000fe60008410000 */
[----:B------:R-:W1:Y:S01]  /*3b50*/  MUFU.TANH R186, R186 ;  /* 0x000000ba00ba7308 */ /* 0x000e620000002400 */
[----:B------:R-:W-:Y:S01]  /*3b60*/  FMUL.FTZ R190, R8, UR7 ;  /* 0x0000000708be7c20 */ /* 0x000fe20008410000 */
[----:B------:R-:W-:Y:S01]  /*3b70*/  FMUL.FTZ R191, R9, UR7 ;  /* 0x0000000709bf7c20 */ /* 0x000fe20008410000 */
[----:B------:R-:W-:Y:S01]  /*3b80*/  FMUL.FTZ R192, R10, UR7 ;  /* 0x000000070ac07c20 */ /* 0x000fe20008410000 */
[----:B------:R-:W-:Y:S01]  /*3b90*/  FMUL.FTZ R193, R11, UR7 ;  /* 0x000000070bc17c20 */ /* 0x000fe20008410000 */
[C---:B--2---:R-:W-:Y:S05]  /*3ba0*/  HMMA.16816.F32 R12, R100.reuse, R52, R12 ;  /* 0x00000034640c723c */ /* 0x044fea000000180c */
[----:B------:R-:W2:Y:S01]  /*3bb0*/  MUFU.TANH R187, R187 ;  /* 0x000000bb00bb7308 */ /* 0x000ea20000002400 */
[----:B------:R-:W-:Y:S09]  /*3bc0*/  HMMA.16816.F32 R16, R100, R54, R16 ;  /* 0x000000366410723c */ /* 0x000ff20000001810 */
[----:B------:R-:W3:Y:S10]  /*3bd0*/  MUFU.TANH R188, R188 ;  /* 0x000000bc00bc7308 */ /* 0x000ef40000002400 */
[----:B------:R-:W4:Y:S01]  /*3be0*/  MUFU.TANH R189, R189 ;  /* 0x000000bd00bd7308 */ /* 0x000f220000002400 */
[----:B------:R-:W-:Y:S01]  /*3bf0*/  FMUL.FTZ R194, R12, UR7 ;  /* 0x000000070cc27c20 */ /* 0x000fe20008410000 */
[----:B------:R-:W-:Y:S01]  /*3c00*/  FMUL.FTZ R195, R13, UR7 ;  /* 0x000000070dc37c20 */ /* 0x000fe20008410000 */
[----:B------:R-:W-:Y:S07]  /*3c10*/  FMUL.FTZ R196, R14, UR7 ;  /* 0x000000070ec47c20 */ /* 0x000fee0008410000 */
[----:B------:R-:W1:Y:S01]  /*3c20*/  MUFU.TANH R190, R190 ;  /* 0x000000be00be7308 */ /* 0x000e620000002400 */
[----:B------:R-:W-:Y:S01]  /*3c30*/  FMUL.FTZ R197, R15, UR7 ;  /* 0x000000070fc57c20 */ /* 0x000fe20008410000 */
[----:B------:R-:W-:Y:S01]  /*3c40*/  FMUL.FTZ R198, R16, UR7 ;  /* 0x0000000710c67c20 */ /* 0x000fe20008410000 */
[----:B------:R-:W-:Y:S01]  /*3c50*/  FMUL.FTZ R199, R17, UR7 ;  /* 0x0000000711c77c20 */ /* 0x000fe20008410000 */
[----:B------:R-:W-:Y:S01]  /*3c60*/  FMUL.FTZ R200, R18, UR7 ;  /* 0x0000000712c87c20 */ /* 0x000fe20008410000 */
[----:B------:R-:W-:Y:S05]  /*3c70*/  FMUL.FTZ R201, R19, UR7 ;  /* 0x0000000713c97c20 */ /* 0x000fea0008410000 */
[----:B------:R-:W1:Y:S10]  /*3c80*/  MUFU.TANH R191, R191 ;  /* 0x000000bf00bf7308 */ /* 0x000e740000002400 */
        /* <DEDUP_REMOVED lines=9> */
[----:B------:R-:W1:Y:S01]  /*3d20*/  MUFU.TANH R201, R201 ;  /* 0x000000c900c97308 */ /* 0x000e620000002400 */
[----:B--234-:R-:W-:Y:S05]  /*3d30*/  @!P0 BRA `(.L_x_1090) ;  /* 0x0000000000688947 */ /* 0x01cfea0003800000 */
[----:B-1----:R-:W-:Y:S01]  /*3d40*/  MOV R181, R201 ;  /* 0x000000c900b57202 */ /* 0x002fe20000000f00 */
[----:B------:R-:W-:Y:S01]  /*3d50*/  UIADD3 UR11, UR48, UR10, URZ ;  /* 0x0000000a300b7290 */ /* 0x000fe2000fffe03f */
[----:B------:R-:W-:Y:S01]  /*3d60*/  MOV R183, R199 ;  /* 0x000000c700b77202 */ /* 0x000fe20000000f00 */
[----:B------:R-:W-:Y:S01]  /*3d70*/  IMAD.U32 R4, RZ, RZ, UR47 ;  /* 0x0000002fff047e24 */ /* 0x000fe2000f8e00ff */
[----:B------:R-:W-:Y:S01]  /*3d80*/  MOV R203, R197 ;  /* 0x000000c500cb7202 */ /* 0x000fe20000000f00 */
[----:B------:R-:W-:Y:S01]  /*3d90*/  IMAD.MOV.U32 R101, RZ, RZ, R200 ;  /* 0x000000ffff657224 */ /* 0x000fe200078e00c8 */
[----:B------:R-:W-:Y:S01]  /*3da0*/  MOV R217, R195 ;  /* 0x000000c300d97202 */ /* 0x000fe20000000f00 */
[----:B------:R-:W-:Y:S01]  /*3db0*/  IMAD.MOV.U32 R107, RZ, RZ, R198 ;  /* 0x000000ffff6b7224 */ /* 0x000fe200078e00c6 */
[----:B------:R-:W-:Y:S01]  /*3dc0*/  ISETP.LT.AND P0, PT, R4, UR6, PT ;  /* 0x0000000604007c0c */ /* 0x000fe2000bf01270 */
[----:B------:R-:W-:Y:S01]  /*3dd0*/  IMAD.MOV.U32 R103, RZ, RZ, R196 ;  /* 0x000000ffff677224 */ /* 0x000fe200078e00c4 */
[----:B------:R-:W-:Y:S01]  /*3de0*/  MOV R249, R193 ;  /* 0x000000c100f97202 */ /* 0x000fe20000000f00 */
[----:B------:R-:W-:Y:S01]  /*3df0*/  IMAD.MOV.U32 R109, RZ, RZ, R194 ;  /* 0x000000ffff6d7224 */ /* 0x000fe200078e00c2 */
[----:B------:R-:W-:Y:S01]  /*3e00*/  MOV R251, R191 ;  /* 0x000000bf00fb7202 */ /* 0x000fe20000000f00 */
[----:B------:R-:W-:Y:S01]  /*3e10*/  IMAD.MOV.U32 R105, RZ, RZ, R192 ;  /* 0x000000ffff697224 */ /* 0x000fe200078e00c0 */
[----:B------:R-:W-:Y:S01]  /*3e20*/  UIADD3 UR13, UR14, UR11, -UR6 ;  /* 0x0000000b0e0d7290 */ /* 0x000fe2000fffe806 */
[----:B------:R-:W-:Y:S01]  /*3e30*/  MOV R102, R189 ;  /* 0x000000bd00667202 */ /* 0x000fe20000000f00 */
[----:B------:R-:W-:Y:S01]  /*3e40*/  IMAD.MOV.U32 R111, RZ, RZ, R190 ;  /* 0x000000ffff6f7224 */ /* 0x000fe200078e00be */
[----:B------:R-:W-:Y:S01]  /*3e50*/  UIADD3 UR11, UR12, 0x40, URZ ;  /* 0x000000400c0b7890 */ /* 0x000fe2000fffe03f */
[----:B------:R-:W-:Y:S01]  /*3e60*/  MOV R104, R187 ;  /* 0x000000bb00687202 */ /* 0x000fe20000000f00 */
[----:B------:R-:W-:Y:S02]  /*3e70*/  IMAD.MOV.U32 R113, RZ, RZ, R188 ;  /* 0x000000ffff717224 */ /* 0x000fe400078e00bc */
[----:B------:R-:W-:Y:S01]  /*3e80*/  UISETP.GE.AND UP0, UPT, UR11, UR13, UPT ;  /* 0x0000000d0b00728c */ /* 0x000fe2000bf06270 */
[----:B------:R-:W-:Y:S02]  /*3e90*/  IMAD.MOV.U32 R115, RZ, RZ, R186 ;  /* 0x000000ffff737224 */ /* 0x000fe400078e00ba */
[----:B------:R-:W-:Y:S03]  /*3ea0*/  UMOV UR11, UR14 ;  /* 0x0000000e000b7c82 */ /* 0x000fe60008000000 */
[----:B------:R-:W-:Y:S11]  /*3eb0*/  PLOP3.LUT P1, PT, PT, PT, UP0, 0x80, 0x0 ;  /* 0x000000000000781c */ /* 0x000ff60003f2f008 */
[----:B------:R-:W-:Y:S02]  /*3ec0*/  @!UPT UIADD3 URZ, URZ, URZ, URZ ;  /* 0x0000003f3f3ff290 */ /* 0x000fe4000fffe03f */
[----:B------:R-:W-:Y:S05]  /*3ed0*/  @!P1 BRA P0, `(.L_x_1091) ;  /* 0x0000000400189947 */ /* 0x000fea0000000000 */
.L_x_1090:
[----:B------:R-:W-:Y:S01]  /*3ee0*/  VIADD R7, R223, UR12 ;  /* 0x0000000cdf077c36 */ /* 0x000fe20008000000 */
[----:B------:R-:W-:Y:S01]  /*3ef0*/  UIADD3 UR12, UR6, 0x1, -UR10 ;  /* 0x00000001060c7890 */ /* 0x000fe2000fffe80a */
[----:B------:R-:W-:Y:S01]  /*3f00*/  IMAD.U32 R4, RZ, RZ, UR49 ;  /* 0x00000031ff047e24 */ /* 0x000fe2000f8e00ff */
[----:B------:R-:W-:Y:S01]  /*3f10*/  UMOV UR14, UR11 ;  /* 0x0000000b000e7c82 */ /* 0x000fe20008000000 */
[----:B------:R-:W-:Y:S02]  /*3f20*/  VIADD R5, R7, 0x8 ;  /* 0x0000000807057836 */ /* 0x000fe40000000000 */
[----:B------:R-:W-:Y:S03]  /*3f30*/  IMAD.U32 R13, RZ, RZ, UR51 ;  /* 0x00000033ff0d7e24 */ /* 0x000fe6000f8e00ff */
[----:B------:R-:W-:Y:S01]  /*3f40*/  IADD3 R4, R5, UR12, R4 ;  /* 0x0000000c05047c10 */ /* 0x000fe2000fffe004 */
[----:B------:R-:W-:Y:S01]  /*3f50*/  UIADD3 UR12, UR12, UR49, URZ ;  /* 0x000000310c0c7290 */ /* 0x000fe2000fffe03f */
[----:B------:R-:W-:Y:S02]  /*3f60*/  IMAD R13, R13, 0x40, R222 ;  /* 0x000000400d0d7824 */ /* 0x000fe400078e02de */
[----:B------:R-:W-:Y:S02]  /*3f70*/  VIMNMX R4, R4, UR6, PT ;  /* 0x0000000604047c48 */ /* 0x000fe4000bfe0100 */
[C---:B------:R-:W-:Y:S02]  /*3f80*/  VIADD R12, R13.reuse, 0x1 ;  /* 0x000000010d0c7836 */ /* 0x040fe40000000000 */
[----:B------:R-:W-:Y:S01]  /*3f90*/  IMAD.U32 R14, RZ, RZ, UR12 ;  /* 0x0000000cff0e7e24 */ /* 0x000fe2000f8e00ff */
[----:B------:R-:W-:Y:S01]  /*3fa0*/  UIADD3 UR12, -UR11, UR6, -UR10 ;  /* 0x000000060b0c7290 */ /* 0x000fe2000fffe90a */
[C---:B------:R-:W-:Y:S02]  /*3fb0*/  VIADD R11, R13.reuse, 0x8 ;  /* 0x000000080d0b7836 */ /* 0x040fe40000000000 */
[----:B------:R-:W-:Y:S01]  /*3fc0*/  VIADD R10, R13, 0x9 ;  /* 0x000000090d0a7836 */ /* 0x000fe20000000000 */
[----:B------:R-:W-:Y:S01]  /*3fd0*/  VIADDMNMX R14, R7, R14, UR6, PT ;  /* 0x00000006070e7e46 */ /* 0x000fe2000b80010e */
[----:B------:R-:W-:Y:S01]  /*3fe0*/  VIADD R9, R13, 0x10 ;  /* 0x000000100d097836 */ /* 0x000fe20000000000 */
[----:B------:R-:W-:Y:S01]  /*3ff0*/  VIADDMNMX R15, R7, UR12, RZ, !PT ;  /* 0x0000000c070f7c46 */ /* 0x000fe2000f8001ff */
[----:B------:R-:W-:Y:S01]  /*4000*/  VIADD R8, R13, 0x11 ;  /* 0x000000110d087836 */ /* 0x000fe20000000000 */
[----:B------:R-:W-:Y:S01]  /*4010*/  VIADDMNMX R5, R5, UR12, RZ, !PT ;  /* 0x0000000c05057c46 */ /* 0x000fe2000f8001ff */
[C---:B------:R-:W-:Y:S01]  /*4020*/  VIADD R7, R13.reuse, 0x18 ;  /* 0x000000180d077836 */ /* 0x040fe20000000000 */
[CC--:B------:R-:W-:Y:S01]  /*4030*/  ISETP.GE.AND P1, PT, R13.reuse, R15.reuse, PT ;  /* 0x0000000f0d00720c */ /* 0x0c0fe20003f26270 */
[C---:B------:R-:W-:Y:S01]  /*4040*/  VIADD R6, R13.reuse, 0x19 ;  /* 0x000000190d067836 */ /* 0x040fe20000000000 */
[CC--:B------:R-:W-:Y:S02]  /*4050*/  ISETP.GE.AND P0, PT, R12.reuse, R15.reuse, PT ;  /* 0x0000000f0c00720c */ /* 0x0c0fe40003f06270 */
[-C--:B------:R-:W-:Y:S02]  /*4060*/  ISETP.GE.OR P1, PT, R13, R14.reuse, !P1 ;  /* 0x0000000e0d00720c */ /* 0x080fe40004f26670 */
[-C--:B------:R-:W-:Y:S02]  /*4070*/  ISETP.GE.OR P0, PT, R12, R14.reuse, !P0 ;  /* 0x0000000e0c00720c */ /* 0x080fe40004706670 */
[----:B-1----:R-:W-:Y:S02]  /*4080*/  FSEL R115, R186, -INF , !P1 ;  /* 0xff800000ba737808 */ /* 0x002fe40004800000 */
[----:B------:R-:W-:Y:S02]  /*4090*/  FSEL R104, R187, -INF , !P0 ;  /* 0xff800000bb687808 */ /* 0x000fe40004000000 */
[-C--:B------:R-:W-:Y:S02]  /*40a0*/  ISETP.GE.AND P6, PT, R11, R15.reuse, PT ;  /* 0x0000000f0b00720c */ /* 0x080fe40003fc6270 */
[-C--:B------:R-:W-:Y:S02]  /*40b0*/  ISETP.GE.AND P5, PT, R10, R15.reuse, PT ;  /* 0x0000000f0a00720c */ /* 0x080fe40003fa6270 */
[-C--:B------:R-:W-:Y:S02]  /*40c0*/  ISETP.GE.AND P4, PT, R9, R15.reuse, PT ;  /* 0x0000000f0900720c */ /* 0x080fe40003f86270 */
[-C--:B------:R-:W-:Y:S02]  /*40d0*/  ISETP.GE.AND P3, PT, R8, R15.reuse, PT ;  /* 0x0000000f0800720c */ /* 0x080fe40003f66270 */
[-C--:B------:R-:W-:Y:S02]  /*40e0*/  ISETP.GE.AND P2, PT, R7, R15.reuse, PT ;  /* 0x0000000f0700720c */ /* 0x080fe40003f46270 */
[----:B------:R-:W-:Y:S02]  /*40f0*/  ISETP.GE.AND P1, PT, R6, R15, PT ;  /* 0x0000000f0600720c */ /* 0x000fe40003f26270 */
        /* <DEDUP_REMOVED lines=36> */
.L_x_1091:
[C---:B------:R-:W-:Y:S01]  /*4340*/  FMUL.FTZ R106, R239.reuse, 1.4426950216293334961 ;  /* 0x3fb8aa3bef6a7820 */ /* 0x040fe20000410000 */
[----:B------:R-:W-:Y:S01]  /*4350*/  FSETP.NEU.FTZ.AND P0, PT, R239, -INF , PT ;  /* 0xff800000ef00780b */ /* 0x000fe20003f1d000 */
[----:B------:R-:W-:Y:S01]  /*4360*/  FMUL.FTZ R100, R240, 1.4426950216293334961 ;  /* 0x3fb8aa3bf0647820 */ /* 0x000fe20000410000 */
[----:B------:R-:W-:Y:S01]  /*4370*/  LEA R67, R216, UR4, 0x1 ;  /* 0x00000004d8437c11 */ /* 0x000fe2000f8e08ff */
[----:B------:R-:W-:Y:S01]  /*4380*/  FFMA.FTZ R188, -R188, R188, 1 ;  /* 0x3f800000bcbc7423 */ /* 0x000fe200000101bc */
[----:B------:R-:W-:Y:S01]  /*4390*/  FSEL R106, R106, RZ, P0 ;  /* 0x000000ff6a6a7208 */ /* 0x000fe20000000000 */
[----:B------:R-:W-:Y:S01]  /*43a0*/  FFMA.FTZ R189, -R189, R189, 1 ;  /* 0x3f800000bdbd7423 */ /* 0x000fe200000101bd */
[----:B------:R-:W-:Y:S01]  /*43b0*/  FSETP.NEU.FTZ.AND P0, PT, R240, -INF , PT ;  /* 0xff800000f000780b */ /* 0x000fe20003f1d000 */
[----:B------:R-:W-:Y:S01]  /*43c0*/  FFMA.FTZ R187, -R187, R187, 1 ;  /* 0x3f800000bbbb7423 */ /* 0x000fe200000101bb */
        /* <DEDUP_REMOVED lines=11> */
[----:B------:R-:W-:Y:S01]  /*4480*/  MUFU.EX2 R115, R115 ;  /* 0x0000007300737308 */ /* 0x000fe20000000800 */
[----:B------:R-:W-:Y:S01]  /*4490*/  FFMA.FTZ R102, R203, UR20, -R100 ;  /* 0x00000014cb667c23 */ /* 0x000fe20008010864 */
[----:B------:R-:W-:Y:S01]  /*44a0*/  FFMA.FTZ R109, R109, UR20, -R106 ;  /* 0x000000146d6d7c23 */ /* 0x000fe2000801086a */
[----:B------:R-:W-:Y:S01]  /*44b0*/  FFMA.FTZ R103, R103, UR20, -R100 ;  /* 0x0000001467677c23 */ /* 0x000fe20008010864 */
[----:B------:R-:W-:Y:S01]  /*44c0*/  FFMA.FTZ R107, R107, UR20, -R106 ;  /* 0x000000146b6b7c23 */ /* 0x000fe2000801086a */
[----:B------:R-:W-:Y:S01]  /*44d0*/  FFMA.FTZ R101, R101, UR20, -R100 ;  /* 0x0000001465657c23 */ /* 0x000fe20008010864 */
[----:B------:R-:W-:Y:S01]  /*44e0*/  FFMA.FTZ R106, R183, UR20, -R106 ;  /* 0x00000014b76a7c23 */ /* 0x000fe2000801086a */
[----:B------:R-:W-:Y:S03]  /*44f0*/  FFMA.FTZ R100, R181, UR20, -R100 ;  /* 0x00000014b5647c23 */ /* 0x000fe60008010864 */
[----:B------:R-:W-:Y:S01]  /*4500*/  MUFU.EX2 R114, R114 ;  /* 0x0000007200727308 */ /* 0x000fe20000000800 */
[C---:B------:R-:W-:Y:S01]  /*4510*/  IADD3 R65, R205.reuse, R67, RZ ;  /* 0x00000043cd417210 */ /* 0x040fe20007ffe0ff */
[----:B------:R-:W-:Y:S01]  /*4520*/  FFMA.FTZ R186, -R186, R186, 1 ;  /* 0x3f800000baba7423 */ /* 0x000fe200000101ba */
[----:B------:R-:W-:Y:S01]  /*4530*/  IADD3 R64, R205, R66, RZ ;  /* 0x00000042cd407210 */ /* 0x000fe20007ffe0ff */
[----:B------:R-:W-:Y:S01]  /*4540*/  FFMA.FTZ R190, -R190, R190, 1 ;  /* 0x3f800000bebe7423 */ /* 0x000fe200000101be */
[----:B------:R-:W-:Y:S01]  /*4550*/  FFMA.FTZ R191, -R191, R191, 1 ;  /* 0x3f800000bfbf7423 */ /* 0x000fe200000101bf */
[----:B------:R-:W-:Y:S01]  /*4560*/  UISETP.GT.AND UP3, UPT, UR5, UR22, UPT ;  /* 0x000000160500728c */ /* 0x000fe2000bf64270 */
[----:B------:R-:W-:Y:S03]  /*4570*/  FFMA.FTZ R193, -R193, R193, 1 ;  /* 0x3f800000c1c17423 */ /* 0x000fe600000101c1 */
[----:B------:R-:W-:Y:S01]  /*4580*/  MUFU.EX2 R113, R113 ;  /* 0x0000007100717308 */ /* 0x000fe20000000800 */
[----:B------:R-:W-:Y:S01]  /*4590*/  FFMA.FTZ R192, -R192, R192, 1 ;  /* 0x3f800000c0c07423 */ /* 0x000fe200000101c0 */
[----:B------:R-:W-:Y:S01]  /*45a0*/  FFMA.FTZ R194, -R194, R194, 1 ;  /* 0x3f800000c2c27423 */ /* 0x000fe200000101c2 */
[----:B------:R-:W-:Y:S01]  /*45b0*/  FFMA.FTZ R195, -R195, R195, 1 ;  /* 0x3f800000c3c37423 */ /* 0x000fe200000101c3 */
[----:B------:R-:W-:Y:S01]  /*45c0*/  PLOP3.LUT P1, PT, PT, PT, UP3, 0x80, 0x0 ;  /* 0x000000000000781c */ /* 0x000fe20003f2f038 */
[----:B------:R-:W-:Y:S01]  /*45d0*/  FFMA.FTZ R196, -R196, R196, 1 ;  /* 0x3f800000c4c47423 */ /* 0x000fe200000101c4 */
[----:B------:R-:W-:Y:S01]  /*45e0*/  FFMA.FTZ R197, -R197, R197, 1 ;  /* 0x3f800000c5c57423 */ /* 0x000fe200000101c5 */
[----:B------:R-:W-:Y:S03]  /*45f0*/  FFMA.FTZ R198, -R198, R198, 1 ;  /* 0x3f800000c6c67423 */ /* 0x000fe600000101c6 */
[----:B------:R-:W-:Y:S01]  /*4600*/  MUFU.EX2 R112, R112 ;  /* 0x0000007000707308 */ /* 0x000fe20000000800 */
[----:B------:R-:W-:Y:S01]  /*4610*/  FFMA.FTZ R199, -R199, R199, 1 ;  /* 0x3f800000c7c77423 */ /* 0x000fe200000101c7 */
[----:B------:R-:W-:Y:S01]  /*4620*/  FFMA.FTZ R200, -R200, R200, 1 ;  /* 0x3f800000c8c87423 */ /* 0x000fe200000101c8 */
[----:B------:R-:W-:Y:S07]  /*4630*/  FFMA.FTZ R201, -R201, R201, 1 ;  /* 0x3f800000c9c97423 */ /* 0x000fee00000101c9 */
        /* <DEDUP_REMOVED lines=71> */
[----:B------:R-:W-:Y:S01]  /*4ab0*/  FMUL.FTZ R182, R113, R182 ;  /* 0x000000b671b67220 */ /* 0x000fe20000410000 */
[----:B------:R-:W-:Y:S01]  /*4ac0*/  FMUL.FTZ R183, R112, R183 ;  /* 0x000000b770b77220 */ /* 0x000fe20000410000 */
[C---:B------:R-:W-:Y:S01]  /*4ad0*/  FADD.FTZ R112, -R185.reuse, R8 ;  /* 0x00000008b9707221 */ /* 0x040fe20000010100 */
[C---:B------:R-:W-:Y:S01]  /*4ae0*/  FADD.FTZ R113, -R185.reuse, R9 ;  /* 0x00000009b9717221 */ /* 0x040fe20000010100 */
[----:B------:R-:W-:Y:S01]  /*4af0*/  FADD.FTZ R181, -R185, R5 ;  /* 0x00000005b9b57221 */ /* 0x000fe20000010100 */
[----:B------:R-:W-:Y:S01]  /*4b00*/  FMUL.FTZ R180, R115, R180 ;  /* 0x000000b473b47220 */ /* 0x000fe20000410000 */
[----:B------:R-:W-:Y:S01]  /*4b10*/  FMUL.FTZ R112, R111, R112 ;  /* 0x000000706f707220 */ /* 0x000fe20000410000 */
[----:B------:R-:W-:Y:S01]  /*4b20*/  FMUL.FTZ R113, R110, R113 ;  /* 0x000000716e717220 */ /* 0x000fe20000410000 */
[----:B------:R-:W-:Y:S01]  /*4b30*/  FADD.FTZ R115, -R184, R11 ;  /* 0x0000000bb8737221 */ /* 0x000fe20000010100 */
[----:B------:R-:W-:Y:S01]  /*4b40*/  FMUL.FTZ R111, R188, UR7 ;  /* 0x00000007bc6f7c20 */ /* 0x000fe20008410000 */
[----:B------:R-:W-:Y:S01]  /*4b50*/  FMUL.FTZ R110, R189, UR7 ;  /* 0x00000007bd6e7c20 */ /* 0x000fe20008410000 */
[----:B------:R-:W-:Y:S01]  /*4b60*/  FMUL.FTZ R181, R114, R181 ;  /* 0x000000b572b57220 */ /* 0x000fe20000410000 */
[----:B------:R-:W-:Y:S01]  /*4b70*/  FADD.FTZ R114, -R184, R10 ;  /* 0x0000000ab8727221 */ /* 0x000fe20000010100 */
[----:B------:R-:W-:Y:S01]  /*4b80*/  FMUL.FTZ R115, R104, R115 ;  /* 0x0000007368737220 */ /* 0x000fe20000410000 */
[----:B------:R-:W-:Y:S01]  /*4b90*/  FMUL.FTZ R111, R182, R111 ;  /* 0x0000006fb66f7220 */ /* 0x000fe20000410000 */
[----:B------:R-:W-:Y:S01]  /*4ba0*/  FMUL.FTZ R110, R183, R110 ;  /* 0x0000006eb76e7220 */ /* 0x000fe20000410000 */
[----:B------:R-:W-:Y:S01]  /*4bb0*/  FMUL.FTZ R104, R187, UR7 ;  /* 0x00000007bb687c20 */ /* 0x000fe20008410000 */
[C---:B------:R-:W-:Y:S01]  /*4bc0*/  FADD.FTZ R182, -R184.reuse, R14 ;  /* 0x0000000eb8b67221 */ /* 0x040fe20000010100 */
[----:B------:R-:W-:Y:S01]  /*4bd0*/  FADD.FTZ R183, -R184, R15 ;  /* 0x0000000fb8b77221 */ /* 0x000fe20000010100 */
[----:B------:R-:W-:Y:S01]  /*4be0*/  FMUL.FTZ R114, R105, R114 ;  /* 0x0000007269727220 */ /* 0x000fe20000410000 */
[----:B------:R-:W-:Y:S01]  /*4bf0*/  F2FP.F16.F32.PACK_AB R111, R110, R111 ;  /* 0x0000006f6e6f723e */ /* 0x000fe200000000ff */
[----:B------:R-:W-:Y:S01]  /*4c00*/  FMUL.FTZ R105, R186, UR7 ;  /* 0x00000007ba697c20 */ /* 0x000fe20008410000 */
[----:B------:R-:W-:Y:S01]  /*4c10*/  FMUL.FTZ R104, R181, R104 ;  /* 0x00000068b5687220 */ /* 0x000fe20000410000 */
[----:B------:R-:W-:Y:S01]  /*4c20*/  FMUL.FTZ R182, R103, R182 ;  /* 0x000000b667b67220 */ /* 0x000fe20000410000 */
[----:B------:R-:W-:Y:S01]  /*4c30*/  FMUL.FTZ R183, R102, R183 ;  /* 0x000000b766b77220 */ /* 0x000fe20000410000 */
[----:B------:R-:W-:Y:S01]  /*4c40*/  FADD.FTZ R181, -R185, R13 ;  /* 0x0000000db9b57221 */ /* 0x000fe20000010100 */
[----:B------:R-:W-:Y:S01]  /*4c50*/  FMUL.FTZ R103, R190, UR7 ;  /* 0x00000007be677c20 */ /* 0x000fe20008410000 */
[----:B------:R-:W-:Y:S01]  /*4c60*/  FMUL.FTZ R102, R191, UR7 ;  /* 0x00000007bf667c20 */ /* 0x000fe20008410000 */
[----:B------:R-:W-:Y:S01]  /*4c70*/  FMUL.FTZ R105, R180, R105 ;  /* 0x00000069b4697220 */ /* 0x000fe20000410000 */
[C---:B------:R-:W-:Y:S01]  /*4c80*/  FADD.FTZ R180, -R185.reuse, R12 ;  /* 0x0000000cb9b47221 */ /* 0x040fe20000010100 */
[----:B------:R-:W-:Y:S01]  /*4c90*/  FADD.FTZ R186, -R185, R16 ;  /* 0x00000010b9ba7221 */ /* 0x000fe20000010100 */
[----:B------:R-:W-:Y:S01]  /*4ca0*/  FMUL.FTZ R181, R108, R181 ;  /* 0x000000b56cb57220 */ /* 0x000fe20000410000 */
[----:B------:R-:W-:Y:S01]  /*4cb0*/  FMUL.FTZ R103, R112, R103 ;  /* 0x0000006770677220 */ /* 0x000fe20000410000 */
[----:B------:R-:W-:Y:S01]  /*4cc0*/  FMUL.FTZ R102, R113, R102 ;  /* 0x0000006671667220 */ /* 0x000fe20000410000 */
[----:B------:R-:W-:Y:S01]  /*4cd0*/  FADD.FTZ R185, -R185, R17 ;  /* 0x00000011b9b97221 */ /* 0x000fe20000010100 */
[C---:B------:R-:W-:Y:S01]  /*4ce0*/  FADD.FTZ R188, -R184.reuse, R18 ;  /* 0x00000012b8bc7221 */ /* 0x040fe20000010100 */
[----:B------:R-:W-:Y:S01]  /*4cf0*/  FADD.FTZ R187, -R184, R19 ;  /* 0x00000013b8bb7221 */ /* 0x000fe20000010100 */
[----:B------:R-:W-:Y:S01]  /*4d00*/  FMUL.FTZ R108, R193, UR7 ;  /* 0x00000007c16c7c20 */ /* 0x000fe20008410000 */
[----:B------:R-:W-:Y:S01]  /*4d10*/  FMUL.FTZ R180, R109, R180 ;  /* 0x000000b46db47220 */ /* 0x000fe20000410000 */
[----:B------:R-:W-:Y:S01]  /*4d20*/  F2FP.F16.F32.PACK_AB R105, R104, R105 ;  /* 0x000000696869723e */ /* 0x000fe200000000ff */
[----:B------:R-:W-:Y:S01]  /*4d30*/  FMUL.FTZ R186, R107, R186 ;  /* 0x000000ba6bba7220 */ /* 0x000fe20000410000 */
[----:B------:R-:W-:Y:S01]  /*4d40*/  FMUL.FTZ R108, R115, R108 ;  /* 0x0000006c736c7220 */ /* 0x000fe20000410000 */
[----:B------:R-:W-:Y:S01]  /*4d50*/  FMUL.FTZ R185, R106, R185 ;  /* 0x000000b96ab97220 */ /* 0x000fe20000410000 */
[----:B------:R-:W-:Y:S01]  /*4d60*/  FMUL.FTZ R188, R101, R188 ;  /* 0x000000bc65bc7220 */ /* 0x000fe20000410000 */
[----:B------:R-:W-:Y:S01]  /*4d70*/  FMUL.FTZ R187, R100, R187 ;  /* 0x000000bb64bb7220 */ /* 0x000fe20000410000 */
        /* <DEDUP_REMOVED lines=46> */
.L_x_1092:
        /* <DEDUP_REMOVED lines=77> */
.L_x_1093:
[----:B------:R-:W-:Y:S01]  /*5530*/  LDSM.16.M88.4 R100, [R209] ;  /* 0x00000000d164783b */ /* 0x000fe20000000200 */
[C---:B------:R-:W-:Y:S01]  /*5540*/  LEA R246, P0, R236.reuse, R246, 0x2 ;  /* 0x000000f6ecf67211 */ /* 0x040fe200078010ff */
[----:B------:R-:W-:Y:S02]  /*5550*/  ULOP3.LUT UR11, UR5, 0x1, URZ, 0xc0, !UPT ;  /* 0x00000001050b7892 */ /* 0x000fe4000f8ec03f */
[----:B------:R-:W2:Y:S01]  /*5560*/  LDSM.16.MT88.4 R16, [R217+0xc000] ;  /* 0x00c00000d910783b */ /* 0x000ea20000004200 */
[----:B------:R-:W-:Y:S01]  /*5570*/  LEA.HI.X.SX32 R247, R236, R247, 0x2, P0 ;  /* 0x000000f7ecf77211 */ /* 0x000fe200000f16ff */
[----:B------:R-:W-:Y:S02]  /*5580*/  UISETP.NE.U32.AND UP0, UPT, UR11, 0x1, UPT ;  /* 0x000000010b00788c */ /* 0x000fe4000bf05070 */
[----:B------:R-:W1:Y:S01]  /*5590*/  LDSM.16.M88.4 R60, [R209+0x1000] ;  /* 0x00100000d13c783b */ /* 0x000e620000000200 */
[----:B------:R-:W-:Y:S02]  /*55a0*/  UISETP.GT.AND UP2, UPT, UR5, UR22, UPT ;  /* 0x000000160500728c */ /* 0x000fe4000bf44270 */
[----:B------:R-:W-:Y:S01]  /*55b0*/  @UP3 UIADD3 UR11, UP1, UR16, -0x100, URZ ;  /* 0xffffff00100b3890 */ /* 0x000fe2000ff3e03f */
[----:B------:R-:W3:Y:S01]  /*55c0*/  LDSM.16.MT88.4 R64, [R217+0xe000] ;  /* 0x00e00000d940783b */ /* 0x000ee20000004200 */
[----:B------:R-:W-:Y:S03]  /*55d0*/  UIADD3 UR5, UR5, -0x1, URZ ;  /* 0xffffffff05057890 */ /* 0x000fe6000fffe03f */
        /* <DEDUP_REMOVED lines=8> */
[----:B------:R-:W-:Y:S04]  /*5660*/  LDSM.16.MT88.4 R196, [R217+0xd800] ;  /* 0x00d80000d9c4783b */ /* 0x000fe80000004200 */
        /* <DEDUP_REMOVED lines=24> */
[----:B------:R-:W-:Y:S01]  /*57f0*/  @UP3 UMOV UR16, UR11 ;  /* 0x0000000b00103c82 */ /* 0x000fe20008000000 */
[----:B------:R-:W-:Y:S02]  /*5800*/  @UP3 UIADD3.X UR11, UR15, -0x1, URZ, UP1, !UPT ;  /* 0xffffffff0f0b3890 */ /* 0x000fe40008ffe43f */
[----:B------:R-:W-:Y:S01]  /*5810*/  @P1 IADD3.X R113, R237, UR15, RZ, P2, !PT ;  /* 0x0000000fed711c10 */ /* 0x000fe200097fe4ff */
[C---:B------:R-:W-:Y:S04]  /*5820*/  HMMA.16816.F32 R8, R192.reuse, R188, R8 ;  /* 0x000000bcc008723c */ /* 0x040fe80000001808 */
[----:B------:R-:W5:Y:S01]  /*5830*/  @P1 LDG.E R239, desc[UR8][R112.64+-0x100] ;  /* 0xffff000870ef1981 */ /* 0x000f62000c1e1900 */
[----:B------:R-:W-:Y:S01]  /*5840*/  @UP3 UMOV UR15, UR11 ;  /* 0x0000000b000f3c82 */ /* 0x000fe20008000000 */
[-C--:B------:R-:W-:Y:S02]  /*5850*/  HMMA.16816.F32 R12, R192, R190.reuse, R12 ;  /* 0x000000bec00c723c */ /* 0x080fe4000000180c */
[----:B------:R4:W5:Y:S03]  /*5860*/  @P1 LDG.E R240, desc[UR8][R112.64+-0xe0] ;  /* 0xffff200870f01981 */ /* 0x000966000c1e1900 */
[-C--:B------:R-:W-:Y:S01]  /*5870*/  LEA R114, P1, R183, R246.reuse, 0x2 ;  /* 0x000000f6b7727211 */ /* 0x080fe200078210ff */
[C---:B------:R-:W-:Y:S01]  /*5880*/  HMMA.16816.F32 R16, R184.reuse, R190, R16 ;  /* 0x000000beb810723c */ /* 0x040fe20000001810 */
[----:B------:R-:W-:Y:S04]  /*5890*/  IMAD.U32 R183, RZ, RZ, UR43 ;  /* 0x0000002bffb77e24 */ /* 0x000fe8000f8e00ff */
[-C--:B------:R-:W-:Y:S01]  /*58a0*/  LEA.HI.X.SX32 R115, R115, R247.reuse, 0x2, P1 ;  /* 0x000000f773737211 */ /* 0x080fe200008f16ff */
[-C--:B-1----:R-:W-:Y:S06]  /*58b0*/  HMMA.16816.F32 R52, R184, R100.reuse, R52 ;  /* 0x00000064b834723c */ /* 0x082fec0000001834 */
[C---:B------:R-:W-:Y:S06]  /*58c0*/  HMMA.16816.F32 R56, R192.reuse, R100, R56 ;  /* 0x00000064c038723c */ /* 0x040fec0000001838 */
[-C--:B------:R-:W-:Y:S01]  /*58d0*/  HMMA.16816.F32 R60, R192, R102.reuse, R60 ;  /* 0x00000066c03c723c */ /* 0x080fe2000000183c */
[----:B----4-:R-:W-:Y:S05]  /*58e0*/  IMAD.U32 R113, RZ, RZ, UR44 ;  /* 0x0000002cff717e24 */ /* 0x010fea000f8e00ff */
[----:B------:R-:W-:Y:S01]  /*58f0*/  HMMA.16816.F32 R64, R184, R102, R64 ;  /* 0x00000066b840723c */ /* 0x000fe20000001840 */
[----:B------:R-:W-:Y:S05]  /*5900*/  LDSM.16.MT88.4 R100, [R207+0x2800] ;  /* 0x00280000cf64783b */ /* 0x000fea0000004200 */
[-C--:B--2---:R-:W-:Y:S01]  /*5910*/  HMMA.16816.F32 R4, R108, R196.reuse, R4 ;  /* 0x000000c46c04723c */ /* 0x084fe20000001804 */
[----:B------:R-:W-:Y:S05]  /*5920*/  IMAD.U32 R185, RZ, RZ, UR19 ;  /* 0x00000013ffb97e24 */ /* 0x000fea000f8e00ff */
[C---:B------:R-:W-:Y:S06]  /*5930*/  HMMA.16816.F32 R8, R200.reuse, R196, R8 ;  /* 0x000000c4c808723c */ /* 0x040fec0000001808 */
[-C--:B------:R-:W-:Y:S06]  /*5940*/  HMMA.16816.F32 R12, R200, R198.reuse, R12 ;  /* 0x000000c6c80c723c */ /* 0x080fec000000180c */
[C---:B------:R-:W-:Y:S05]  /*5950*/  HMMA.16816.F32 R16, R108.reuse, R198, R16 ;  /* 0x000000c66c10723c */ /* 0x040fea0000001810 */
[----:B------:R1:W-:Y:S01]  /*5960*/  REDG.E.ADD.F32.FTZ.RN.STRONG.GPU desc[UR8][R246.64], R4 ;  /* 0x00000004f60079a6 */ /* 0x0003e2000c10f388 */
[-C--:B---3--:R-:W-:Y:S06]  /*5970*/  HMMA.16816.F32 R52, R108, R104.reuse, R52 ;  /* 0x000000686c34723c */ /* 0x088fec0000001834 */
[C---:B------:R-:W-:Y:S06]  /*5980*/  HMMA.16816.F32 R56, R200.reuse, R104, R56 ;  /* 0x00000068c838723c */ /* 0x040fec0000001838 */
[-C--:B------:R-:W-:Y:S01]  /*5990*/  HMMA.16816.F32 R60, R200, R106.reuse, R60 ;  /* 0x0000006ac83c723c */ /* 0x080fe2000000183c */
[----:B------:R-:W-:Y:S04]  /*59a0*/  IMAD.U32 R105, RZ, RZ, UR19 ;  /* 0x00000013ff697e24 */ /* 0x000fe8000f8e00ff */
        /* <DEDUP_REMOVED lines=11> */
[-C--:B-1----:R-:W-:Y:S01]  /*5a60*/  LEA R4, P1, R109, R246.reuse, 0x2 ;  /* 0x000000f66d047211 */ /* 0x082fe200078210ff */
[----:B------:R-:W-:Y:S01]  /*5a70*/  IMAD.U32 R111, RZ, RZ, UR43 ;  /* 0x0000002bff6f7e24 */ /* 0x000fe2000f8e00ff */
[-C--:B------:R-:W-:Y:S01]  /*5a80*/  LEA R106, P2, R183, R246.reuse, 0x2 ;  /* 0x000000f6b76a7211 */ /* 0x080fe200078410ff */
[----:B------:R1:W-:Y:S01]  /*5a90*/  REDG.E.ADD.F32.FTZ.RN.STRONG.GPU desc[UR8][R114.64], R6 ;  /* 0x00000006720079a6 */ /* 0x0003e2000c10f388 */
[-C--:B------:R-:W-:Y:S01]  /*5aa0*/  LEA.HI.X.SX32 R109, R185, R247.reuse, 0x2, P0 ;  /* 0x000000f7b96d7211 */ /* 0x080fe200000f16ff */
[----:B------:R-:W-:Y:S02]  /*5ab0*/  IMAD.U32 R183, RZ, RZ, UR29 ;  /* 0x0000001dffb77e24 */ /* 0x000fe4000f8e00ff */
[----:B------:R3:W-:Y:S01]  /*5ac0*/  REDG.E.ADD.F32.FTZ.RN.STRONG.GPU desc[UR8][R104.64], R7 ;  /* 0x00000007680079a6 */ /* 0x0007e2000c10f388 */
[----:B------:R-:W-:Y:S03]  /*5ad0*/  IMAD.U32 R113, RZ, RZ, UR28 ;  /* 0x0000001cff717e24 */ /* 0x000fe6000f8e00ff */
[----:B------:R4:W-:Y:S01]  /*5ae0*/  REDG.E.ADD.F32.FTZ.RN.STRONG.GPU desc[UR8][R108.64], R8 ;  /* 0x000000086c0079a6 */ /* 0x0009e2000c10f388 */
[----:B--2---:R-:W-:Y:S02]  /*5af0*/  IMAD.U32 R5, RZ, RZ, UR42 ;  /* 0x0000002aff057e24 */ /* 0x004fe4000f8e00ff */
[----:B-1----:R-:W-:Y:S03]  /*5b00*/  IMAD.U32 R115, RZ, RZ, UR28 ;  /* 0x0000001cff737e24 */ /* 0x002fe6000f8e00ff */
[-C--:B------:R-:W-:Y:S02]  /*5b10*/  LEA.HI.X.SX32 R5, R5, R247.reuse, 0x2, P1 ;  /* 0x000000f705057211 */ /* 0x080fe400008f16ff */
[-C--:B---3--:R-:W-:Y:S01]  /*5b20*/  LEA R104, P0, R107, R246.reuse, 0x2 ;  /* 0x000000f66b687211 */ /* 0x088fe200078010ff */
[----:B------:R-:W-:Y:S01]  /*5b30*/  IMAD.U32 R7, RZ, RZ, UR41 ;  /* 0x00000029ff077e24 */ /* 0x000fe2000f8e00ff */
[-C--:B------:R-:W-:Y:S01]  /*5b40*/  LEA.HI.X.SX32 R107, R111, R247.reuse, 0x2, P2 ;  /* 0x000000f76f6b7211 */ /* 0x080fe200010f16ff */
[----:B------:R-:W-:Y:S02]  /*5b50*/  IMAD.U32 R111, RZ, RZ, UR27 ;  /* 0x0000001bff6f7e24 */ /* 0x000fe4000f8e00ff */
[----:B----4-:R-:W-:Y:S01]  /*5b60*/  IMAD.U32 R109, RZ, RZ, UR26 ;  /* 0x0000001aff6d7e24 */ /* 0x010fe2000f8e00ff */
[-C--:B------:R-:W-:Y:S01]  /*5b70*/  LEA.HI.X.SX32 R105, R7, R247.reuse, 0x2, P0 ;  /* 0x000000f707697211 */ /* 0x080fe200000f16ff */
[----:B------:R1:W-:Y:S01]  /*5b80*/  REDG.E.ADD.F32.FTZ.RN.STRONG.GPU desc[UR8][R106.64], R9 ;  /* 0x000000096a0079a6 */ /* 0x0003e2000c10f388 */
[----:B------:R-:W-:Y:S03]  /*5b90*/  IMAD.U32 R7, RZ, RZ, UR29 ;  /* 0x0000001dff077e24 */ /* 0x000fe6000f8e00ff */
        /* <DEDUP_REMOVED lines=70> */
[----:B------:R-:W-:Y:S01]  /*6000*/  IMAD.U32 R55, RZ, RZ, UR33 ;  /* 0x00000021ff377e24 */ /* 0x000fe2000f8e00ff */
[-C--:B------:R-:W-:Y:S01]  /*6010*/  LEA R112, P0, R9, R246.reuse, 0x2 ;  /* 0x000000f609707211 */ /* 0x080fe200078010ff */
        /* <DEDUP_REMOVED lines=10> */
[-C--:B------:R-:W-:Y:S01]  /*60c0*/  LEA.HI.X.SX32 R111, R11, R247.reuse, 0x2, P1 ;  /* 0x000000f70b6f7211 */ /* 0x080fe200008f16ff */
[----:B------:R-:W-:Y:S01]  /*60d0*/  REDG.E.ADD.F32.FTZ.RN.STRONG.GPU desc[UR8][R56.64], R66 ;  /* 0x00000042380079a6 */ /* 0x000fe2000c10f388 */
[----:B------:R-:W-:Y:S01]  /*60e0*/  PLOP3.LUT P1, PT, PT, PT, UP0, 0x80, 0x0 ;  /* 0x000000000000781c */ /* 0x000fe20003f2f008 */
[----:B------:R-:W-:Y:S01]  /*60f0*/  @UP3 UIADD3 UR18, UP0, UR18, -0x100, URZ ;  /* 0xffffff0012123890 */ /* 0x000fe2000ff1e03f */
[-C--:B------:R-:W-:Y:S01]  /*6100*/  LEA.HI.X.SX32 R113, R7, R247.reuse, 0x2, P0 ;  /* 0x000000f707717211 */ /* 0x080fe200000f16ff */
[----:B------:R-:W-:Y:S01]  /*6110*/  REDG.E.ADD.F32.FTZ.RN.STRONG.GPU desc[UR8][R104.64], R67 ;  /* 0x00000043680079a6 */ /* 0x000fe2000c10f388 */
[----:B------:R-:W-:Y:S01]  /*6120*/  PLOP3.LUT P0, PT, PT, PT, UP2, 0x80, 0x0 ;  /* 0x000000000000781c */ /* 0x000fe20003f0f028 */
[----:B------:R-:W-:Y:S02]  /*6130*/  @UP3 UIADD3.X UR17, UR17, -0x1, URZ, UP0, !UPT ;  /* 0xffffffff11113890 */ /* 0x000fe400087fe43f */
[----:B------:R-:W-:Y:S04]  /*6140*/  REDG.E.ADD.F32.FTZ.RN.STRONG.GPU desc[UR8][R106.64], R60 ;  /* 0x0000003c6a0079a6 */ /* 0x000fe8000c10f388 */
        /* <DEDUP_REMOVED lines=13> */
[-C--:B-1----:R-:W-:Y:S03]  /*6220*/  HMMA.16816.F32 R68, R4, R8.reuse, R68 ;  /* 0x000000080444723c */ /* 0x082fe60000001844 */
[----:B------:R-:W-:Y:S03]  /*6230*/  LDSM.16.MT88.4 R104, [R0+0x11000] ;  /* 0x011000000068783b */ /* 0x000fe60000004200 */
        /* <DEDUP_REMOVED lines=10> */
[----:B------:R-:W2:Y:S01]  /*62e0*/  LDSM.16.MT88.4 R16, [R207+0x1800] ;  /* 0x00180000cf10783b */ /* 0x000ea20000004200 */
        /* <DEDUP_REMOVED lines=18> */
[-C--:B------:R-:W-:Y:S06]  /*6410*/  HMMA.16816.F32 R68, R4, R16.reuse, R68 ;  /* 0x000000100444723c */ /* 0x080fec0000001844 */
[C---:B---3--:R-:W-:Y:S06]  /*6420*/  HMMA.16816.F32 R72, R56.reuse, R16, R72 ;  /* 0x000000103848723c */ /* 0x048fec0000001848 */
[-C--:B------:R-:W-:Y:S06]  /*6430*/  HMMA.16816.F32 R76, R56, R18.reuse, R76 ;  /* 0x00000012384c723c */ /* 0x080fec000000184c */
[C---:B------:R-:W-:Y:S06]  /*6440*/  HMMA.16816.F32 R80, R4.reuse, R18, R80 ;  /* 0x000000120450723c */ /* 0x040fec0000001850 */
[-C--:B----4-:R-:W-:Y:S06]  /*6450*/  HMMA.16816.F32 R84, R4, R64.reuse, R84 ;  /* 0x000000400454723c */ /* 0x090fec0000001854 */
        /* <DEDUP_REMOVED lines=123> */
.L_x_1095:
        /* <DEDUP_REMOVED lines=20> */
.L_x_1096:
[----:B------:R2:W-:Y:S01]  /*6d50*/  STS [R233+0x7000], R44 ;  /* 0x0070002ce9007388 */ /* 0x0005e20000000800 */
[----:B------:R-:W-:Y:S01]  /*6d60*/  USHF.R.S32.HI UR5, URZ, 0x1f, UR48 ;  /* 0x0000001f3f057899 */ /* 0x000fe20008011430 */
[--C-:B------:R-:W-:Y:S01]  /*6d70*/  SHF.R.S32.HI R31, RZ, 0x1f, R220.reuse ;  /* 0x0000001fff1f7819 */ /* 0x100fe200000114dc */
[----:B------:R-:W-:Y:S01]  /*6d80*/  IMAD.U32 R3, RZ, RZ, UR10 ;  /* 0x0000000aff037e24 */ /* 0x000fe2000f8e00ff */
[----:B------:R2:W-:Y:S01]  /*6d90*/  STS [R233+0x7400], R46 ;  /* 0x0074002ee9007388 */ /* 0x0005e20000000800 */
[----:B------:R-:W-:Y:S01]  /*6da0*/  UIMAD UR7, UR5, UR10, URZ ;  /* 0x0000000a050772a4 */ /* 0x000fe2000f8e023f */
[----:B-1----:R-:W-:Y:S01]  /*6db0*/  IMAD.MOV.U32 R30, RZ, RZ, R220 ;  /* 0x000000ffff1e7224 */ /* 0x002fe200078e00dc */
        /* <DEDUP_REMOVED lines=19> */
[----:B------:R2:W1:Y:S04]  /*6ef0*/  LDS.128 R24, [R225+0xd000] ;  /* 0x00d00000e1187984 */ /* 0x0004680000000c00 */
[----:B------:R2:W3:Y:S04]  /*6f00*/  LDS.128 R20, [R225+0xf000] ;  /* 0x00f00000e1147984 */ /* 0x0004e80000000c00 */
[----:B------:R2:W4:Y:S04]  /*6f10*/  LDS.128 R16, [R225+0x11000] ;  /* 0x01100000e1107984 */ /* 0x0005280000000c00 */
        /* <DEDUP_REMOVED lines=9> */
[----:B------:R-:W-:-:S04]  /*6fb0*/  LEA R36, P0, R34, UR16, 0x1 ;  /* 0x0000001022247c11 */ /* 0x000fc8000f8008ff */
[----:B------:R-:W-:-:S04]  /*6fc0*/  IADD3 R3, R3, R35, RZ ;  /* 0x0000002303037210 */ /* 0x000fc80007ffe0ff */
[----:B------:R-:W-:-:S05]  /*6fd0*/  LEA.HI.X R37, R34, UR17, R3, 0x1, P0 ;  /* 0x0000001122257c11 */ /* 0x000fca00080f0c03 */
[----:B--2---:R2:W-:Y:S04]  /*6fe0*/  STG.E.128 desc[UR8][R36.64], R4 ;  /* 0x0000000424007986 */ /* 0x0045e8000c101d08 */
[----:B---3--:R2:W-:Y:S02]  /*6ff0*/  STG.E.128 desc[UR8][R36.64+0x80], R8 ;  /* 0x0000800824007986 */ /* 0x0085e4000c101d08 */
.L_x_1098:
[----:B------:R-:W-:Y:S05]  /*7000*/  BSYNC B0 ;  /* 0x0000000000007941 */ /* 0x000fea0003800000 */
.L_x_1097:
[----:B------:R-:W-:Y:S04]  /*7010*/  BSSY B0, `(.L_x_1099) ;  /* 0x000000e000007945 */ /* 0x000fe80003800000 */
[----:B------:R-:W-:Y:S05]  /*7020*/  @P1 BRA `(.L_x_1100) ;  /* 0x0000000000301947 */ /* 0x000fea0003800000 */
[----:B--2---:R-:W-:Y:S01]  /*7030*/  IADD3 R4, P0, R218, 0x20, RZ ;  /* 0x00000020da047810 */ /* 0x004fe20007f1e0ff */
        /* <DEDUP_REMOVED lines=9> */
[----:B-1----:R1:W-:Y:S04]  /*70d0*/  STG.E.128 desc[UR8][R4.64], R24 ;  /* 0x0000001804007986 */ /* 0x0023e8000c101d08 */
[----:B---3--:R1:W-:Y:S02]  /*70e0*/  STG.E.128 desc[UR8][R4.64+0x80], R20 ;  /* 0x0000801404007986 */ /* 0x0083e4000c101d08 */
.L_x_1100:
[----:B------:R-:W-:Y:S05]  /*70f0*/  BSYNC B0 ;  /* 0x0000000000007941 */ /* 0x000fea0003800000 */
.L_x_1099:
[----:B--2---:R2:W2:Y:S01]  /*7100*/  LDS.128 R8, [R225+0x10000] ;  /* 0x01000000e1087984 */ /* 0x0044a20000000c00 */
[----:B------:R-:W-:Y:S01]  /*7110*/  UIMAD UR5, UR5, UR12, URZ ;  /* 0x0000000c050572a4 */ /* 0x000fe2000f8e023f */
[----:B------:R-:W-:Y:S01]  /*7120*/  IMAD.U32 R3, RZ, RZ, UR12 ;  /* 0x0000000cff037e24 */ /* 0x000fe2000f8e00ff */
[----:B------:R-:W-:Y:S01]  /*7130*/  USHF.R.S32.HI UR10, URZ, 0x1f, UR59 ;  /* 0x0000001f3f0a7899 */ /* 0x000fe2000801143b */
[----:B-1----:R1:W1:Y:S01]  /*7140*/  LDS.128 R4, [R225+0x12000] ;  /* 0x01200000e1047984 */ /* 0x0022620000000c00 */
[----:B------:R-:W-:Y:S01]  /*7150*/  UIMAD UR5, UR48, UR13, UR5 ;  /* 0x0000000d300572a4 */ /* 0x000fe2000f8e0205 */
[----:B------:R-:W-:Y:S01]  /*7160*/  IMAD.WIDE.U32 R30, R3, UR48, R30 ;  /* 0x00000030031e7c25 */ /* 0x000fe2000f8e001e */
[----:B------:R-:W-:Y:S01]  /*7170*/  ULDC.64 UR6, c[0x0][0x470] ;  /* 0x00011c0000067ab9 */ /* 0x000fe20000000a00 */
[----:B------:R-:W-:Y:S03]  /*7180*/  BSSY B0, `(.L_x_1101) ;  /* 0x0000014000007945 */ /* 0x000fe60003800000 */
[----:B------:R-:W-:Y:S01]  /*7190*/  IMAD.U32 R3, RZ, RZ, UR5 ;  /* 0x00000005ff037e24 */ /* 0x000fe2000f8e00ff */
[----:B---3--:R-:W-:Y:S01]  /*71a0*/  IADD3 R22, P0, R30, UR14, RZ ;  /* 0x0000000e1e167c10 */ /* 0x008fe2000ff1e0ff */
        /* <DEDUP_REMOVED lines=15> */
[----:B--2---:R3:W-:Y:S04]  /*72a0*/  STG.E.128 desc[UR8][R26.64], R8 ;  /* 0x000000081a007986 */ /* 0x0047e8000c101d08 */
[----:B-1----:R3:W-:Y:S02]  /*72b0*/  STG.E.128 desc[UR8][R26.64+0x80], R4 ;  /* 0x000080041a007986 */ /* 0x0027e4000c101d08 */
.L_x_1102:
[----:B------:R-:W-:Y:S05]  /*72c0*/  BSYNC B0 ;  /* 0x0000000000007941 */ /* 0x000fea0003800000 */
.L_x_1101:
[----:B------:R-:W-:Y:S05]  /*72d0*/  @P1 BRA `(.L_x_1089) ;  /* 0x0000000000301947 */ /* 0x000fea0003800000 */
[----:B------:R-:W-:Y:S01]  /*72e0*/  IADD3 R3, P0, R218, 0x20, RZ ;  /* 0x00000020da037810 */ /* 0x000fe20007f1e0ff */
[----:B------:R-:W-:Y:S01]  /*72f0*/  ULDC.64 UR6, c[0x0][0x3f8] ;  /* 0x0000fe0000067ab9 */ /* 0x000fe20000000a00 */
[----:B------:R-:W-:Y:S02]  /*7300*/  MOV R20, R22 ;  /* 0x0000001600147202 */ /* 0x000fe40000000f00 */
[----:B------:R-:W-:-:S03]  /*7310*/  IADD3.X R2, RZ, R2, RZ, P0, !PT ;  /* 0x00000002ff027210 */ /* 0x000fc600007fe4ff */
[----:B-1-3--:R-:W-:-:S04]  /*7320*/  IMAD.WIDE.U32 R4, R3, UR12, R20 ;  /* 0x0000000c03047c25 */ /* 0x00afc8000f8e0014 */
[----:B------:R-:W-:Y:S01]  /*7330*/  IMAD R2, R2, UR12, RZ ;  /* 0x0000000c02027c24 */ /* 0x000fe2000f8e02ff */
[----:B------:R-:W-:-:S03]  /*7340*/  LEA R6, P0, R4, UR6, 0x1 ;  /* 0x0000000604067c11 */ /* 0x000fc6000f8008ff */
[----:B------:R-:W-:-:S05]  /*7350*/  IMAD R2, R3, UR13, R2 ;  /* 0x0000000d03027c24 */ /* 0x000fca000f8e0202 */
[----:B------:R-:W-:-:S04]  /*7360*/  IADD3 R2, R2, R5, RZ ;  /* 0x0000000502027210 */ /* 0x000fc80007ffe0ff */
[----:B------:R-:W-:-:S05]  /*7370*/  LEA.HI.X R7, R4, UR7, R2, 0x1, P0 ;  /* 0x0000000704077c11 */ /* 0x000fca00080f0c02 */
[----:B----4-:R1:W-:Y:S04]  /*7380*/  STG.E.128 desc[UR8][R6.64], R16 ;  /* 0x0000001006007986 */ /* 0x0103e8000c101d08 */
[----:B------:R1:W-:Y:S02]  /*7390*/  STG.E.128 desc[UR8][R6.64+0x80], R12 ;  /* 0x0000800c06007986 */ /* 0x0003e4000c101d08 */
.L_x_1089:
[----:B------:R-:W-:Y:S05]  /*73a0*/  BSYNC B1 ;  /* 0x0000000000017941 */ /* 0x000fea0003800000 */
.L_x_1075:
[----:B------:R-:W-:Y:S01]  /*73b0*/  R2UR UR6, R219 ;  /* 0x00000000db0672ca */ /* 0x000fe200000e0000 */
[----:B------:R-:W-:Y:S02]  /*73c0*/  ULDC UR5, c[0x0][0xc] ;  /* 0x0000030000057ab9 */ /* 0x000fe40000000800 */
[----:B------:R-:W-:-:S10]  /*73d0*/  UIADD3 UR51, UR5, UR51, URZ ;  /* 0x0000003305337290 */ /* 0x000fd4000fffe03f */
[----:B------:R-:W-:-:S06]  /*73e0*/  UISETP.GE.AND UP0, UPT, UR51, UR6, UPT ;  /* 0x000000063300728c */ /* 0x000fcc000bf06270 */
[----:B------:R-:W-:-:S13]  /*73f0*/  PLOP3.LUT P0, PT, PT, PT, UP0, 0x80, 0x0 ;  /* 0x000000000000781c */ /* 0x000fda0003f0f008 */
[----:B------:R-:W-:Y:S05]  /*7400*/  @P0 BRA `(.L_x_1103) ;  /* 0x0000000000040947 */ /* 0x000fea0003800000 */
[----:B------:R-:W-:Y:S05]  /*7410*/  BRA `(.L_x_1104) ;  /* 0xffffff9400547947 */ /* 0x000fea000383ffff */
.L_x_1103:
[----:B------:R-:W-:Y:S05]  /*7420*/  EXIT ;  /* 0x000000000000794d */ /* 0x000fea0003800000 */
.L_x_1105:
        /* <DEDUP_REMOVED lines=13> */
.L_x_2076:


//--------------------- .text._ZN5flash44flash_bwd_dq_dk_dv_loop_seqk_parallel_kernelI23Flash_bwd_kernel_traitsILi128ELi64ELi64ELi8ELi4ELi2ELi2ELb1ELb0EN7cutlass6half_tE19Flash_kernel_traitsILi128ELi64ELi64ELi8ES3_EELb1ELb0ELb1ELb1ELb0ELb0ELb0EEEvNS_16Flash_bwd_paramsE --------------------------
	.section	.text._ZN5flash44flash_bwd_dq_dk_dv_loop_seqk_parallel_kernelI23Flash_bwd_kernel_traitsILi128ELi64ELi64ELi8ELi4ELi2ELi2ELb1ELb0EN7cutlass6half_tE19Flash_kernel_traitsILi128ELi64ELi64ELi8ES3_EELb1ELb0ELb1ELb1ELb0ELb0ELb0EEEvNS_16Flash_bwd_paramsE,"ax",@progbits
	.align	128
        .global         _ZN5flash44flash_bwd_dq_dk_dv_loop_seqk_parallel_kernelI23Flash_bwd_kernel_traitsILi128ELi64ELi64ELi8ELi4ELi2ELi2ELb1ELb0EN7cutlass6half_tE19Flash_kernel_traitsILi128ELi64ELi64ELi8ES3_EELb1ELb0ELb1ELb1ELb0ELb0ELb0EEEvNS_16Flash_bwd_paramsE
        .type           _ZN5flash44flash_bwd_dq_dk_dv_loop_seqk_parallel_kernelI23Flash_bwd_kernel_traitsILi128ELi64ELi64ELi8ELi4ELi2ELi2ELb1ELb0EN7cutlass6half_tE19Flash_kernel_traitsILi128ELi64ELi64ELi8ES3_EELb1ELb0ELb1ELb1ELb0ELb0ELb0EEEvNS_16Flash_bwd_paramsE,@function
        .size           _ZN5flash44flash_bwd_dq_dk_dv_loop_seqk_parallel_kernelI23Flash_bwd_kernel_traitsILi128ELi64ELi64ELi8ELi4ELi2ELi2ELb1ELb0EN7cutlass6half_tE19Flash_kernel_traitsILi128ELi64ELi64ELi8ES3_EELb1ELb0ELb1ELb1ELb0ELb0ELb0EEEvNS_16Flash_bwd_paramsE,(.L_x_2077 - _ZN5flash44flash_bwd_dq_dk_dv_loop_seqk_parallel_kernelI23Flash_bwd_kernel_traitsILi128ELi64ELi64ELi8ELi4ELi2ELi2ELb1ELb0EN7cutlass6half_tE19Flash_kernel_traitsILi128ELi64ELi64ELi8ES3_EELb1ELb0ELb1ELb1ELb0ELb0ELb0EEEvNS_16Flash_bwd_paramsE)
        .other          _ZN5flash44flash_bwd_dq_dk_dv_loop_seqk_parallel_kernelI23Flash_bwd_kernel_traitsILi128ELi64ELi64ELi8ELi4ELi2ELi2ELb1ELb0EN7cutlass6half_tE19Flash_kernel_traitsILi128ELi64ELi64ELi8ES3_EELb1ELb0ELb1ELb1ELb0ELb0ELb0EEEvNS_16Flash_bwd_paramsE,@"STO_CUDA_ENTRY STV_DEFAULT"
_ZN5flash44flash_bwd_dq_dk_dv_loop_seqk_parallel_kernelI23Flash_bwd_kernel_traitsILi128ELi64ELi64ELi8ELi4ELi2ELi2ELb1ELb0EN7cutlass6half_tE19Flash_kernel_traitsILi128ELi64ELi64ELi8ES3_EELb1ELb0ELb1ELb1ELb0ELb0ELb0EEEvNS_16Flash_bwd_paramsE:
.text._ZN5flash44flash_bwd_dq_dk_dv_loop_seqk_parallel_kernelI23Flash_bwd_kernel_traitsILi128ELi64ELi64ELi8ELi4ELi2ELi2ELb1ELb0EN7cutlass6half_tE19Flash_kernel_traitsILi128ELi64ELi64ELi8ES3_EELb1ELb0ELb1ELb1ELb0ELb0ELb0EEEvNS_16Flash_bwd_paramsE:
        /* <DEDUP_REMOVED lines=32> */
[----:B------:R-:W-:Y:S01]  /*0200*/  SHF.R.S32.HI R6, RZ, 0x5, R3 ;  /* 0x00000005ff067819 */ /* 0x000fe20000011403 */
[----:B------:R-:W-:Y:S01]  /*0210*/  USHF.L.U32 UR10, UR7, 0x7, URZ ;  /* 0x00000007070a7899 */ /* 0x000fe2000800063f */
[----:B------:R-:W-:Y:S01]  /*0220*/  LOP3.LUT R9, R7, 0x7ffffffc, RZ, 0xc0, !PT ;  /* 0x7ffffffc07097812 */ /* 0x000fe200078ec0ff */
[----:B------:R-:W-:Y:S01]  /*0230*/  UIADD3 UR5, UR4, 0x10000, URZ ;  /* 0x0001000004057890 */ /* 0x000fe2000fffe03f */
[----:B------:R-:W-:-:S02]  /*0240*/  SHF.R.S32.HI R0, RZ, 0x2, R7 ;  /* 0x00000002ff007819 */ /* 0x000fc40000011407 */
[----:B------:R-:W-:Y:S01]  /*0250*/  SHF.R.S32.HI R7, RZ, 0x1f, R7 ;  /* 0x0000001fff077819 */ /* 0x000fe20000011407 */
[----:B------:R-:W-:Y:S01]  /*0260*/  IMAD.U32 R225, RZ, RZ, UR10 ;  /* 0x0000000affe17e24 */ /* 0x000fe2000f8e00ff */
[C---:B------:R-:W-:Y:S02]  /*0270*/  LOP3.LUT R11, R3.reuse, 0xffffffe0, RZ, 0xc0, !PT ;  /* 0xffffffe0030b7812 */ /* 0x040fe400078ec0ff */
[----:B------:R-:W-:Y:S02]  /*0280*/  SHF.R.S32.HI R215, RZ, 0x1f, R3 ;  /* 0x0000001fffd77819 */ /* 0x000fe40000011403 */
[----:B------:R-:W-:Y:S01]  /*0290*/  SHF.R.S32.HI R2, RZ, 0x4, R5 ;  /* 0x00000004ff027819 */ /* 0x000fe20000011405 */
[----:B------:R-:W-:Y:S01]  /*02a0*/  IMAD.IADD R11, R10, 0x1, -R11 ;  /* 0x000000010a0b7824 */ /* 0x000fe200078e0a0b */
[----:B------:R-:W-:Y:S02]  /*02b0*/  LOP3.LUT R13, R8, 0xfffffff8, RZ, 0xc0, !PT ;  /* 0xfffffff8080d7812 */ /* 0x000fe400078ec0ff */
[----:B------:R-:W-:-:S02]  /*02c0*/  LEA.HI R3, R3, R6, RZ, 0x1 ;  /* 0x0000000603037211 */ /* 0x000fc400078f08ff */
[----:B------:R-:W-:Y:S01]  /*02d0*/  LEA.HI R7, R7, R0, RZ, 0x3 ;  /* 0x0000000007077211 */ /* 0x000fe200078f18ff */
[C---:B------:R-:W-:Y:S01]  /*02e0*/  IMAD.IADD R220, R10.reuse, 0x1, -R13 ;  /* 0x000000010adc7824 */ /* 0x040fe200078e0a0d */
[C---:B------:R-:W-:Y:S02]  /*02f0*/  LOP3.LUT R15, R5.reuse, 0xfffffff0, RZ, 0xc0, !PT ;  /* 0xfffffff0050f7812 */ /* 0x040fe400078ec0ff */
[----:B------:R-:W-:Y:S02]  /*0300*/  SHF.R.S32.HI R217, RZ, 0x3, R8 ;  /* 0x00000003ffd97819 */ /* 0x000fe40000011408 */
[----:B------:R-:W-:Y:S01]  /*0310*/  LEA.HI R5, R5, R2, RZ, 0x1 ;  /* 0x0000000205057211 */ /* 0x000fe200078f08ff */
[C---:B------:R-:W-:Y:S01]  /*0320*/  IMAD.IADD R15, R10.reuse, 0x1, -R15 ;  /* 0x000000010a0f7824 */ /* 0x040fe200078e0a0f */
[----:B------:R-:W-:Y:S01]  /*0330*/  LOP3.LUT R3, R3, 0xfffffffe, RZ, 0xc0, !PT ;  /* 0xfffffffe03037812 */ /* 0x000fe200078ec0ff */
[----:B------:R-:W-:Y:S01]  /*0340*/  IMAD.IADD R10, R10, 0x1, -R9 ;  /* 0x000000010a0a7824 */ /* 0x000fe200078e0a09 */
[----:B------:R-:W-:Y:S01]  /*0350*/  LOP3.LUT R7, R7, 0xfffffff8, RZ, 0xc0, !PT ;  /* 0xfffffff807077812 */ /* 0x000fe200078ec0ff */
[----:B------:R-:W-:Y:S01]  /*0360*/  IMAD.SHL.U32 R13, R217, 0x40, RZ ;  /* 0x00000040d90d7824 */ /* 0x000fe200078e00ff */
[----:B------:R-:W-:Y:S01]  /*0370*/  LOP3.LUT R5, R5, 0xfffffffe, RZ, 0xc0, !PT ;  /* 0xfffffffe05057812 */ /* 0x000fe200078ec0ff */
[----:B------:R-:W-:Y:S01]  /*0380*/  IMAD.IADD R3, R6, 0x1, -R3 ;  /* 0x0000000106037824 */ /* 0x000fe200078e0a03 */
[C---:B------:R-:W-:Y:S01]  /*0390*/  LOP3.LUT P4, RZ, R220.reuse, 0x2, RZ, 0xc0, !PT ;  /* 0x00000002dcff7812 */ /* 0x040fe2000788c0ff */
[C---:B------:R-:W-:Y:S01]  /*03a0*/  IMAD.SHL.U32 R9, R220.reuse, 0x40, RZ ;  /* 0x00000040dc097824 */ /* 0x040fe200078e00ff */
[----:B------:R-:W-:Y:S01]  /*03b0*/  LOP3.LUT P3, RZ, R220, 0x4, RZ, 0xc0, !PT ;  /* 0x00000004dcff7812 */ /* 0x000fe2000786c0ff */
[----:B------:R-:W-:Y:S01]  /*03c0*/  IMAD.IADD R7, R0, 0x1, -R7 ;  /* 0x0000000100077824 */ /* 0x000fe200078e0a07 */
[----:B------:R-:W-:Y:S01]  /*03d0*/  LOP3.LUT R13, R13, 0x1c0, RZ, 0xc0, !PT ;  /* 0x000001c00d0d7812 */ /* 0x000fe200078ec0ff */
[----:B------:R-:W-:Y:S01]  /*03e0*/  IMAD.IADD R5, R2, 0x1, -R5 ;  /* 0x0000000102057824 */ /* 0x000fe200078e0a05 */
[----:B------:R-:W-:Y:S01]  /*03f0*/  SHF.R.S32.HI R2, RZ, 0x1f, R11 ;  /* 0x0000001fff027819 */ /* 0x000fe2000001140b */
[----:B------:R-:W-:Y:S01]  /*0400*/  IMAD.SHL.U32 R220, R220, 0x8, RZ ;  /* 0x00000008dcdc7824 */ /* 0x000fe200078e00ff */
[----:B------:R-:W-:Y:S01]  /*0410*/  LOP3.LUT R9, R9, 0x1c0, RZ, 0xc0, !PT ;  /* 0x000001c009097812 */ /* 0x000fe200078ec0ff */
[----:B------:R-:W-:Y:S01]  /*0420*/  IMAD.SHL.U32 R14, R3, 0x10, RZ ;  /* 0x00000010030e7824 */ /* 0x000fe200078e00ff */
[----:B------:R-:W-:Y:S01]  /*0430*/  LEA.HI R215, R215, R6, RZ, 0x2 ;  /* 0x00000006d7d77211 */ /* 0x000fe200078f10ff */
[----:B------:R-:W-:Y:S01]  /*0440*/  IMAD.SHL.U32 R10, R10, 0x2, RZ ;  /* 0x000000020a0a7824 */ /* 0x000fe200078e00ff */
[----:B------:R-:W-:Y:S01]  /*0450*/  LOP3.LUT R12, R7, 0x1, RZ, 0xc0, !PT ;  /* 0x00000001070c7812 */ /* 0x000fe200078ec0ff */
[----:B------:R-:W-:Y:S01]  /*0460*/  VIADD R222, R220, 0x40 ;  /* 0x00000040dcde7836 */ /* 0x000fe20000000000 */
[----:B------:R-:W-:-:S02]  /*0470*/  SHF.R.S32.HI R0, RZ, 0x1f, R15 ;  /* 0x0000001fff007819 */ /* 0x000fc4000001140f */
[----:B------:R-:W-:Y:S02]  /*0480*/  LEA.HI R2, R2, R11, RZ, 0x2 ;  /* 0x0000000b02027211 */ /* 0x000fe400078f10ff */
[----:B------:R-:W-:Y:S02]  /*0490*/  LOP3.LUT R16, R13, 0x38, R220, 0xf8, !PT ;  /* 0x000000380d107812 */ /* 0x000fe400078ef8dc */
[----:B------:R-:W-:Y:S02]  /*04a0*/  SHF.R.U32.HI R13, RZ, 0x3, R13 ;  /* 0x00000003ff0d7819 */ /* 0x000fe4000001160d */
[----:B------:R-:W-:Y:S02]  /*04b0*/  LOP3.LUT R11, R9, 0x10, R14, 0xf8, !PT ;  /* 0x00000010090b7812 */ /* 0x000fe400078ef80e */
[----:B------:R-:W-:Y:S02]  /*04c0*/  LOP3.LUT R215, R215, 0xfffffffc, RZ, 0xc0, !PT ;  /* 0xfffffffcd7d77812 */ /* 0x000fe400078ec0ff */
[----:B------:R-:W-:-:S02]  /*04d0*/  ISETP.NE.U32.AND P0, PT, R12, 0x1, PT ;  /* 0x000000010c00780c */ /* 0x000fc40003f05070 */
[----:B------:R-:W-:Y:S01]  /*04e0*/  LEA.HI R0, R0, R15, RZ, 0x3 ;  /* 0x0000000f00007211 */ /* 0x000fe200078f18ff */
[----:B------:R-:W-:Y:S01]  /*04f0*/  IMAD.IADD R215, R6, 0x1, -R215 ;  /* 0x0000000106d77824 */ /* 0x000fe200078e0ad7 */
[----:B------:R-:W-:Y:S02]  /*0500*/  LOP3.LUT R13, R16, R13, RZ, 0x3c, !PT ;  /* 0x0000000d100d7212 */ /* 0x000fe400078e3cff */
[----:B------:R-:W-:Y:S01]  /*0510*/  LOP3.LUT R210, R11, 0x8, R8, 0xf8, !PT ;  /* 0x000000080bd27812 */ /* 0x000fe200078ef808 */
[----:B------:R-:W-:Y:S01]  /*0520*/  IMAD.SHL.U32 R11, R5, 0x200, RZ ;  /* 0x00000200050b7824 */ /* 0x000fe200078e00ff */
[----:B------:R-:W-:Y:S02]  /*0530*/  SHF.R.S32.HI R4, RZ, 0x6, R4 ;  /* 0x00000006ff047819 */ /* 0x000fe40000011404 */
[----:B------:R-:W-:Y:S02]  /*0540*/  LOP3.LUT R8, R9, 0x8, R8, 0xf8, !PT ;  /* 0x0000000809087812 */ /* 0x000fe400078ef808 */
[C---:B------:R-:W-:Y:S01]  /*0550*/  R2P PR, R7.reuse, 0x6 ;  /* 0x0000000607007804 */ /* 0x040fe20000000000 */
[----:B------:R-:W-:Y:S01]  /*0560*/  IMAD.SHL.U32 R7, R7, 0x40, RZ ;  /* 0x0000004007077824 */ /* 0x000fe200078e00ff */
[----:B------:R-:W-:Y:S01]  /*0570*/  SHF.R.S32.HI R214, RZ, 0x7, R214 ;  /* 0x00000007ffd67819 */ /* 0x000fe200000114d6 */
[C---:B------:R-:W-:Y:S01]  /*0580*/  IMAD R216, R4.reuse, 0x200, R13 ;  /* 0x0000020004d87824 */ /* 0x040fe200078e020d */
[----:B------:R-:W-:Y:S01]  /*0590*/  SHF.R.U32.HI R9, RZ, 0x3, R9 ;  /* 0x00000003ff097819 */ /* 0x000fe20000011609 */
[----:B------:R-:W-:Y:S01]  /*05a0*/  IMAD.SHL.U32 R4, R4, 0x8, RZ ;  /* 0x0000000804047824 */ /* 0x000fe200078e00ff */
[C---:B------:R-:W-:Y:S01]  /*05b0*/  LOP3.LUT R6, R0.reuse, 0xfffffff8, RZ, 0xc0, !PT ;  /* 0xfffffff800067812 */ /* 0x040fe200078ec0ff */
[----:B------:R-:W-:Y:S01]  /*05c0*/  IMAD.SHL.U32 R0, R0, 0x40, RZ ;  /* 0x0000004000007824 */ /* 0x000fe200078e00ff */
[----:B------:R-:W-:Y:S01]  /*05d0*/  LOP3.LUT R201, R8, R9, RZ, 0x3c, !PT ;  /* 0x0000000908c97212 */ /* 0x000fe200078e3cff */
[C---:B------:R-:W-:Y:S01]  /*05e0*/  IMAD R8, R214.reuse, 0x800, R11 ;  /* 0x00000800d6087824 */ /* 0x040fe200078e020b */
[----:B------:R-:W-:Y:S01]  /*05f0*/  LOP3.LUT R210, R11, R210, R9, 0xf6, !PT ;  /* 0x000000d20bd27212 */ /* 0x000fe200078ef609 */
[----:B------:R-:W-:Y:S01]  /*0600*/  IMAD.SHL.U32 R9, R214, 0x20, RZ ;  /* 0x00000020d6097824 */ /* 0x000fe200078e00ff */
[----:B------:R-:W-:Y:S01]  /*0610*/  LOP3.LUT R228, R7, 0x1c0, RZ, 0xc0, !PT ;  /* 0x000001c007e47812 */ /* 0x000fe200078ec0ff */
[----:B------:R-:W-:Y:S01]  /*0620*/  IMAD.IADD R6, R15, 0x1, -R6 ;  /* 0x000000010f067824 */ /* 0x000fe200078e0a06 */
[----:B------:R-:W-:Y:S01]  /*0630*/  LOP3.LUT R7, R4, 0x18, RZ, 0xc0, !PT ;  /* 0x0000001804077812 */ /* 0x000fe200078ec0ff */
[----:B------:R-:W-:Y:S01]  /*0640*/  IMAD.IADD R201, R8, 0x1, R201 ;  /* 0x0000000108c97824 */ /* 0x000fe200078e02c9 */
[----:B------:R-:W-:Y:S01]  /*0650*/  SHF.R.U32.HI R227, RZ, 0x3, R228 ;  /* 0x00000003ffe37819 */ /* 0x000fe200000116e4 */
[----:B------:R-:W-:Y:S01]  /*0660*/  IMAD.SHL.U32 R6, R6, 0x40, RZ ;  /* 0x0000004006067824 */ /* 0x000fe200078e00ff */
[----:B------:R-:W-:Y:S01]  /*0670*/  LOP3.LUT R8, R228, 0x20, R9, 0xf8, !PT ;  /* 0x00000020e4087812 */ /* 0x000fe200078ef809 */
[----:B------:R-:W-:Y:S01]  /*0680*/  IMAD.SHL.U32 R4, R5, 0x20, RZ ;  /* 0x0000002005047824 */ /* 0x000fe200078e00ff */
[----:B------:R-:W-:Y:S01]  /*0690*/  LOP3.LUT R228, R227, R228, R7, 0x1e, !PT ;  /* 0x000000e4e3e47212 */ /* 0x000fe200078e1e07 */
[----:B------:R-:W-:Y:S01]  /*06a0*/  IMAD.SHL.U32 R5, R5, 0x8, RZ ;  /* 0x0000000805057824 */ /* 0x000fe200078e00ff */
[----:B------:R-:W-:Y:S01]  /*06b0*/  LOP3.LUT R227, R8, R227, RZ, 0x3c, !PT ;  /* 0x000000e308e37212 */ /* 0x000fe200078e3cff */
[----:B------:R-:W-:Y:S01]  /*06c0*/  IMAD R8, R215, 0x400, R10 ;  /* 0x00000400d7087824 */ /* 0x000fe200078e020a */
[----:B------:R-:W-:-:S02]  /*06d0*/  LOP3.LUT R6, R6, 0x1c0, RZ, 0xc0, !PT ;  /* 0x000001c006067812 */ /* 0x000fc400078ec0ff */
[----:B------:R-:W-:Y:S01]  /*06e0*/  LOP3.LUT R4, R7, 0x20, R4, 0xf8, !PT ;  /* 0x0000002007047812 */ /* 0x000fe200078ef804 */
[----:B------:R-:W-:Y:S01]  /*06f0*/  IMAD.IADD R227, R8, 0x1, R227 ;  /* 0x0000000108e37824 */ /* 0x000fe200078e02e3 */
[----:B------:R-:W-:Y:S01]  /*0700*/  SHF.R.U32.HI R209, RZ, 0x3, R6 ;  /* 0x00000003ffd17819 */ /* 0x000fe20000011606 */
[----:B------:R-:W-:Y:S01]  /*0710*/  IMAD R7, R3, 0x400, R10 ;  /* 0x0000040003077824 */ /* 0x000fe200078e020a */
[----:B------:R-:W-:Y:S02]  /*0720*/  LOP3.LUT R8, R6, 0x8, R5, 0xf8, !PT ;  /* 0x0000000806087812 */ /* 0x000fe400078ef805 */
[----:B------:R-:W-:Y:S01]  /*0730*/  LOP3.LUT R0, R0, 0xfffffe00, RZ, 0xc0, !PT ;  /* 0xfffffe0000007812 */ /* 0x000fe200078ec0ff */
[----:B------:R-:W-:Y:S01]  /*0740*/  IMAD.IADD R228, R7, 0x1, R228 ;  /* 0x0000000107e47824 */ /* 0x000fe200078e02e4 */
[----:B------:R-:W-:Y:S02]  /*0750*/  LOP3.LUT R211, R209, R4, R6, 0x1e, !PT ;  /* 0x00000004d1d37212 */ /* 0x000fe400078e1e06 */
[----:B------:R-:W-:Y:S01]  /*0760*/  LOP3.LUT R209, R8, R209, RZ, 0x3c, !PT ;  /* 0x000000d108d17212 */ /* 0x000fe200078e3cff */
[--C-:B------:R-:W-:Y:S01]  /*0770*/  IMAD R212, R215, 0x400, R0.reuse ;  /* 0x00000400d7d47824 */ /* 0x100fe200078e0200 */
[----:B------:R-:W-:Y:S01]  /*0780*/  LOP3.LUT R211, R211, R0, RZ, 0xfc, !PT ;  /* 0x00000000d3d37212 */ /* 0x000fe200078efcff */
[----:B------:R-:W-:Y:S01]  /*0790*/  IMAD R4, R3, 0x400, R0 ;  /* 0x0000040003047824 */ /* 0x000fe200078e0200 */
[----:B------:R-:W-:Y:S01]  /*07a0*/  LEA R227, R227, UR4, 0x1 ;  /* 0x00000004e3e37c11 */ /* 0x000fe2000f8e08ff */
[----:B------:R-:W-:Y:S01]  /*07b0*/  IMAD.IADD R212, R212, 0x1, R209 ;  /* 0x00000001d4d47824 */ /* 0x000fe200078e02d1 */
[----:B------:R-:W-:Y:S01]  /*07c0*/  SHF.R.S32.HI R6, RZ, 0x2, R2 ;  /* 0x00000002ff067819 */ /* 0x000fe20000011402 */
[----:B------:R-:W-:Y:S01]  /*07d0*/  IMAD.MOV.U32 R3, RZ, RZ, 0x20 ;  /* 0x00000020ff037424 */ /* 0x000fe200078e00ff */
[----:B------:R-:W-:Y:S01]  /*07e0*/  LEA R201, R201, UR4, 0x1 ;  /* 0x00000004c9c97c11 */ /* 0x000fe2000f8e08ff */
[----:B------:R-:W-:Y:S01]  /*07f0*/  IMAD.IADD R209, R209, 0x1, R4 ;  /* 0x00000001d1d17824 */ /* 0x000fe200078e0204 */
[----:B------:R-:W-:Y:S01]  /*0800*/  LEA R228, R228, UR6, 0x1 ;  /* 0x00000006e4e47c11 */ /* 0x000fe2000f8e08ff */
[----:B------:R-:W-:Y:S01]  /*0810*/  IMAD.MOV.U32 R0, RZ, RZ, 0x40 ;  /* 0x00000040ff007424 */ /* 0x000fe200078e00ff */
[----:B------:R-:W-:Y:S01]  /*0820*/  SEL R2, R3, 0xffffffe0, !P4 ;  /* 0xffffffe003027807 */ /* 0x000fe20006000000 */
        /* <DEDUP_REMOVED lines=10> */
[----:B------:R-:W-:-:S02]  /*08d0*/  VIADD R230, R228, 0x40 ;  /* 0x00000040e4e67836 */ /* 0x000fc40000000000 */
[----:B------:R-:W-:Y:S02]  /*08e0*/  IMAD R219, R215, 0x10, R6 ;  /* 0x00000010d7db7824 */ /* 0x000fe400078e0206 */
[----:B------:R-:W-:Y:S02]  /*08f0*/  IMAD.IADD R0, R0, 0x1, R210 ;  /* 0x0000000100007824 */ /* 0x000fe400078e02d2 */
[----:B------:R-:W-:Y:S02]  /*0900*/  IMAD.IADD R231, R227, 0x1, R4 ;  /* 0x00000001e3e77824 */ /* 0x000fe400078e0204 */
[----:B------:R-:W-:Y:S02]  /*0910*/  @P2 VIADD R230, R228, 0xffffffc0 ;  /* 0xffffffc0e4e62836 */ /* 0x000fe40000000000 */
[----:B------:R-:W-:-:S07]  /*0920*/  IMAD.IADD R235, R4, 0x1, R229 ;  /* 0x0000000104eb7824 */ /* 0x000fce00078e02e5 */
.L_x_1154:
        /* <DEDUP_REMOVED lines=15> */
[----:B------:R-:W-:Y:S02]  /*0a20*/  @UP3 UIADD3.X UR11, UR5, UR11, URZ, UP0, !UPT ;  /* 0x0000000b050b3290 */ /* 0x000fe400087fe43f */
[----:B------:R-:W-:Y:S01]  /*0a30*/  UIADD3 UR16, UP2, UR17, UR14, URZ ;  /* 0x0000000e11107290 */ /* 0x000fe2000ff5e03f */
[----:B--2---:R-:W-:Y:S01]  /*0a40*/  IMAD.U32 R14, RZ, RZ, UR10 ;  /* 0x0000000aff0e7e24 */ /* 0x004fe2000f8e00ff */
[----:B------:R-:W-:Y:S01]  /*0a50*/  UISETP.NE.U32.AND UP0, UPT, UR14, URZ, UPT ;  /* 0x0000003f0e00728c */ /* 0x000fe2000bf05070 */
[----:B------:R-:W-:Y:S01]  /*0a60*/  IMAD.U32 R8, RZ, RZ, UR12 ;  /* 0x0000000cff087e24 */ /* 0x000fe2000f8e00ff */
[----:B------:R-:W-:Y:S01]  /*0a70*/  @UP4 UIADD3.X UR13, UR5, UR7, URZ, UP1, !UPT ;  /* 0x00000007050d4290 */ /* 0x000fe20008ffe43f */
[----:B------:R-:W-:Y:S01]  /*0a80*/  IMAD.U32 R15, RZ, RZ, UR11 ;  /* 0x0000000bff0f7e24 */ /* 0x000fe2000f8e00ff */
[----:B------:R-:W-:Y:S02]  /*0a90*/  UIADD3.X UR14, UR5, UR15, URZ, UP2, !UPT ;  /* 0x0000000f050e7290 */ /* 0x000fe400097fe43f */
[----:B------:R-:W-:Y:S01]  /*0aa0*/  UISETP.NE.AND.EX UP0, UPT, UR15, URZ, UPT, UP0 ;  /* 0x0000003f0f00728c */ /* 0x000fe2000bf05300 */
[----:B------:R-:W-:-:S02]  /*0ab0*/  ULDC.64 UR6, c[0x0][0x2f8] ;  /* 0x0000be0000067ab9 */ /* 0x000fc40000000a00 */
[----:B------:R-:W-:Y:S01]  /*0ac0*/  ULDC.U8 UR15, c[0x0][0x3c2] ;  /* 0x0000f080000f7ab9 */ /* 0x000fe20000000000 */
[----:B------:R-:W-:Y:S01]  /*0ad0*/  UISETP.EQ.U32.AND UP4, UPT, UR6, URZ, UPT ;  /* 0x0000003f0600728c */ /* 0x000fe2000bf82070 */
[----:B------:R-:W-:Y:S01]  /*0ae0*/  IMAD.U32 R9, RZ, RZ, UR13 ;  /* 0x0000000dff097e24 */ /* 0x000fe2000f8e00ff */
[----:B------:R-:W-:Y:S01]  /*0af0*/  UISETP.NE.AND UP2, UPT, UR15, URZ, UPT ;  /* 0x0000003f0f00728c */ /* 0x000fe2000bf45270 */
[----:B----4-:R-:W2:Y:S01]  /*0b00*/  @P0 LDG.E R7, desc[UR8][R14.64] ;  /* 0x000000080e070981 */ /* 0x010ea2000c1e1900 */
[----:B------:R-:W-:Y:S02]  /*0b10*/  PLOP3.LUT P3, PT, PT, PT, UP0, 0x80, 0x0 ;  /* 0x000000000000781c */ /* 0x000fe40003f6f008 */
[----:B------:R-:W-:Y:S01]  /*0b20*/  UISETP.EQ.OR.EX UP4, UPT, UR7, URZ, !UP2, UP4 ;  /* 0x0000003f0700728c */ /* 0x000fe2000d782740 */
[----:B---3--:R-:W3:Y:S01]  /*0b30*/  @P1 LDG.E R8, desc[UR8][R8.64] ;  /* 0x0000000808081981 */ /* 0x008ee2000c1e1900 */
[----:B------:R-:W-:-:S04]  /*0b40*/  UIADD3 UR10, UP1, UR17, UR6, URZ ;  /* 0x00000006110a7290 */ /* 0x000fc8000ff3e03f */
[----:B------:R-:W-:Y:S01]  /*0b50*/  PLOP3.LUT P2, PT, PT, PT, UP4, 0x80, 0x0 ;  /* 0x000000000000781c */ /* 0x000fe20003f4f048 */
[----:B------:R-:W-:Y:S01]  /*0b60*/  UIADD3.X UR5, UR5, UR7, URZ, UP1, !UPT ;  /* 0x0000000705057290 */ /* 0x000fe20008ffe43f */
[----:B------:R-:W-:Y:S01]  /*0b70*/  IMAD.U32 R10, RZ, RZ, UR10 ;  /* 0x0000000aff0a7e24 */ /* 0x000fe2000f8e00ff */
[----:B------:R-:W-:-:S04]  /*0b80*/  @!UP3 ULDC.64 UR10, c[0x0][0x318] ;  /* 0x0000c600000abab9 */ /* 0x000fc80000000a00 */
[----:B------:R-:W-:Y:S02]  /*0b90*/  IMAD.U32 R11, RZ, RZ, UR5 ;  /* 0x00000005ff0b7e24 */ /* 0x000fe4000f8e00ff */
[----:B------:R-:W-:Y:S02]  /*0ba0*/  IMAD.U32 R12, RZ, RZ, UR16 ;  /* 0x00000010ff0c7e24 */ /* 0x000fe4000f8e00ff */
[----:B------:R-:W-:Y:S01]  /*0bb0*/  IMAD.U32 R13, RZ, RZ, UR14 ;  /* 0x0000000eff0d7e24 */ /* 0x000fe2000f8e00ff */
[----:B------:R-:W-:Y:S01]  /*0bc0*/  @!UP3 UISETP.NE.U32.AND UP1, UPT, UR10, URZ, UPT ;  /* 0x0000003f0a00b28c */ /* 0x000fe2000bf25070 */
[----:B------:R-:W4:Y:S01]  /*0bd0*/  @!P2 LDG.E R5, desc[UR8][R10.64] ;  /* 0x000000080a05a981 */ /* 0x000f22000c1e1900 */
[----:B------:R-:W-:-:S03]  /*0be0*/  @!UP3 ULDC UR5, c[0x0][0x2cc] ;  /* 0x0000b3000005bab9 */ /* 0x000fc60000000800 */
[----:B-----5:R-:W5:Y:S04]  /*0bf0*/  @P3 LDG.E R6, desc[UR8][R12.64] ;  /* 0x000000080c063981 */ /* 0x020f68000c1e1900 */
[----:B------:R-:W5:Y:S01]  /*0c00*/  @P3 LDG.E R4, desc[UR8][R12.64+0x4] ;  /* 0x000004080c043981 */ /* 0x000f62000c1e1900 */
[----:B------:R-:W-:Y:S01]  /*0c10*/  @!UP3 UISETP.NE.AND.EX UP1, UPT, UR11, URZ, UPT, UP1 ;  /* 0x0000003f0b00b28c */ /* 0x000fe2000bf25310 */
[----:B------:R-:W-:Y:S01]  /*0c20*/  UMOV UR18, URZ ;  /* 0x0000003f00127c82 */ /* 0x000fe20008000000 */
[----:B------:R-:W-:Y:S01]  /*0c30*/  UMOV UR15, 0xffffffff ;  /* 0xffffffff000f7882 */ /* 0x000fe20000000000 */
[----:B------:R-:W-:Y:S01]  /*0c40*/  USHF.L.U32 UR30, UR48, 0x6, URZ ;  /* 0x00000006301e7899 */ /* 0x000fe2000800063f */
[----:B--2---:R-:W-:Y:S02]  /*0c50*/  @P0 R2UR UR12, R7 ;  /* 0x00000000070c02ca */ /* 0x004fe400000e0000 */
[----:B------:R-:W-:Y:S01]  /*0c60*/  ISETP.NE.U32.AND P0, PT, RZ, UR6, PT ;  /* 0x00000006ff007c0c */ /* 0x000fe2000bf05070 */
[----:B------:R-:W-:Y:S01]  /*0c70*/  @!UP3 USEL UR6, UR5, URZ, UP1 ;  /* 0x0000003f0506b287 */ /* 0x000fe20008800000 */
[----:B---3--:R-:W-:-:S02]  /*0c80*/  @P1 R2UR UR18, R8 ;  /* 0x00000000081212ca */ /* 0x008fc400000e0000 */
[----:B------:R-:W-:Y:S01]  /*0c90*/  UMOV UR5, 0xffffffff ;  /* 0xffffffff00057882 */ /* 0x000fe20000000000 */
[----:B------:R-:W-:Y:S02]  /*0ca0*/  ISETP.NE.AND.EX P0, PT, RZ, UR7, PT, P0 ;  /* 0x00000007ff007c0c */ /* 0x000fe4000bf05300 */
[----:B----4-:R-:W-:-:S08]  /*0cb0*/  @!P2 R2UR UR5, R5 ;  /* 0x000000000505a2ca */ /* 0x010fd000000e0000 */
        /* <DEDUP_REMOVED lines=14> */
.L_x_1106:
        /* <DEDUP_REMOVED lines=13> */
[----:B------:R-:W-:Y:S02]  /*0e70*/  UIADD3 UR6, UR14, 0x40, UR30 ;  /* 0x000000400e067890 */ /* 0x000fe4000fffe01e */
[----:B------:R-:W2:Y:S01]  /*0e80*/  S2UR UR44, SR_CTAID.Y ;  /* 0x00000000002c79c3 */ /* 0x000ea20000002600 */
[----:B------:R-:W-:Y:S01]  /*0e90*/  ULDC UR51, c[0x0][0x2d4] ;  /* 0x0000b50000337ab9 */ /* 0x000fe20000000800 */
[----:B------:R-:W-:Y:S01]  /*0ea0*/  ULDC.U8 UR43, c[0x0][0x3d8] ;  /* 0x0000f600002b7ab9 */ /* 0x000fe20000000000 */
[----:B------:R-:W-:-:S02]  /*0eb0*/  USHF.R.S32.HI UR37, URZ, 0x1f, UR51 ;  /* 0x0000001f3f257899 */ /* 0x000fc40008011433 */
[----:B------:R-:W-:Y:S02]  /*0ec0*/  UISETP.NE.AND UP3, UPT, UR43, URZ, UPT ;  /* 0x0000003f2b00728c */ /* 0x000fe4000bf65270 */
[----:B------:R-:W-:Y:S01]  /*0ed0*/  UISETP.NE.AND UP1, UPT, UR25, -0x1, UPT ;  /* 0xffffffff1900788c */ /* 0x000fe2000bf25270 */
[----:B------:R-:W3:Y:S01]  /*0ee0*/  S2UR UR5, SR_CTAID.X ;  /* 0x00000000000579c3 */ /* 0x000ee20000002500 */
[----:B------:R-:W-:Y:S01]  /*0ef0*/  ULDC.64 UR26, c[0x0][0x240] ;  /* 0x00009000001a7ab9 */ /* 0x000fe20000000a00 */
[----:B------:R-:W-:Y:S01]  /*0f00*/  ULDC UR42, c[0x0][0x2c4] ;  /* 0x0000b100002a7ab9 */ /* 0x000fe20000000800 */
[----:B------:R-:W-:Y:S01]  /*0f10*/  ULDC UR57, c[0x0][0x2dc] ;  /* 0x0000b70000397ab9 */ /* 0x000fe20000000800 */
[----:B------:R-:W-:Y:S01]  /*0f20*/  ULDC UR56, c[0x0][0x270] ;  /* 0x00009c0000387ab9 */ /* 0x000fe20000000800 */
[----:B------:R-:W-:Y:S02]  /*0f30*/  UIMAD UR21, UR15, UR27, URZ ;  /* 0x0000001b0f1572a4 */ /* 0x000fe4000f8e023f */
[----:B------:R-:W-:Y:S01]  /*0f40*/  USHF.R.S32.HI UR31, URZ, 0x1f, UR30 ;  /* 0x0000001f3f1f7899 */ /* 0x000fe2000801141e */
[----:B-1----:R-:W-:Y:S01]  /*0f50*/  IABS R7, R4 ;  /* 0x0000000400077213 */ /* 0x002fe20000000000 */
[----:B------:R-:W1:Y:S01]  /*0f60*/  S2UR UR46, SR_CTAID.Z ;  /* 0x00000000002e79c3 */ /* 0x000e620000002700 */
[----:B------:R-:W-:-:S02]  /*0f70*/  ISETP.NE.AND P3, PT, R4, RZ, PT ;  /* 0x000000ff0400720c */ /* 0x000fc40003f65270 */
[----:B------:R-:W4:Y:S01]  /*0f80*/  I2F.RP R8, R7 ;  /* 0x0000000700087306 */ /* 0x000f220000209400 */
[----:B--2---:R-:W-:-:S04]  /*0f90*/  UIMAD.WIDE.U32 UR18, UR44, UR10, URZ ;  /* 0x0000000a2c1272a5 */ /* 0x004fc8000f8e003f */
[----:B------:R-:W2:Y:S01]  /*0fa0*/  S2UR UR16, SR_CTAID.Y ;  /* 0x00000000001079c3 */ /* 0x000ea20000002600 */
[----:B------:R-:W-:Y:S02]  /*0fb0*/  UIMAD UR10, UR55, UR10, URZ ;  /* 0x0000000a370a72a4 */ /* 0x000fe4000f8e023f */
[----:B------:R-:W-:Y:S02]  /*0fc0*/  USHF.L.U64.HI UR22, UR44, 0x7, UR55 ;  /* 0x000000072c167899 */ /* 0x000fe40008010237 */
[----:B------:R-:W-:Y:S02]  /*0fd0*/  UIMAD UR20, UR44, UR11, UR10 ;  /* 0x0000000b2c1472a4 */ /* 0x000fe4000f8e020a */
[----:B---3--:R-:W-:Y:S01]  /*0fe0*/  UIMAD.WIDE.U32 UR28, UR5, UR12, URZ ;  /* 0x0000000c051c72a5 */ /* 0x008fe2000f8e003f */
[----:B------:R-:W-:Y:S01]  /*0ff0*/  @!UP2 ULDC.64 UR10, c[0x0][0x418] ;  /* 0x00010600000aaab9 */ /* 0x000fe20000000a00 */
[----:B----4-:R-:W3:Y:S02]  /*1000*/  MUFU.RCP R8, R8 ;  /* 0x0000000800087308 */ /* 0x010ee40000001000 */
[----:B------:R-:W-:-:S02]  /*1010*/  UIMAD UR45, UR5, UR13, UR29 ;  /* 0x0000000d052d72a4 */ /* 0x000fc4000f8e021d */
[----:B------:R-:W-:Y:S02]  /*1020*/  @!UP2 UIMAD UR5, UR55, UR10, URZ ;  /* 0x0000000a3705a2a4 */ /* 0x000fe4000f8e023f */
[----:B------:R-:W-:Y:S02]  /*1030*/  @!UP2 UIMAD.WIDE.U32 UR38, UR44, UR10, URZ ;  /* 0x0000000a2c26a2a5 */ /* 0x000fe4000f8e003f */
[----:B------:R-:W-:Y:S02]  /*1040*/  @!UP2 UIMAD UR23, UR44, UR11, UR5 ;  /* 0x0000000b2c17a2a4 */ /* 0x000fe4000f8e0205 */
[----:B------:R-:W-:Y:S01]  /*1050*/  UIADD3 UR5, UR14, 0x3f, URZ ;  /* 0x0000003f0e057890 */ /* 0x000fe2000fffe03f */
[----:B------:R-:W-:Y:S01]  /*1060*/  ULDC UR10, c[0x0][0x394] ;  /* 0x0000e500000a7ab9 */ /* 0x000fe20000000800 */
[----:B------:R-:W-:Y:S02]  /*1070*/  @UP1 UIADD3 UR29, UR24, UR25, URZ ;  /* 0x00000019181d1290 */ /* 0x000fe4000fffe03f */
[----:B------:R-:W-:-:S02]  /*1080*/  USHF.R.S32.HI UR11, URZ, 0x1f, UR5 ;  /* 0x0000001f3f0b7899 */ /* 0x000fc40008011405 */
[----:B------:R-:W-:Y:S01]  /*1090*/  UIADD3 UR10, UR6, UR10, -UR7 ;  /* 0x0000000a060a7290 */ /* 0x000fe2000fffe807 */
[----:B---3--:R-:W-:Y:S01]  /*10a0*/  VIADD R8, R8, 0xffffffe ;  /* 0x0ffffffe08087836 */ /* 0x008fe20000000000 */
[----:B------:R-:W-:Y:S02]  /*10b0*/  @UP1 UIADD3 UR6, UR24, UR25, URZ ;  /* 0x0000001918061290 */ /* 0x000fe4000fffe03f */
[----:B------:R-:W-:Y:S01]  /*10c0*/  ULEA.HI UR35, UR11, UR5, URZ, 0x6 ;  /* 0x000000050b237291 */ /* 0x000fe2000f8f303f */
[----:B------:R-:W3:Y:S01]  /*10d0*/  F2I.FTZ.U32.TRUNC.NTZ R9, R8 ;  /* 0x0000000800097305 */ /* 0x000ee2000021f000 */
[----:B------:R-:W-:Y:S01]  /*10e0*/  @UP1 ULDC.64 UR24, c[0x0][0x248] ;  /* 0x0000920000181ab9 */ /* 0x000fe20000000a00 */
[----:B------:R-:W-:Y:S02]  /*10f0*/  UIADD3 UR5, UR10, 0x3f, URZ ;  /* 0x0000003f0a057890 */ /* 0x000fe4000fffe03f */
[----:B------:R-:W-:Y:S02]  /*1100*/  @UP1 UIMAD.WIDE.U32 UR10, UR6, UR24, URZ ;  /* 0x00000018060a12a5 */ /* 0x000fe4000f8e003f */
[----:B------:R-:W-:Y:S01]  /*1110*/  @UP1 UIMAD UR6, UR6, UR25, URZ ;  /* 0x00000019060612a4 */ /* 0x000fe2000f8e023f */
[----:B------:R-:W-:Y:S01]  /*1120*/  @UP2 ULDC.64 UR12, c[0x0][0x420] ;  /* 0x00010800000c2ab9 */ /* 0x000fe20000000a00 */
[----:B------:R-:W-:-:S02]  /*1130*/  UIADD3 UR47, UR19, UR20, URZ ;  /* 0x00000014132f7290 */ /* 0x000fc4000fffe03f */
[----:B------:R-:W-:Y:S02]  /*1140*/  @UP1 UIADD3 UR33, UR11, UR6, URZ ;  /* 0x000000060b211290 */ /* 0x000fe4000fffe03f */
[----:B------:R-:W-:Y:S01]  /*1150*/  USHF.R.S32.HI UR6, URZ, 0x1f, UR5 ;  /* 0x0000001f3f067899 */ /* 0x000fe20008011405 */
[--C-:B---3--:R-:W-:Y:S01]  /*1160*/  IMAD.MOV R5, RZ, RZ, -R9.reuse ;  /* 0x000000ffff057224 */ /* 0x108fe200078e0a09 */
[----:B------:R-:W-:Y:S01]  /*1170*/  @UP2 UIMAD.WIDE.U32 UR40, UR15, UR12, URZ ;  /* 0x0000000c0f2822a5 */ /* 0x000fe2000f8e003f */
[----:B------:R-:W-:Y:S01]  /*1180*/  IMAD.MOV.U32 R8, RZ, RZ, RZ ;  /* 0x000000ffff087224 */ /* 0x000fe200078e00ff */
[----:B------:R-:W-:Y:S01]  /*1190*/  ULEA.HI UR20, UR6, UR5, URZ, 0x6 ;  /* 0x0000000506147291 */ /* 0x000fe2000f8f303f */
[----:B------:R-:W-:Y:S01]  /*11a0*/  IMAD R6, R5, R7, RZ ;  /* 0x0000000705067224 */ /* 0x000fe200078e02ff */
[----:B-1----:R-:W-:Y:S01]  /*11b0*/  IABS R5, UR46 ;  /* 0x0000002e00057c13 */ /* 0x002fe20008000000 */
[----:B------:R-:W-:Y:S02]  /*11c0*/  UIMAD UR5, UR37, UR44, URZ ;  /* 0x0000002c250572a4 */ /* 0x000fe4000f8e023f */
[----:B------:R-:W-:Y:S01]  /*11d0*/  IMAD.HI.U32 R6, R9, R6, R8 ;  /* 0x0000000609067227 */ /* 0x000fe200078e0008 */
[----:B------:R-:W-:Y:S01]  /*11e0*/  ULDC.U8 UR12, c[0x0][0x480] ;  /* 0x00012000000c7ab9 */ /* 0x000fe20000000000 */
[----:B--2---:R-:W-:-:S02]  /*11f0*/  USHF.L.U32 UR16, UR16, 0x7, URZ ;  /* 0x0000000710107899 */ /* 0x004fc4000800063f */
[----:B------:R-:W-:Y:S02]  /*1200*/  @UP2 UIMAD UR49, UR15, UR13, UR41 ;  /* 0x0000000d0f3122a4 */ /* 0x000fe4000f8e0229 */
[----:B------:R-:W-:Y:S01]  /*1210*/  IMAD.HI.U32 R13, R6, R5, RZ ;  /* 0x00000005060d7227 */ /* 0x000fe200078e00ff */
[----:B------:R-:W-:Y:S02]  /*1220*/  UISETP.NE.AND UP4, UPT, UR12, URZ, UPT ;  /* 0x0000003f0c00728c */ /* 0x000fe4000bf85270 */
[----:B------:R-:W-:Y:S01]  /*1230*/  UIMAD.WIDE.U32 UR12, UR44, UR51, URZ ;  /* 0x000000332c0c72a5 */ /* 0x000fe2000f8e003f */
[----:B------:R-:W-:Y:S01]  /*1240*/  IMAD.MOV R6, RZ, RZ, -R13 ;  /* 0x000000ffff067224 */ /* 0x000fe200078e0a0d */
[----:B------:R-:W-:Y:S02]  /*1250*/  UIMAD UR5, UR55, UR51, UR5 ;  /* 0x00000033370572a4 */ /* 0x000fe4000f8e0205 */
[----:B------:R-:W-:Y:S01]  /*1260*/  USEL UR36, UR16, URZ, UP0 ;  /* 0x0000003f10247287 */ /* 0x000fe20008000000 */
[----:B------:R-:W-:Y:S01]  /*1270*/  IMAD R6, R7, R6, R5 ;  /* 0x0000000607067224 */ /* 0x000fe200078e0205 */
[----:B------:R-:W-:Y:S01]  /*1280*/  UIMAD.WIDE.U32 UR16, UR15, UR26, URZ ;  /* 0x0000001a0f1072a5 */ /* 0x000fe2000f8e003f */
[----:B------:R-:W-:Y:S01]  /*1290*/  LOP3.LUT R5, R4, UR46, RZ, 0x3c, !PT ;  /* 0x0000002e04057c12 */ /* 0x000fe2000f8e3cff */
[----:B------:R-:W-:-:S02]  /*12a0*/  UIADD3 UR13, UR13, UR5, URZ ;  /* 0x000000050d0d7290 */ /* 0x000fc4000fffe03f */
[----:B------:R-:W-:Y:S01]  /*12b0*/  ISETP.GT.U32.AND P1, PT, R7, R6, PT ;  /* 0x000000060700720c */ /* 0x000fe20003f24070 */
[----:B------:R-:W-:Y:S01]  /*12c0*/  USHF.R.S32.HI UR6, URZ, 0x6, UR35 ;  /* 0x000000063f067899 */ /* 0x000fe20008011423 */
[----:B------:R-:W-:Y:S01]  /*12d0*/  ISETP.GE.AND P2, PT, R5, RZ, PT ;  /* 0x000000ff0500720c */ /* 0x000fe20003f46270 */
[----:B------:R-:W-:Y:S02]  /*12e0*/  USHF.R.S32.HI UR5, URZ, 0x6, UR20 ;  /* 0x000000063f057899 */ /* 0x000fe40008011414 */
[----:B------:R-:W-:Y:S01]  /*12f0*/  USEL UR54, UR18, UR16, !UP2 ;  /* 0x0000001012367287 */ /* 0x000fe2000d000000 */
[----:B------:R-:W-:Y:S01]  /*1300*/  @UP1 UMOV UR32, UR10 ;  /* 0x0000000a00201c82 */ /* 0x000fe20008000000 */
[----:B------:R-:W-:Y:S02]  /*1310*/  USEL UR34, UR22, URZ, UP0 ;  /* 0x0000003f16227287 */ /* 0x000fe40008000000 */
[----:B------:R-:W-:Y:S02]  /*1320*/  @UP3 UIMAD UR18, UR44, UR42, URZ ;  /* 0x0000002a2c1232a4 */ /* 0x000fe4000f8e023f */
[----:B------:R-:W-:-:S02]  /*1330*/  UIMAD.WIDE UR10, UR57, UR56, URZ ;  /* 0x00000038390a72a5 */ /* 0x000fc4000f8e023f */
[----:B------:R-:W-:Y:S01]  /*1340*/  @!P1 IMAD.IADD R6, R6, 0x1, -R7 ;  /* 0x0000000106069824 */ /* 0x000fe200078e0a07 */
[----:B------:R-:W-:Y:S01]  /*1350*/  UISETP.LT.AND UP0, UPT, UR6, UR5, UPT ;  /* 0x000000050600728c */ /* 0x000fe2000bf01270 */
[----:B------:R-:W-:Y:S01]  /*1360*/  @!P1 VIADD R13, R13, 0x1 ;  /* 0x000000010d0d9836 */ /* 0x000fe20000000000 */
[----:B------:R-:W-:Y:S01]  /*1370*/  @UP2 UIADD3 UR47, UR17, UR21, URZ ;  /* 0x00000015112f2290 */ /* 0x000fe2000fffe03f */
[----:B------:R-:W-:Y:S01]  /*1380*/  PLOP3.LUT P1, PT, PT, PT, UP1, 0x80, 0x0 ;  /* 0x000000000000781c */ /* 0x000fe20003f2f018 */
[----:B------:R-:W-:Y:S01]  /*1390*/  @UP3 USEL UR18, UR18, UR15, !UP2 ;  /* 0x0000000f12123287 */ /* 0x000fe2000d000000 */
[----:B------:R-:W-:Y:S01]  /*13a0*/  ISETP.GE.U32.AND P0, PT, R6, R7, PT ;  /* 0x000000070600720c */ /* 0x000fe20003f06070 */
[----:B------:R-:W-:Y:S02]  /*13b0*/  UIMAD.WIDE.U32 UR16, UR10, UR12, URZ ;  /* 0x0000000c0a1072a5 */ /* 0x000fe4000f8e003f */
[----:B------:R-:W-:Y:S02]  /*13c0*/  UIMAD UR19, UR11, UR12, URZ ;  /* 0x0000000c0b1372a4 */ /* 0x000fe4000f8e023f */
[----:B------:R-:W-:Y:S01]  /*13d0*/  USEL UR35, UR6, UR5, UP0 ;  /* 0x0000000506237287 */ /* 0x000fe20008000000 */
[----:B------:R-:W-:Y:S01]  /*13e0*/  @UP3 ULDC UR12, c[0x0][0x2e4] ;  /* 0x0000b900000c3ab9 */ /* 0x000fe20000000800 */
[----:B------:R-:W-:-:S02]  /*13f0*/  @!UP2 UIADD3 UR49, UR39, UR23, URZ ;  /* 0x000000172731a290 */ /* 0x000fc4000fffe03f */
[----:B------:R-:W-:Y:S02]  /*1400*/  @UP3 UIMAD UR23, UR46, UR12, UR18 ;  /* 0x0000000c2e1732a4 */ /* 0x000fe4000f8e0212 */
[----:B------:R-:W-:Y:S02]  /*1410*/  ULEA UR18, UR35, 0xffffffc0, 0x6 ;  /* 0xffffffc023127891 */ /* 0x000fe4000f8e303f */
[----:B------:R-:W-:Y:S01]  /*1420*/  @P0 VIADD R13, R13, 0x1 ;  /* 0x000000010d0d0836 */ /* 0x000fe20000000000 */
[----:B------:R-:W-:Y:S01]  /*1430*/  UIMAD UR19, UR10, UR13, UR19 ;  /* 0x0000000d0a1372a4 */ /* 0x000fe2000f8e0213 */
[----:B------:R-:W-:Y:S01]  /*1440*/  PLOP3.LUT P0, PT, PT, PT, UP3, 0x80, 0x0 ;  /* 0x000000000000781c */ /* 0x000fe20003f0f038 */
[----:B------:R-:W-:Y:S01]  /*1450*/  UIMAD.WIDE.U32 UR12, UR10, UR15, URZ ;  /* 0x0000000f0a0c72a5 */ /* 0x000fe2000f8e003f */
[----:B------:R-:W-:Y:S01]  /*1460*/  @!P2 IMAD.MOV R13, RZ, RZ, -R13 ;  /* 0x000000ffff0da224 */ /* 0x000fe200078e0a0d */
[----:B------:R-:W-:Y:S01]  /*1470*/  @!UP3 UIMAD UR20, UR44, UR56, UR46 ;  /* 0x000000382c14b2a4 */ /* 0x000fe2000f8e022e */
[----:B------:R-:W-:Y:S01]  /*1480*/  @!P3 LOP3.LUT R13, RZ, R4, RZ, 0x33, !PT ;  /* 0x00000004ff0db212 */ /* 0x000fe200078e33ff */
[----:B------:R-:W-:-:S02]  /*1490*/  USHF.R.S32.HI UR22, URZ, 0x1f, UR18 ;  /* 0x0000001f3f167899 */ /* 0x000fc40008011412 */
[----:B------:R-:W-:Y:S02]  /*14a0*/  UIADD3 UR5, UP0, UR18, UR36, URZ ;  /* 0x0000002412057290 */ /* 0x000fe4000ff1e03f */
[----:B------:R-:W-:Y:S02]  /*14b0*/  USEL UR53, UR16, UR12, !UP2 ;  /* 0x0000000c10357287 */ /* 0x000fe4000d000000 */
[----:B------:R-:W-:Y:S02]  /*14c0*/  UIMAD UR6, UR11, UR15, URZ ;  /* 0x0000000f0b0672a4 */ /* 0x000fe4000f8e023f */
[----:B------:R-:W-:Y:S02]  /*14d0*/  UIADD3.X UR12, UR22, UR34, URZ, UP0, !UPT ;  /* 0x00000022160c7290 */ /* 0x000fe400087fe43f */
[----:B------:R-:W-:Y:S02]  /*14e0*/  UIMAD UR11, UR11, UR5, URZ ;  /* 0x000000050b0b72a4 */ /* 0x000fe4000f8e023f */
[----:B------:R-:W-:-:S02]  /*14f0*/  @!UP3 UIMAD UR23, UR20, UR42, URZ ;  /* 0x0000002a1417b2a4 */ /* 0x000fc4000f8e023f */
[----:B------:R-:W-:Y:S01]  /*1500*/  UIADD3 UR44, UR17, UR19, URZ ;  /* 0x00000013112c7290 */ /* 0x000fe2000fffe03f */
[----:B------:R-:W-:Y:S01]  /*1510*/  @UP1 ULDC.64 UR20, c[0x0][0x250] ;  /* 0x0000940000141ab9 */ /* 0x000fe20000000a00 */
[----:B------:R-:W-:Y:S02]  /*1520*/  UIMAD.WIDE.U32 UR16, UR10, UR5, URZ ;  /* 0x000000050a1072a5 */ /* 0x000fe4000f8e003f */
[----:B------:R-:W-:Y:S02]  /*1530*/  UIMAD UR5, UR10, UR12, UR11 ;  /* 0x0000000c0a0572a4 */ /* 0x000fe4000f8e020b */
[----:B------:R-:W-:Y:S02]  /*1540*/  @UP1 UIMAD.WIDE.U32 UR10, UR29, UR20, URZ ;  /* 0x000000141d0a12a5 */ /* 0x000fe4000f8e003f */
[----:B------:R-:W-:Y:S02]  /*1550*/  @UP2 UIADD3 UR44, UR13, UR6, URZ ;  /* 0x000000060d2c2290 */ /* 0x000fe4000fffe03f */
[----:B------:R-:W-:-:S02]  /*1560*/  UIMAD UR43, UR46, UR57, URZ ;  /* 0x000000392e2b72a4 */ /* 0x000fc4000f8e023f */
[----:B------:R-:W-:Y:S02]  /*1570*/  @UP1 UIMAD UR6, UR29, UR21, URZ ;  /* 0x000000151d0612a4 */ /* 0x000fe4000f8e023f */
[----:B------:R-:W-:Y:S02]  /*1580*/  USEL UR52, UR45, URZ, UP4 ;  /* 0x0000003f2d347287 */ /* 0x000fe4000a000000 */
[----:B------:R-:W-:Y:S02]  /*1590*/  USHF.R.S32.HI UR46, URZ, 0x1f, UR43 ;  /* 0x0000001f3f2e7899 */ /* 0x000fe4000801142b */
[----:B------:R-:W-:Y:S02]  /*15a0*/  USEL UR50, UR28, URZ, UP4 ;  /* 0x0000003f1c327287 */ /* 0x000fe4000a000000 */
[----:B------:R-:W-:Y:S02]  /*15b0*/  @UP1 UIADD3 UR42, UR11, UR6, URZ ;  /* 0x000000060b2a1290 */ /* 0x000fe4000fffe03f */
        /* <DEDUP_REMOVED lines=17> */
.L_x_1108:
        /* <DEDUP_REMOVED lines=15> */
.L_x_1109:
        /* <DEDUP_REMOVED lines=13> */
.L_x_1110:
[----:B------:R-:W-:Y:S08]  /*1890*/  S2UR UR10, SR_CTAID.Z ;  /* 0x00000000000a79c3 */ /* 0x000ff00000002700 */
[----:B------:R-:W1:Y:S02]  /*18a0*/  S2UR UR5, SR_CTAID.Y ;  /* 0x00000000000579c3 */ /* 0x000e640000002600 */
[----:B-1----:R-:W-:-:S04]  /*18b0*/  UIMAD UR5, UR5, UR56, UR10 ;  /* 0x00000038050572a4 */ /* 0x002fc8000f8e020a */
[----:B------:R-:W-:-:S12]  /*18c0*/  UIMAD UR5, UR5, UR51, URZ ;  /* 0x00000033050572a4 */ /* 0x000fd8000f8e023f */
.L_x_1111:
[----:B------:R-:W1:Y:S01]  /*18d0*/  S2R R9, SR_TID.X ;  /* 0x0000000000097919 */ /* 0x000e620000002100 */
[----:B------:R-:W2:Y:S01]  /*18e0*/  LDC.64 R6, c[0x0][0x420] ;  /* 0x00010800ff067b82 */ /* 0x000ea20000000a00 */
[----:B------:R-:W-:Y:S01]  /*18f0*/  SHF.R.S32.HI R11, RZ, 0x1f, R217 ;  /* 0x0000001fff0b7819 */ /* 0x000fe200000114d9 */
[----:B------:R-:W-:Y:S01]  /*1900*/  UIMAD UR12, UR57, UR56, URZ ;  /* 0x00000038390c72a4 */ /* 0x000fe2000f8e023f */
[----:B------:R-:W-:Y:S01]  /*1910*/  IADD3 R4, P2, R217, UR18, RZ ;  /* 0x00000012d9047c10 */ /* 0x000fe2000ff5e0ff */
[----:B------:R-:W-:Y:S01]  /*1920*/  UIADD3 UR36, UR18, UR5, URZ ;  /* 0x0000000512247290 */ /* 0x000fe2000fffe03f */
[--C-:B------:R-:W-:Y:S01]  /*1930*/  SHF.R.S32.HI R221, RZ, 0x1f, R220.reuse ;  /* 0x0000001fffdd7819 */ /* 0x100fe200000114dc */
[----:B------:R-:W-:Y:S01]  /*1940*/  USHF.L.U32 UR5, UR12, 0x6, URZ ;  /* 0x000000060c057899 */ /* 0x000fe2000800063f */
[----:B------:R-:W-:Y:S01]  /*1950*/  IADD3.X R5, R11, UR22, RZ, P2, !PT ;  /* 0x000000160b057c10 */ /* 0x000fe200097fe4ff */
[----:B------:R-:W3:Y:S01]  /*1960*/  S2UR UR10, SR_CTAID.Z ;  /* 0x00000000000a79c3 */ /* 0x000ee20000002700 */
[----:B------:R-:W-:Y:S01]  /*1970*/  IADD3 R16, P0, R220, UR6, RZ ;  /* 0x00000006dc107c10 */ /* 0x000fe2000ff1e0ff */
[C---:B------:R-:W-:Y:S01]  /*1980*/  IMAD.WIDE.U32 R14, R4.reuse, UR26, R220 ;  /* 0x0000001a040e7c25 */ /* 0x040fe2000f8e00dc */
[----:B------:R-:W-:Y:S01]  /*1990*/  UIADD3 UR19, UP2, UP0, UR16, UR5, UR43 ;  /* 0x0000000510137290 */ /* 0x000fe2000f85e02b */
[----:B------:R-:W-:Y:S01]  /*19a0*/  BSSY B1, `(.L_x_1107) ;  /* 0x0000755000017945 */ /* 0x000fe20003800000 */
[----:B------:R-:W-:Y:S01]  /*19b0*/  IADD3.X R17, R221, UR49, RZ, P0, !PT ;  /* 0x00000031dd117c10 */ /* 0x000fe200087fe4ff */
[----:B------:R-:W-:Y:S01]  /*19c0*/  IMAD R5, R5, UR26, RZ ;  /* 0x0000001a05057c24 */ /* 0x000fe2000f8e02ff */
[----:B------:R-:W-:Y:S01]  /*19d0*/  USHF.R.S32.HI UR5, URZ, 0x1f, UR5 ;  /* 0x0000001f3f057899 */ /* 0x000fe20008011405 */
[----:B------:R-:W4:Y:S01]  /*19e0*/  S2UR UR60, SR_CTAID.Z ;  /* 0x00000000003c79c3 */ /* 0x000f220000002700 */
[----:B------:R-:W-:Y:S01]  /*19f0*/  UIADD3 UR51, UR30, UR14, URZ ;  /* 0x0000000e1e337290 */ /* 0x000fe2000fffe03f */
[----:B------:R-:W-:Y:S01]  /*1a00*/  IMAD R5, R4, UR27, R5 ;  /* 0x0000001b04057c24 */ /* 0x000fe2000f8e0205 */
[----:B------:R-:W-:Y:S01]  /*1a10*/  ULDC UR39, c[0x0][0x398] ;  /* 0x0000e60000277ab9 */ /* 0x000fe20000000800 */
[----:B------:R-:W-:Y:S01]  /*1a20*/  ULDC.64 UR28, c[0x0][0x258] ;  /* 0x00009600001c7ab9 */ /* 0x000fe20000000a00 */
[----:B------:R-:W-:Y:S01]  /*1a30*/  UIADD3.X UR15, UR45, UR5, UR46, UP2, UP0 ;  /* 0x000000052d0f7290 */ /* 0x000fe200097e042e */
[----:B------:R-:W-:Y:S01]  /*1a40*/  IADD3 R14, P0, R14, UR54, RZ ;  /* 0x000000360e0e7c10 */ /* 0x000fe2000ff1e0ff */
[----:B------:R-:W-:Y:S01]  /*1a50*/  UIADD3 UR5, UR51, -UR39, -UR7 ;  /* 0x8000002733057290 */ /* 0x000fe2000fffe807 */
[C---:B--2---:R-:W-:Y:S01]  /*1a60*/  IMAD R4, R6.reuse, UR22, RZ ;  /* 0x0000001606047c24 */ /* 0x044fe2000f8e02ff */
[----:B------:R-:W-:Y:S01]  /*1a70*/  ULDC.64 UR40, c[0x0][0x478] ;  /* 0x00011e0000287ab9 */ /* 0x000fe20000000a00 */
[----:B------:R-:W-:Y:S01]  /*1a80*/  IMAD.WIDE.U32 R16, R6, UR18, R16 ;  /* 0x0000001206107c25 */ /* 0x000fe2000f8e0010 */
[----:B------:R-:W-:Y:S01]  /*1a90*/  USHF.R.S32.HI UR43, URZ, 0x1f, UR5 ;  /* 0x0000001f3f2b7899 */ /* 0x000fe20008011405 */
[----:B------:R-:W-:Y:S01]  /*1aa0*/  IADD3.X R15, R15, UR47, R5, P0, !PT ;  /* 0x0000002f0f0f7c10 */ /* 0x000fe200087fe405 */
[----:B------:R-:W-:Y:S01]  /*1ab0*/  UIADD3 UR38, UR18, UR23, URZ ;  /* 0x0000001712267290 */ /* 0x000fe2000fffe03f */
[----:B------:R-:W-:Y:S01]  /*1ac0*/  IMAD R4, R7, UR18, R4 ;  /* 0x0000001207047c24 */ /* 0x000fe2000f8e0204 */
[----:B-1----:R-:W-:Y:S01]  /*1ad0*/  SHF.R.S32.HI R8, RZ, 0x1f, R9 ;  /* 0x0000001fff087819 */ /* 0x002fe20000011409 */
[----:B---3--:R-:W-:Y:S01]  /*1ae0*/  USHF.R.S32.HI UR13, URZ, 0x1f, UR10 ;  /* 0x0000001f3f0d7899 */ /* 0x008fe2000801140a */
[----:B------:R-:W-:Y:S01]  /*1af0*/  IMAD.U32 R18, RZ, RZ, UR28 ;  /* 0x0000001cff127e24 */ /* 0x000fe2000f8e00ff */
[----:B------:R-:W-:Y:S01]  /*1b00*/  ULEA.HI UR43, UR43, UR5, URZ, 0x6 ;  /* 0x000000052b2b7291 */ /* 0x000fe2000f8f303f */
[----:B------:R-:W-:Y:S01]  /*1b10*/  IMAD.IADD R17, R17, 0x1, R4 ;  /* 0x0000000111117824 */ /* 0x000fe200078e0204 */
[----:B------:R-:W-:Y:S01]  /*1b20*/  UIMAD UR10, UR13, UR28, URZ ;  /* 0x0000001c0d0a72a4 */ /* 0x000fe2000f8e023f */
[----:B------:R-:W-:Y:S01]  /*1b30*/  LEA.HI R4, R8, R9, RZ, 0x5 ;  /* 0x0000000908047211 */ /* 0x000fe200078f28ff */
[----:B------:R-:W-:-:S02]  /*1b40*/  USHF.R.S32.HI UR43, URZ, 0x6, UR43 ;  /* 0x000000063f2b7899 */ /* 0x000fc4000801142b */
[----:B----4-:R-:W-:Y:S01]  /*1b50*/  UIMAD UR34, UR60, UR29, UR10 ;  /* 0x0000001d3c2272a4 */ /* 0x010fe2000f8e020a */
[----:B------:R-:W-:Y:S01]  /*1b60*/  LOP3.LUT R10, R4, 0xffffffe0, RZ, 0xc0, !PT ;  /* 0xffffffe0040a7812 */ /* 0x000fe200078ec0ff */
[----:B------:R-:W-:Y:S01]  /*1b70*/  IMAD.WIDE.U32 R18, R18, UR60, R14 ;  /* 0x0000003c12127c25 */ /* 0x000fe2000f8e000e */
[----:B------:R-:W-:Y:S01]  /*1b80*/  ULDC.64 UR10, c[0x0][0x428] ;  /* 0x00010a00000a7ab9 */ /* 0x000fe20000000a00 */
[----:B------:R-:W-:Y:S01]  /*1b90*/  SHF.R.S32.HI R4, RZ, 0x5, R4 ;  /* 0x00000005ff047819 */ /* 0x000fe20000011404 */
[----:B------:R-:W-:Y:S01]  /*1ba0*/  UIMAD UR13, UR13, UR10, URZ ;  /* 0x0000000a0d0d72a4 */ /* 0x000fe2000f8e023f */
[----:B------:R-:W-:Y:S01]  /*1bb0*/  IMAD.U32 R22, RZ, RZ, UR10 ;  /* 0x0000000aff167e24 */ /* 0x000fe2000f8e00ff */
[----:B------:R-:W-:Y:S01]  /*1bc0*/  UIADD3 UR10, UP2, UP0, UR50, UR19, UR53 ;  /* 0x00000013320a7290 */ /* 0x000fe2000f85e035 */
[----:B------:R-:W-:Y:S01]  /*1bd0*/  IMAD.IADD R237, R9, 0x1, -R10 ;  /* 0x0000000109ed7824 */ /* 0x000fe200078e0a0a */
[----:B------:R-:W-:Y:S01]  /*1be0*/  UIMAD UR11, UR60, UR11, UR13 ;  /* 0x0000000b3c0b72a4 */ /* 0x000fe2000f8e020d */
[----:B------:R-:W-:Y:S01]  /*1bf0*/  IMAD.WIDE.U32 R22, R22, UR60, R16 ;  /* 0x0000003c16167c25 */ /* 0x000fe2000f8e0010 */
[----:B------:R-:W-:-:S02]  /*1c00*/  UIADD3.X UR5, UR52, UR15, UR44, UP2, UP0 ;  /* 0x0000000f34057290 */ /* 0x000fc400097e042c */
[----:B------:R-:W-:Y:S01]  /*1c10*/  UISETP.LT.AND UP0, UPT, URZ, UR43, UPT ;  /* 0x0000002b3f00728c */ /* 0x000fe2000bf01270 */
[----:B------:R-:W-:Y:S01]  /*1c20*/  IMAD R4, R4, UR12, R237 ;  /* 0x0000000c04047c24 */ /* 0x000fe2000f8e02ed */
[----:B------:R-:W-:Y:S01]  /*1c30*/  UIMAD.WIDE UR28, UR36, 0x4, UR40 ;  /* 0x00000004241c78a5 */ /* 0x000fe2000f8e0228 */
[----:B------:R-:W-:Y:S01]  /*1c40*/  VIADD R23, R23, UR11 ;  /* 0x0000000b17177c36 */ /* 0x000fe20008000000 */
[----:B------:R-:W-:Y:S01]  /*1c50*/  USEL UR43, URZ, UR43, !UP0 ;  /* 0x0000002b3f2b7287 */ /* 0x000fe2000c000000 */
[-C--:B------:R-:W-:Y:S01]  /*1c60*/  IMAD R10, R11, R6.reuse, RZ ;  /* 0x000000060b0a7224 */ /* 0x080fe200078e02ff */
[C---:B------:R-:W-:Y:S01]  /*1c70*/  IADD3 R15, P0, R4.reuse, UR10, RZ ;  /* 0x0000000a040f7c10 */ /* 0x040fe2000ff1e0ff */
[----:B------:R-:W-:Y:S01]  /*1c80*/  ULDC.64 UR10, c[0x0][0x400] ;  /* 0x00010000000a7ab9 */ /* 0x000fe20000000a00 */
[----:B------:R-:W-:Y:S01]  /*1c90*/  UISETP.GT.AND UP0, UPT, UR35, UR43, UPT ;  /* 0x0000002b2300728c */ /* 0x000fe2000bf04270 */
[C---:B------:R-:W-:Y:S01]  /*1ca0*/  IMAD R5, R217.reuse, R7, R10 ;  /* 0x00000007d9057224 */ /* 0x040fe200078e020a */
[----:B------:R-:W-:Y:S01]  /*1cb0*/  LEA.HI.X.SX32 R4, R4, UR5, 0x1, P0 ;  /* 0x0000000504047c11 */ /* 0x000fe200080f0eff */
[----:B------:R-:W-:Y:S01]  /*1cc0*/  IMAD.WIDE.U32 R22, R217, R6, R22 ;  /* 0x00000006d9167225 */ /* 0x000fe200078e0016 */
[C---:B------:R-:W-:Y:S01]  /*1cd0*/  LEA R246, P0, R15.reuse, UR10, 0x2 ;  /* 0x0000000a0ff67c11 */ /* 0x040fe2000f8010ff */
[----:B------:R-:W-:Y:S01]  /*1ce0*/  ULDC.64 UR16, c[0x0][0x210] ;  /* 0x0000840000107ab9 */ /* 0x000fe20000000a00 */
[----:B------:R-:W-:Y:S01]  /*1cf0*/  ULDC.64 UR22, c[0x0][0x3e0] ;  /* 0x0000f80000167ab9 */ /* 0x000fe20000000a00 */
[----:B------:R-:W-:Y:S01]  /*1d00*/  ULDC.64 UR58, c[0x0][0x2b0] ;  /* 0x0000ac00003a7ab9 */ /* 0x000fe20000000a00 */
[----:B------:R-:W-:Y:S01]  /*1d10*/  LEA.HI.X R247, R15, UR11, R4, 0x2, P0 ;  /* 0x0000000b0ff77c11 */ /* 0x000fe200080f1404 */
[----:B------:R-:W-:Y:S01]  /*1d20*/  VIADD R10, R19, UR34 ;  /* 0x00000022130a7c36 */ /* 0x000fe20008000000 */
[----:B------:R-:W-:Y:S01]  /*1d30*/  PLOP3.LUT P0, PT, PT, PT, UP0, 0x80, 0x0 ;  /* 0x000000000000781c */ /* 0x000fe20003f0f008 */
[----:B------:R-:W-:Y:S01]  /*1d40*/  IMAD.IADD R14, R23, 0x1, R5 ;  /* 0x00000001170e7824 */ /* 0x000fe200078e0205 */
[----:B------:R-:W-:Y:S01]  /*1d50*/  LEA R250, P3, R18, UR16, 0x1 ;  /* 0x0000001012fa7c11 */ /* 0x000fe2000f8608ff */
[----:B------:R-:W-:Y:S01]  /*1d60*/  UIADD3 UR6, UR35, -0x1, URZ ;  /* 0xffffffff23067890 */ /* 0x000fe2000fffe03f */
[----:B------:R-:W-:Y:S01]  /*1d70*/  LEA R248, P2, R22, UR22, 0x1 ;  /* 0x0000001616f87c11 */ /* 0x000fe2000f8408ff */
[----:B------:R-:W-:Y:S01]  /*1d80*/  UIMAD.WIDE UR10, UR38, 0x4, UR58 ;  /* 0x00000004260a78a5 */ /* 0x000fe2000f8e023a */
[----:B------:R-:W-:Y:S01]  /*1d90*/  LEA.HI.X R251, R18, UR17, R10, 0x1, P3 ;  /* 0x0000001112fb7c11 */ /* 0x000fe200098f0c0a */
[----:B------:R-:W-:Y:S01]  /*1da0*/  UMOV UR19, UR28 ;  /* 0x0000001c00137c82 */ /* 0x000fe20008000000 */
[----:B------:R-:W-:Y:S01]  /*1db0*/  UMOV UR18, UR29 ;  /* 0x0000001d00127c82 */ /* 0x000fe20008000000 */
[----:B------:R-:W-:-:S04]  /*1dc0*/  LEA.HI.X R249, R22, UR23, R14, 0x1, P2 ;  /* 0x0000001716f97c11 */ /* 0x000fc800090f0c0e */
        /* <DEDUP_REMOVED lines=24> */
.L_x_1113:
        /* <DEDUP_REMOVED lines=23> */
.L_x_1114:
[----:B------:R-:W1:Y:S01]  /*20c0*/  S2UR UR14, SR_CTAID.Z ;  /* 0x00000000000e79c3 */ /* 0x000e620000002700 */
[----:B------:R-:W-:Y:S01]  /*20d0*/  UIMAD UR6, UR31, UR12, URZ ;  /* 0x0000000c1f0672a4 */ /* 0x000fe2000f8e023f */
[----:B------:R-:W-:Y:S01]  /*20e0*/  IMAD.U32 R7, RZ, RZ, UR12 ;  /* 0x0000000cff077e24 */ /* 0x000fe2000f8e00ff */
[----:B------:R-:W-:Y:S01]  /*20f0*/  UIMAD UR7, UR48, -0x40, UR7 ;  /* 0xffffffc0300778a4 */ /* 0x000fe2000f8e0207 */
[----:B------:R-:W-:Y:S01]  /*2100*/  VIADD R4, R217, 0x20 ;  /* 0x00000020d9047836 */ /* 0x000fe20000000000 */
        /* <DEDUP_REMOVED lines=31> */
.L_x_1116:
[----:B------:R-:W-:Y:S05]  /*2300*/  BSYNC B0 ;  /* 0x0000000000007941 */ /* 0x000fea0003800000 */
.L_x_1115:
[----:B------:R-:W-:Y:S04]  /*2310*/  BSSY B0, `(.L_x_1117) ;  /* 0x0000012000007945 */ /* 0x000fe80003800000 */
        /* <DEDUP_REMOVED lines=17> */
.L_x_1118:
[----:B------:R-:W-:Y:S05]  /*2430*/  BSYNC B0 ;  /* 0x0000000000007941 */ /* 0x000fea0003800000 */
.L_x_1117:
        /* <DEDUP_REMOVED lines=28> */
[----:B-1----:R-:W-:-:S04]  /*2600*/  LEA R12, P3, R8, UR6, 0x1 ;  /* 0x00000006080c7c11 */ /* 0x002fc8000f8608ff */
[----:B------:R-:W-:-:S05]  /*2610*/  LEA.HI.X R13, R8, UR7, R4, 0x1, P3 ;  /* 0x00000007080d7c11 */ /* 0x000fca00098f0c04 */
[----:B------:R2:W-:Y:S04]  /*2620*/  @!P1 STG.E.128 desc[UR8][R12.64], RZ ;  /* 0x000000ff0c009986 */ /* 0x0005e8000c101d08 */
[----:B------:R2:W-:Y:S02]  /*2630*/  @!P0 STG.E.128 desc[UR8][R12.64+0x80], RZ ;  /* 0x000080ff0c008986 */ /* 0x0005e4000c101d08 */
.L_x_1120:
[----:B------:R-:W-:Y:S05]  /*2640*/  BSYNC B0 ;  /* 0x0000000000007941 */ /* 0x000fea0003800000 */
.L_x_1119:
        /* <DEDUP_REMOVED lines=18> */
.L_x_1112:
        /* <DEDUP_REMOVED lines=56> */
.L_x_1123:
[----:B------:R-:W-:Y:S05]  /*2af0*/  BSYNC B0 ;  /* 0x0000000000007941 */ /* 0x000fea0003800000 */
.L_x_1122:
        /* <DEDUP_REMOVED lines=31> */
.L_x_1125:
[----:B------:R-:W-:Y:S05]  /*2cf0*/  BSYNC B0 ;  /* 0x0000000000007941 */ /* 0x000fea0003800000 */
.L_x_1124:
        /* <DEDUP_REMOVED lines=19> */
.L_x_1127:
[----:B------:R-:W-:Y:S05]  /*2e30*/  BSYNC B0 ;  /* 0x0000000000007941 */ /* 0x000fea0003800000 */
.L_x_1126:
        /* <DEDUP_REMOVED lines=25> */
.L_x_1129:
[----:B------:R-:W-:Y:S05]  /*2fd0*/  BSYNC B0 ;  /* 0x0000000000007941 */ /* 0x000fea0003800000 */
.L_x_1128:
        /* <DEDUP_REMOVED lines=14> */
.L_x_1131:
        /* <DEDUP_REMOVED lines=20> */
.L_x_1132:
[----:B------:R-:W-:Y:S05]  /*3200*/  BSYNC B0 ;  /* 0x0000000000007941 */ /* 0x000fea0003800000 */
.L_x_1130:
        /* <DEDUP_REMOVED lines=13> */
.L_x_1134:
[----:B------:R-:W-:Y:S01]  /*32e0*/  ULDC UR15, c[0x0][0x2d0] ;  /* 0x0000b400000f7ab9 */ /* 0x000fe20000000800 */
[----:B---3--:R-:W-:Y:S01]  /*32f0*/  IMAD.U32 R7, RZ, RZ, UR26 ;  /* 0x0000001aff077e24 */ /* 0x008fe2000f8e00ff */
[----:B------:R-:W-:Y:S01]  /*3300*/  ISETP.GE.AND P2, PT, R220, UR15, PT ;  /* 0x0000000fdc007c0c */ /* 0x000fe2000bf46270 */
[----:B------:R-:W-:Y:S01]  /*3310*/  IMAD.U32 R5, RZ, RZ, UR27 ;  /* 0x0000001bff057e24 */ /* 0x000fe2000f8e00ff */
        /* <DEDUP_REMOVED lines=25> */
.L_x_1135:
[----:B------:R-:W-:Y:S05]  /*34b0*/  BSYNC B0 ;  /* 0x0000000000007941 */ /* 0x000fea0003800000 */
.L_x_1133:
        /* <DEDUP_REMOVED lines=45> */
.L_x_1137:
[----:B------:R-:W-:Y:S05]  /*3790*/  BSYNC B0 ;  /* 0x0000000000007941 */ /* 0x000fea0003800000 */
.L_x_1136:
        /* <DEDUP_REMOVED lines=31> */
.L_x_1139:
[----:B------:R-:W-:Y:S05]  /*3990*/  BSYNC B0 ;  /* 0x0000000000007941 */ /* 0x000fea0003800000 */
.L_x_1138:
[----:B------:R-:W0:Y:S01]  /*39a0*/  LDGDEPBAR ;  /* 0x00000000000079af */ /* 0x000e220000000000 */
[----:B------:R-:W2:Y:S01]  /*39b0*/  S2UR UR5, SR_CTAID.Z ;  /* 0x00000000000579c3 */ /* 0x000ea20000002700 */
[----:B------:R-:W-:Y:S01]  /*39c0*/  ULDC.64 UR20, c[0x0][0x3c8] ;  /* 0x0000f20000147ab9 */ /* 0x000fe20000000a00 */
[----:B-1-3--:R-:W-:Y:S01]  /*39d0*/  IMAD.MOV.U32 R4, RZ, RZ, 0x4 ;  /* 0x00000004ff047424 */ /* 0x00afe200078e00ff */
[----:B------:R-:W-:Y:S01]  /*39e0*/  UISETP.NE.U32.AND UP1, UPT, UR20, URZ, UPT ;  /* 0x0000003f1400728c */ /* 0x000fe2000bf25070 */
[----:B------:R-:W-:Y:S02]  /*39f0*/  IMAD.MOV.U32 R239, RZ, RZ, 0x7f800000 ;  /* 0x7f800000ffef7424 */ /* 0x000fe400078e00ff */
[----:B------:R-:W-:Y:S01]  /*3a00*/  IMAD.MOV.U32 R240, RZ, RZ, 0x7f800000 ;  /* 0x7f800000fff07424 */ /* 0x000fe200078e00ff */
[----:B------:R-:W-:Y:S01]  /*3a10*/  UISETP.NE.AND.EX UP1, UPT, UR21, URZ, UPT, UP1 ;  /* 0x0000003f1500728c */ /* 0x000fe2000bf25310 */
[----:B------:R-:W1:Y:S01]  /*3a20*/  S2UR UR15, SR_CTAID.Z ;  /* 0x00000000000f79c3 */ /* 0x000e620000002700 */
[----:B------:R-:W-:-:S04]  /*3a30*/  IMAD.WIDE R20, R219, R4, UR10 ;  /* 0x0000000adb147e25 */ /* 0x000fc8000f8e0204 */
[----:B------:R-:W-:Y:S01]  /*3a40*/  PLOP3.LUT P0, PT, PT, PT, UP1, 0x80, 0x0 ;  /* 0x000000000000781c */ /* 0x000fe20003f0f018 */
[----:B------:R3:W5:Y:S02]  /*3a50*/  @!P2 LDG.E R239, desc[UR8][R20.64] ;  /* 0x0000000814efa981 */ /* 0x000764000c1e1900 */
[----:B------:R-:W4:Y:S02]  /*3a60*/  S2UR UR13, SR_CTAID.Y ;  /* 0x00000000000d79c3 */ /* 0x000f240000002600 */
[----:B------:R3:W5:Y:S01]  /*3a70*/  @!P1 LDG.E R240, desc[UR8][R20.64+0x20] ;  /* 0x0000200814f09981 */ /* 0x000762000c1e1900 */
[----:B------:R-:W-:Y:S01]  /*3a80*/  @UP1 ULDC.64 UR22, c[0x0][0x3d0] ;  /* 0x0000f40000161ab9 */ /* 0x000fe20000000a00 */
[----:B------:R-:W-:-:S04]  /*3a90*/  DEPBAR.LE SB0, 0x1 ;  /* 0x000080400000791a */ /* 0x000fc80000000000 */
[----:B--2---:R-:W-:Y:S01]  /*3aa0*/  USHF.R.S32.HI UR16, URZ, 0x1f, UR5 ;  /* 0x0000001f3f107899 */ /* 0x004fe20008011405 */
[----:B------:R-:W2:Y:S08]  /*3ab0*/  LDC.64 R16, c[0x0][0x3b8] ;  /* 0x0000ee00ff107b82 */ /* 0x000eb00000000a00 */
[----:B------:R-:W-:Y:S01]  /*3ac0*/  BAR.SYNC.DEFER_BLOCKING 0x0 ;  /* 0x0000000000007b1d */ /* 0x000fe20000010000 */
[----:B------:R-:W-:-:S05]  /*3ad0*/  @UP1 UIMAD UR5, UR55, UR22, URZ ;  /* 0x00000016370512a4 */ /* 0x000fca000f8e023f */
[----:B------:R-:W-:Y:S01]  /*3ae0*/  @UP1 UMOV UR17, UR16 ;  /* 0x0000001000111c82 */ /* 0x000fe20008000000 */
[----:B-1----:R-:W-:Y:S02]  /*3af0*/  @UP1 UMOV UR16, UR15 ;  /* 0x0000000f00101c82 */ /* 0x002fe40008000000 */
[----:B----4-:R-:W-:Y:S02]  /*3b00*/  @UP1 UIMAD.WIDE.U32 UR16, UR13, UR22, UR16 ;  /* 0x000000160d1012a5 */ /* 0x010fe4000f8e0010 */
[----:B------:R-:W-:Y:S02]  /*3b10*/  @UP1 UIMAD UR5, UR13, UR23, UR5 ;  /* 0x000000170d0512a4 */ /* 0x000fe4000f8e0205 */
[----:B------:R-:W-:Y:S02]  /*3b20*/  @UP1 ULEA UR20, UP0, UR16, UR20, 0x2 ;  /* 0x0000001410141291 */ /* 0x000fe4000f80103f */
[----:B------:R-:W-:Y:S01]  /*3b30*/  @UP1 UIADD3 UR5, UR17, UR5, URZ ;  /* 0x0000000511051290 */ /* 0x000fe2000fffe03f */
[----:B------:R-:W1:Y:S01]  /*3b40*/  S2R R10, SR_TID.X ;  /* 0x00000000000a7919 */ /* 0x000e620000002100 */
[-C--:B------:R-:W-:Y:S01]  /*3b50*/  LEA.HI R12, R8, R9.reuse, RZ, 0x4 ;  /* 0x00000009080c7211 */ /* 0x080fe200078f20ff */
[----:B------:R-:W-:Y:S01]  /*3b60*/  IMAD.SHL.U32 R13, R214, 0x20, RZ ;  /* 0x00000020d60d7824 */ /* 0x000fe200078e00ff */
[----:B------:R-:W-:Y:S01]  /*3b70*/  @UP1 ULEA.HI.X UR21, UR16, UR21, UR5, 0x2, UP0 ;  /* 0x0000001510151291 */ /* 0x000fe200080f1405 */
[----:B------:R-:W-:Y:S01]  /*3b80*/  IMAD.U32 R18, RZ, RZ, UR20 ;  /* 0x00000014ff127e24 */ /* 0x000fe2000f8e00ff */
[----:B--2---:R-:W2:Y:S04]  /*3b90*/  LDG.E.64 R4, desc[UR8][R16.64] ;  /* 0x0000000810047981 */ /* 0x004ea8000c1e1b00 */
[----:B------:R-:W4:Y:S01]  /*3ba0*/  LDG.E.64 R14, desc[UR8][R16.64+0x8] ;  /* 0x00000808100e7981 */ /* 0x000f22000c1e1b00 */
[----:B------:R-:W-:Y:S01]  /*3bb0*/  IMAD.U32 R19, RZ, RZ, UR21 ;  /* 0x00000015ff137e24 */ /* 0x000fe2000f8e00ff */
[----:B------:R-:W-:Y:S01]  /*3bc0*/  LOP3.LUT R12, R12, 0xfffffff0, RZ, 0xc0, !PT ;  /* 0xfffffff00c0c7812 */ /* 0x000fe200078ec0ff */
[----:B------:R-:W-:Y:S01]  /*3bd0*/  @UP1 ULDC UR5, c[0x0][0x2e8] ;  /* 0x0000ba0000051ab9 */ /* 0x000fe20000000800 */
[----:B------:R-:W1:Y:S04]  /*3be0*/  LDSM.16.M88.4 R112, [R201+0x10000] ;  /* 0x01000000c970783b */ /* 0x000e680000000200 */
[----:B------:R-:W1:Y:S04]  /*3bf0*/  LDSM.16.M88.4 R116, [R201+0x10800] ;  /* 0x01080000c974783b */ /* 0x000e680000000200 */
[----:B------:R-:W1:Y:S04]  /*3c00*/  LDSM.16.M88.4 R120, [R200+0x10000] ;  /* 0x01000000c878783b */ /* 0x000e680000000200 */
[----:B------:R-:W2:Y:S04]  /*3c10*/  LDSM.16.M88.4 R124, [R200+0x10800] ;  /* 0x01080000c87c783b */ /* 0x000ea80000000200 */
[----:B------:R-:W2:Y:S04]  /*3c20*/  LDSM.16.M88.4 R128, [R3+0x10000] ;  /* 0x010000000380783b */ /* 0x000ea80000000200 */
[----:B------:R-:W2:Y:S04]  /*3c30*/  LDSM.16.M88.4 R132, [R3+0x10800] ;  /* 0x010800000384783b */ /* 0x000ea80000000200 */
[----:B------:R-:W2:Y:S04]  /*3c40*/  LDSM.16.M88.4 R144, [R201+0x12000] ;  /* 0x01200000c990783b */ /* 0x000ea80000000200 */
[----:B------:R-:W2:Y:S04]  /*3c50*/  LDSM.16.M88.4 R148, [R201+0x12800] ;  /* 0x01280000c994783b */ /* 0x000ea80000000200 */
[----:B------:R-:W2:Y:S04]  /*3c60*/  LDSM.16.M88.4 R152, [R200+0x12000] ;  /* 0x01200000c898783b */ /* 0x000ea80000000200 */
[----:B------:R-:W2:Y:S04]  /*3c70*/  LDSM.16.M88.4 R156, [R200+0x12800] ;  /* 0x01280000c89c783b */ /* 0x000ea80000000200 */
[----:B------:R-:W2:Y:S04]  /*3c80*/  LDSM.16.M88.4 R160, [R3+0x12000] ;  /* 0x0120000003a0783b */ /* 0x000ea80000000200 */
[----:B------:R-:W2:Y:S01]  /*3c90*/  LDSM.16.M88.4 R164, [R3+0x12800] ;  /* 0x0128000003a4783b */ /* 0x000ea20000000200 */
[----:B------:R-:W-:Y:S01]  /*3ca0*/  LEA.HI R8, R8, R9, RZ, 0x3 ;  /* 0x0000000908087211 */ /* 0x000fe200078f18ff */
[----:B------:R-:W-:-:S02]  /*3cb0*/  USHF.L.U32 UR23, UR12, 0x4, URZ ;  /* 0x000000040c177899 */ /* 0x000fc4000800063f */
[----:B------:R-:W3:Y:S01]  /*3cc0*/  @P0 LDG.E R6, desc[UR8][R18.64] ;  /* 0x0000000812060981 */ /* 0x000ee2000c1e1900 */
[----:B------:R-:W-:Y:S01]  /*3cd0*/  IMAD.IADD R7, R9, 0x1, -R12 ;  /* 0x0000000109077824 */ /* 0x000fe200078e0a0c */
[----:B------:R-:W3:Y:S01]  /*3ce0*/  @P0 MUFU.RCP R11, UR5 ;  /* 0x00000005000b0d08 */ /* 0x000ee20008001000 */
[----:B-1----:R-:W-:Y:S01]  /*3cf0*/  IMAD.SHL.U32 R10, R10, 0x2, RZ ;  /* 0x000000020a0a7824 */ /* 0x002fe200078e00ff */
[----:B------:R-:W-:Y:S02]  /*3d00*/  USHF.L.U32 UR20, UR12, 0x3, URZ ;  /* 0x000000030c147899 */ /* 0x000fe4000800063f */
[----:B------:R-:W-:Y:S01]  /*3d10*/  SHF.R.S32.HI R12, RZ, 0x1f, R7 ;  /* 0x0000001fff0c7819 */ /* 0x000fe20000011407 */
[----:B------:R-:W-:Y:S01]  /*3d20*/  IMAD.MOV.U32 R206, RZ, RZ, 0x20 ;  /* 0x00000020ffce7424 */ /* 0x000fe200078e00ff */
[----:B------:R-:W-:Y:S01]  /*3d30*/  LOP3.LUT R8, R8, 0xfffffff8, RZ, 0xc0, !PT ;  /* 0xfffffff808087812 */ /* 0x000fe200078ec0ff */
[----:B------:R-:W-:Y:S01]  /*3d40*/  IMAD.MOV.U32 R205, RZ, RZ, 0x40 ;  /* 0x00000040ffcd7424 */ /* 0x000fe200078e00ff */
[----:B------:R-:W-:Y:S01]  /*3d50*/  LEA.HI R12, R12, R7, RZ, 0x3 ;  /* 0x000000070c0c7211 */ /* 0x000fe200078f18ff */
[----:B------:R-:W-:-:S02]  /*3d60*/  UIMAD UR5, UR13, UR56, UR15 ;  /* 0x000000380d0572a4 */ /* 0x000fc4000f8e020f */
[----:B------:R-:W-:Y:S01]  /*3d70*/  IMAD.IADD R8, R9, 0x1, -R8 ;  /* 0x0000000109087824 */ /* 0x000fe200078e0a08 */
[----:B------:R-:W-:Y:S01]  /*3d80*/  LOP3.LUT R12, R12, 0xfffffff8, RZ, 0xc0, !PT ;  /* 0xfffffff80c0c7812 */ /* 0x000fe200078ec0ff */
[----:B------:R-:W-:Y:S02]  /*3d90*/  USHF.L.U32 UR5, UR5, 0x5, URZ ;  /* 0x0000000505057899 */ /* 0x000fe4000800063f */
[----:B------:R-:W-:Y:S01]  /*3da0*/  UIADD3 UR38, UR23, 0x20, URZ ;  /* 0x0000002017267890 */ /* 0x000fe2000fffe03f */
[----:B------:R-:W-:Y:S01]  /*3db0*/  LOP3.LUT P4, RZ, R8, 0x2, RZ, 0xc0, !PT ;  /* 0x0000000208ff7812 */ /* 0x000fe2000788c0ff */
[----:B------:R-:W-:Y:S01]  /*3dc0*/  IMAD.IADD R12, R7, 0x1, -R12 ;  /* 0x00000001070c7824 */ /* 0x000fe200078e0a0c */
[----:B------:R-:W-:Y:S02]  /*3dd0*/  UIADD3 UR33, UR23, 0x40, URZ ;  /* 0x0000004017217890 */ /* 0x000fe4000fffe03f */
[----:B------:R-:W-:Y:S01]  /*3de0*/  UIADD3 UR28, UR23, 0x60, URZ ;  /* 0x00000060171c7890 */ /* 0x000fe2000fffe03f */
[----:B------:R-:W-:Y:S01]  /*3df0*/  LOP3.LUT R10, R13, 0x6, R10, 0xf8, !PT ;  /* 0x000000060d0a7812 */ /* 0x000fe200078ef80a */
[----:B------:R-:W-:Y:S01]  /*3e00*/  IMAD.U32 R9, RZ, RZ, UR48 ;  /* 0x00000030ff097e24 */ /* 0x000fe2000f8e00ff */
[----:B------:R-:W-:Y:S01]  /*3e10*/  R2P PR, R12, 0x6 ;  /* 0x000000060c007804 */ /* 0x000fe20000000000 */
[----:B------:R-:W-:Y:S01]  /*3e20*/  USHF.R.S32.HI UR13, URZ, 0x1f, UR5 ;  /* 0x0000001f3f0d7899 */ /* 0x000fe20008011405 */
[----:B------:R-:W-:Y:S01]  /*3e30*/  SHF.R.S32.HI R7, RZ, 0x1f, R237 ;  /* 0x0000001fff077819 */ /* 0x000fe200000114ed */
[----:B------:R-:W-:-:S02]  /*3e40*/  UIADD3 UR37, UR20, UR38, URZ ;  /* 0x0000002614257290 */ /* 0x000fc4000fffe03f */
[----:B------:R-:W-:Y:S02]  /*3e50*/  UIADD3 UR32, UR20, UR33, URZ ;  /* 0x0000002114207290 */ /* 0x000fe4000fffe03f */
[----:B------:R-:W-:Y:S01]  /*3e60*/  UIADD3 UR27, UR20, UR28, URZ ;  /* 0x0000001c141b7290 */ /* 0x000fe2000fffe03f */
[----:B------:R-:W-:Y:S01]  /*3e70*/  IMAD R234, R9, 0x40, R10 ;  /* 0x0000004009ea7824 */ /* 0x000fe200078e020a */
[----:B------:R-:W-:Y:S01]  /*3e80*/  UIADD3 UR36, UR20, UR37, URZ ;  /* 0x0000002514247290 */ /* 0x000fe2000fffe03f */
[----:B------:R-:W-:Y:S01]  /*3e90*/  VIADD R208, R211, 0x2000 ;  /* 0x00002000d3d07836 */ /* 0x000fe20000000000 */
[----:B------:R-:W-:Y:S01]  /*3ea0*/  UIADD3 UR31, UR20, UR32, URZ ;  /* 0x00000020141f7290 */ /* 0x000fe2000fffe03f */
[----:B------:R-:W-:Y:S01]  /*3eb0*/  VIADD R207, R212, 0x2000 ;  /* 0x00002000d4cf7836 */ /* 0x000fe20000000000 */
[----:B------:R-:W-:Y:S01]  /*3ec0*/  UIADD3 UR26, UR20, UR27, URZ ;  /* 0x0000001b141a7290 */ /* 0x000fe2000fffe03f */
[----:B------:R-:W-:Y:S01]  /*3ed0*/  SEL R206, R206, 0xffffffe0, !P1 ;  /* 0xffffffe0cece7807 */ /* 0x000fe20004800000 */
[----:B------:R-:W-:-:S02]  /*3ee0*/  UIMAD UR47, UR12, 0x18, URZ ;  /* 0x000000180c2f78a4 */ /* 0x000fc4000f8e023f */
[----:B------:R-:W-:Y:S02]  /*3ef0*/  USHF.L.U32 UR46, UR12, 0x5, URZ ;  /* 0x000000050c2e7899 */ /* 0x000fe4000800063f */
[----:B------:R-:W-:Y:S02]  /*3f00*/  UIMAD UR45, UR12, 0x28, URZ ;  /* 0x000000280c2d78a4 */ /* 0x000fe4000f8e023f */
[----:B------:R-:W-:Y:S02]  /*3f10*/  UIMAD UR44, UR12, 0x30, URZ ;  /* 0x000000300c2c78a4 */ /* 0x000fe4000f8e023f */
[----:B------:R-:W-:Y:S01]  /*3f20*/  UIMAD UR42, UR12, 0x38, URZ ;  /* 0x000000380c2a78a4 */ /* 0x000fe2000f8e023f */
[----:B------:R-:W-:Y:S01]  /*3f30*/  IADD3 R244, R219, -UR14, -R234 ;  /* 0x8000000edbf47c10 */ /* 0x000fe2000fffe8ea */
[----:B------:R-:W-:Y:S01]  /*3f40*/  UIADD3 UR35, UR20, UR36, URZ ;  /* 0x0000002414237290 */ /* 0x000fe2000fffe03f */
[----:B------:R-:W-:Y:S01]  /*3f50*/  SEL R205, R205, 0xffffffc0, !P2 ;  /* 0xffffffc0cdcd7807 */ /* 0x000fe20005000000 */
[----:B------:R-:W-:Y:S01]  /*3f60*/  UIADD3 UR30, UR20, UR31, URZ ;  /* 0x0000001f141e7290 */ /* 0x000fe2000fffe03f */
[----:B------:R-:W-:Y:S01]  /*3f70*/  SEL R208, R208, R211, !P3 ;  /* 0x000000d3d0d07207 */ /* 0x000fe20005800000 */
[----:B------:R-:W-:Y:S01]  /*3f80*/  UIADD3 UR25, UR20, UR26, URZ ;  /* 0x0000001a14197290 */ /* 0x000fe2000fffe03f */
[----:B------:R-:W-:Y:S01]  /*3f90*/  SEL R207, R207, R212, !P3 ;  /* 0x000000d4cfcf7207 */ /* 0x000fe20005800000 */
[----:B------:R-:W-:Y:S01]  /*3fa0*/  IMAD.IADD R204, R209, 0x1, R206 ;  /* 0x00000001d1cc7824 */ /* 0x000fe200078e02ce */
[----:B------:R-:W-:Y:S01]  /*3fb0*/  UIADD3 UR51, -UR7, 0x40, UR51 ;  /* 0x0000004007337890 */ /* 0x000fe2000fffe133 */
[----:B------:R-:W-:Y:S01]  /*3fc0*/  IMAD.MOV.U32 R238, RZ, RZ, R241 ;  /* 0x000000ffffee7224 */ /* 0x000fe200078e00f1 */
[----:B------:R-:W-:Y:S01]  /*3fd0*/  UIADD3 UR34, UR20, UR35, URZ ;  /* 0x0000002314227290 */ /* 0x000fe2000fffe03f */
[----:B------:R-:W-:Y:S01]  /*3fe0*/  IMAD.MOV.U32 R232, RZ, RZ, 0x4 ;  /* 0x00000004ffe87424 */ /* 0x000fe200078e00ff */
[----:B------:R-:W-:Y:S01]  /*3ff0*/  UIADD3 UR29, UR20, UR30, URZ ;  /* 0x0000001e141d7290 */ /* 0x000fe2000fffe03f */
[----:B------:R-:W-:Y:S01]  /*4000*/  CS2R R94, SRZ ;  /* 0x00000000005e7805 */ /* 0x000fe2000001ff00 */
[----:B------:R-:W-:Y:S01]  /*4010*/  UIADD3 UR24, UR20, UR25, URZ ;  /* 0x0000001914187290 */ /* 0x000fe2000fffe03f */
        /* <DEDUP_REMOVED lines=31> */
[----:B------:R-:W-:Y:S01]  /*4210*/  LEA R208, R208, UR4, 0x1 ;  /* 0x00000004d0d07c11 */ /* 0x000fe2000f8e08ff */
[----:B------:R-:W-:Y:S01]  /*4220*/  VIADD R244, R244, UR7 ;  /* 0x00000007f4f47c36 */ /* 0x000fe20008000000 */
[----:B------:R-:W-:Y:S01]  /*4230*/  LEA R207, R207, UR4, 0x1 ;  /* 0x00000004cfcf7c11 */ /* 0x000fe2000f8e08ff */
[----:B------:R-:W-:Y:S01]  /*4240*/  IMAD.IADD R202, R209, 0x1, R205 ;  /* 0x00000001d1ca7824 */ /* 0x000fe200078e02cd */
[----:B------:R-:W-:Y:S01]  /*4250*/  ULDC UR16, c[0x0][0x394] ;  /* 0x0000e50000107ab9 */ /* 0x000fe20000000800 */
[----:B------:R-:W-:Y:S01]  /*4260*/  IMAD.IADD R203, R205, 0x1, R204 ;  /* 0x00000001cdcb7824 */ /* 0x000fe200078e02cc */
[----:B------:R-:W-:Y:S02]  /*4270*/  UIADD3 UR51, UR51, -UR39, URZ ;  /* 0x8000002733337290 */ /* 0x000fe4000fffe03f */
[----:B------:R-:W-:Y:S02]  /*4280*/  UIADD3 UR41, UR20, UR34, URZ ;  /* 0x0000002214297290 */ /* 0x000fe4000fffe03f */
[----:B------:R-:W-:-:S02]  /*4290*/  UIADD3 UR40, UR20, UR29, URZ ;  /* 0x0000001d14287290 */ /* 0x000fc4000fffe03f */
[----:B------:R-:W-:Y:S01]  /*42a0*/  UIADD3 UR39, UR20, UR24, URZ ;  /* 0x0000001814277290 */ /* 0x000fe2000fffe03f */
[----:B------:R-:W-:Y:S01]  /*42b0*/  UMOV UR17, UR16 ;  /* 0x0000001000117c82 */ /* 0x000fe20008000000 */
[----:B------:R-:W-:Y:S01]  /*42c0*/  ULDC.U8 UR22, c[0x0][0x388] ;  /* 0x0000e20000167ab9 */ /* 0x000fe20000000000 */
[----:B------:R-:W-:Y:S01]  /*42d0*/  ULDC UR21, c[0x0][0x2ec] ;  /* 0x0000bb0000157ab9 */ /* 0x000fe20000000800 */
[----:B--2---:R-:W-:Y:S02]  /*42e0*/  R2UR UR49, R5 ;  /* 0x00000000053172ca */ /* 0x004fe400000e0000 */
[----:B------:R-:W-:Y:S01]  /*42f0*/  R2UR UR50, R4 ;  /* 0x00000000043272ca */ /* 0x000fe200000e0000 */
[----:B------:R-:W-:Y:S01]  /*4300*/  IMAD.MOV.U32 R4, RZ, RZ, 0x20 ;  /* 0x00000020ff047424 */ /* 0x000fe200078e00ff */
[----:B----4-:R-:W-:-:S04]  /*4310*/  IADD3 R237, P6, P5, R14, UR5, R237 ;  /* 0x000000050eed7c10 */ /* 0x010fc8000fdde0ed */
[----:B------:R-:W-:Y:S02]  /*4320*/  SEL R4, R4, 0xffffffe0, !P4 ;  /* 0xffffffe004047807 */ /* 0x000fe40006000000 */
[----:B------:R-:W-:-:S03]  /*4330*/  IADD3.X R236, R15, UR13, R7, P6, P5 ;  /* 0x0000000d0fec7c10 */ /* 0x000fc6000b7ea407 */
[----:B------:R-:W-:Y:S01]  /*4340*/  IMAD.IADD R4, R4, 0x1, R3 ;  /* 0x0000000104047824 */ /* 0x000fe200078e0203 */
[----:B------:R-:W-:Y:S02]  /*4350*/  UIADD3 UR13, UR49, 0x646e171e, URZ ;  /* 0x646e171e310d7890 */ /* 0x000fe4000fffe03f */
[----:B------:R-:W-:Y:S02]  /*4360*/  UIADD3 UR12, UR50, -0x4ab325aa, URZ ;  /* 0xb54cda56320c7890 */ /* 0x000fe4000fffe03f */
[----:B------:R-:W1:Y:S04]  /*4370*/  LDSM.16.M88.4 R136, [R4+0x10000] ;  /* 0x010000000488783b */ /* 0x000e680000000200 */
[----:B------:R-:W2:Y:S04]  /*4380*/  LDSM.16.M88.4 R140, [R4+0x10800] ;  /* 0x01080000048c783b */ /* 0x000ea80000000200 */
[----:B------:R-:W4:Y:S04]  /*4390*/  LDSM.16.M88.4 R168, [R4+0x12000] ;  /* 0x0120000004a8783b */ /* 0x000f280000000200 */
[----:B------:R1:W2:Y:S01]  /*43a0*/  LDSM.16.M88.4 R172, [R4+0x12800] ;  /* 0x0128000004ac783b */ /* 0x0002a20000000200 */
[----:B------:R-:W-:Y:S01]  /*43b0*/  UMOV UR5, URZ ;  /* 0x0000003f00057c82 */ /* 0x000fe20008000000 */
[----:B------:R-:W-:-:S02]  /*43c0*/  UIADD3 UR61, UR49, -0x56f99767, URZ ;  /* 0xa9066899313d7890 */ /* 0x000fc4000fffe03f */
[----:B------:R-:W-:Y:S02]  /*43d0*/  UIADD3 UR60, UR50, 0x1715609d, URZ ;  /* 0x1715609d323c7890 */ /* 0x000fe4000fffe03f */
[----:B------:R-:W-:Y:S02]  /*43e0*/  UIADD3 UR59, UR49, -0x126145ec, URZ ;  /* 0xed9eba14313b7890 */ /* 0x000fe4000fffe03f */
[----:B------:R-:W-:Y:S01]  /*43f0*/  UIADD3 UR58, UR50, 0x78dde6e4, URZ ;  /* 0x78dde6e4323a7890 */ /* 0x000fe2000fffe03f */
[----:B---3--:R-:W-:-:S05]  /*4400*/  @P0 FMUL.FTZ R6, R6, R11 ;  /* 0x0000000b06060220 */ /* 0x008fca0000410000 */
[----:B------:R-:W-:Y:S01]  /*4410*/  @P0 R2UR UR15, R6 ;  /* 0x00000000060f02ca */ /* 0x000fe200000e0000 */
[----:B-1----:R-:W-:Y:S02]  /*4420*/  IMAD.U32 R4, RZ, RZ, UR13 ;  /* 0x0000000dff047e24 */ /* 0x002fe4000f8e00ff */
[----:B------:R-:W-:Y:S01]  /*4430*/  IMAD.U32 R4, RZ, RZ, UR12 ;  /* 0x0000000cff047e24 */ /* 0x000fe2000f8e00ff */
[----:B------:R-:W-:Y:S02]  /*4440*/  UIADD3 UR57, UR49, 0x32370b8f, URZ ;  /* 0x32370b8f31397890 */ /* 0x000fe4000fffe03f */
[----:B------:R-:W-:Y:S02]  /*4450*/  UIADD3 UR56, UR50, -0x255992d5, URZ ;  /* 0xdaa66d2b32387890 */ /* 0x000fe4000fffe03f */
[----:B------:R-:W-:Y:S02]  /*4460*/  UIADD3 UR55, UR49, 0x76cf5d0a, URZ ;  /* 0x76cf5d0a31377890 */ /* 0x000fe4000fffe03f */
[----:B------:R-:W-:-:S02]  /*4470*/  UIADD3 UR54, UR50, 0x3c6ef372, URZ ;  /* 0x3c6ef37232367890 */ /* 0x000fc4000fffe03f */
[----:B------:R-:W-:Y:S01]  /*4480*/  UIADD3 UR53, UR49, -0x4498517b, URZ ;  /* 0xbb67ae8531357890 */ /* 0x000fe2000fffe03f */
[----:B------:R-:W-:Y:S01]  /*4490*/  @UP1 UMOV UR5, UR15 ;  /* 0x0000000f00051c82 */ /* 0x000fe20008000000 */
[----:B--2-4-:R-:W-:-:S12]  /*44a0*/  UIADD3 UR52, UR50, -0x61c88647, URZ ;  /* 0x9e3779b932347890 */ /* 0x014fd8000fffe03f */
.L_x_1144:
[----:B------:R-:W0:Y:S01]  /*44b0*/  LDGDEPBAR ;  /* 0x00000000000079af */ /* 0x000e220000000000 */
[----:B------:R-:W-:Y:S01]  /*44c0*/  IMAD.U32 R180, RZ, RZ, UR19 ;  /* 0x00000013ffb47e24 */ /* 0x000fe2000f8e00ff */
[----:B------:R-:W-:Y:S01]  /*44d0*/  USHF.L.U32 UR12, UR6, 0x6, URZ ;  /* 0x00000006060c7899 */ /* 0x000fe2000800063f */
[----:B------:R-:W-:Y:S01]  /*44e0*/  IMAD.U32 R181, RZ, RZ, UR18 ;  /* 0x00000012ffb57e24 */ /* 0x000fe2000f8e00ff */
[----:B------:R-:W-:Y:S01]  /*44f0*/  ULDC UR13, c[0x0][0x394] ;  /* 0x0000e500000d7ab9 */ /* 0x000fe20000000800 */
[----:B------:R-:W-:Y:S01]  /*4500*/  IMAD.IADD R178, R207, 0x1, R206 ;  /* 0x00000001cfb27824 */ /* 0x000fe200078e02ce */
[----:B------:R-:W-:Y:S01]  /*4510*/  LEA R182, P0, R219, R180, 0x2 ;  /* 0x000000b4dbb67211 */ /* 0x000fe200078010ff */
[--C-:B------:R-:W-:Y:S01]  /*4520*/  IMAD.IADD R177, R207, 0x1, R205.reuse ;  /* 0x00000001cfb17824 */ /* 0x100fe200078e02cd */
[----:B------:R-:W-:Y:S01]  /*4530*/  UISETP.GE.AND UP0, UPT, UR12, UR51, UPT ;  /* 0x000000330c00728c */ /* 0x000fe2000bf06270 */
[----:B------:R-:W-:Y:S01]  /*4540*/  IMAD.IADD R176, R178, 0x1, R205 ;  /* 0x00000001b2b07824 */ /* 0x000fe200078e02cd */
[----:B------:R-:W-:Y:S01]  /*4550*/  LEA.HI.X.SX32 R183, R219, R181, 0x2, P0 ;  /* 0x000000b5dbb77211 */ /* 0x000fe200000f16ff */
[----:B------:R-:W-:Y:S04]  /*4560*/  VIADD R179, R244, UR12 ;  /* 0x0000000cf4b37c36 */ /* 0x000fe80008000000 */
[C---:B------:R-:W-:Y:S02]  /*4570*/  VIADD R184, R179.reuse, 0x8 ;  /* 0x00000008b3b87836 */ /* 0x040fe40000000000 */
[C---:B------:R-:W-:Y:S02]  /*4580*/  VIADD R191, R179.reuse, 0xffffffff ;  /* 0xffffffffb3bf7836 */ /* 0x040fe40000000000 */
[C---:B------:R-:W-:Y:S01]  /*4590*/  VIADD R190, R179.reuse, 0xfffffff8 ;  /* 0xfffffff8b3be7836 */ /* 0x040fe20000000000 */
[----:B------:R-:W-:Y:S01]  /*45a0*/  ISETP.GE.AND P1, PT, R184, RZ, PT ;  /* 0x000000ffb800720c */ /* 0x000fe20003f26270 */
[----:B------:R-:W-:Y:S01]  /*45b0*/  VIADD R189, R179, 0xfffffff7 ;  /* 0xfffffff7b3bd7836 */ /* 0x000fe20000000000 */
[----:B------:R-:W-:Y:S01]  /*45c0*/  ISETP.GE.AND P6, PT, R191, RZ, PT ;  /* 0x000000ffbf00720c */ /* 0x000fe20003fc6270 */
[C---:B------:R-:W-:Y:S01]  /*45d0*/  VIADD R185, R179.reuse, 0xffffffe7 ;  /* 0xffffffe7b3b97836 */ /* 0x040fe20000000000 */
[----:B------:R-:W-:Y:S04]  /*45e0*/  DEPBAR.LE SB0, 0x0 ;  /* 0x000080000000791a */ /* 0x000fe80000000000 */
[----:B------:R-:W-:Y:S01]  /*45f0*/  BAR.SYNC.DEFER_BLOCKING 0x0 ;  /* 0x0000000000007b1d */ /* 0x000fe20000010000 */
[C---:B------:R-:W-:Y:S01]  /*4600*/  VIADD R188, R179.reuse, 0xfffffff0 ;  /* 0xfffffff0b3bc7836 */ /* 0x040fe20000000000 */
[----:B------:R-:W-:Y:S01]  /*4610*/  ISETP.GE.AND P5, PT, R190, RZ, PT ;  /* 0x000000ffbe00720c */ /* 0x000fe20003fa6270 */
[----:B------:R-:W-:Y:S01]  /*4620*/  VIADD R187, R179, 0xffffffef ;  /* 0xffffffefb3bb7836 */ /* 0x000fe20000000000 */
[----:B------:R-:W-:Y:S01]  /*4630*/  ISETP.GE.AND P4, PT, R189, RZ, PT ;  /* 0x000000ffbd00720c */ /* 0x000fe20003f86270 */
[C---:B------:R-:W-:Y:S01]  /*4640*/  VIADD R186, R179.reuse, 0xffffffe8 ;  /* 0xffffffe8b3ba7836 */ /* 0x040fe20000000000 */
[----:B------:R-:W-:Y:S02]  /*4650*/  @!P1 IADD3 R184, -R179, -0x8, RZ ;  /* 0xfffffff8b3b89810 */ /* 0x000fe40007ffe1ff */
[----:B------:R-:W-:Y:S02]  /*4660*/  ISETP.GE.AND P3, PT, R188, RZ, PT ;  /* 0x000000ffbc00720c */ /* 0x000fe40003f66270 */
[----:B------:R-:W-:Y:S02]  /*4670*/  ISETP.GE.AND P2, PT, R187, RZ, PT ;  /* 0x000000ffbb00720c */ /* 0x000fe40003f46270 */
[----:B------:R-:W-:Y:S02]  /*4680*/  ISETP.GE.AND P1, PT, R186, RZ, PT ;  /* 0x000000ffba00720c */ /* 0x000fe40003f26270 */
[C---:B------:R-:W-:Y:S02]  /*4690*/  @!P6 IADD3 R191, -R179.reuse, 0x1, RZ ;  /* 0x00000001b3bfe810 */ /* 0x040fe40007ffe1ff */
[C---:B------:R-:W-:Y:S02]  /*46a0*/  @!P5 IADD3 R190, -R179.reuse, 0x8, RZ ;  /* 0x00000008b3bed810 */ /* 0x040fe40007ffe1ff */
[C---:B------:R-:W-:Y:S02]  /*46b0*/  @!P4 IADD3 R189, -R179.reuse, 0x9, RZ ;  /* 0x00000009b3bdc810 */ /* 0x040fe40007ffe1ff */
[----:B------:R-:W-:Y:S02]  /*46c0*/  I2FP.F32.S32 R195, R184 ;  /* 0x000000b800c37245 */ /* 0x000fe40000201400 */
[C---:B------:R-:W-:Y:S01]  /*46d0*/  @!P3 IADD3 R188, -R179.reuse, 0x10, RZ ;  /* 0x00000010b3bcb810 */ /* 0x040fe20007ffe1ff */
[----:B-----5:R-:W5:Y:S01]  /*46e0*/  LDG.E R181, desc[UR8][R182.64] ;  /* 0x00000008b6b57981 */ /* 0x020f62000c1e1900 */
[C---:B------:R-:W-:Y:S02]  /*46f0*/  @!P2 IADD3 R187, -R179.reuse, 0x11, RZ ;  /* 0x00000011b3bba810 */ /* 0x040fe40007ffe1ff */
[C---:B------:R-:W-:Y:S01]  /*4700*/  @!P1 IADD3 R186, -R179.reuse, 0x18, RZ ;  /* 0x00000018b3ba9810 */ /* 0x040fe20007ffe1ff */
[----:B------:R1:W5:Y:S01]  /*4710*/  LDG.E R180, desc[UR8][R182.64+0x20] ;  /* 0x00002008b6b47981 */ /* 0x000362000c1e1900 */
[----:B------:R-:W-:Y:S03]  /*4720*/  I2FP.F32.S32 R184, R191 ;  /* 0x000000bf00b87245 */ /* 0x000fe60000201400 */
[----:B------:R-:W-:Y:S04]  /*4730*/  LDSM.16.M88.4 R20, [R207] ;  /* 0x00000000cf14783b */ /* 0x000fe80000000200 */
[----:B------:R-:W2:Y:S04]  /*4740*/  LDSM.16.M88.4 R24, [R201+0xc000] ;  /* 0x00c00000c918783b */ /* 0x000ea80000000200 */
[----:B------:R-:W3:Y:S04]  /*4750*/  LDSM.16.M88.4 R28, [R201+0xc800] ;  /* 0x00c80000c91c783b */ /* 0x000ee80000000200 */
[----:B------:R-:W-:Y:S04]  /*4760*/  LDSM.16.M88.4 R32, [R178] ;  /* 0x00000000b220783b */ /* 0x000fe80000000200 */
[----:B------:R-:W4:Y:S04]  /*4770*/  LDSM.16.M88.4 R100, [R200+0xc000] ;  /* 0x00c00000c864783b */ /* 0x000f280000000200 */
[----:B------:R-:W4:Y:S01]  /*4780*/  LDSM.16.M88.4 R104, [R200+0xc800] ;  /* 0x00c80000c868783b */ /* 0x000f220000000200 */
[----:B-1----:R-:W-:Y:S01]  /*4790*/  VIADD R183, R179, 0x7 ;  /* 0x00000007b3b77836 */ /* 0x002fe20000000000 */
[----:B------:R-:W-:Y:S02]  /*47a0*/  IABS R182, R179 ;  /* 0x000000b300b67213 */ /* 0x000fe40000000000 */
[----:B------:R-:W-:Y:S02]  /*47b0*/  LDSM.16.M88.4 R108, [R3+0xc000] ;  /* 0x00c00000036c783b */ /* 0x000fe40000000200 */
[----:B------:R-:W-:Y:S02]  /*47c0*/  ISETP.GE.AND P0, PT, R183, RZ, PT ;  /* 0x000000ffb700720c */ /* 0x000fe40003f06270 */
[----:B------:R-:W-:Y:S11]  /*47d0*/  I2FP.F32.S32 R193, R182 ;  /* 0x000000b600c17245 */ /* 0x000ff60000201400 */
[----:B------:R-:W-:Y:S02]  /*47e0*/  @!P0 IADD3 R183, -R179, -0x7, RZ ;  /* 0xfffffff9b3b78810 */ /* 0x000fe40007ffe1ff */
[----:B------:R-:W-:Y:S02]  /*47f0*/  ISETP.GE.AND P0, PT, R185, RZ, PT ;  /* 0x000000ffb900720c */ /* 0x000fe40003f06270 */
[----:B------:R-:W-:Y:S01]  /*4800*/  I2FP.F32.S32 R182, R183 ;  /* 0x000000b700b67245 */ /* 0x000fe20000201400 */
[C---:B--2---:R-:W-:Y:S03]  /*4810*/  HMMA.16816.F32 R4, R20.reuse, R24, RZ ;  /* 0x000000181404723c */ /* 0x044fe600000018ff */
[----:B------:R-:W-:Y:S03]  /*4820*/  I2FP.F32.S32 R183, R188 ;  /* 0x000000bc00b77245 */ /* 0x000fe60000201400 */
[C---:B------:R-:W-:Y:S01]  /*4830*/  HMMA.16816.F32 R8, R20.reuse, R26, RZ ;  /* 0x0000001a1408723c */ /* 0x040fe200000018ff */
[----:B------:R-:W1:Y:S04]  /*4840*/  LDSM.16.M88.4 R24, [R177] ;  /* 0x00000000b118783b */ /* 0x000e680000000200 */
[----:B------:R-:W-:Y:S01]  /*4850*/  @!P0 IADD3 R185, -R179, 0x19, RZ ;  /* 0x00000019b3b98810 */ /* 0x000fe20007ffe1ff */
[C---:B---3--:R-:W-:Y:S01]  /*4860*/  HMMA.16816.F32 R12, R20.reuse, R28, RZ ;  /* 0x0000001c140c723c */ /* 0x048fe200000018ff */
[----:B------:R-:W-:Y:S04]  /*4870*/  PLOP3.LUT P0, PT, PT, PT, UP0, 0x80, 0x0 ;  /* 0x000000000000781c */ /* 0x000fe80003f0f008 */
[----:B------:R-:W-:Y:S01]  /*4880*/  I2FP.F32.S32 R179, R190 ;  /* 0x000000be00b37245 */ /* 0x000fe20000201400 */
[----:B------:R-:W-:Y:S01]  /*4890*/  HMMA.16816.F32 R16, R20, R30, RZ ;  /* 0x0000001e1410723c */ /* 0x000fe200000018ff */
[----:B------:R-:W2:Y:S04]  /*48a0*/  LDSM.16.M88.4 R20, [R3+0xc800] ;  /* 0x00c800000314783b */ /* 0x000ea80000000200 */
[----:B------:R-:W-:Y:S01]  /*48b0*/  LDSM.16.M88.4 R28, [R176] ;  /* 0x00000000b01c783b */ /* 0x000fe20000000200 */
[C---:B----4-:R-:W-:Y:S06]  /*48c0*/  HMMA.16816.F32 R4, R32.reuse, R100, R4 ;  /* 0x000000642004723c */ /* 0x050fec0000001804 */
[C---:B------:R-:W-:Y:S01]  /*48d0*/  HMMA.16816.F32 R8, R32.reuse, R102, R8 ;  /* 0x000000662008723c */ /* 0x040fe20000001808 */
[----:B------:R-:W3:Y:S05]  /*48e0*/  LDSM.16.M88.4 R100, [R2+0xc000] ;  /* 0x00c000000264783b */ /* 0x000eea0000000200 */
[C---:B------:R-:W-:Y:S06]  /*48f0*/  HMMA.16816.F32 R12, R32.reuse, R104, R12 ;  /* 0x00000068200c723c */ /* 0x040fec000000180c */
[----:B------:R-:W-:Y:S01]  /*4900*/  HMMA.16816.F32 R16, R32, R106, R16 ;  /* 0x0000006a2010723c */ /* 0x000fe20000001810 */
[----:B------:R-:W4:Y:S04]  /*4910*/  LDSM.16.M88.4 R32, [R2+0xc800] ;  /* 0x00c800000220783b */ /* 0x000f280000000200 */
[----:B------:R-:W-:Y:S01]  /*4920*/  LDSM.16.M88.4 R104, [R207+0x2000] ;  /* 0x00200000cf68783b */ /* 0x000fe20000000200 */
[C---:B-1----:R-:W-:Y:S06]  /*4930*/  HMMA.16816.F32 R4, R24.reuse, R108, R4 ;  /* 0x0000006c1804723c */ /* 0x042fec0000001804 */
[C---:B------:R-:W-:Y:S01]  /*4940*/  HMMA.16816.F32 R8, R24.reuse, R110, R8 ;  /* 0x0000006e1808723c */ /* 0x040fe20000001808 */
[----:B------:R-:W1:Y:S05]  /*4950*/  LDSM.16.M88.4 R108, [R201+0xe000] ;  /* 0x00e00000c96c783b */ /* 0x000e6a0000000200 */
[C---:B--2---:R-:W-:Y:S06]  /*4960*/  HMMA.16816.F32 R12, R24.reuse, R20, R12 ;  /* 0x00000014180c723c */ /* 0x044fec000000180c */
[----:B------:R-:W-:Y:S01]  /*4970*/  HMMA.16816.F32 R16, R24, R22, R16 ;  /* 0x000000161810723c */ /* 0x000fe20000001810 */
[----:B------:R-:W2:Y:S04]  /*4980*/  LDSM.16.M88.4 R20, [R201+0xe800] ;  /* 0x00e80000c914783b */ /* 0x000ea80000000200 */
[----:B------:R-:W-:Y:S01]  /*4990*/  LDSM.16.M88.4 R24, [R178+0x2000] ;  /* 0x00200000b218783b */ /* 0x000fe20000000200 */
[C---:B---3--:R-:W-:Y:S06]  /*49a0*/  HMMA.16816.F32 R4, R28.reuse, R100, R4 ;  /* 0x000000641c04723c */ /* 0x048fec0000001804 */
[C---:B------:R-:W-:Y:S01]  /*49b0*/  HMMA.16816.F32 R8, R28.reuse, R102, R8 ;  /* 0x000000661c08723c */ /* 0x040fe20000001808 */
[----:B------:R-:W3:Y:S05]  /*49c0*/  LDSM.16.M88.4 R100, [R200+0xe000] ;  /* 0x00e00000c864783b */ /* 0x000eea0000000200 */
[C---:B----4-:R-:W-:Y:S06]  /*49d0*/  HMMA.16816.F32 R12, R28.reuse, R32, R12 ;  /* 0x000000201c0c723c */ /* 0x050fec000000180c */
        /* <DEDUP_REMOVED lines=15> */
[----:B------:R-:W4:Y:S05]  /*4ad0*/  LDSM.16.M88.4 R24, [R2+0xe800] ;  /* 0x00e800000218783b */ /* 0x000f2a0000000200 */
[C---:B-1----:R-:W-:Y:S06]  /*4ae0*/  HMMA.16816.F32 R4, R32.reuse, R108, R4 ;  /* 0x0000006c2004723c */ /* 0x042fec0000001804 */
[C---:B------:R-:W-:Y:S06]  /*4af0*/  HMMA.16816.F32 R8, R32.reuse, R110, R8 ;  /* 0x0000006e2008723c */ /* 0x040fec0000001808 */
[C---:B--2---:R-:W-:Y:S06]  /*4b00*/  HMMA.16816.F32 R12, R32.reuse, R20, R12 ;  /* 0x00000014200c723c */ /* 0x044fec000000180c */
[----:B------:R-:W-:Y:S06]  /*4b10*/  HMMA.16816.F32 R16, R32, R22, R16 ;  /* 0x000000162010723c */ /* 0x000fec0000001810 */
[C---:B---3--:R-:W-:Y:S06]  /*4b20*/  HMMA.16816.F32 R4, R100.reuse, R104, R4 ;  /* 0x000000686404723c */ /* 0x048fec0000001804 */
[C---:B------:R-:W-:Y:S06]  /*4b30*/  HMMA.16816.F32 R8, R100.reuse, R106, R8 ;  /* 0x0000006a6408723c */ /* 0x040fec0000001808 */
[C---:B----4-:R-:W-:Y:S06]  /*4b40*/  HMMA.16816.F32 R12, R100.reuse, R24, R12 ;  /* 0x00000018640c723c */ /* 0x050fec000000180c */
[----:B------:R-:W-:Y:S06]  /*4b50*/  HMMA.16816.F32 R16, R100, R26, R16 ;  /* 0x0000001a6410723c */ /* 0x000fec0000001810 */
[----:B------:R-:W-:Y:S01]  /*4b60*/  FFMA.FTZ R7, R182, -UR5, R7 ;  /* 0x80000005b6077c23 */ /* 0x000fe20008010007 */
[----:B------:R-:W-:Y:S01]  /*4b70*/  I2FP.F32.S32 R182, R189 ;  /* 0x000000bd00b67245 */ /* 0x000fe20000201400 */
[C---:B------:R-:W-:Y:S03]  /*4b80*/  FFMA.FTZ R5, R184.reuse, -UR5, R5 ;  /* 0x80000005b8057c23 */ /* 0x040fe60008010005 */
[----:B------:R-:W-:Y:S01]  /*4b90*/  FFMA.FTZ R6, R195, -UR5, R6 ;  /* 0x80000005c3067c23 */ /* 0x000fe20008010006 */
[----:B------:R-:W-:Y:S01]  /*4ba0*/  FFMA.FTZ R11, R184, -UR5, R11 ;  /* 0x80000005b80b7c23 */ /* 0x000fe2000801000b */
[----:B------:R-:W-:Y:S01]  /*4bb0*/  FFMA.FTZ R8, R179, -UR5, R8 ;  /* 0x80000005b3087c23 */ /* 0x000fe20008010008 */
[C---:B------:R-:W-:Y:S01]  /*4bc0*/  FFMA.FTZ R9, R182.reuse, -UR5, R9 ;  /* 0x80000005b6097c23 */ /* 0x040fe20008010009 */
[----:B------:R-:W-:Y:S01]  /*4bd0*/  I2FP.F32.S32 R184, R187 ;  /* 0x000000bb00b87245 */ /* 0x000fe20000201400 */
[C---:B------:R-:W-:Y:S01]  /*4be0*/  FFMA.FTZ R4, R193.reuse, -UR5, R4 ;  /* 0x80000005c1047c23 */ /* 0x040fe20008010004 */
[----:B------:R-:W-:Y:S01]  /*4bf0*/  FFMA.FTZ R10, R193, -UR5, R10 ;  /* 0x80000005c10a7c23 */ /* 0x000fe2000801000a */
[----:B------:R-:W-:Y:S01]  /*4c00*/  FFMA.FTZ R14, R179, -UR5, R14 ;  /* 0x80000005b30e7c23 */ /* 0x000fe2000801000e */
[----:B------:R-:W-:Y:S01]  /*4c10*/  FFMA.FTZ R15, R182, -UR5, R15 ;  /* 0x80000005b60f7c23 */ /* 0x000fe2000801000f */
[----:B------:R-:W-:Y:S01]  /*4c20*/  I2FP.F32.S32 R179, R186 ;  /* 0x000000ba00b37245 */ /* 0x000fe20000201400 */
[C---:B------:R-:W-:Y:S01]  /*4c30*/  FFMA.FTZ R12, R183.reuse, -UR5, R12 ;  /* 0x80000005b70c7c23 */ /* 0x040fe2000801000c */
[----:B------:R-:W-:Y:S01]  /*4c40*/  I2FP.F32.S32 R182, R185 ;  /* 0x000000b900b67245 */ /* 0x000fe20000201400 */
[C---:B------:R-:W-:Y:S01]  /*4c50*/  FFMA.FTZ R13, R184.reuse, -UR5, R13 ;  /* 0x80000005b80d7c23 */ /* 0x040fe2000801000d */
[----:B------:R-:W-:Y:S01]  /*4c60*/  FFMA.FTZ R18, R183, -UR5, R18 ;  /* 0x80000005b7127c23 */ /* 0x000fe20008010012 */
[----:B------:R-:W-:Y:S01]  /*4c70*/  FFMA.FTZ R19, R184, -UR5, R19 ;  /* 0x80000005b8137c23 */ /* 0x000fe20008010013 */
[----:B------:R-:W-:Y:S01]  /*4c80*/  FFMA.FTZ R16, R179, -UR5, R16 ;  /* 0x80000005b3107c23 */ /* 0x000fe20008010010 */
[----:B------:R-:W-:Y:S01]  /*4c90*/  FFMA.FTZ R17, R182, -UR5, R17 ;  /* 0x80000005b6117c23 */ /* 0x000fe20008010011 */
[----:B------:R-:W-:Y:S06]  /*4ca0*/  @!P0 BRA `(.L_x_1140) ;  /* 0x0000000000308947 */ /* 0x000fec0003800000 */
        /* <DEDUP_REMOVED lines=12> */
.L_x_1140:
[----:B------:R-:W-:Y:S01]  /*4d70*/  ULDC UR15, c[0x0][0x398] ;  /* 0x0000e600000f7ab9 */ /* 0x000fe20000000800 */
[----:B------:R-:W-:Y:S02]  /*4d80*/  VIADD R22, R219, UR12 ;  /* 0x0000000cdb167c36 */ /* 0x000fe40008000000 */
[----:B------:R-:W-:Y:S01]  /*4d90*/  IMAD.U32 R20, RZ, RZ, UR15 ;  /* 0x0000000fff147e24 */ /* 0x000fe2000f8e00ff */
[----:B------:R-:W-:Y:S01]  /*4da0*/  UIADD3 UR12, UR7, 0x1, -UR14 ;  /* 0x00000001070c7890 */ /* 0x000fe2000fffe80e */
[----:B------:R-:W-:Y:S01]  /*4db0*/  VIADD R21, R22, 0x8 ;  /* 0x0000000816157836 */ /* 0x000fe20000000000 */
[----:B------:R-:W-:Y:S01]  /*4dc0*/  UMOV UR17, UR13 ;  /* 0x0000000d00117c82 */ /* 0x000fe20008000000 */
[C---:B------:R-:W-:Y:S02]  /*4dd0*/  VIADD R34, R234.reuse, 0x1 ;  /* 0x00000001ea227836 */ /* 0x040fe40000000000 */
[C---:B------:R-:W-:Y:S01]  /*4de0*/  VIADD R32, R234.reuse, 0x8 ;  /* 0x00000008ea207836 */ /* 0x040fe20000000000 */
[C---:B------:R-:W-:Y:S01]  /*4df0*/  IADD3 R20, R21.reuse, UR12, R20 ;  /* 0x0000000c15147c10 */ /* 0x040fe2000fffe014 */
[----:B------:R-:W-:Y:S01]  /*4e00*/  UIADD3 UR12, UR12, UR15, URZ ;  /* 0x0000000f0c0c7290 */ /* 0x000fe2000fffe03f */
[C---:B------:R-:W-:Y:S02]  /*4e10*/  VIADD R30, R234.reuse, 0x9 ;  /* 0x00000009ea1e7836 */ /* 0x040fe40000000000 */
[C---:B------:R-:W-:Y:S02]  /*4e20*/  VIADD R28, R234.reuse, 0x10 ;  /* 0x00000010ea1c7836 */ /* 0x040fe40000000000 */
[C---:B------:R-:W-:Y:S02]  /*4e30*/  VIADD R26, R234.reuse, 0x11 ;  /* 0x00000011ea1a7836 */ /* 0x040fe40000000000 */
[----:B------:R-:W-:Y:S01]  /*4e40*/  IMAD.U32 R23, RZ, RZ, UR12 ;  /* 0x0000000cff177e24 */ /* 0x000fe2000f8e00ff */
[----:B------:R-:W-:Y:S01]  /*4e50*/  UIADD3 UR12, -UR13, UR7, -UR14 ;  /* 0x000000070d0c7290 */ /* 0x000fe2000fffe90e */
[----:B------:R-:W-:Y:S03]  /*4e60*/  VIADD R24, R234, 0x18 ;  /* 0x00000018ea187836 */ /* 0x000fe60000000000 */
[C---:B------:R-:W-:Y:S02]  /*4e70*/  VIADDMNMX R23, R22.reuse, R23, UR7, PT ;  /* 0x0000000716177e46 */ /* 0x040fe4000b800117 */
[----:B------:R-:W-:Y:S01]  /*4e80*/  VIADDMNMX R25, R22, UR12, RZ, !PT ;  /* 0x0000000c16197c46 */ /* 0x000fe2000f8001ff */
[C---:B------:R-:W-:Y:S01]  /*4e90*/  VIADD R22, R234.reuse, 0x19 ;  /* 0x00000019ea167836 */ /* 0x040fe20000000000 */
[----:B------:R-:W-:Y:S02]  /*4ea0*/  VIADDMNMX R21, R21, UR12, RZ, !PT ;  /* 0x0000000c15157c46 */ /* 0x000fe4000f8001ff */
[-C--:B------:R-:W-:Y:S02]  /*4eb0*/  ISETP.GE.AND P0, PT, R234, R25.reuse, PT ;  /* 0x00000019ea00720c */ /* 0x080fe40003f06270 */
[----:B------:R-:W-:Y:S02]  /*4ec0*/  ISETP.GE.AND P6, PT, R34, R25, PT ;  /* 0x000000192200720c */ /* 0x000fe40003fc6270 */
        /* <DEDUP_REMOVED lines=47> */
.L_x_1141:
[C---:B------:R-:W-:Y:S01]  /*51c0*/  FSETP.NEU.FTZ.AND P1, PT, R239.reuse, -INF , PT ;  /* 0xff800000ef00780b */ /* 0x040fe20003f3d000 */
[----:B------:R-:W-:Y:S01]  /*51d0*/  IMAD.U32 R188, RZ, RZ, UR6 ;  /* 0x00000006ffbc7e24 */ /* 0x000fe2000f8e00ff */
[----:B------:R-:W-:Y:S01]  /*51e0*/  FSETP.NEU.FTZ.AND P0, PT, R240, -INF , PT ;  /* 0xff800000f000780b */ /* 0x000fe20003f1d000 */
[----:B------:R-:W-:Y:S01]  /*51f0*/  IMAD.U32 R185, RZ, RZ, UR48 ;  /* 0x00000030ffb97e24 */ /* 0x000fe2000f8e00ff */
[----:B------:R-:W-:Y:S01]  /*5200*/  LEA R179, R212, UR4, 0x1 ;  /* 0x00000004d4b37c11 */ /* 0x000fe2000f8e08ff */
[----:B------:R-:W-:Y:S02]  /*5210*/  IMAD R188, R188, 0x4, R215 ;  /* 0x00000004bcbc7824 */ /* 0x000fe400078e02d7 */
[----:B------:R-:W-:Y:S01]  /*5220*/  FMUL.FTZ R183, R239, 1.4426950216293334961 ;  /* 0x3fb8aa3befb77820 */ /* 0x000fe20000410000 */
[----:B------:R-:W-:Y:S02]  /*5230*/  IMAD R196, R185, 0x2, R214 ;  /* 0x00000002b9c47824 */ /* 0x000fe400078e02d6 */
[----:B------:R-:W-:Y:S01]  /*5240*/  FMUL.FTZ R182, R240, 1.4426950216293334961 ;  /* 0x3fb8aa3bf0b67820 */ /* 0x000fe20000410000 */
[----:B------:R-:W-:Y:S01]  /*5250*/  IMAD.WIDE.U32 R188, R188, -0x326172a9, RZ ;  /* 0xcd9e8d57bcbc7825 */ /* 0x000fe200078e00ff */
[----:B------:R-:W-:Y:S02]  /*5260*/  UIADD3 UR12, UR49, 0x646e171e, URZ ;  /* 0x646e171e310c7890 */ /* 0x000fe4000fffe03f */
[----:B------:R-:W-:Y:S01]  /*5270*/  LOP3.LUT R196, R196, UR49, RZ, 0x3c, !PT ;  /* 0x00000031c4c47c12 */ /* 0x000fe2000f8e3cff */
[----:B------:R-:W-:Y:S01]  /*5280*/  IMAD.WIDE.U32 R194, R237, -0x2daee0ad, RZ ;  /* 0xd2511f53edc27825 */ /* 0x000fe200078e00ff */
[----:B------:R-:W-:Y:S01]  /*5290*/  LOP3.LUT R198, R189, UR50, R236, 0x96, !PT ;  /* 0x00000032bdc67c12 */ /* 0x000fe2000f8e96ec */
[----:B------:R-:W-:Y:S01]  /*52a0*/  UIADD3 UR13, UR50, -0x4ab325aa, URZ ;  /* 0xb54cda56320d7890 */ /* 0x000fe2000fffe03f */
[----:B------:R-:W-:Y:S01]  /*52b0*/  FSEL R183, R183, RZ, P1 ;  /* 0x000000ffb7b77208 */ /* 0x000fe20000800000 */
[----:B------:R-:W-:Y:S01]  /*52c0*/  IMAD.IADD R178, R206, 0x1, R179 ;  /* 0x00000001ceb27824 */ /* 0x000fe200078e02b3 */
[----:B------:R-:W-:Y:S01]  /*52d0*/  LOP3.LUT R196, R196, R195, RZ, 0x3c, !PT ;  /* 0x000000c3c4c47212 */ /* 0x000fe200078e3cff */
[----:B------:R-:W-:Y:S01]  /*52e0*/  IMAD.WIDE.U32 R198, R198, -0x2daee0ad, RZ ;  /* 0xd2511f53c6c67825 */ /* 0x000fe200078e00ff */
[----:B------:R-:W-:Y:S03]  /*52f0*/  UISETP.GT.AND UP2, UPT, UR6, UR43, UPT ;  /* 0x0000002b0600728c */ /* 0x000fe6000bf44270 */
[--C-:B------:R-:W-:Y:S01]  /*5300*/  FFMA.FTZ R13, R13, UR21, -R183.reuse ;  /* 0x000000150d0d7c23 */ /* 0x100fe200080108b7 */
[----:B------:R-:W-:Y:S01]  /*5310*/  IMAD.WIDE.U32 R196, R196, -0x326172a9, RZ ;  /* 0xcd9e8d57c4c47825 */ /* 0x000fe200078e00ff */
[----:B------:R-:W-:Y:S03]  /*5320*/  LOP3.LUT R194, R199, UR53, R194, 0x96, !PT ;  /* 0x00000035c7c27c12 */ /* 0x000fe6000f8e96c2 */
[----:B------:R-:W-:Y:S01]  /*5330*/  FFMA.FTZ R12, R12, UR21, -R183 ;  /* 0x000000150c0c7c23 */ /* 0x000fe200080108b7 */
[----:B------:R-:W-:Y:S01]  /*5340*/  IMAD.IADD R177, R205, 0x1, R179 ;  /* 0x00000001cdb17824 */ /* 0x000fe200078e02b3 */
[----:B------:R-:W-:Y:S01]  /*5350*/  LOP3.LUT R188, R197, UR52, R188, 0x96, !PT ;  /* 0x00000034c5bc7c12 */ /* 0x000fe2000f8e96bc */
[----:B------:R-:W-:Y:S04]  /*5360*/  IMAD.WIDE.U32 R194, R194, -0x326172a9, RZ ;  /* 0xcd9e8d57c2c27825 */ /* 0x000fe800078e00ff */
[--C-:B------:R-:W-:Y:S01]  /*5370*/  FFMA.FTZ R191, R8, UR21, -R183.reuse ;  /* 0x0000001508bf7c23 */ /* 0x100fe200080108b7 */
[----:B------:R-:W-:Y:S01]  /*5380*/  FSEL R8, R182, RZ, P0 ;  /* 0x000000ffb6087208 */ /* 0x000fe20000000000 */
[----:B------:R-:W-:Y:S01]  /*5390*/  IMAD.WIDE.U32 R188, R188, -0x2daee0ad, RZ ;  /* 0xd2511f53bcbc7825 */ /* 0x000fe200078e00ff */
[----:B------:R-:W-:Y:S03]  /*53a0*/  LOP3.LUT R196, R195, UR54, R196, 0x96, !PT ;  /* 0x00000036c3c47c12 */ /* 0x000fe6000f8e96c4 */
[--C-:B------:R-:W-:Y:S01]  /*53b0*/  FFMA.FTZ R16, R16, UR21, -R183.reuse ;  /* 0x0000001510107c23 */ /* 0x100fe200080108b7 */
[----:B------:R-:W-:Y:S01]  /*53c0*/  FFMA.FTZ R15, R15, UR21, -R8 ;  /* 0x000000150f0f7c23 */ /* 0x000fe20008010808 */
[----:B------:R-:W-:Y:S01]  /*53d0*/  LOP3.LUT R198, R189, UR55, R198, 0x96, !PT ;  /* 0x00000037bdc67c12 */ /* 0x000fe2000f8e96c6 */
[--C-:B------:R-:W-:Y:S01]  /*53e0*/  FFMA.FTZ R7, R7, UR21, -R8.reuse ;  /* 0x0000001507077c23 */ /* 0x100fe20008010808 */
[----:B------:R-:W-:Y:S04]  /*53f0*/  IMAD.WIDE.U32 R196, R196, -0x2daee0ad, RZ ;  /* 0xd2511f53c4c47825 */ /* 0x000fe800078e00ff */
[--C-:B------:R-:W-:Y:S01]  /*5400*/  FFMA.FTZ R14, R14, UR21, -R8.reuse ;  /* 0x000000150e0e7c23 */ /* 0x100fe20008010808 */
[----:B------:R-:W-:Y:S01]  /*5410*/  MUFU.EX2 R187, R16 ;  /* 0x0000001000bb7308 */ /* 0x000fe20000000800 */
[----:B------:R-:W-:Y:S01]  /*5420*/  FFMA.FTZ R185, R6, UR21, -R8 ;  /* 0x0000001506b97c23 */ /* 0x000fe20008010808 */
[----:B------:R-:W-:Y:S01]  /*5430*/  IMAD.WIDE.U32 R198, R198, -0x326172a9, RZ ;  /* 0xcd9e8d57c6c67825 */ /* 0x000fe200078e00ff */
[----:B------:R-:W-:Y:S03]  /*5440*/  LOP3.LUT R188, R197, UR57, R188, 0x96, !PT ;  /* 0x00000039c5bc7c12 */ /* 0x000fe6000f8e96bc */
[--C-:B------:R-:W-:Y:S01]  /*5450*/  FFMA.FTZ R9, R9, UR21, -R183.reuse ;  /* 0x0000001509097c23 */ /* 0x100fe200080108b7 */
[--C-:B------:R-:W-:Y:S01]  /*5460*/  FFMA.FTZ R193, R4, UR21, -R183.reuse ;  /* 0x0000001504c17c23 */ /* 0x100fe200080108b7 */
[----:B------:R-:W-:Y:S02]  /*5470*/  LOP3.LUT R194, R199, UR56, R194, 0x96, !PT ;  /* 0x00000038c7c27c12 */ /* 0x000fe4000f8e96c2 */
[----:B------:R1:W-:Y:S01]  /*5480*/  MUFU.EX2 R184, R7 ;  /* 0x0000000700b87308 */ /* 0x0003e20000000800 */
[----:B------:R-:W-:Y:S04]  /*5490*/  IMAD.WIDE.U32 R188, R188, -0x326172a9, RZ ;  /* 0xcd9e8d57bcbc7825 */ /* 0x000fe800078e00ff */
[--C-:B------:R-:W-:Y:S01]  /*54a0*/  FFMA.FTZ R192, R5, UR21, -R183.reuse ;  /* 0x0000001505c07c23 */ /* 0x100fe200080108b7 */
[----:B------:R-:W-:Y:S01]  /*54b0*/  FFMA.FTZ R186, R17, UR21, -R183 ;  /* 0x0000001511ba7c23 */ /* 0x000fe200080108b7 */
[----:B------:R-:W-:Y:S01]  /*54c0*/  IMAD.WIDE.U32 R194, R194, -0x2daee0ad, RZ ;  /* 0xd2511f53c2c27825 */ /* 0x000fe200078e00ff */
[----:B------:R-:W-:Y:S02]  /*54d0*/  LOP3.LUT R6, R189, UR58, R198, 0x96, !PT ;  /* 0x0000003abd067c12 */ /* 0x000fe4000f8e96c6 */
[----:B------:R2:W-:Y:S01]  /*54e0*/  MUFU.EX2 R190, R9 ;  /* 0x0000000900be7308 */ /* 0x0005e20000000800 */
[----:B------:R-:W-:Y:S01]  /*54f0*/  FFMA.FTZ R11, R11, UR21, -R8 ;  /* 0x000000150b0b7c23 */ /* 0x000fe20008010808 */
[----:B------:R-:W-:Y:S01]  /*5500*/  LOP3.LUT R4, R195, UR59, R196, 0x96, !PT ;  /* 0x0000003bc3047c12 */ /* 0x000fe2000f8e96c4 */
[--C-:B------:R-:W-:Y:S01]  /*5510*/  FFMA.FTZ R183, R10, UR21, -R8.reuse ;  /* 0x000000150ab77c23 */ /* 0x100fe20008010808 */
[--C-:B------:R-:W-:Y:S01]  /*5520*/  FFMA.FTZ R17, R19, UR21, -R8.reuse ;  /* 0x0000001513117c23 */ /* 0x100fe20008010808 */
[----:B------:R-:W-:Y:S01]  /*5530*/  FFMA.FTZ R8, R18, UR21, -R8 ;  /* 0x0000001512087c23 */ /* 0x000fe20008010808 */
[----:B------:R-:W-:Y:S02]  /*5540*/  IMAD.IADD R176, R205, 0x1, R178 ;  /* 0x00000001cdb07824 */ /* 0x000fe400078e02b2 */
[----:B------:R-:W-:Y:S02]  /*5550*/  IMAD.WIDE.U32 R4, R4, -0x326172a9, RZ ;  /* 0xcd9e8d5704047825 */ /* 0x000fe400078e00ff */
[----:B------:R3:W4:Y:S02]  /*5560*/  MUFU.EX2 R182, R11 ;  /* 0x0000000b00b67308 */ /* 0x0007240000000800 */
[----:B-1----:R-:W-:Y:S01]  /*5570*/  IMAD.WIDE.U32 R6, R6, -0x2daee0ad, RZ ;  /* 0xd2511f5306067825 */ /* 0x002fe200078e00ff */
[----:B------:R-:W-:Y:S04]  /*5580*/  LOP3.LUT R188, R5, UR60, R188, 0x96, !PT ;  /* 0x0000003c05bc7c12 */ /* 0x000fe8000f8e96bc */
[----:B------:R-:W-:Y:S01]  /*5590*/  LOP3.LUT R194, R7, UR61, R194, 0x96, !PT ;  /* 0x0000003d07c27c12 */ /* 0x000fe2000f8e96c2 */
[----:B------:R-:W-:Y:S02]  /*55a0*/  IMAD.WIDE.U32 R188, R188, -0x2daee0ad, RZ ;  /* 0xd2511f53bcbc7825 */ /* 0x000fe400078e00ff */
[----:B------:R-:W1:Y:S02]  /*55b0*/  MUFU.EX2 R193, R193 ;  /* 0x000000c100c17308 */ /* 0x000e640000000800 */
[----:B------:R-:W-:Y:S01]  /*55c0*/  IMAD.WIDE.U32 R194, R194, -0x326172a9, RZ ;  /* 0xcd9e8d57c2c27825 */ /* 0x000fe200078e00ff */
[----:B------:R-:W-:Y:S02]  /*55d0*/  LOP3.LUT R16, R188, 0xff, RZ, 0xc0, !PT ;  /* 0x000000ffbc107812 */ /* 0x000fe400078ec0ff */
[----:B------:R-:W-:Y:S02]  /*55e0*/  SHF.R.U32.HI R10, RZ, 0x18, R188 ;  /* 0x00000018ff0a7819 */ /* 0x000fe400000116bc */
[----:B------:R-:W-:Y:S03]  /*55f0*/  SHF.R.U32.HI R18, RZ, 0x18, R194 ;  /* 0x00000018ff127819 */ /* 0x000fe600000116c2 */
[----:B------:R-:W-:Y:S01]  /*5600*/  MUFU.EX2 R185, R185 ;  /* 0x000000b900b97308 */ /* 0x000fe20000000800 */
[----:B--2---:R-:W-:Y:S02]  /*5610*/  LOP3.LUT R9, R195, UR13, R4, 0x96, !PT ;  /* 0x0000000dc3097c12 */ /* 0x004fe4000f8e9604 */
[----:B------:R-:W-:Y:S02]  /*5620*/  ISETP.LE.U32.AND P1, PT, R18, UR22, PT ;  /* 0x0000001612007c0c */ /* 0x000fe4000bf23070 */
[C---:B------:R-:W-:Y:S02]  /*5630*/  LOP3.LUT R18, R9.reuse, 0xff, RZ, 0xc0, !PT ;  /* 0x000000ff09127812 */ /* 0x040fe400078ec0ff */
[----:B------:R-:W-:Y:S03]  /*5640*/  ISETP.LE.U32.AND P3, PT, R16, UR22, PT ;  /* 0x0000001610007c0c */ /* 0x000fe6000bf63070 */
[----:B------:R-:W-:Y:S01]  /*5650*/  MUFU.EX2 R192, R192 ;  /* 0x000000c000c07308 */ /* 0x000fe20000000800 */
[----:B------:R-:W-:Y:S02]  /*5660*/  ISETP.LE.U32.AND P2, PT, R18, UR22, PT ;  /* 0x0000001612007c0c */ /* 0x000fe4000bf43070 */
[--C-:B------:R-:W-:Y:S02]  /*5670*/  SHF.R.U32.HI R16, RZ, 0x18, R9.reuse ;  /* 0x00000018ff107819 */ /* 0x100fe40000011609 */
[----:B------:R-:W-:Y:S02]  /*5680*/  ISETP.LE.U32.AND P0, PT, R10, UR22, PT ;  /* 0x000000160a007c0c */ /* 0x000fe4000bf03070 */
[----:B------:R-:W-:Y:S03]  /*5690*/  SHF.R.U32.HI R10, RZ, 0x10, R9 ;  /* 0x00000010ff0a7819 */ /* 0x000fe60000011609 */
[----:B------:R-:W2:Y:S01]  /*56a0*/  MUFU.EX2 R191, R191 ;  /* 0x000000bf00bf7308 */ /* 0x000ea20000000800 */
[----:B------:R-:W-:Y:S02]  /*56b0*/  LOP3.LUT R9, R9, 0xffff, RZ, 0xc0, !PT ;  /* 0x0000ffff09097812 */ /* 0x000fe400078ec0ff */
[----:B------:R-:W-:Y:S02]  /*56c0*/  ISETP.LE.U32.AND P4, PT, R16, UR22, PT ;  /* 0x0000001610007c0c */ /* 0x000fe4000bf83070 */
[----:B------:R-:W-:Y:S02]  /*56d0*/  SHF.R.U32.HI R9, RZ, 0x8, R9 ;  /* 0x00000008ff097819 */ /* 0x000fe40000011609 */
[----:B------:R-:W-:Y:S03]  /*56e0*/  LOP3.LUT R7, R194, 0xffff, RZ, 0xc0, !PT ;  /* 0x0000ffffc2077812 */ /* 0x000fe600078ec0ff */
[----:B------:R-:W2:Y:S01]  /*56f0*/  MUFU.EX2 R183, R183 ;  /* 0x000000b700b77308 */ /* 0x000ea20000000800 */
[----:B------:R-:W-:Y:S02]  /*5700*/  LOP3.LUT R9, R9, 0xffff, RZ, 0xc0, !PT ;  /* 0x0000ffff09097812 */ /* 0x000fe400078ec0ff */
[----:B------:R-:W-:Y:S02]  /*5710*/  SHF.R.U32.HI R7, RZ, 0x8, R7 ;  /* 0x00000008ff077819 */ /* 0x000fe40000011607 */
[----:B------:R-:W-:Y:S02]  /*5720*/  LOP3.LUT R10, R10, 0xff, RZ, 0xc0, !PT ;  /* 0x000000ff0a0a7812 */ /* 0x000fe400078ec0ff */
[----:B------:R-:W-:Y:S03]  /*5730*/  LOP3.LUT R6, R189, UR12, R6, 0x96, !PT ;  /* 0x0000000cbd067c12 */ /* 0x000fe6000f8e9606 */
[----:B------:R-:W-:Y:S01]  /*5740*/  MUFU.EX2 R18, R15 ;  /* 0x0000000f00127308 */ /* 0x000fe20000000800 */
[----:B------:R-:W-:Y:S02]  /*5750*/  LOP3.LUT R4, R188, 0xffff, RZ, 0xc0, !PT ;  /* 0x0000ffffbc047812 */ /* 0x000fe400078ec0ff */
[----:B------:R-:W-:Y:S02]  /*5760*/  LOP3.LUT R7, R7, 0xffff, RZ, 0xc0, !PT ;  /* 0x0000ffff07077812 */ /* 0x000fe400078ec0ff */
[----:B------:R-:W-:Y:S02]  /*5770*/  LOP3.LUT R19, R194, 0xff, RZ, 0xc0, !PT ;  /* 0x000000ffc2137812 */ /* 0x000fe400078ec0ff */
[----:B------:R-:W-:Y:S03]  /*5780*/  SHF.R.U32.HI R5, RZ, 0x10, R188 ;  /* 0x00000010ff057819 */ /* 0x000fe600000116bc */
[----:B------:R-:W-:Y:S01]  /*5790*/  MUFU.EX2 R189, R12 ;  /* 0x0000000c00bd7308 */ /* 0x000fe20000000800 */
[----:B------:R-:W-:Y:S02]  /*57a0*/  ISETP.LE.U32.AND P5, PT, R19, UR22, PT ;  /* 0x0000001613007c0c */ /* 0x000fe4000bfa3070 */
[----:B---3--:R-:W-:Y:S02]  /*57b0*/  SHF.R.U32.HI R11, RZ, 0x10, R194 ;  /* 0x00000010ff0b7819 */ /* 0x008fe400000116c2 */
[----:B------:R-:W-:Y:S02]  /*57c0*/  LOP3.LUT R5, R5, 0xff, RZ, 0xc0, !PT ;  /* 0x000000ff05057812 */ /* 0x000fe400078ec0ff */
[----:B------:R-:W-:Y:S03]  /*57d0*/  LOP3.LUT R11, R11, 0xff, RZ, 0xc0, !PT ;  /* 0x000000ff0b0b7812 */ /* 0x000fe600078ec0ff */
[----:B------:R-:W-:Y:S01]  /*57e0*/  MUFU.EX2 R188, R13 ;  /* 0x0000000d00bc7308 */ /* 0x000fe20000000800 */
[----:B------:R-:W-:Y:S02]  /*57f0*/  SHF.R.U32.HI R4, RZ, 0x8, R4 ;  /* 0x00000008ff047819 */ /* 0x000fe40000011604 */
[----:B------:R-:W-:Y:S02]  /*5800*/  ISETP.LE.U32.AND P6, PT, R11, UR22, PT ;  /* 0x000000160b007c0c */ /* 0x000fe4000bfc3070 */
[----:B------:R-:W-:Y:S02]  /*5810*/  LOP3.LUT R11, R6, 0xff, RZ, 0xc0, !PT ;  /* 0x000000ff060b7812 */ /* 0x000fe400078ec0ff */
[----:B------:R-:W-:Y:S03]  /*5820*/  LOP3.LUT R4, R4, 0xffff, RZ, 0xc0, !PT ;  /* 0x0000ffff04047812 */ /* 0x000fe600078ec0ff */
[----:B------:R-:W-:Y:S10]  /*5830*/  MUFU.EX2 R19, R14 ;  /* 0x0000000e00137308 */ /* 0x000ff40000000800 */
[----:B------:R-:W-:Y:S10]  /*5840*/  MUFU.EX2 R16, R8 ;  /* 0x0000000800107308 */ /* 0x000ff40000000800 */
[----:B------:R-:W3:Y:S10]  /*5850*/  MUFU.EX2 R17, R17 ;  /* 0x0000001100117308 */ /* 0x000ef40000000800 */
[----:B------:R-:W3:Y:S01]  /*5860*/  MUFU.EX2 R186, R186 ;  /* 0x000000ba00ba7308 */ /* 0x000ee20000000800 */
[----:B----4-:R-:W-:Y:S01]  /*5870*/  @!P1 FADD.FTZ R182, -R182, -RZ ;  /* 0x800000ffb6b69221 */ /* 0x010fe20000010100 */
[----:B-1----:R-:W-:Y:S01]  /*5880*/  @!P2 FADD.FTZ R193, -R193, -RZ ;  /* 0x800000ffc1c1a221 */ /* 0x002fe20000010100 */
[----:B------:R-:W-:Y:S01]  /*5890*/  ISETP.LE.U32.AND P2, PT, R9, UR22, PT ;  /* 0x0000001609007c0c */ /* 0x000fe2000bf43070 */
[----:B------:R-:W-:Y:S01]  /*58a0*/  @!P4 FADD.FTZ R184, -R184, -RZ ;  /* 0x800000ffb8b8c221 */ /* 0x000fe20000010100 */
[----:B------:R-:W-:Y:S01]  /*58b0*/  ISETP.LE.U32.AND P1, PT, R10, UR22, PT ;  /* 0x000000160a007c0c */ /* 0x000fe2000bf23070 */
[----:B------:R-:W-:Y:S01]  /*58c0*/  @!P3 FADD.FTZ R187, -R187, -RZ ;  /* 0x800000ffbbbbb221 */ /* 0x000fe20000010100 */
[----:B------:R-:W-:Y:S01]  /*58d0*/  ISETP.LE.U32.AND P4, PT, R7, UR22, PT ;  /* 0x0000001607007c0c */ /* 0x000fe2000bf83070 */
[----:B--2---:R-:W-:Y:S01]  /*58e0*/  @!P5 FADD.FTZ R191, -R191, -RZ ;  /* 0x800000ffbfbfd221 */ /* 0x004fe20000010100 */
[--C-:B------:R-:W-:Y:S01]  /*58f0*/  SHF.R.U32.HI R10, RZ, 0x18, R6.reuse ;  /* 0x00000018ff0a7819 */ /* 0x100fe20000011606 */
[----:B------:R-:W-:Y:S01]  /*5900*/  @!P6 FADD.FTZ R183, -R183, -RZ ;  /* 0x800000ffb7b7e221 */ /* 0x000fe20000010100 */
[----:B------:R-:W-:Y:S01]  /*5910*/  ISETP.LE.U32.AND P5, PT, R11, UR22, PT ;  /* 0x000000160b007c0c */ /* 0x000fe2000bfa3070 */
[----:B---3--:R-:W-:Y:S01]  /*5920*/  @!P0 FADD.FTZ R17, -R17, -RZ ;  /* 0x800000ff11118221 */ /* 0x008fe20000010100 */
[----:B------:R-:W-:Y:S02]  /*5930*/  ISETP.LE.U32.AND P3, PT, R10, UR22, PT ;  /* 0x000000160a007c0c */ /* 0x000fe4000bf63070 */
[----:B------:R-:W-:Y:S01]  /*5940*/  F2FP.RELU.F16.F32.PACK_AB R14, R182, R183 ;  /* 0x000000b7b60e723e */ /* 0x000fe200000008ff */
[----:B------:R-:W-:Y:S01]  /*5950*/  @!P2 FADD.FTZ R192, -R192, -RZ ;  /* 0x800000ffc0c0a221 */ /* 0x000fe20000010100 */
[----:B------:R-:W-:Y:S01]  /*5960*/  ISETP.LE.U32.AND P2, PT, R4, UR22, PT ;  /* 0x0000001604007c0c */ /* 0x000fe2000bf43070 */
[----:B------:R-:W-:Y:S01]  /*5970*/  @!P1 FADD.FTZ R185, -R185, -RZ ;  /* 0x800000ffb9b99221 */ /* 0x000fe20000010100 */
[----:B------:R-:W-:Y:S01]  /*5980*/  ISETP.LE.U32.AND P1, PT, R5, UR22, PT ;  /* 0x0000001605007c0c */ /* 0x000fe2000bf23070 */
[----:B------:R-:W-:Y:S01]  /*5990*/  @!P4 FADD.FTZ R190, -R190, -RZ ;  /* 0x800000ffbebec221 */ /* 0x000fe20000010100 */
[----:B------:R-:W-:Y:S02]  /*59a0*/  SHF.R.U32.HI R5, RZ, 0x10, R6 ;  /* 0x00000010ff057819 */ /* 0x000fe40000011606 */
[----:B------:R-:W-:Y:S01]  /*59b0*/  F2FP.RELU.F16.F32.PACK_AB R10, R184, R185 ;  /* 0x000000b9b80a723e */ /* 0x000fe200000008ff */
[----:B------:R-:W-:Y:S01]  /*59c0*/  @!P5 FADD.FTZ R189, -R189, -RZ ;  /* 0x800000ffbdbdd221 */ /* 0x000fe20000010100 */
[----:B------:R-:W-:Y:S01]  /*59d0*/  F2FP.RELU.F16.F32.PACK_AB R12, R192, R193 ;  /* 0x000000c1c00c723e */ /* 0x000fe200000008ff */
[----:B------:R-:W-:Y:S01]  /*59e0*/  @!P3 FADD.FTZ R18, -R18, -RZ ;  /* 0x800000ff1212b221 */ /* 0x000fe20000010100 */
[----:B------:R-:W-:Y:S01]  /*59f0*/  LOP3.LUT R6, R6, 0xffff, RZ, 0xc0, !PT ;  /* 0x0000ffff06067812 */ /* 0x000fe200078ec0ff */
[----:B------:R1:W-:Y:S01]  /*5a00*/  STS [R227+0x12400], R10 ;  /* 0x0124000ae3007388 */ /* 0x0003e20000000800 */
[----:B------:R-:W-:Y:S01]  /*5a10*/  F2FP.RELU.F16.F32.PACK_AB R4, R190, R191 ;  /* 0x000000bfbe04723e */ /* 0x000fe200000008ff */
[----:B------:R-:W-:Y:S01]  /*5a20*/  @!P2 FADD.FTZ R186, -R186, -RZ ;  /* 0x800000ffbabaa221 */ /* 0x000fe20000010100 */
[----:B------:R-:W-:Y:S01]  /*5a30*/  SHF.R.U32.HI R6, RZ, 0x8, R6 ;  /* 0x00000008ff067819 */ /* 0x000fe20000011606 */
[----:B------:R-:W-:Y:S01]  /*5a40*/  STS [R227+0x12000], R12 ;  /* 0x0120000ce3007388 */ /* 0x000fe20000000800 */
[----:B------:R-:W-:Y:S01]  /*5a50*/  LOP3.LUT R5, R5, 0xff, RZ, 0xc0, !PT ;  /* 0x000000ff05057812 */ /* 0x000fe200078ec0ff */
[----:B------:R-:W-:Y:S01]  /*5a60*/  @!P1 FADD.FTZ R16, -R16, -RZ ;  /* 0x800000ff10109221 */ /* 0x000fe20000010100 */
[----:B------:R-:W-:Y:S01]  /*5a70*/  LOP3.LUT R6, R6, 0xffff, RZ, 0xc0, !PT ;  /* 0x0000ffff06067812 */ /* 0x000fe200078ec0ff */
[----:B------:R2:W-:Y:S01]  /*5a80*/  STS [R231+0x12000], R4 ;  /* 0x01200004e7007388 */ /* 0x0005e20000000800 */
[----:B------:R-:W-:Y:S02]  /*5a90*/  ISETP.LE.U32.AND P4, PT, R5, UR22, PT ;  /* 0x0000001605007c0c */ /* 0x000fe4000bf83070 */
[----:B------:R-:W-:Y:S01]  /*5aa0*/  ISETP.LE.U32.AND P6, PT, R6, UR22, PT ;  /* 0x0000001606007c0c */ /* 0x000fe2000bfc3070 */
[----:B------:R-:W-:Y:S01]  /*5ab0*/  STS [R231+0x12400], R14 ;  /* 0x0124000ee7007388 */ /* 0x000fe20000000800 */
[----:B------:R-:W-:Y:S02]  /*5ac0*/  F2FP.RELU.F16.F32.PACK_AB R6, R186, R187 ;  /* 0x000000bbba06723e */ /* 0x000fe400000008ff */
[----:B------:R-:W-:Y:S02]  /*5ad0*/  FSETP.GE.FTZ.AND P2, PT, R192, RZ, PT ;  /* 0x000000ffc000720b */ /* 0x000fe40003f56000 */
[----:B------:R-:W-:Y:S02]  /*5ae0*/  FSETP.GE.FTZ.AND P0, PT, R184, RZ, PT ;  /* 0x000000ffb800720b */ /* 0x000fe40003f16000 */
[----:B------:R-:W-:Y:S02]  /*5af0*/  FSETP.GE.FTZ.AND P1, PT, R185, RZ, PT ;  /* 0x000000ffb900720b */ /* 0x000fe40003f36000 */
[----:B------:R-:W-:Y:S01]  /*5b00*/  FSETP.GE.FTZ.AND P3, PT, R193, RZ, PT ;  /* 0x000000ffc100720b */ /* 0x000fe20003f76000 */
[----:B------:R-:W-:Y:S02]  /*5b10*/  @!P4 FADD.FTZ R19, -R19, -RZ ;  /* 0x800000ff1313c221 */ /* 0x000fe40000010100 */
[----:B------:R-:W-:Y:S03]  /*5b20*/  @!P6 FADD.FTZ R188, -R188, -RZ ;  /* 0x800000ffbcbce221 */ /* 0x000fe60000010100 */
[----:B------:R-:W-:Y:S02]  /*5b30*/  F2FP.RELU.F16.F32.PACK_AB R8, R18, R19 ;  /* 0x000000131208723e */ /* 0x000fe400000008ff */
[----:B-1----:R-:W-:Y:S03]  /*5b40*/  F2FP.RELU.F16.F32.PACK_AB R10, R188, R189 ;  /* 0x000000bdbc0a723e */ /* 0x002fe600000008ff */
[----:B------:R-:W-:Y:S01]  /*5b50*/  STS [R229+0x12400], R8 ;  /* 0x01240008e5007388 */ /* 0x000fe20000000800 */
[----:B--2---:R-:W-:Y:S03]  /*5b60*/  F2FP.RELU.F16.F32.PACK_AB R4, R17, R16 ;  /* 0x000000101104723e */ /* 0x004fe600000008ff */
[----:B------:R-:W-:Y:S04]  /*5b70*/  STS [R229+0x12000], R10 ;  /* 0x0120000ae5007388 */ /* 0x000fe80000000800 */
[----:B------:R-:W-:Y:S04]  /*5b80*/  STS [R235+0x12000], R6 ;  /* 0x01200006eb007388 */ /* 0x000fe80000000800 */
[----:B------:R-:W-:Y:S04]  /*5b90*/  STS [R235+0x12400], R4 ;  /* 0x01240004eb007388 */ /* 0x000fe80000000800 */
[----:B------:R-:W1:Y:S08]  /*5ba0*/  LDSM.16.M88.4 R100, [R179+0x8000] ;  /* 0x00800000b364783b */ /* 0x000e700000000200 */
[----:B------:R-:W2:Y:S08]  /*5bb0*/  LDSM.16.M88.4 R104, [R178+0x8000] ;  /* 0x00800000b268783b */ /* 0x000eb00000000200 */
[----:B------:R-:W3:Y:S08]  /*5bc0*/  LDSM.16.M88.4 R108, [R177+0x8000] ;  /* 0x00800000b16c783b */ /* 0x000ef00000000200 */
[----:B------:R-:W-:Y:S08]  /*5bd0*/  LDSM.16.M88.4 R4, [R178+0xa000] ;  /* 0x00a00000b204783b */ /* 0x000ff00000000200 */
[----:B------:R-:W-:Y:S01]  /*5be0*/  LDSM.16.M88.4 R8, [R177+0xa000] ;  /* 0x00a00000b108783b */ /* 0x000fe20000000200 */
[C---:B-1----:R-:W-:Y:S07]  /*5bf0*/  HMMA.16816.F32 R20, R100.reuse, R112, RZ ;  /* 0x000000706414723c */ /* 0x042fee00000018ff */
[----:B------:R-:W-:Y:S01]  /*5c00*/  LDSM.16.M88.4 R12, [R176+0xa000] ;  /* 0x00a00000b00c783b */ /* 0x000fe20000000200 */
        /* <DEDUP_REMOVED lines=33> */
[C---:B-----5:R-:W-:Y:S01]  /*5e20*/  FADD.FTZ R10, -R181.reuse, R21 ;  /* 0x00000015b50a7221 */ /* 0x060fe20000010100 */
[C---:B------:R-:W-:Y:S01]  /*5e30*/  FADD.FTZ R7, -R180.reuse, R23 ;  /* 0x00000017b4077221 */ /* 0x040fe20000010100 */
[----:B------:R-:W-:Y:S03]  /*5e40*/  FADD.FTZ R5, -R180, R22 ;  /* 0x00000016b4057221 */ /* 0x000fe60000010100 */
[----:B------:R-:W-:Y:S01]  /*5e50*/  FSEL R195, R10, R181, P2 ;  /* 0x000000b50ac37208 */ /* 0x000fe20001000000 */
[----:B------:R-:W-:Y:S01]  /*5e60*/  FADD.FTZ R8, -R181, R25 ;  /* 0x00000019b5087221 */ /* 0x000fe20000010100 */
[-C--:B------:R-:W-:Y:S01]  /*5e70*/  FSEL R7, R7, R180.reuse, P0 ;  /* 0x000000b407077208 */ /* 0x080fe20000000000 */
[C---:B------:R-:W-:Y:S01]  /*5e80*/  FADD.FTZ R11, -R180.reuse, R27 ;  /* 0x0000001bb40b7221 */ /* 0x040fe20000010100 */
[----:B------:R-:W-:Y:S01]  /*5e90*/  FSEL R10, R5, R180, P1 ;  /* 0x000000b4050a7208 */ /* 0x000fe20000800000 */
[----:B------:R-:W-:Y:S01]  /*5ea0*/  FADD.FTZ R9, -R180, R26 ;  /* 0x0000001ab4097221 */ /* 0x000fe20000010100 */
[----:B------:R-:W-:Y:S01]  /*5eb0*/  FSETP.GE.FTZ.AND P2, PT, R190, RZ, PT ;  /* 0x000000ffbe00720b */ /* 0x000fe20003f56000 */
[----:B------:R-:W-:Y:S01]  /*5ec0*/  FADD.FTZ R12, -R181, R28 ;  /* 0x0000001cb50c7221 */ /* 0x000fe20000010100 */
[----:B------:R-:W-:Y:S01]  /*5ed0*/  FSETP.GE.FTZ.AND P0, PT, R182, RZ, PT ;  /* 0x000000ffb600720b */ /* 0x000fe20003f16000 */
[----:B------:R-:W-:Y:S01]  /*5ee0*/  FMUL.FTZ R10, R185, R10 ;  /* 0x0000000ab90a7220 */ /* 0x000fe20000410000 */
[----:B------:R-:W-:Y:S01]  /*5ef0*/  FSETP.GE.FTZ.AND P1, PT, R183, RZ, PT ;  /* 0x000000ffb700720b */ /* 0x000fe20003f36000 */
[----:B------:R-:W-:Y:S01]  /*5f00*/  FMUL.FTZ R7, R184, R7 ;  /* 0x00000007b8077220 */ /* 0x000fe20000410000 */
[----:B------:R-:W-:Y:S01]  /*5f10*/  FSEL R5, R8, R181, P2 ;  /* 0x000000b508057208 */ /* 0x000fe20001000000 */
[----:B------:R-:W-:Y:S01]  /*5f20*/  FADD.FTZ R14, -R181, R29 ;  /* 0x0000001db50e7221 */ /* 0x000fe20000010100 */
[-C--:B------:R-:W-:Y:S01]  /*5f30*/  FSEL R11, R11, R180.reuse, P0 ;  /* 0x000000b40b0b7208 */ /* 0x080fe20000000000 */
[C---:B------:R-:W-:Y:S01]  /*5f40*/  FADD.FTZ R13, -R180.reuse, R31 ;  /* 0x0000001fb40d7221 */ /* 0x040fe20000010100 */
[----:B------:R-:W-:Y:S01]  /*5f50*/  FSEL R8, R9, R180, P1 ;  /* 0x000000b409087208 */ /* 0x000fe20000800000 */
[----:B------:R-:W-:Y:S01]  /*5f60*/  FADD.FTZ R9, -R180, R30 ;  /* 0x0000001eb4097221 */ /* 0x000fe20000010100 */
[----:B------:R-:W-:Y:S01]  /*5f70*/  FSETP.GE.FTZ.AND P0, PT, R189, RZ, PT ;  /* 0x000000ffbd00720b */ /* 0x000fe20003f16000 */
[C---:B------:R-:W-:Y:S01]  /*5f80*/  FADD.FTZ R6, -R181.reuse, R20 ;  /* 0x00000014b5067221 */ /* 0x040fe20000010100 */
[----:B------:R-:W-:Y:S01]  /*5f90*/  FSETP.GE.FTZ.AND P2, PT, R188, RZ, PT ;  /* 0x000000ffbc00720b */ /* 0x000fe20003f56000 */
[----:B------:R-:W-:Y:S01]  /*5fa0*/  FADD.FTZ R4, -R181, R24 ;  /* 0x00000018b5047221 */ /* 0x000fe20000010100 */
[----:B------:R-:W-:Y:S01]  /*5fb0*/  FSETP.GE.FTZ.AND P1, PT, R19, RZ, PT ;  /* 0x000000ff1300720b */ /* 0x000fe20003f36000 */
[----:B------:R-:W-:Y:S01]  /*5fc0*/  FMUL.FTZ R195, R192, R195 ;  /* 0x000000c3c0c37220 */ /* 0x000fe20000410000 */
[----:B------:R-:W-:Y:S01]  /*5fd0*/  FSEL R12, R12, R181, P0 ;  /* 0x000000b50c0c7208 */ /* 0x000fe20000000000 */
[----:B------:R-:W-:Y:S01]  /*5fe0*/  FMUL.FTZ R5, R190, R5 ;  /* 0x00000005be057220 */ /* 0x000fe20000410000 */
[----:B------:R-:W-:Y:S01]  /*5ff0*/  FSETP.GE.FTZ.AND P0, PT, R18, RZ, PT ;  /* 0x000000ff1200720b */ /* 0x000fe20003f16000 */
[----:B------:R-:W-:Y:S01]  /*6000*/  FMUL.FTZ R8, R183, R8 ;  /* 0x00000008b7087220 */ /* 0x000fe20000410000 */
[----:B------:R-:W-:Y:S01]  /*6010*/  FSEL R15, R14, R181, P2 ;  /* 0x000000b50e0f7208 */ /* 0x000fe20001000000 */
[----:B------:R-:W-:Y:S01]  /*6020*/  FMUL.FTZ R11, R182, R11 ;  /* 0x0000000bb60b7220 */ /* 0x000fe20000410000 */
[----:B------:R-:W-:Y:S01]  /*6030*/  F2FP.F16.F32.PACK_AB R10, R7, R10 ;  /* 0x0000000a070a723e */ /* 0x000fe200000000ff */
[----:B------:R-:W-:Y:S01]  /*6040*/  FADD.FTZ R7, -R180, R34 ;  /* 0x00000022b4077221 */ /* 0x000fe20000010100 */
[----:B------:R-:W-:Y:S01]  /*6050*/  FSEL R14, R9, R180, P1 ;  /* 0x000000b4090e7208 */ /* 0x000fe20000800000 */
[----:B------:R-:W-:Y:S01]  /*6060*/  FMUL.FTZ R12, R189, R12 ;  /* 0x0000000cbd0c7220 */ /* 0x000fe20000410000 */
[----:B------:R-:W-:Y:S01]  /*6070*/  FSETP.GE.FTZ.AND P1, PT, R16, RZ, PT ;  /* 0x000000ff1000720b */ /* 0x000fe20003f36000 */
[----:B------:R-:W-:Y:S01]  /*6080*/  FMUL.FTZ R15, R188, R15 ;  /* 0x0000000fbc0f7220 */ /* 0x000fe20000410000 */
[----:B------:R-:W-:Y:S01]  /*6090*/  FSEL R13, R13, R180, P0 ;  /* 0x000000b40d0d7208 */ /* 0x000fe20000000000 */
[----:B------:R-:W-:Y:S01]  /*60a0*/  FMUL.FTZ R14, R19, R14 ;  /* 0x0000000e130e7220 */ /* 0x000fe20000410000 */
[----:B------:R-:W-:Y:S02]  /*60b0*/  FSETP.GE.FTZ.AND P2, PT, R186, RZ, PT ;  /* 0x000000ffba00720b */ /* 0x000fe40003f56000 */
[----:B------:R-:W-:Y:S01]  /*60c0*/  FSETP.GE.FTZ.AND P0, PT, R17, RZ, PT ;  /* 0x000000ff1100720b */ /* 0x000fe20003f16000 */
[----:B------:R-:W-:Y:S01]  /*60d0*/  FMUL.FTZ R13, R18, R13 ;  /* 0x0000000d120d7220 */ /* 0x000fe20000410000 */
[----:B------:R-:W-:Y:S01]  /*60e0*/  FSEL R7, R7, R180, P1 ;  /* 0x000000b407077208 */ /* 0x000fe20000800000 */
[----:B------:R-:W-:Y:S01]  /*60f0*/  FADD.FTZ R18, -R181, R32 ;  /* 0x00000020b5127221 */ /* 0x000fe20000010100 */
[----:B------:R-:W-:Y:S02]  /*6100*/  FSEL R6, R6, R181, P3 ;  /* 0x000000b506067208 */ /* 0x000fe40001800000 */
[----:B------:R-:W-:Y:S01]  /*6110*/  PLOP3.LUT P1, PT, PT, PT, UP2, 0x80, 0x0 ;  /* 0x000000000000781c */ /* 0x000fe20003f2f028 */
[----:B------:R-:W-:Y:S01]  /*6120*/  FMUL.FTZ R7, R16, R7 ;  /* 0x0000000710077220 */ /* 0x000fe20000410000 */
[----:B------:R-:W-:Y:S01]  /*6130*/  FSETP.GE.FTZ.AND P3, PT, R191, RZ, PT ;  /* 0x000000ffbf00720b */ /* 0x000fe20003f76000 */
[----:B------:R-:W-:Y:S01]  /*6140*/  FMUL.FTZ R6, R193, R6 ;  /* 0x00000006c1067220 */ /* 0x000fe20000410000 */
[----:B------:R-:W-:Y:S02]  /*6150*/  F2FP.F16.F32.PACK_AB R184, R11, R8 ;  /* 0x000000080bb8723e */ /* 0x000fe400000000ff */
[-C--:B------:R-:W-:Y:S01]  /*6160*/  FSEL R4, R4, R181.reuse, P3 ;  /* 0x000000b504047208 */ /* 0x080fe20001800000 */
[----:B------:R-:W-:Y:S01]  /*6170*/  @P0 FADD.FTZ R180, -R180, R35 ;  /* 0x00000023b4b40221 */ /* 0x000fe20000010100 */
[----:B------:R-:W-:Y:S02]  /*6180*/  FSETP.GE.FTZ.AND P3, PT, R187, RZ, PT ;  /* 0x000000ffbb00720b */ /* 0x000fe40003f76000 */
[----:B------:R-:W-:Y:S01]  /*6190*/  F2FP.F16.F32.PACK_AB R6, R195, R6 ;  /* 0x00000006c306723e */ /* 0x000fe200000000ff */
[----:B------:R-:W-:Y:S01]  /*61a0*/  FMUL.FTZ R4, R191, R4 ;  /* 0x00000004bf047220 */ /* 0x000fe20000410000 */
[----:B------:R-:W-:Y:S01]  /*61b0*/  FSEL R18, R18, R181, P3 ;  /* 0x000000b512127208 */ /* 0x000fe20001800000 */
        /* <DEDUP_REMOVED lines=65> */
.L_x_1142:
        /* <DEDUP_REMOVED lines=14> */
[----:B---3--:R-:W1:Y:S04]  /*66b0*/  LDSM.16.MT88.4 R8, [R213+0x8000] ;  /* 0x00800000d508783b */ /* 0x008e680000004200 */
        /* <DEDUP_REMOVED lines=94> */
.L_x_1143:
        /* <DEDUP_REMOVED lines=407> */
.L_x_1145:
        /* <DEDUP_REMOVED lines=10> */
[----:B------:R-:W2:Y:S01]  /*86b0*/  S2UR UR16, SR_CTAID.Y ;  /* 0x00000000001079c3 */ /* 0x000ea20000002600 */
[----:B------:R-:W-:Y:S01]  /*86c0*/  R2UR UR17, R242 ;  /* 0x00000000f21172ca */ /* 0x000fe200000e0000 */
[----:B------:R-:W-:-:S06]  /*86d0*/  ULDC.64 UR12, c[0x0][0x458] ;  /* 0x00011600000c7ab9 */ /* 0x000fcc0000000a00 */
[----:B------:R-:W3:Y:S06]  /*86e0*/  S2UR UR18, SR_CTAID.Y ;  /* 0x00000000001279c3 */ /* 0x000eec0000002600 */
[----:B------:R-:W-:Y:S02]  /*86f0*/  USHF.R.S32.HI UR6, URZ, 0x1f, UR17 ;  /* 0x0000001f3f067899 */ /* 0x000fe40008011411 */
[----:B------:R-:W-:Y:S02]  /*8700*/  UIMAD.WIDE.U32 UR14, UR17, UR12, URZ ;  /* 0x0000000c110e72a5 */ /* 0x000fe4000f8e003f */
[----:B------:R-:W-:-:S04]  /*8710*/  UIMAD UR6, UR6, UR12, URZ ;  /* 0x0000000c060672a4 */ /* 0x000fc8000f8e023f */
[----:B------:R-:W-:Y:S02]  /*8720*/  UIMAD UR6, UR17, UR13, UR6 ;  /* 0x0000000d110672a4 */ /* 0x000fe4000f8e0206 */
[----:B--2---:R-:W-:Y:S02]  /*8730*/  USHF.R.S32.HI UR21, URZ, 0x1f, UR16 ;  /* 0x0000001f3f157899 */ /* 0x004fe40008011410 */
[----:B------:R-:W-:Y:S01]  /*8740*/  UIADD3 UR15, UR15, UR6, URZ ;  /* 0x000000060f0f7290 */ /* 0x000fe2000fffe03f */
[----:B------:R-:W-:Y:S02]  /*8750*/  ULDC.64 UR16, c[0x0][0x440] ;  /* 0x0001100000107ab9 */ /* 0x000fe40000000a00 */
[----:B------:R-:W-:Y:S02]  /*8760*/  UIMAD UR6, UR21, UR16, URZ ;  /* 0x00000010150672a4 */ /* 0x000fe4000f8e023f */
[----:B---3--:R-:W-:Y:S02]  /*8770*/  UIMAD.WIDE.U32 UR14, UR18, UR16, UR14 ;  /* 0x00000010120e72a5 */ /* 0x008fe4000f8e000e */
[----:B------:R-:W-:-:S04]  /*8780*/  UIMAD UR6, UR18, UR17, UR6 ;  /* 0x00000011120672a4 */ /* 0x000fc8000f8e0206 */
[----:B------:R-:W-:-:S12]  /*8790*/  UIADD3 UR18, UR15, UR6, URZ ;  /* 0x000000060f127290 */ /* 0x000fd8000fffe03f */
.L_x_1146:
[----:B------:R-:W2:Y:S08]  /*87a0*/  S2UR UR16, SR_CTAID.Z ;  /* 0x00000000001079c3 */ /* 0x000eb00000002700 */
[----:B------:R-:W-:Y:S01]  /*87b0*/  BAR.SYNC.DEFER_BLOCKING 0x0 ;  /* 0x0000000000007b1d */ /* 0x000fe20000010000 */
[----:B------:R-:W-:Y:S01]  /*87c0*/  USHF.R.S32.HI UR6, URZ, 0x1f, UR5 ;  /* 0x0000001f3f067899 */ /* 0x000fe20008011405 */
[--C-:B------:R-:W-:Y:S01]  /*87d0*/  SHF.R.S32.HI R33, RZ, 0x1f, R220.reuse ;  /* 0x0000001fff217819 */ /* 0x100fe200000114dc */
[----:B------:R-:W-:Y:S01]  /*87e0*/  IMAD.U32 R5, RZ, RZ, UR10 ;  /* 0x0000000aff057e24 */ /* 0x000fe2000f8e00ff */
[----:B------:R-:W-:Y:S01]  /*87f0*/  UIMAD UR7, UR48, -0x40, UR7 ;  /* 0xffffffc0300778a4 */ /* 0x000fe2000f8e0207 */
[----:B------:R-:W-:Y:S01]  /*8800*/  IMAD.MOV.U32 R32, RZ, RZ, R220 ;  /* 0x000000ffff207224 */ /* 0x000fe200078e00dc */
[----:B------:R-:W-:Y:S01]  /*8810*/  UIMAD UR15, UR6, UR10, URZ ;  /* 0x0000000a060f72a4 */ /* 0x000fe2000f8e023f */
[----:B------:R-:W-:Y:S01]  /*8820*/  IADD3 R4, R217, 0x20, RZ ;  /* 0x00000020d9047810 */ /* 0x000fe20007ffe0ff */
[----:B------:R-:W-:Y:S01]  /*8830*/  BSSY B0, `(.L_x_1147) ;  /* 0x0000026000007945 */ /* 0x000fe20003800000 */
[----:B------:R-:W-:Y:S01]  /*8840*/  IMAD.WIDE.U32 R6, R5, UR5, R32 ;  /* 0x0000000505067c25 */ /* 0x000fe2000f8e0020 */
[----:B------:R-:W-:Y:S01]  /*8850*/  UIMAD UR15, UR5, UR11, UR15 ;  /* 0x0000000b050f72a4 */ /* 0x000fe2000f8e020f */
[----:B------:R-:W-:-:S02]  /*8860*/  ISETP.GE.AND P3, PT, R217, UR7, PT ;  /* 0x00000007d9007c0c */ /* 0x000fc4000bf66270 */
[----:B------:R-:W-:Y:S02]  /*8870*/  ISETP.GE.AND P2, PT, R4, UR7, PT ;  /* 0x0000000704007c0c */ /* 0x000fe4000bf46270 */
[----:B------:R-:W-:Y:S01]  /*8880*/  IADD3 R6, P0, R6, UR19, RZ ;  /* 0x0000001306067c10 */ /* 0x000fe2000ff1e0ff */
[----:B------:R-:W-:Y:S01]  /*8890*/  IMAD.U32 R5, RZ, RZ, UR15 ;  /* 0x0000000fff057e24 */ /* 0x000fe2000f8e00ff */
[----:B------:R-:W-:-:S04]  /*88a0*/  SHF.R.S32.HI R28, RZ, 0x1f, R217 ;  /* 0x0000001fff1c7819 */ /* 0x000fc800000114d9 */
[----:B------:R-:W-:Y:S01]  /*88b0*/  IADD3.X R7, R7, UR20, R5, P0, !PT ;  /* 0x0000001407077c10 */ /* 0x000fe200087fe405 */
[----:B--2---:R-:W-:Y:S01]  /*88c0*/  USHF.R.S32.HI UR21, URZ, 0x1f, UR16 ;  /* 0x0000001f3f157899 */ /* 0x004fe20008011410 */
[----:B------:R2:W3:Y:S02]  /*88d0*/  LDS.128 R24, [R29+0xd000] ;  /* 0x00d000001d187984 */ /* 0x0004e40000000c00 */
[----:B------:R-:W-:Y:S02]  /*88e0*/  ULDC.64 UR16, c[0x0][0x468] ;  /* 0x00011a0000107ab9 */ /* 0x000fe40000000a00 */
[----:B------:R2:W4:Y:S01]  /*88f0*/  LDS.128 R20, [R29+0xf000] ;  /* 0x00f000001d147984 */ /* 0x0005220000000c00 */
[----:B------:R-:W-:Y:S01]  /*8900*/  UIMAD UR15, UR21, UR16, URZ ;  /* 0x00000010150f72a4 */ /* 0x000fe2000f8e023f */
[----:B------:R-:W-:Y:S02]  /*8910*/  IMAD.U32 R34, RZ, RZ, UR16 ;  /* 0x00000010ff227e24 */ /* 0x000fe4000f8e00ff */
[----:B------:R2:W1:Y:S02]  /*8920*/  LDS.128 R16, [R29+0x11000] ;  /* 0x011000001d107984 */ /* 0x0004640000000c00 */
[----:B------:R-:W2:Y:S02]  /*8930*/  S2UR UR21, SR_CTAID.Z ;  /* 0x00000000001579c3 */ /* 0x000ea40000002700 */
[----:B------:R1:W1:Y:S01]  /*8940*/  LDS.128 R12, [R29+0x13000] ;  /* 0x013000001d0c7984 */ /* 0x0002620000000c00 */
[----:B--2---:R-:W-:Y:S01]  /*8950*/  UIMAD UR17, UR21, UR17, UR15 ;  /* 0x00000011151172a4 */ /* 0x004fe2000f8e020f */
[----:B------:R-:W-:-:S05]  /*8960*/  IMAD.WIDE.U32 R34, R34, UR21, R6 ;  /* 0x0000001522227c25 */ /* 0x000fca000f8e0006 */
[----:B------:R-:W-:Y:S01]  /*8970*/  IADD3 R31, R35, UR17, RZ ;  /* 0x00000011231f7c10 */ /* 0x000fe2000fffe0ff */
[----:B---3--:R-:W-:Y:S06]  /*8980*/  @P3 BRA `(.L_x_1148) ;  /* 0x0000000000403947 */ /* 0x008fec0003800000 */
[----:B------:R-:W-:Y:S01]  /*8990*/  ULDC UR15, c[0x0][0x2d0] ;  /* 0x0000b400000f7ab9 */ /* 0x000fe20000000800 */
[----:B------:R-:W2:Y:S01]  /*89a0*/  LDS.128 R8, [R29+0xe000] ;  /* 0x00e000001d087984 */ /* 0x000ea20000000c00 */
[----:B------:R-:W-:Y:S01]  /*89b0*/  ISETP.GE.AND P1, PT, R220, UR15, PT ;  /* 0x0000000fdc007c0c */ /* 0x000fe2000bf26270 */
[----:B------:R-:W-:Y:S01]  /*89c0*/  IMAD R30, R28, UR10, RZ ;  /* 0x0000000a1c1e7c24 */ /* 0x000fe2000f8e02ff */
[----:B-1----:R-:W-:Y:S01]  /*89d0*/  MOV R37, R31 ;  /* 0x0000001f00257202 */ /* 0x002fe20000000f00 */
[----:B------:R-:W-:Y:S01]  /*89e0*/  IMAD.MOV.U32 R36, RZ, RZ, R34 ;  /* 0x000000ffff247224 */ /* 0x000fe200078e0022 */
[----:B------:R-:W-:Y:S01]  /*89f0*/  ISETP.GE.AND P0, PT, R222, UR15, PT ;  /* 0x0000000fde007c0c */ /* 0x000fe2000bf06270 */
[C---:B------:R-:W-:Y:S01]  /*8a00*/  IMAD R30, R217.reuse, UR11, R30 ;  /* 0x0000000bd91e7c24 */ /* 0x040fe2000f8e021e */
[----:B------:R-:W-:Y:S01]  /*8a10*/  ULDC.64 UR16, c[0x0][0x3f0] ;  /* 0x0000fc0000107ab9 */ /* 0x000fe20000000a00 */
[----:B------:R-:W-:-:S04]  /*8a20*/  IMAD.WIDE.U32 R36, R217, UR10, R36 ;  /* 0x0000000ad9247c25 */ /* 0x000fc8000f8e0024 */
[----:B------:R-:W-:Y:S01]  /*8a30*/  IMAD.IADD R30, R30, 0x1, R37 ;  /* 0x000000011e1e7824 */ /* 0x000fe200078e0225 */
[C---:B------:R-:W-:Y:S01]  /*8a40*/  LEA R38, P4, R36.reuse, UR16, 0x1 ;  /* 0x0000001024267c11 */ /* 0x040fe2000f8808ff */
[----:B------:R-:W1:Y:S03]  /*8a50*/  @!P1 LDS.128 R4, [R29+0xc000] ;  /* 0x00c000001d049984 */ /* 0x000e660000000c00 */
[----:B------:R-:W-:-:S05]  /*8a60*/  LEA.HI.X R39, R36, UR17, R30, 0x1, P4 ;  /* 0x0000001124277c11 */ /* 0x000fca000a0f0c1e */
[----:B--2---:R2:W-:Y:S04]  /*8a70*/  @!P0 STG.E.128 desc[UR8][R38.64+0x80], R8 ;  /* 0x0000800826008986 */ /* 0x0045e8000c101d08 */
[----:B-1----:R2:W-:Y:S02]  /*8a80*/  @!P1 STG.E.128 desc[UR8][R38.64], R4 ;  /* 0x0000000426009986 */ /* 0x0025e4000c101d08 */
.L_x_1148:
[----:B------:R-:W-:Y:S05]  /*8a90*/  BSYNC B0 ;  /* 0x0000000000007941 */ /* 0x000fea0003800000 */
.L_x_1147:
[----:B------:R-:W-:Y:S04]  /*8aa0*/  BSSY B0, `(.L_x_1149) ;  /* 0x0000011000007945 */ /* 0x000fe80003800000 */
[----:B------:R-:W-:Y:S05]  /*8ab0*/  @P2 BRA `(.L_x_1150) ;  /* 0x00000000003c2947 */ /* 0x000fea0003800000 */
[----:B--2---:R-:W-:Y:S01]  /*8ac0*/  IADD3 R5, P0, R217, 0x20, RZ ;  /* 0x00000020d9057810 */ /* 0x004fe20007f1e0ff */
        /* <DEDUP_REMOVED lines=13> */
[----:B----4-:R3:W-:Y:S02]  /*8ba0*/  @!P0 STG.E.128 desc[UR8][R8.64+0x80], R20 ;  /* 0x0000801408008986 */ /* 0x0107e4000c101d08 */
.L_x_1150:
[----:B------:R-:W-:Y:S05]  /*8bb0*/  BSYNC B0 ;  /* 0x0000000000007941 */ /* 0x000fea0003800000 */
.L_x_1149:
[----:B------:R-:W1:Y:S01]  /*8bc0*/  S2UR UR7, SR_CTAID.Z ;  /* 0x00000000000779c3 */ /* 0x000e620000002700 */
[----:B--23--:R2:W3:Y:S01]  /*8bd0*/  LDS.128 R8, [R29+0x10000] ;  /* 0x010000001d087984 */ /* 0x00c4e20000000c00 */
[----:B----4-:R-:W-:Y:S01]  /*8be0*/  IMAD.U32 R21, RZ, RZ, UR12 ;  /* 0x0000000cff157e24 */ /* 0x010fe2000f8e00ff */
[----:B------:R-:W-:Y:S01]  /*8bf0*/  UIMAD UR6, UR6, UR12, URZ ;  /* 0x0000000c060672a4 */ /* 0x000fe2000f8e023f */
[----:B------:R-:W-:Y:S01]  /*8c00*/  BSSY B0, `(.L_x_1151) ;  /* 0x000001e000007945 */ /* 0x000fe20003800000 */
[----:B------:R2:W4:Y:S01]  /*8c10*/  LDS.128 R4, [R29+0x12000] ;  /* 0x012000001d047984 */ /* 0x0005220000000c00 */
[----:B------:R-:W-:Y:S01]  /*8c20*/  IMAD.WIDE.U32 R20, R21, UR5, R32 ;  /* 0x0000000515147c25 */ /* 0x000fe2000f8e0020 */
[----:B------:R-:W-:Y:S01]  /*8c30*/  UIMAD UR5, UR5, UR13, UR6 ;  /* 0x0000000d050572a4 */ /* 0x000fe2000f8e0206 */
[----:B------:R-:W2:Y:S01]  /*8c40*/  S2UR UR10, SR_CTAID.Z ;  /* 0x00000000000a79c3 */ /* 0x000ea20000002700 */
[----:B------:R-:W-:-:S04]  /*8c50*/  IADD3 R22, P0, R20, UR14, RZ ;  /* 0x0000000e14167c10 */ /* 0x000fc8000ff1e0ff */
[----:B------:R-:W-:-:S05]  /*8c60*/  IMAD.U32 R20, RZ, RZ, UR5 ;  /* 0x00000005ff147e24 */ /* 0x000fca000f8e00ff */
[----:B------:R-:W-:Y:S01]  /*8c70*/  IADD3.X R23, R21, UR18, R20, P0, !PT ;  /* 0x0000001215177c10 */ /* 0x000fe200087fe414 */
[----:B-1----:R-:W-:-:S03]  /*8c80*/  USHF.R.S32.HI UR11, URZ, 0x1f, UR7 ;  /* 0x0000001f3f0b7899 */ /* 0x002fc60008011407 */
[----:B------:R-:W-:Y:S02]  /*8c90*/  ULDC.64 UR6, c[0x0][0x470] ;  /* 0x00011c0000067ab9 */ /* 0x000fe40000000a00 */
[----:B------:R-:W-:Y:S01]  /*8ca0*/  UIMAD UR5, UR11, UR6, URZ ;  /* 0x000000060b0572a4 */ /* 0x000fe2000f8e023f */
[----:B------:R-:W-:-:S03]  /*8cb0*/  MOV R20, UR6 ;  /* 0x0000000600147c02 */ /* 0x000fc60008000f00 */
[----:B--2---:R-:W-:Y:S02]  /*8cc0*/  UIMAD UR7, UR10, UR7, UR5 ;  /* 0x000000070a0772a4 */ /* 0x004fe4000f8e0205 */
[----:B------:R-:W-:-:S05]  /*8cd0*/  IMAD.WIDE.U32 R22, R20, UR10, R22 ;  /* 0x0000000a14167c25 */ /* 0x000fca000f8e0016 */
[----:B------:R-:W-:Y:S01]  /*8ce0*/  IADD3 R21, R23, UR7, RZ ;  /* 0x0000000717157c10 */ /* 0x000fe2000fffe0ff */
[----:B---3--:R-:W-:Y:S06]  /*8cf0*/  @P3 BRA `(.L_x_1152) ;  /* 0x0000000000383947 */ /* 0x008fec0003800000 */
        /* <DEDUP_REMOVED lines=12> */
[----:B------:R1:W-:Y:S04]  /*8dc0*/  @!P1 STG.E.128 desc[UR8][R26.64], R8 ;  /* 0x000000081a009986 */ /* 0x0003e8000c101d08 */
[----:B----4-:R1:W-:Y:S02]  /*8dd0*/  @!P0 STG.E.128 desc[UR8][R26.64+0x80], R4 ;  /* 0x000080041a008986 */ /* 0x0103e4000c101d08 */
.L_x_1152:
[----:B------:R-:W-:Y:S05]  /*8de0*/  BSYNC B0 ;  /* 0x0000000000007941 */ /* 0x000fea0003800000 */
.L_x_1151:
[----:B------:R-:W-:Y:S05]  /*8df0*/  @P2 BRA `(.L_x_1121) ;  /* 0x00000000003c2947 */ /* 0x000fea0003800000 */
[----:B-1--4-:R-:W-:Y:S01]  /*8e00*/  IADD3 R4, P0, R217, 0x20, RZ ;  /* 0x00000020d9047810 */ /* 0x012fe20007f1e0ff */
        /* <DEDUP_REMOVED lines=12> */
[----:B------:R2:W-:Y:S04]  /*8ed0*/  @!P1 STG.E.128 desc[UR8][R4.64], R16 ;  /* 0x0000001004009986 */ /* 0x0005e8000c101d08 */
[----:B------:R2:W-:Y:S02]  /*8ee0*/  @!P0 STG.E.128 desc[UR8][R4.64+0x80], R12 ;  /* 0x0000800c04008986 */ /* 0x0005e4000c101d08 */
.L_x_1121:
[----:B------:R-:W-:Y:S05]  /*8ef0*/  BSYNC B1 ;  /* 0x0000000000017941 */ /* 0x000fea0003800000 */
.L_x_1107:
[----:B------:R-:W-:Y:S01]  /*8f00*/  R2UR UR6, R218 ;  /* 0x00000000da0672ca */ /* 0x000fe200000e0000 */
[----:B------:R-:W-:Y:S02]  /*8f10*/  ULDC UR5, c[0x0][0xc] ;  /* 0x0000030000057ab9 */ /* 0x000fe40000000800 */
[----:B------:R-:W-:-:S10]  /*8f20*/  UIADD3 UR48, UR5, UR48, URZ ;  /* 0x0000003005307290 */ /* 0x000fd4000fffe03f */
[----:B------:R-:W-:-:S06]  /*8f30*/  UISETP.GE.AND UP0, UPT, UR48, UR6, UPT ;  /* 0x000000063000728c */ /* 0x000fcc000bf06270 */
[----:B------:R-:W-:-:S13]  /*8f40*/  PLOP3.LUT P0, PT, PT, PT, UP0, 0x80, 0x0 ;  /* 0x000000000000781c */ /* 0x000fda0003f0f008 */
[----:B------:R-:W-:Y:S05]  /*8f50*/  @P0 BRA `(.L_x_1153) ;  /* 0x0000000000040947 */ /* 0x000fea0003800000 */
[----:B------:R-:W-:Y:S05]  /*8f60*/  BRA `(.L_x_1154) ;  /* 0xffffff7800707947 */ /* 0x000fea000383ffff */
.L_x_1153:
[----:B------:R-:W-:Y:S05]  /*8f70*/  EXIT ;  /* 0x000000000000794d */ /* 0x000fea0003800000 */
.L_x_1155:
        /* <DEDUP_REMOVED lines=16> */
.L_x_2077:


//--------------------- .text._ZN5flash44flash_bwd_dq_dk_dv_loop_seqk_parallel_kernelI23Flash_bwd_kernel_traitsILi128ELi64ELi64ELi8ELi4ELi2ELi2ELb1ELb0EN7cutlass6half_tE19Flash_kernel_traitsILi128ELi64ELi64ELi8ES3_EELb0ELb0ELb1ELb1ELb0ELb0ELb1EEEvNS_16Flash_bwd_paramsE --------------------------
	.section	.text._ZN5flash44flash_bwd_dq_dk_dv_loop_seqk_parallel_kernelI23Flash_bwd_kernel_traitsILi128ELi64ELi64ELi8ELi4ELi2ELi2ELb1ELb0EN7cutlass6half_tE19Flash_kernel_traitsILi128ELi64ELi64ELi8ES3_EELb0ELb0ELb1ELb1ELb0ELb0ELb1EEEvNS_16Flash_bwd_paramsE,"ax",@progbits
	.align	128
        .global         _ZN5flash44flash_bwd_dq_dk_dv_loop_seqk_parallel_kernelI23Flash_bwd_kernel_traitsILi128ELi64ELi64ELi8ELi4ELi2ELi2ELb1ELb0EN7cutlass6half_tE19Flash_kernel_traitsILi128ELi64ELi64ELi8ES3_EELb0ELb0ELb1ELb1ELb0ELb0ELb1EEEvNS_16Flash_bwd_paramsE
        .type           _ZN5flash44flash_bwd_dq_dk_dv_loop_seqk_parallel_kernelI23Flash_bwd_kernel_traitsILi128ELi64ELi64ELi8ELi4ELi2ELi2ELb1ELb0EN7cutlass6half_tE19Flash_kernel_traitsILi128ELi64ELi64ELi8ES3_EELb0ELb0ELb1ELb1ELb0ELb0ELb1EEEvNS_16Flash_bwd_paramsE,@function
        .size           _ZN5flash44flash_bwd_dq_dk_dv_loop_seqk_parallel_kernelI23Flash_bwd_kernel_traitsILi128ELi64ELi64ELi8ELi4ELi2ELi2ELb1ELb0EN7cutlass6half_tE19Flash_kernel_traitsILi128ELi64ELi64ELi8ES3_EELb0ELb0ELb1ELb1ELb0ELb0ELb1EEEvNS_16Flash_bwd_paramsE,(.L_x_2078 - _ZN5flash44flash_bwd_dq_dk_dv_loop_seqk_parallel_kernelI23Flash_bwd_kernel_traitsILi128ELi64ELi64ELi8ELi4ELi2ELi2ELb1ELb0EN7cutlass6half_tE19Flash_kernel_traitsILi128ELi64ELi64ELi8ES3_EELb0ELb0ELb1ELb1ELb0ELb0ELb1EEEvNS_16Flash_bwd_paramsE)
        .other          _ZN5flash44flash_bwd_dq_dk_dv_loop_seqk_parallel_kernelI23Flash_bwd_kernel_traitsILi128ELi64ELi64ELi8ELi4ELi2ELi2ELb1ELb0EN7cutlass6half_tE19Flash_kernel_traitsILi128ELi64ELi64ELi8ES3_EELb0ELb0ELb1ELb1ELb0ELb0ELb1EEEvNS_16Flash_bwd_paramsE,@"STO_CUDA_ENTRY STV_DEFAULT"
_ZN5flash44flash_bwd_dq_dk_dv_loop_seqk_parallel_kernelI23Flash_bwd_kernel_traitsILi128ELi64ELi64ELi8ELi4ELi2ELi2ELb1ELb0EN7cutlass6half_tE19Flash_kernel_traitsILi128ELi64ELi64ELi8ES3_EELb0ELb0ELb1ELb1ELb0ELb0ELb1EEEvNS_16Flash_bwd_paramsE:
.text._ZN5flash44flash_bwd_dq_dk_dv_loop_seqk_parallel_kernelI23Flash_bwd_kernel_traitsILi128ELi64ELi64ELi8ELi4ELi2ELi2ELb1ELb0EN7cutlass6half_tE19Flash_kernel_traitsILi128ELi64ELi64ELi8ES3_EELb0ELb0ELb1ELb1ELb0ELb0ELb1EEEvNS_16Flash_bwd_paramsE:
        /* <DEDUP_REMOVED lines=16> */
[----:B------:R-:W-:Y:S01]  /*0100*/  IMAD.MOV.U32 R239, RZ, RZ, -0x10 ;  /* 0xfffffff0ffef7424 */ /* 0x000fe200078e00ff */
[----:B------:R-:W-:-:S03]  /*0110*/  ULDC UR61, c[0x0][0x394] ;  /* 0x0000e500003d7ab9 */ /* 0x000fc60000000800 */
[----:B------:R-:W3:Y:S08]  /*0120*/  S2UR UR57, SR_CTAID.Z ;  /* 0x00000000003979c3 */ /* 0x000ef00000002700 */
[----:B------:R-:W4:Y:S01]  /*0130*/  S2UR UR55, SR_CTAID.Y ;  /* 0x00000000003779c3 */ /* 0x000f220000002600 */
[----:B--2---:R-:W-:Y:S01]  /*0140*/  ULEA UR4, UR4, UR5, 0x18 ;  /* 0x0000000504047291 */ /* 0x004fe2000f8ec03f */
[----:B-1----:R-:W-:Y:S01]  /*0150*/  SHF.R.S32.HI R2, RZ, 0x1f, R8 ;  /* 0x0000001fff027819 */ /* 0x002fe20000011408 */
[----:B---3--:R-:W-:-:S03]  /*0160*/  USHF.R.S32.HI UR5, URZ, 0x1f, UR57 ;  /* 0x0000001f3f057899 */ /* 0x008fc60008011439 */
[CC--:B------:R-:W-:Y:S02]  /*0170*/  LEA.HI R0, R2.reuse, R8.reuse, RZ, 0x5 ;  /* 0x0000000802007211 */ /* 0x0c0fe400078f28ff */
[CC--:B------:R-:W-:Y:S02]  /*0180*/  LEA.HI R11, R2.reuse, R8.reuse, RZ, 0x3 ;  /* 0x00000008020b7211 */ /* 0x0c0fe400078f18ff */
[CC--:B------:R-:W-:Y:S01]  /*0190*/  LEA.HI R3, R2.reuse, R8.reuse, RZ, 0x4 ;  /* 0x0000000802037211 */ /* 0x0c0fe200078f20ff */
[----:B----4-:R-:W-:Y:S01]  /*01a0*/  USHF.L.U32 UR6, UR55, 0x7, URZ ;  /* 0x0000000737067899 */ /* 0x010fe2000800063f */
        /* <DEDUP_REMOVED lines=16> */
[----:B------:R-:W-:Y:S01]  /*02b0*/  SHF.R.S32.HI R2, RZ, 0x1f, R2 ;  /* 0x0000001fff027819 */ /* 0x000fe20000011402 */
[----:B------:R-:W-:Y:S01]  /*02c0*/  VIADD R241, R234, 0x40 ;  /* 0x00000040eaf17836 */ /* 0x000fe20000000000 */
        /* <DEDUP_REMOVED lines=13> */
[----:B------:R-:W-:Y:S02]  /*03a0*/  LOP3.LUT R8, R8, 0xfffffffc, RZ, 0xc0, !PT ;  /* 0xfffffffc08087812 */ /* 0x000fe400078ec0ff */
[----:B------:R-:W-:-:S02]  /*03b0*/  LOP3.LUT R3, R0, 0x38, R234, 0xf8, !PT ;  /* 0x0000003800037812 */ /* 0x000fc400078ef8ea */
[----:B------:R-:W-:Y:S01]  /*03c0*/  SHF.R.U32.HI R2, RZ, 0x3, R0 ;  /* 0x00000003ff027819 */ /* 0x000fe20000011600 */
[C---:B------:R-:W-:Y:S01]  /*03d0*/  IMAD.SHL.U32 R0, R5.reuse, 0x40, RZ ;  /* 0x0000004005007824 */ /* 0x040fe200078e00ff */
[C---:B------:R-:W-:Y:S01]  /*03e0*/  LOP3.LUT P4, RZ, R5.reuse, 0x2, RZ, 0xc0, !PT ;  /* 0x0000000205ff7812 */ /* 0x040fe2000788c0ff */
[----:B------:R-:W-:Y:S01]  /*03f0*/  IMAD.IADD R14, R4, 0x1, -R8 ;  /* 0x00000001040e7824 */ /* 0x000fe200078e0a08 */
[----:B------:R-:W-:Y:S02]  /*0400*/  LOP3.LUT P3, RZ, R5, 0x4, RZ, 0xc0, !PT ;  /* 0x0000000405ff7812 */ /* 0x000fe4000786c0ff */
[----:B------:R-:W-:Y:S02]  /*0410*/  SHF.R.S32.HI R4, RZ, 0x1f, R9 ;  /* 0x0000001fff047819 */ /* 0x000fe40000011409 */
[----:B------:R-:W-:Y:S02]  /*0420*/  SHF.R.S32.HI R5, RZ, 0x1f, R10 ;  /* 0x0000001fff057819 */ /* 0x000fe4000001140a */
[----:B------:R-:W-:-:S02]  /*0430*/  LOP3.LUT R0, R0, 0x1c0, RZ, 0xc0, !PT ;  /* 0x000001c000007812 */ /* 0x000fc400078ec0ff */
[----:B------:R-:W-:Y:S01]  /*0440*/  LOP3.LUT R244, R3, R2, RZ, 0x3c, !PT ;  /* 0x0000000203f47212 */ /* 0x000fe200078e3cff */
[----:B------:R-:W-:Y:S01]  /*0450*/  IMAD.SHL.U32 R2, R218, 0x10, RZ ;  /* 0x00000010da027824 */ /* 0x000fe200078e00ff */
[----:B------:R-:W-:Y:S01]  /*0460*/  LEA.HI R245, R4, R9, RZ, 0x2 ;  /* 0x0000000904f57211 */ /* 0x000fe200078f10ff */
[----:B------:R-:W-:Y:S01]  /*0470*/  IMAD.SHL.U32 R3, R13, 0x200, RZ ;  /* 0x000002000d037824 */ /* 0x000fe200078e00ff */
[----:B------:R-:W-:Y:S02]  /*0480*/  LEA.HI R12, R5, R10, RZ, 0x3 ;  /* 0x0000000a050c7211 */ /* 0x000fe400078f18ff */
[----:B------:R-:W-:Y:S02]  /*0490*/  SHF.R.S32.HI R9, RZ, 0x7, R15 ;  /* 0x00000007ff097819 */ /* 0x000fe4000001140f */
[----:B------:R-:W-:Y:S02]  /*04a0*/  LOP3.LUT R5, R0, 0x8, R11, 0xf8, !PT ;  /* 0x0000000800057812 */ /* 0x000fe400078ef80b */
[----:B------:R-:W-:-:S02]  /*04b0*/  SHF.R.U32.HI R210, RZ, 0x3, R0 ;  /* 0x00000003ffd27819 */ /* 0x000fc40000011600 */
[----:B------:R-:W-:Y:S01]  /*04c0*/  LOP3.LUT R8, R0, 0x10, R2, 0xf8, !PT ;  /* 0x0000001000087812 */ /* 0x000fe200078ef802 */
[----:B------:R-:W-:Y:S01]  /*04d0*/  IMAD R2, R9, 0x800, R3 ;  /* 0x0000080009027824 */ /* 0x000fe200078e0203 */
[----:B------:R-:W-:Y:S02]  /*04e0*/  LOP3.LUT R4, R6, 0x1, RZ, 0xc0, !PT ;  /* 0x0000000106047812 */ /* 0x000fe400078ec0ff */
[----:B------:R-:W-:Y:S01]  /*04f0*/  LOP3.LUT R0, R5, R210, RZ, 0x3c, !PT ;  /* 0x000000d205007212 */ /* 0x000fe200078e3cff */
[----:B------:R-:W-:Y:S01]  /*0500*/  IMAD.SHL.U32 R5, R9, 0x20, RZ ;  /* 0x0000002009057824 */ /* 0x000fe200078e00ff */
[----:B------:R-:W-:Y:S02]  /*0510*/  ISETP.NE.U32.AND P0, PT, R4, 0x1, PT ;  /* 0x000000010400780c */ /* 0x000fe40003f05070 */
[----:B------:R-:W-:Y:S01]  /*0520*/  SHF.R.S32.HI R4, RZ, 0x6, R16 ;  /* 0x00000006ff047819 */ /* 0x000fe20000011410 */
[----:B------:R-:W-:Y:S01]  /*0530*/  IMAD.IADD R223, R2, 0x1, R0 ;  /* 0x0000000102df7824 */ /* 0x000fe200078e0200 */
[----:B------:R-:W-:Y:S01]  /*0540*/  LOP3.LUT R8, R8, 0x8, R11, 0xf8, !PT ;  /* 0x0000000808087812 */ /* 0x000fe200078ef80b */
[----:B------:R-:W-:Y:S01]  /*0550*/  IMAD.SHL.U32 R0, R6, 0x40, RZ ;  /* 0x0000004006007824 */ /* 0x000fe200078e00ff */
[----:B------:R-:W-:Y:S01]  /*0560*/  LOP3.LUT R7, R12, 0xfffffff8, RZ, 0xc0, !PT ;  /* 0xfffffff80c077812 */ /* 0x000fe200078ec0ff */
[C---:B------:R-:W-:Y:S01]  /*0570*/  IMAD.SHL.U32 R2, R4.reuse, 0x8, RZ ;  /* 0x0000000804027824 */ /* 0x040fe200078e00ff */
[----:B------:R-:W-:Y:S01]  /*0580*/  LOP3.LUT R210, R3, R8, R210, 0xf6, !PT ;  /* 0x0000000803d27212 */ /* 0x000fe200078ef6d2 */
[----:B------:R-:W-:Y:S01]  /*0590*/  IMAD R244, R4, 0x200, R244 ;  /* 0x0000020004f47824 */ /* 0x000fe200078e02f4 */
[----:B------:R-:W-:Y:S01]  /*05a0*/  LOP3.LUT R0, R0, 0x1c0, RZ, 0xc0, !PT ;  /* 0x000001c000007812 */ /* 0x000fe200078ec0ff */
[----:B------:R-:W-:Y:S01]  /*05b0*/  IMAD.IADD R10, R10, 0x1, -R7 ;  /* 0x000000010a0a7824 */ /* 0x000fe200078e0a07 */
[----:B------:R-:W-:Y:S01]  /*05c0*/  LOP3.LUT R2, R2, 0x18, RZ, 0xc0, !PT ;  /* 0x0000001802027812 */ /* 0x000fe200078ec0ff */
[----:B------:R-:W-:Y:S01]  /*05d0*/  IMAD.SHL.U32 R4, R13, 0x20, RZ ;  /* 0x000000200d047824 */ /* 0x000fe200078e00ff */
[----:B------:R-:W-:-:S02]  /*05e0*/  SHF.R.U32.HI R3, RZ, 0x3, R0 ;  /* 0x00000003ff037819 */ /* 0x000fc40000011600 */
[----:B------:R-:W-:Y:S02]  /*05f0*/  LOP3.LUT R5, R0, 0x20, R5, 0xf8, !PT ;  /* 0x0000002000057812 */ /* 0x000fe400078ef805 */
[----:B------:R-:W-:Y:S01]  /*0600*/  LOP3.LUT R7, R3, R0, R2, 0x1e, !PT ;  /* 0x0000000003077212 */ /* 0x000fe200078e1e02 */
[----:B------:R-:W-:Y:S01]  /*0610*/  IMAD.SHL.U32 R0, R17, 0x2, RZ ;  /* 0x0000000211007824 */ /* 0x000fe200078e00ff */
[----:B------:R-:W-:Y:S02]  /*0620*/  R2P PR, R6, 0x6 ;  /* 0x0000000606007804 */ /* 0x000fe40000000000 */
[----:B------:R-:W-:Y:S01]  /*0630*/  LOP3.LUT R6, R5, R3, RZ, 0x3c, !PT ;  /* 0x0000000305067212 */ /* 0x000fe200078e3cff */
[----:B------:R-:W-:Y:S01]  /*0640*/  IMAD.SHL.U32 R3, R10, 0x40, RZ ;  /* 0x000000400a037824 */ /* 0x000fe200078e00ff */
[----:B------:R-:W-:Y:S01]  /*0650*/  LOP3.LUT R8, R2, 0x20, R4, 0xf8, !PT ;  /* 0x0000002002087812 */ /* 0x000fe200078ef804 */
[--C-:B------:R-:W-:Y:S01]  /*0660*/  IMAD R5, R14, 0x400, R0.reuse ;  /* 0x000004000e057824 */ /* 0x100fe200078e0200 */
[----:B------:R-:W-:Y:S01]  /*0670*/  SHF.R.S32.HI R245, RZ, 0x2, R245 ;  /* 0x00000002fff57819 */ /* 0x000fe200000114f5 */
        /* <DEDUP_REMOVED lines=10> */
[----:B------:R-:W-:Y:S01]  /*0720*/  IMAD R245, R14, 0x10, R245 ;  /* 0x000000100ef57824 */ /* 0x000fe200078e02f5 */
[----:B------:R-:W-:-:S02]  /*0730*/  LOP3.LUT R0, R0, 0xfffffe00, RZ, 0xc0, !PT ;  /* 0xfffffe0000007812 */ /* 0x000fc400078ec0ff */
[----:B------:R-:W-:Y:S02]  /*0740*/  LOP3.LUT R2, R4, R2, RZ, 0x3c, !PT ;  /* 0x0000000204027212 */ /* 0x000fe400078e3cff */
[----:B------:R-:W-:Y:S01]  /*0750*/  LOP3.LUT R222, R3, R0, RZ, 0xfc, !PT ;  /* 0x0000000003de7212 */ /* 0x000fe200078efcff */
[--C-:B------:R-:W-:Y:S01]  /*0760*/  IMAD R4, R14, 0x400, R0.reuse ;  /* 0x000004000e047824 */ /* 0x100fe200078e0200 */
[----:B------:R-:W-:Y:S01]  /*0770*/  LEA R238, R5, UR4, 0x1 ;  /* 0x0000000405ee7c11 */ /* 0x000fe2000f8e08ff */
[----:B------:R-:W-:Y:S01]  /*0780*/  IMAD R218, R218, 0x400, R0 ;  /* 0x00000400dada7824 */ /* 0x000fe200078e0200 */
[----:B------:R-:W-:Y:S01]  /*0790*/  SEL R239, R239, 0x10, !P0 ;  /* 0x00000010efef7807 */ /* 0x000fe20004000000 */
[----:B------:R-:W-:Y:S01]  /*07a0*/  IMAD.U32 R0, RZ, RZ, UR5 ;  /* 0x00000005ff007e24 */ /* 0x000fe2000f8e00ff */
[----:B------:R-:W-:Y:S01]  /*07b0*/  USHF.R.S32.HI UR5, URZ, 0x1f, UR55 ;  /* 0x0000001f3f057899 */ /* 0x000fe20008011437 */
[----:B------:R-:W-:Y:S01]  /*07c0*/  IMAD.U32 R3, RZ, RZ, UR6 ;  /* 0x00000006ff037e24 */ /* 0x000fe2000f8e00ff */
[----:B------:R-:W-:Y:S01]  /*07d0*/  USHF.R.S32.HI UR6, URZ, 0x1f, UR57 ;  /* 0x0000001f3f067899 */ /* 0x000fe20008011439 */
[----:B------:R-:W-:Y:S01]  /*07e0*/  IMAD.IADD R221, R4, 0x1, R2 ;  /* 0x0000000104dd7824 */ /* 0x000fe200078e0202 */
[----:B------:R-:W-:Y:S01]  /*07f0*/  LEA R210, R210, UR4, 0x1 ;  /* 0x00000004d2d27c11 */ /* 0x000fe2000f8e08ff */
[----:B------:R-:W-:Y:S01]  /*0800*/  IMAD.IADD R218, R2, 0x1, R218 ;  /* 0x0000000102da7824 */ /* 0x000fe200078e02da */
[----:B------:R-:W-:Y:S01]  /*0810*/  SHF.R.S32.HI R251, RZ, 0x1f, R245 ;  /* 0x0000001ffffb7819 */ /* 0x000fe200000114f5 */
[----:B------:R-:W-:Y:S01]  /*0820*/  IMAD.U32 R0, RZ, RZ, UR5 ;  /* 0x00000005ff007e24 */ /* 0x000fe2000f8e00ff */
[----:B------:R-:W-:Y:S01]  /*0830*/  UIADD3 UR5, UR4, 0x10000, URZ ;  /* 0x0001000004057890 */ /* 0x000fe2000fffe03f */
[----:B------:R-:W-:-:S02]  /*0840*/  IMAD.MOV.U32 R2, RZ, RZ, 0x20 ;  /* 0x00000020ff027424 */ /* 0x000fc400078e00ff */
[----:B------:R-:W-:Y:S01]  /*0850*/  IMAD.U32 R0, RZ, RZ, UR6 ;  /* 0x00000006ff007e24 */ /* 0x000fe2000f8e00ff */
[----:B------:R-:W-:Y:S01]  /*0860*/  UIADD3 UR6, UR4, 0xc000, URZ ;  /* 0x0000c00004067890 */ /* 0x000fe2000fffe03f */
[----:B------:R-:W-:Y:S01]  /*0870*/  VIADD R237, R238, 0x20 ;  /* 0x00000020eeed7836 */ /* 0x000fe20000000000 */
[----:B------:R-:W-:Y:S01]  /*0880*/  SEL R2, R2, 0xffffffe0, !P4 ;  /* 0xffffffe002027807 */ /* 0x000fe20006000000 */
[C---:B------:R-:W-:Y:S01]  /*0890*/  @P1 VIADD R237, R238.reuse, 0xffffffe0 ;  /* 0xffffffe0eeed1836 */ /* 0x040fe20000000000 */
[----:B------:R-:W-:Y:S01]  /*08a0*/  LEA R0, R223, UR5, 0x1 ;  /* 0x00000005df007c11 */ /* 0x000fe2000f8e08ff */
[----:B------:R-:W-:Y:S01]  /*08b0*/  IMAD.IADD R240, R238, 0x1, R239 ;  /* 0x00000001eef07824 */ /* 0x000fe200078e02ef */
        /* <DEDUP_REMOVED lines=9> */
[----:B------:R-:W-:-:S07]  /*0950*/  @P2 VIADD R250, R249, 0xffffffc0 ;  /* 0xffffffc0f9fa2836 */ /* 0x000fce0000000000 */
.L_x_1204:
        /* <DEDUP_REMOVED lines=34> */
[----:B---3--:R1:W3:Y:S02]  /*0b80*/  @P0 LDG.E R5, desc[UR8][R2.64] ;  /* 0x0000000802050981 */ /* 0x0082e4000c1e1900 */
[----:B-1----:R-:W-:Y:S02]  /*0b90*/  IMAD.U32 R2, RZ, RZ, UR15 ;  /* 0x0000000fff027e24 */ /* 0x002fe4000f8e00ff */
[----:B------:R-:W-:-:S05]  /*0ba0*/  IMAD.U32 R3, RZ, RZ, UR14 ;  /* 0x0000000eff037e24 */ /* 0x000fca000f8e00ff */
[----:B----4-:R-:W4:Y:S04]  /*0bb0*/  @P3 LDG.E R6, desc[UR8][R2.64] ;  /* 0x0000000802063981 */ /* 0x010f28000c1e1900 */
        /* <DEDUP_REMOVED lines=8> */
[----:B------:R-:W-:Y:S01]  /*0c40*/  UMOV UR14, 0xffffffff ;  /* 0xffffffff000e7882 */ /* 0x000fe20000000000 */
[----:B------:R-:W-:Y:S02]  /*0c50*/  UMOV UR54, 0xffffffff ;  /* 0xffffffff00367882 */ /* 0x000fe40000000000 */
[----:B------:R-:W-:Y:S02]  /*0c60*/  @!UP3 UISETP.NE.AND.EX UP1, UPT, UR7, URZ, UPT, UP1 ;  /* 0x0000003f0700b28c */ /* 0x000fe4000bf25310 */
        /* <DEDUP_REMOVED lines=18> */
.L_x_1156:
        /* <DEDUP_REMOVED lines=74> */
[----:B------:R-:W-:Y:S01]  /*1230*/  UIMAD UR21, UR14, UR29, URZ ;  /* 0x0000001d0e1572a4 */ /* 0x000fe2000f8e023f */
[----:B------:R-:W-:-:S02]  /*1240*/  @UP1 UMOV UR33, UR10 ;  /* 0x0000000a00211c82 */ /* 0x000fc40008000000 */
[C---:B------:R-:W-:Y:S01]  /*1250*/  IMAD R2, R5.reuse, R3, R2 ;  /* 0x0000000305027224 */ /* 0x040fe200078e0202 */
[----:B------:R-:W-:Y:S02]  /*1260*/  USEL UR22, UR22, URZ, UP0 ;  /* 0x0000003f16167287 */ /* 0x000fe40008000000 */
[----:B------:R-:W-:Y:S02]  /*1270*/  @UP3 UIMAD UR18, UR55, UR27, URZ ;  /* 0x0000001b371232a4 */ /* 0x000fe4000f8e023f */
[----:B------:R-:W-:Y:S01]  /*1280*/  ISETP.GT.U32.AND P1, PT, R5, R2, PT ;  /* 0x000000020500720c */ /* 0x000fe20003f24070 */
[----:B------:R-:W-:Y:S02]  /*1290*/  UIMAD.WIDE UR10, UR39, UR38, URZ ;  /* 0x00000026270a72a5 */ /* 0x000fe4000f8e023f */
[----:B------:R-:W-:Y:S02]  /*12a0*/  UISETP.LT.AND UP0, UPT, UR7, UR5, UPT ;  /* 0x000000050700728c */ /* 0x000fe4000bf01270 */
[----:B------:R-:W-:-:S02]  /*12b0*/  @UP2 UIADD3 UR47, UR17, UR21, URZ ;  /* 0x00000015112f2290 */ /* 0x000fc4000fffe03f */
[----:B------:R-:W-:Y:S02]  /*12c0*/  @UP3 USEL UR18, UR18, UR14, !UP2 ;  /* 0x0000000e12123287 */ /* 0x000fe4000d000000 */
[----:B------:R-:W-:Y:S02]  /*12d0*/  @!UP3 UIMAD UR20, UR55, UR38, UR57 ;  /* 0x000000263714b2a4 */ /* 0x000fe4000f8e0239 */
[----:B------:R-:W-:Y:S02]  /*12e0*/  UIMAD.WIDE.U32 UR16, UR10, UR12, URZ ;  /* 0x0000000c0a1072a5 */ /* 0x000fe4000f8e003f */
[----:B------:R-:W-:Y:S01]  /*12f0*/  @!P1 IMAD.IADD R2, R2, 0x1, -R5 ;  /* 0x0000000102029824 */ /* 0x000fe200078e0a05 */
[----:B------:R-:W-:Y:S01]  /*1300*/  UIMAD UR19, UR11, UR12, URZ ;  /* 0x0000000c0b1372a4 */ /* 0x000fe2000f8e023f */
[----:B------:R-:W-:Y:S01]  /*1310*/  @!P1 IADD3 R0, R0, 0x1, RZ ;  /* 0x0000000100009810 */ /* 0x000fe20007ffe0ff */
[----:B------:R-:W-:Y:S01]  /*1320*/  USEL UR38, UR7, UR5, UP0 ;  /* 0x0000000507267287 */ /* 0x000fe20008000000 */
[----:B------:R-:W-:Y:S01]  /*1330*/  PLOP3.LUT P1, PT, PT, PT, UP1, 0x80, 0x0 ;  /* 0x000000000000781c */ /* 0x000fe20003f2f018 */
[----:B------:R-:W-:Y:S01]  /*1340*/  @UP3 ULDC UR12, c[0x0][0x2e4] ;  /* 0x0000b900000c3ab9 */ /* 0x000fe20000000800 */
[----:B------:R-:W-:Y:S01]  /*1350*/  ISETP.GE.U32.AND P0, PT, R2, R5, PT ;  /* 0x000000050200720c */ /* 0x000fe20003f06070 */
[----:B------:R-:W-:Y:S01]  /*1360*/  @UP3 UIMAD UR21, UR57, UR12, UR18 ;  /* 0x0000000c391532a4 */ /* 0x000fe2000f8e0212 */
[----:B------:R-:W-:Y:S01]  /*1370*/  LOP3.LUT R2, R6, UR57, RZ, 0x3c, !PT ;  /* 0x0000003906027c12 */ /* 0x000fe2000f8e3cff */
[----:B------:R-:W-:-:S02]  /*1380*/  ULEA UR18, UR38, 0xffffffc0, 0x6 ;  /* 0xffffffc026127891 */ /* 0x000fc4000f8e303f */
[----:B------:R-:W-:Y:S01]  /*1390*/  UIMAD UR19, UR10, UR13, UR19 ;  /* 0x0000000d0a1372a4 */ /* 0x000fe2000f8e0213 */
[----:B------:R-:W-:Y:S01]  /*13a0*/  ISETP.GE.AND P2, PT, R2, RZ, PT ;  /* 0x000000ff0200720c */ /* 0x000fe20003f46270 */
[----:B------:R-:W-:Y:S02]  /*13b0*/  @!UP2 UIADD3 UR46, UR41, UR23, URZ ;  /* 0x00000017292ea290 */ /* 0x000fe4000fffe03f */
[----:B------:R-:W-:Y:S02]  /*13c0*/  UIMAD.WIDE.U32 UR12, UR10, UR14, URZ ;  /* 0x0000000e0a0c72a5 */ /* 0x000fe4000f8e003f */
[----:B------:R-:W-:Y:S02]  /*13d0*/  USHF.R.S32.HI UR23, URZ, 0x1f, UR18 ;  /* 0x0000001f3f177899 */ /* 0x000fe40008011412 */
[----:B------:R-:W-:Y:S01]  /*13e0*/  UIADD3 UR5, UP0, UR18, UR25, URZ ;  /* 0x0000001912057290 */ /* 0x000fe2000ff1e03f */
[----:B------:R-:W-:Y:S01]  /*13f0*/  @P0 VIADD R0, R0, 0x1 ;  /* 0x0000000100000836 */ /* 0x000fe20000000000 */
[----:B------:R-:W-:Y:S01]  /*1400*/  USEL UR51, UR16, UR12, !UP2 ;  /* 0x0000000c10337287 */ /* 0x000fe2000d000000 */
[----:B------:R-:W-:Y:S01]  /*1410*/  PLOP3.LUT P0, PT, PT, PT, UP3, 0x80, 0x0 ;  /* 0x000000000000781c */ /* 0x000fe20003f0f038 */
[----:B------:R-:W-:Y:S01]  /*1420*/  UIMAD UR7, UR11, UR14, URZ ;  /* 0x0000000e0b0772a4 */ /* 0x000fe2000f8e023f */
[----:B------:R-:W-:Y:S01]  /*1430*/  IMAD.MOV.U32 R16, RZ, RZ, R0 ;  /* 0x000000ffff107224 */ /* 0x000fe200078e0000 */
[----:B------:R-:W-:-:S02]  /*1440*/  UIADD3.X UR12, UR23, UR22, URZ, UP0, !UPT ;  /* 0x00000016170c7290 */ /* 0x000fc400087fe43f */
[----:B------:R-:W-:Y:S02]  /*1450*/  UIMAD UR11, UR11, UR5, URZ ;  /* 0x000000050b0b72a4 */ /* 0x000fe4000f8e023f */
[----:B------:R-:W-:Y:S01]  /*1460*/  @UP1 UIADD3 UR35, UR52, UR54, URZ ;  /* 0x0000003634231290 */ /* 0x000fe2000fffe03f */
[----:B------:R-:W-:Y:S01]  /*1470*/  @!P2 IADD3 R16, -R16, RZ, RZ ;  /* 0x000000ff1010a210 */ /* 0x000fe20007ffe1ff */
[----:B------:R-:W-:Y:S01]  /*1480*/  @!UP3 UIMAD UR21, UR20, UR27, URZ ;  /* 0x0000001b1415b2a4 */ /* 0x000fe2000f8e023f */
[----:B------:R-:W-:Y:S01]  /*1490*/  @!P3 LOP3.LUT R16, RZ, R6, RZ, 0x33, !PT ;  /* 0x00000006ff10b212 */ /* 0x000fe200078e33ff */
[----:B------:R-:W-:Y:S01]  /*14a0*/  @UP1 ULDC.64 UR24, c[0x0][0x250] ;  /* 0x0000940000181ab9 */ /* 0x000fe20000000a00 */
[----:B------:R-:W-:Y:S02]  /*14b0*/  UIMAD.WIDE.U32 UR26, UR10, UR5, URZ ;  /* 0x000000050a1a72a5 */ /* 0x000fe4000f8e003f */
[----:B------:R-:W-:Y:S02]  /*14c0*/  UIMAD UR5, UR10, UR12, UR11 ;  /* 0x0000000c0a0572a4 */ /* 0x000fe4000f8e020b */
[----:B------:R-:W-:-:S02]  /*14d0*/  @UP1 UIMAD.WIDE.U32 UR10, UR35, UR24, URZ ;  /* 0x00000018230a12a5 */ /* 0x000fc4000f8e003f */
[----:B------:R-:W-:Y:S02]  /*14e0*/  UIADD3 UR44, UR17, UR19, URZ ;  /* 0x00000013112c7290 */ /* 0x000fe4000fffe03f */
[----:B------:R-:W-:Y:S02]  /*14f0*/  @UP2 UIADD3 UR44, UR13, UR7, URZ ;  /* 0x000000070d2c2290 */ /* 0x000fe4000fffe03f */
[----:B------:R-:W-:Y:S02]  /*1500*/  UIMAD UR37, UR57, UR39, URZ ;  /* 0x00000027392572a4 */ /* 0x000fe4000f8e023f */
[----:B------:R-:W-:Y:S02]  /*1510*/  @UP1 UIMAD UR7, UR35, UR25, URZ ;  /* 0x00000019230712a4 */ /* 0x000fe4000f8e023f */
[----:B------:R-:W-:Y:S02]  /*1520*/  USEL UR48, UR34, URZ, UP4 ;  /* 0x0000003f22307287 */ /* 0x000fe4000a000000 */
[----:B------:R-:W-:-:S02]  /*1530*/  USEL UR50, UR45, URZ, UP4 ;  /* 0x0000003f2d327287 */ /* 0x000fc4000a000000 */
[----:B------:R-:W-:Y:S02]  /*1540*/  USHF.R.S32.HI UR32, URZ, 0x1f, UR53 ;  /* 0x0000001f3f207899 */ /* 0x000fe40008011435 */
[----:B------:R-:W-:Y:S02]  /*1550*/  USHF.R.S32.HI UR49, URZ, 0x1f, UR37 ;  /* 0x0000001f3f317899 */ /* 0x000fe40008011425 */
[----:B------:R-:W-:Y:S02]  /*1560*/  @UP1 UIADD3 UR39, UR11, UR7, URZ ;  /* 0x000000070b271290 */ /* 0x000fe4000fffe03f */
        /* <DEDUP_REMOVED lines=15> */
.L_x_1158:
        /* <DEDUP_REMOVED lines=13> */
.L_x_1159:
        /* <DEDUP_REMOVED lines=11> */
.L_x_1160:
[----:B------:R-:W-:Y:S02]  /*17e0*/  ULDC UR5, c[0x0][0x270] ;  /* 0x00009c0000057ab9 */ /* 0x000fe40000000800 */
[----:B------:R-:W-:-:S04]  /*17f0*/  UIMAD UR5, UR55, UR5, UR57 ;  /* 0x00000005370572a4 */ /* 0x000fc8000f8e0239 */
[----:B------:R-:W-:-:S12]  /*1800*/  UIMAD UR5, UR5, UR60, URZ ;  /* 0x0000003c050572a4 */ /* 0x000fd8000f8e023f */
.L_x_1161:
[----:B------:R-:W1:Y:S01]  /*1810*/  S2R R25, SR_TID.X ;  /* 0x0000000000197919 */ /* 0x000e620000002100 */
[----:B------:R-:W2:Y:S01]  /*1820*/  LDC.64 R14, c[0x0][0x420] ;  /* 0x00010800ff0e7b82 */ /* 0x000ea20000000a00 */
[----:B------:R-:W-:Y:S01]  /*1830*/  UIADD3 UR35, UR18, UR5, URZ ;  /* 0x0000000512237290 */ /* 0x000fe2000fffe03f */
[----:B------:R-:W-:Y:S01]  /*1840*/  IADD3 R2, P0, R234, UR11, RZ ;  /* 0x0000000bea027c10 */ /* 0x000fe2000ff1e0ff */
[----:B------:R-:W-:Y:S01]  /*1850*/  UIADD3 UR5, UR18, UR21, URZ ;  /* 0x0000001512057290 */ /* 0x000fe2000fffe03f */
[----:B------:R-:W-:Y:S01]  /*1860*/  SHF.R.S32.HI R235, RZ, 0x1f, R234 ;  /* 0x0000001fffeb7819 */ /* 0x000fe200000114ea */
[----:B------:R-:W-:Y:S01]  /*1870*/  USHF.R.S32.HI UR40, URZ, 0x1f, UR57 ;  /* 0x0000001f3f287899 */ /* 0x000fe20008011439 */
[----:B------:R-:W-:Y:S01]  /*1880*/  BSSY B1, `(.L_x_1157) ;  /* 0x00006e8000017945 */ /* 0x000fe20003800000 */
[----:B------:R-:W-:Y:S01]  /*1890*/  ULDC.64 UR20, c[0x0][0x2b0] ;  /* 0x0000ac0000147ab9 */ /* 0x000fe20000000a00 */
[----:B------:R-:W-:Y:S01]  /*18a0*/  ULDC UR7, c[0x0][0x2dc] ;  /* 0x0000b70000077ab9 */ /* 0x000fe20000000800 */
[----:B------:R-:W-:Y:S01]  /*18b0*/  ULDC UR10, c[0x0][0x270] ;  /* 0x00009c00000a7ab9 */ /* 0x000fe20000000800 */
[----:B------:R-:W-:Y:S01]  /*18c0*/  ULDC.64 UR12, c[0x0][0x428] ;  /* 0x00010a00000c7ab9 */ /* 0x000fe20000000a00 */
[----:B------:R-:W-:Y:S01]  /*18d0*/  IADD3.X R3, R235, UR46, RZ, P0, !PT ;  /* 0x0000002eeb037c10 */ /* 0x000fe200087fe4ff */
[----:B------:R-:W-:Y:S01]  /*18e0*/  UIMAD.WIDE UR20, UR5, 0x4, UR20 ;  /* 0x00000004051478a5 */ /* 0x000fe2000f8e0214 */
[----:B------:R-:W-:Y:S01]  /*18f0*/  IMAD.U32 R5, RZ, RZ, UR12 ;  /* 0x0000000cff057e24 */ /* 0x000fe2000f8e00ff */
[----:B------:R-:W-:-:S02]  /*1900*/  UIMAD UR10, UR7, UR10, URZ ;  /* 0x0000000a070a72a4 */ /* 0x000fc4000f8e023f */
[----:B------:R-:W-:Y:S01]  /*1910*/  UIMAD UR5, UR40, UR12, URZ ;  /* 0x0000000c280572a4 */ /* 0x000fe2000f8e023f */
[----:B------:R-:W-:Y:S01]  /*1920*/  ULDC.64 UR16, c[0x0][0x258] ;  /* 0x0000960000107ab9 */ /* 0x000fe20000000a00 */
[----:B------:R-:W-:Y:S01]  /*1930*/  USHF.L.U32 UR14, UR10, 0x6, URZ ;  /* 0x000000060a0e7899 */ /* 0x000fe2000800063f */
[----:B------:R-:W-:Y:S01]  /*1940*/  IMAD.U32 R10, RZ, RZ, UR16 ;  /* 0x00000010ff0a7e24 */ /* 0x000fe2000f8e00ff */
[----:B------:R-:W-:Y:S02]  /*1950*/  UIMAD UR27, UR57, UR13, UR5 ;  /* 0x0000000d391b72a4 */ /* 0x000fe4000f8e0205 */
[----:B------:R-:W-:Y:S01]  /*1960*/  UIMAD UR5, UR40, UR16, URZ ;  /* 0x00000010280572a4 */ /* 0x000fe2000f8e023f */
[C---:B--2---:R-:W-:Y:S01]  /*1970*/  IMAD R0, R14.reuse, UR23, RZ ;  /* 0x000000170e007c24 */ /* 0x044fe2000f8e02ff */
[----:B------:R-:W-:Y:S01]  /*1980*/  UIADD3 UR22, -UR6, UR15, UR53 ;  /* 0x0000000f06167290 */ /* 0x000fe2000fffe135 */
[----:B------:R-:W-:Y:S01]  /*1990*/  IMAD.WIDE.U32 R2, R14, UR18, R2 ;  /* 0x000000120e027c25 */ /* 0x000fe2000f8e0002 */
[----:B------:R-:W-:Y:S01]  /*19a0*/  UIADD3 UR19, UP2, UP0, UR26, UR14, UR37 ;  /* 0x0000000e1a137290 */ /* 0x000fe2000f85e025 */
[----:B------:R-:W-:-:S02]  /*19b0*/  ULDC UR40, c[0x0][0x398] ;  /* 0x0000e60000287ab9 */ /* 0x000fc40000000800 */
[----:B------:R-:W-:Y:S01]  /*19c0*/  IMAD R0, R15, UR18, R0 ;  /* 0x000000120f007c24 */ /* 0x000fe2000f8e0200 */
[----:B-1----:R-:W-:Y:S01]  /*19d0*/  SHF.R.S32.HI R26, RZ, 0x1f, R25 ;  /* 0x0000001fff1a7819 */ /* 0x002fe20000011419 */
[----:B------:R-:W-:Y:S02]  /*19e0*/  UIMAD UR26, UR57, UR17, UR5 ;  /* 0x00000011391a72a4 */ /* 0x000fe4000f8e0205 */
[----:B------:R-:W-:Y:S01]  /*19f0*/  IMAD.IADD R3, R3, 0x1, R0 ;  /* 0x0000000103037824 */ /* 0x000fe200078e0200 */
[CC--:B------:R-:W-:Y:S01]  /*1a00*/  LEA.HI R23, R26.reuse, R25.reuse, RZ, 0x3 ;  /* 0x000000191a177211 */ /* 0x0c0fe200078f18ff */
[----:B------:R-:W-:Y:S01]  /*1a10*/  UIADD3 UR5, UR22, -UR40, URZ ;  /* 0x8000002816057290 */ /* 0x000fe2000fffe03f */
[----:B------:R-:W-:Y:S02]  /*1a20*/  IMAD.WIDE.U32 R2, R5, UR57, R2 ;  /* 0x0000003905027c25 */ /* 0x000fe4000f8e0002 */
[----:B------:R-:W-:Y:S01]  /*1a30*/  SHF.R.S32.HI R13, RZ, 0x3, R23 ;  /* 0x00000003ff0d7819 */ /* 0x000fe20000011417 */
[----:B------:R-:W-:Y:S01]  /*1a40*/  USHF.R.S32.HI UR37, URZ, 0x1f, UR5 ;  /* 0x0000001f3f257899 */ /* 0x000fe20008011405 */
[----:B------:R-:W-:Y:S01]  /*1a50*/  LEA.HI R5, R26, R25, RZ, 0x5 ;  /* 0x000000191a057211 */ /* 0x000fe200078f28ff */
[----:B------:R-:W-:Y:S01]  /*1a60*/  USHF.R.S32.HI UR11, URZ, 0x1f, UR14 ;  /* 0x0000001f3f0b7899 */ /* 0x000fe2000801140e */
[----:B------:R-:W-:Y:S01]  /*1a70*/  SHF.R.S32.HI R24, RZ, 0x1f, R13 ;  /* 0x0000001fff187819 */ /* 0x000fe2000001140d */
[----:B------:R-:W-:Y:S01]  /*1a80*/  ULEA.HI UR37, UR37, UR5, URZ, 0x6 ;  /* 0x0000000525257291 */ /* 0x000fe2000f8f303f */
[----:B------:R-:W-:Y:S01]  /*1a90*/  IADD3 R6, P0, R13, UR18, RZ ;  /* 0x000000120d067c10 */ /* 0x000fe2000ff1e0ff */
[----:B------:R-:W-:Y:S01]  /*1aa0*/  UIADD3.X UR11, UR45, UR11, UR49, UP2, UP0 ;  /* 0x0000000b2d0b7290 */ /* 0x000fe200097e0431 */
[----:B------:R-:W-:Y:S01]  /*1ab0*/  LOP3.LUT R0, R5, 0xffffffe0, RZ, 0xc0, !PT ;  /* 0xffffffe005007812 */ /* 0x000fe200078ec0ff */
[----:B------:R-:W-:Y:S01]  /*1ac0*/  UIADD3 UR17, UP2, UP0, UR48, UR19, UR51 ;  /* 0x0000001330117290 */ /* 0x000fe2000f85e033 */
[----:B------:R-:W-:Y:S01]  /*1ad0*/  IADD3.X R4, R24, UR23, RZ, P0, !PT ;  /* 0x0000001718047c10 */ /* 0x000fe200087fe4ff */
[----:B------:R-:W-:-:S02]  /*1ae0*/  USHF.R.S32.HI UR37, URZ, 0x6, UR37 ;  /* 0x000000063f257899 */ /* 0x000fc40008011425 */
[----:B------:R-:W-:Y:S01]  /*1af0*/  IMAD.IADD R0, R25, 0x1, -R0 ;  /* 0x0000000119007824 */ /* 0x000fe200078e0a00 */
[----:B------:R-:W-:Y:S01]  /*1b00*/  UIADD3.X UR5, UR50, UR11, UR44, UP2, UP0 ;  /* 0x0000000b32057290 */ /* 0x000fe200097e042c */
[----:B------:R-:W-:Y:S01]  /*1b10*/  IMAD R4, R4, UR28, RZ ;  /* 0x0000001c04047c24 */ /* 0x000fe2000f8e02ff */
[----:B------:R-:W-:Y:S01]  /*1b20*/  UISETP.LT.AND UP0, UPT, URZ, UR37, UPT ;  /* 0x000000253f00728c */ /* 0x000fe2000bf01270 */
[----:B------:R-:W-:Y:S02]  /*1b30*/  ULDC.64 UR18, c[0x0][0x400] ;  /* 0x0001000000127ab9 */ /* 0x000fe40000000a00 */
[C---:B------:R-:W-:Y:S01]  /*1b40*/  IMAD R8, R6.reuse, UR29, R4 ;  /* 0x0000001d06087c24 */ /* 0x040fe2000f8e0204 */
[----:B------:R-:W-:Y:S01]  /*1b50*/  SHF.R.S32.HI R4, RZ, 0x5, R5 ;  /* 0x00000005ff047819 */ /* 0x000fe20000011405 */
[----:B------:R-:W-:Y:S01]  /*1b60*/  IMAD.WIDE.U32 R6, R6, UR28, R234 ;  /* 0x0000001c06067c25 */ /* 0x000fe2000f8e00ea */
[----:B------:R-:W-:Y:S01]  /*1b70*/  USEL UR37, URZ, UR37, !UP0 ;  /* 0x000000253f257287 */ /* 0x000fe2000c000000 */
[----:B------:R-:W-:-:S02]  /*1b80*/  ULDC.64 UR42, c[0x0][0x478] ;  /* 0x00011e00002a7ab9 */ /* 0x000fc40000000a00 */
[----:B------:R-:W-:Y:S01]  /*1b90*/  VIADD R5, R3, UR27 ;  /* 0x0000001b03057c36 */ /* 0x000fe20008000000 */
[----:B------:R-:W-:Y:S01]  /*1ba0*/  IADD3 R6, P0, R6, UR58, RZ ;  /* 0x0000003a06067c10 */ /* 0x000fe2000ff1e0ff */
[----:B------:R-:W-:Y:S01]  /*1bb0*/  IMAD R3, R4, UR10, R0 ;  /* 0x0000000a04037c24 */ /* 0x000fe2000f8e0200 */
[----:B------:R-:W-:Y:S01]  /*1bc0*/  UISETP.GT.AND UP0, UPT, UR38, UR37, UPT ;  /* 0x000000252600728c */ /* 0x000fe2000bf04270 */
[----:B------:R-:W-:Y:S01]  /*1bd0*/  IMAD.MOV.U32 R4, RZ, RZ, R2 ;  /* 0x000000ffff047224 */ /* 0x000fe200078e0002 */
[----:B------:R-:W-:Y:S01]  /*1be0*/  IADD3.X R7, R7, UR47, R8, P0, !PT ;  /* 0x0000002f07077c10 */ /* 0x000fe200087fe408 */
[-C--:B------:R-:W-:Y:S01]  /*1bf0*/  IMAD R2, R24, R14.reuse, RZ ;  /* 0x0000000e18027224 */ /* 0x080fe200078e02ff */
[----:B------:R-:W-:Y:S01]  /*1c00*/  IADD3 R0, P0, R3, UR17, RZ ;  /* 0x0000001103007c10 */ /* 0x000fe2000ff1e0ff */
[----:B------:R-:W-:Y:S01]  /*1c10*/  IMAD.WIDE.U32 R4, R13, R14, R4 ;  /* 0x0000000e0d047225 */ /* 0x000fe200078e0004 */
[----:B------:R-:W-:Y:S01]  /*1c20*/  ULDC.64 UR12, c[0x0][0x210] ;  /* 0x00008400000c7ab9 */ /* 0x000fe20000000a00 */
[----:B------:R-:W-:Y:S01]  /*1c30*/  ULDC.64 UR22, c[0x0][0x3e0] ;  /* 0x0000f80000167ab9 */ /* 0x000fe20000000a00 */
[----:B------:R-:W-:Y:S01]  /*1c40*/  LEA.HI.X.SX32 R3, R3, UR5, 0x1, P0 ;  /* 0x0000000503037c11 */ /* 0x000fe200080f0eff */
[----:B------:R-:W-:Y:S01]  /*1c50*/  IMAD R2, R13, R15, R2 ;  /* 0x0000000f0d027224 */ /* 0x000fe200078e0202 */
[----:B------:R-:W-:Y:S01]  /*1c60*/  LEA R184, P0, R0, UR18, 0x2 ;  /* 0x0000001200b87c11 */ /* 0x000fe2000f8010ff */
[----:B------:R-:W-:Y:S01]  /*1c70*/  IMAD.WIDE.U32 R10, R10, UR57, R6 ;  /* 0x000000390a0a7c25 */ /* 0x000fe2000f8e0006 */
[----:B------:R-:W-:Y:S01]  /*1c80*/  LEA R228, P2, R4, UR22, 0x1 ;  /* 0x0000001604e47c11 */ /* 0x000fe2000f8408ff */
[----:B------:R-:W-:Y:S01]  /*1c90*/  UMOV UR17, UR20 ;  /* 0x0000001400117c82 */ /* 0x000fe20008000000 */
[----:B------:R-:W-:Y:S01]  /*1ca0*/  LEA.HI.X R183, R0, UR19, R3, 0x2, P0 ;  /* 0x0000001300b77c11 */ /* 0x000fe200080f1403 */
[----:B------:R-:W-:Y:S01]  /*1cb0*/  UIMAD.WIDE UR18, UR35, 0x4, UR42 ;  /* 0x00000004231278a5 */ /* 0x000fe2000f8e022a */
[----:B------:R-:W-:Y:S01]  /*1cc0*/  PLOP3.LUT P0, PT, PT, PT, UP0, 0x80, 0x0 ;  /* 0x000000000000781c */ /* 0x000fe20003f0f008 */
[----:B------:R-:W-:Y:S01]  /*1cd0*/  IMAD.IADD R20, R5, 0x1, R2 ;  /* 0x0000000105147824 */ /* 0x000fe200078e0202 */
[----:B------:R-:W-:Y:S01]  /*1ce0*/  LEA R230, P3, R10, UR12, 0x1 ;  /* 0x0000000c0ae67c11 */ /* 0x000fe2000f8608ff */
[----:B------:R-:W-:Y:S01]  /*1cf0*/  VIADD R21, R11, UR26 ;  /* 0x0000001a0b157c36 */ /* 0x000fe20008000000 */
[----:B------:R-:W-:Y:S01]  /*1d00*/  UIADD3 UR7, UR38, -0x1, URZ ;  /* 0xffffffff26077890 */ /* 0x000fe2000fffe03f */
[----:B------:R-:W-:Y:S01]  /*1d10*/  UMOV UR16, UR21 ;  /* 0x0000001500107c82 */ /* 0x000fe20008000000 */
[----:B------:R-:W-:Y:S01]  /*1d20*/  UMOV UR20, UR18 ;  /* 0x0000001200147c82 */ /* 0x000fe20008000000 */
[----:B------:R-:W-:-:S02]  /*1d30*/  LEA.HI.X R229, R4, UR23, R20, 0x1, P2 ;  /* 0x0000001704e57c11 */ /* 0x000fc400090f0c14 */
[----:B------:R-:W-:-:S04]  /*1d40*/  LEA.HI.X R231, R10, UR13, R21, 0x1, P3 ;  /* 0x0000000d0ae77c11 */ /* 0x000fc800098f0c15 */
        /* <DEDUP_REMOVED lines=20> */
.L_x_1163:
        /* <DEDUP_REMOVED lines=19> */
.L_x_1164:
        /* <DEDUP_REMOVED lines=13> */
[----:B------:R-:W-:Y:S01]  /*2090*/  ISETP.GE.AND P2, PT, R4, UR6, PT ;  /* 0x0000000604007c0c */ /* 0x000fe2000bf46270 */
[----:B------:R-:W-:Y:S01]  /*20a0*/  UIMAD UR15, UR57, UR15, UR5 ;  /* 0x0000000f390f72a4 */ /* 0x000fe2000f8e0205 */
[----:B------:R-:W-:Y:S02]  /*20b0*/  IADD3.X R3, R3, UR18, R0, P0, !PT ;  /* 0x0000001203037c10 */ /* 0x000fe400087fe400 */
[----:B------:R-:W-:-:S05]  /*20c0*/  MOV R0, UR14 ;  /* 0x0000000e00007c02 */ /* 0x000fca0008000f00 */
[----:B------:R-:W-:-:S04]  /*20d0*/  IMAD.WIDE.U32 R2, R0, UR57, R2 ;  /* 0x0000003900027c25 */ /* 0x000fc8000f8e0002 */
[----:B------:R-:W-:Y:S01]  /*20e0*/  VIADD R8, R3, UR15 ;  /* 0x0000000f03087c36 */ /* 0x000fe20008000000 */
[----:B------:R-:W-:Y:S06]  /*20f0*/  @P3 BRA `(.L_x_1166) ;  /* 0x0000000000383947 */ /* 0x000fec0003800000 */
[----:B------:R-:W-:Y:S01]  /*2100*/  MOV R5, R8 ;  /* 0x0000000800057202 */ /* 0x000fe20000000f00 */
[----:B------:R-:W-:Y:S01]  /*2110*/  IMAD R0, R24, UR12, RZ ;  /* 0x0000000c18007c24 */ /* 0x000fe2000f8e02ff */
[----:B------:R-:W-:Y:S01]  /*2120*/  ULDC UR5, c[0x0][0x2d0] ;  /* 0x0000b40000057ab9 */ /* 0x000fe20000000800 */
[----:B------:R-:W-:Y:S01]  /*2130*/  IMAD.MOV.U32 R4, RZ, RZ, R2 ;  /* 0x000000ffff047224 */ /* 0x000fe200078e0002 */
[----:B------:R-:W-:Y:S01]  /*2140*/  ISETP.GE.AND P4, PT, R234, UR5, PT ;  /* 0x00000005ea007c0c */ /* 0x000fe2000bf86270 */
[----:B------:R-:W-:Y:S01]  /*2150*/  IMAD R0, R13, UR13, R0 ;  /* 0x0000000d0d007c24 */ /* 0x000fe2000f8e0200 */
        /* <DEDUP_REMOVED lines=8> */
.L_x_1166:
[----:B------:R-:W-:Y:S05]  /*21e0*/  BSYNC B0 ;  /* 0x0000000000007941 */ /* 0x000fea0003800000 */
.L_x_1165:
        /* <DEDUP_REMOVED lines=18> */
.L_x_1168:
[----:B------:R-:W-:Y:S05]  /*2310*/  BSYNC B0 ;  /* 0x0000000000007941 */ /* 0x000fea0003800000 */
.L_x_1167:
[----:B------:R-:W-:Y:S01]  /*2320*/  UIMAD UR5, UR32, UR10, URZ ;  /* 0x0000000a200572a4 */ /* 0x000fe2000f8e023f */
[----:B--2---:R-:W-:Y:S01]  /*2330*/  IMAD.U32 R2, RZ, RZ, UR10 ;  /* 0x0000000aff027e24 */ /* 0x004fe2000f8e00ff */
        /* <DEDUP_REMOVED lines=14> */
[----:B-1----:R-:W-:Y:S01]  /*2420*/  MOV R5, R8 ;  /* 0x0000000800057202 */ /* 0x002fe20000000f00 */
        /* <DEDUP_REMOVED lines=13> */
.L_x_1170:
[----:B------:R-:W-:Y:S05]  /*2500*/  BSYNC B0 ;  /* 0x0000000000007941 */ /* 0x000fea0003800000 */
.L_x_1169:
        /* <DEDUP_REMOVED lines=19> */
.L_x_1162:
[----:B------:R-:W-:Y:S01]  /*2640*/  PLOP3.LUT P0, PT, PT, PT, UP4, 0x80, 0x0 ;  /* 0x000000000000781c */ /* 0x000fe20003f0f048 */
[----:B------:R-:W-:Y:S01]  /*2650*/  UIMAD UR18, UR32, UR24, URZ ;  /* 0x00000018201272a4 */ /* 0x000fe2000f8e023f */
[----:B------:R-:W-:Y:S01]  /*2660*/  IMAD.U32 R2, RZ, RZ, UR24 ;  /* 0x00000018ff027e24 */ /* 0x000fe2000f8e00ff */
[----:B------:R-:W-:Y:S01]  /*2670*/  UIMAD UR11, UR56, -0x40, UR6 ;  /* 0xffffffc0380b78a4 */ /* 0x000fe2000f8e0206 */
[C---:B------:R-:W-:Y:S01]  /*2680*/  VIADD R0, R13.reuse, 0x20 ;  /* 0x000000200d007836 */ /* 0x040fe20000000000 */
[----:B------:R-:W-:Y:S01]  /*2690*/  UIMAD UR5, UR7, -0x40, UR15 ;  /* 0xffffffc0070578a4 */ /* 0x000fe2000f8e020f */
[----:B------:R-:W-:Y:S01]  /*26a0*/  IMAD.WIDE.U32 R2, R2, UR53, R234 ;  /* 0x0000003502027c25 */ /* 0x000fe2000f8e00ea */
[----:B------:R-:W-:Y:S01]  /*26b0*/  UIMAD UR18, UR53, UR25, UR18 ;  /* 0x00000019351272a4 */ /* 0x000fe2000f8e0212 */
[----:B------:R-:W-:Y:S05]  /*26c0*/  BSSY B0, `(.L_x_1172) ;  /* 0x0000030000007945 */ /* 0x000fea0003800000 */
[----:B------:R-:W-:Y:S01]  /*26d0*/  @P0 BAR.SYNC.DEFER_BLOCKING 0x0 ;  /* 0x0000000000000b1d */ /* 0x000fe20000010000 */
[----:B------:R-:W-:-:S02]  /*26e0*/  ISETP.GE.AND P1, PT, R13, UR11, PT ;  /* 0x0000000b0d007c0c */ /* 0x000fc4000bf26270 */
[C---:B------:R-:W-:Y:S02]  /*26f0*/  ISETP.GE.AND P3, PT, R0.reuse, UR11, PT ;  /* 0x0000000b00007c0c */ /* 0x040fe4000bf66270 */
[----:B------:R-:W-:Y:S01]  /*2700*/  ISETP.GE.AND P2, PT, R0, UR5, PT ;  /* 0x0000000500007c0c */ /* 0x000fe2000bf46270 */
[----:B------:R-:W-:Y:S01]  /*2710*/  IMAD.U32 R0, RZ, RZ, UR18 ;  /* 0x00000012ff007e24 */ /* 0x000fe2000f8e00ff */
[----:B------:R-:W-:Y:S01]  /*2720*/  IADD3 R6, P4, R2, UR34, RZ ;  /* 0x0000002202067c10 */ /* 0x000fe2000ff9e0ff */
[----:B------:R-:W-:Y:S01]  /*2730*/  ULEA.HI UR18, UR7, UR7, URZ, 0x1 ;  /* 0x0000000707127291 */ /* 0x000fe2000f8f083f */
[----:B------:R-:W-:Y:S02]  /*2740*/  ULDC.64 UR26, c[0x0][0x268] ;  /* 0x00009a00001a7ab9 */ /* 0x000fe40000000a00 */
[----:B------:R-:W-:Y:S01]  /*2750*/  IADD3.X R7, R3, UR39, R0, P4, !PT ;  /* 0x0000002703077c10 */ /* 0x000fe2000a7fe400 */
[----:B------:R-:W-:Y:S01]  /*2760*/  ULOP3.LUT UR18, UR18, 0xfffffffe, URZ, 0xc0, !UPT ;  /* 0xfffffffe12127892 */ /* 0x000fe2000f8ec03f */
[----:B------:R-:W-:Y:S01]  /*2770*/  LEA R0, R244, UR4, 0x1 ;  /* 0x00000004f4007c11 */ /* 0x000fe2000f8e08ff */
[----:B------:R-:W-:Y:S01]  /*2780*/  IMAD R2, R22, UR26, RZ ;  /* 0x0000001a16027c24 */ /* 0x000fe2000f8e02ff */
[----:B------:R-:W-:Y:S01]  /*2790*/  ISETP.GE.AND P4, PT, R13, UR5, PT ;  /* 0x000000050d007c0c */ /* 0x000fe2000bf86270 */
[----:B------:R-:W-:Y:S01]  /*27a0*/  UIADD3 UR18, UR7, -UR18, URZ ;  /* 0x8000001207127290 */ /* 0x000fe2000fffe03f */
[----:B------:R-:W-:-:S03]  /*27b0*/  IMAD.WIDE.U32 R6, R16, UR26, R6 ;  /* 0x0000001a10067c25 */ /* 0x000fc6000f8e0006 */
[----:B------:R-:W-:Y:S01]  /*27c0*/  UISETP.NE.AND UP0, UPT, UR18, 0x1, UPT ;  /* 0x000000011200788c */ /* 0x000fe2000bf05270 */
[----:B------:R-:W-:Y:S01]  /*27d0*/  IMAD R2, R16, UR27, R2 ;  /* 0x0000001b10027c24 */ /* 0x000fe2000f8e0202 */
[----:B------:R1:W-:Y:S03]  /*27e0*/  @P1 STS.128 [R0+0x10000], RZ ;  /* 0x010000ff00001388 */ /* 0x0003e60000000c00 */
[----:B------:R-:W-:Y:S01]  /*27f0*/  IMAD.IADD R17, R7, 0x1, R2 ;  /* 0x0000000107117824 */ /* 0x000fe200078e0202 */
        /* <DEDUP_REMOVED lines=28> */
.L_x_1173:
[----:B------:R-:W-:Y:S05]  /*29c0*/  BSYNC B0 ;  /* 0x0000000000007941 */ /* 0x000fea0003800000 */
.L_x_1172:
        /* <DEDUP_REMOVED lines=12> */
[----:B------:R-:W5:Y:S01]  /*2a90*/  @!P5 LDC.64 R18, c[0x0][0x220] ;  /* 0x00008800ff12db82 */ /* 0x000f620000000a00 */
[----:B--23--:R-:W-:Y:S01]  /*2aa0*/  IMAD R8, R2, UR25, R3 ;  /* 0x0000001902087c24 */ /* 0x00cfe2000f8e0203 */
        /* <DEDUP_REMOVED lines=17> */
.L_x_1175:
[----:B------:R-:W-:Y:S05]  /*2bc0*/  BSYNC B0 ;  /* 0x0000000000007941 */ /* 0x000fea0003800000 */
.L_x_1174:
        /* <DEDUP_REMOVED lines=19> */
.L_x_1177:
[----:B------:R-:W-:Y:S05]  /*2d00*/  BSYNC B0 ;  /* 0x0000000000007941 */ /* 0x000fea0003800000 */
.L_x_1176:
[----:B------:R1:W-:Y:S01]  /*2d10*/  @P2 STS.128 [R0+0x9000], RZ ;  /* 0x009000ff00002388 */ /* 0x0003e20000000c00 */
[----:B------:R-:W-:Y:S01]  /*2d20*/  BSSY B0, `(.L_x_1178) ;  /* 0x0000018000007945 */ /* 0x000fe20003800000 */
[----:B------:R-:W-:Y:S02]  /*2d30*/  IADD3 R224, R244, 0x2000, RZ ;  /* 0x00002000f4e07810 */ /* 0x000fe40007ffe0ff */
[----:B------:R1:W-:Y:S01]  /*2d40*/  @P2 STS.128 [R0+0xb000], RZ ;  /* 0x00b000ff00002388 */ /* 0x0003e20000000c00 */
[----:B------:R-:W-:Y:S05]  /*2d50*/  @P2 BRA `(.L_x_1179) ;  /* 0x0000000000502947 */ /* 0x000fea0003800000 */
[----:B------:R-:W-:Y:S02]  /*2d60*/  ULDC UR11, c[0x0][0x2d0] ;  /* 0x0000b400000b7ab9 */ /* 0x000fe40000000800 */
[----:B------:R-:W-:Y:S02]  /*2d70*/  ISETP.GE.AND P5, PT, R234, UR11, PT ;  /* 0x0000000bea007c0c */ /* 0x000fe4000bfa6270 */
[----:B------:R-:W-:-:S11]  /*2d80*/  ISETP.GE.AND P0, PT, R241, UR11, PT ;  /* 0x0000000bf1007c0c */ /* 0x000fd6000bf06270 */
[C---:B--2---:R-:W-:Y:S01]  /*2d90*/  @!P5 LEA R2, P6, R14.reuse, R228, 0x6 ;  /* 0x000000e40e02d211 */ /* 0x044fe200078c30ff */
        /* <DEDUP_REMOVED lines=16> */
.L_x_1179:
[----:B------:R-:W-:Y:S05]  /*2ea0*/  BSYNC B0 ;  /* 0x0000000000007941 */ /* 0x000fea0003800000 */
.L_x_1178:
        /* <DEDUP_REMOVED lines=14> */
.L_x_1181:
        /* <DEDUP_REMOVED lines=20> */
.L_x_1182:
[----:B------:R-:W-:Y:S05]  /*30d0*/  BSYNC B0 ;  /* 0x0000000000007941 */ /* 0x000fea0003800000 */
.L_x_1180:
        /* <DEDUP_REMOVED lines=13> */
.L_x_1184:
[----:B------:R-:W-:Y:S01]  /*31b0*/  ULDC UR18, c[0x0][0x2d0] ;  /* 0x0000b40000127ab9 */ /* 0x000fe20000000800 */
[----:B--2---:R-:W-:Y:S01]  /*31c0*/  IMAD.U32 R3, RZ, RZ, UR28 ;  /* 0x0000001cff037e24 */ /* 0x004fe2000f8e00ff */
        /* <DEDUP_REMOVED lines=18> */
[----:B-----5:R-:W-:-:S04]  /*32f0*/  IADD3 R3, P4, R10, UR22, RZ ;  /* 0x000000160a037c10 */ /* 0x020fc8000ff9e0ff */
[----:B------:R-:W-:Y:S01]  /*3300*/  IADD3.X R4, R21, UR23, R4, P4, !PT ;  /* 0x0000001715047c10 */ /* 0x000fe2000a7fe404 */
[----:B------:R-:W-:Y:S08]  /*3310*/  @P2 BRA `(.L_x_1185) ;  /* 0x0000000000182947 */ /* 0x000ff00003800000 */
[----:B------:R-:W-:-:S04]  /*3320*/  LEA R2, P2, R3, UR12, 0x1 ;  /* 0x0000000c03027c11 */ /* 0x000fc8000f8408ff */
[----:B------:R-:W-:-:S05]  /*3330*/  LEA.HI.X R3, R3, UR13, R4, 0x1, P2 ;  /* 0x0000000d03037c11 */ /* 0x000fca00090f0c04 */
[----:B------:R-:W-:Y:S01]  /*3340*/  @!PT LDS RZ, [RZ] ;  /* 0x00000000fffff984 */ /* 0x000fe20000000800 */
[----:B------:R-:W-:Y:S01]  /*3350*/  @!PT LDS RZ, [RZ] ;  /* 0x00000000fffff984 */ /* 0x000fe20000000800 */
[----:B------:R-:W-:Y:S01]  /*3360*/  @!PT LDS RZ, [RZ] ;  /* 0x00000000fffff984 */ /* 0x000fe20000000800 */
[----:B------:R1:W-:Y:S04]  /*3370*/  LDGSTS.E.BYPASS.LTC128B.128 [R224+0x3000], desc[UR8][R2.64+0x80] ;  /* 0x0300008002e07fae */ /* 0x0003e8000b901d48 */
.L_x_1185:
[----:B------:R-:W-:Y:S05]  /*3380*/  BSYNC B0 ;  /* 0x0000000000007941 */ /* 0x000fea0003800000 */
.L_x_1183:
[----:B-12---:R-:W-:Y:S01]  /*3390*/  IMAD.U32 R2, RZ, RZ, UR30 ;  /* 0x0000001eff027e24 */ /* 0x006fe2000f8e00ff */
[----:B------:R-:W-:Y:S01]  /*33a0*/  UIMAD UR11, UR32, UR30, URZ ;  /* 0x0000001e200b72a4 */ /* 0x000fe2000f8e023f */
[----:B------:R1:W-:Y:S01]  /*33b0*/  @P1 STS.128 [R0+0xc000], RZ ;  /* 0x00c000ff00001388 */ /* 0x0003e20000000c00 */
[----:B------:R-:W-:Y:S01]  /*33c0*/  ULDC.64 UR12, c[0x0][0x260] ;  /* 0x00009800000c7ab9 */ /* 0x000fe20000000a00 */
[----:B------:R-:W-:Y:S01]  /*33d0*/  IMAD.WIDE.U32 R2, R2, UR53, R234 ;  /* 0x0000003502027c25 */ /* 0x000fe2000f8e00ea */
[----:B------:R-:W-:Y:S01]  /*33e0*/  UIMAD UR11, UR53, UR31, UR11 ;  /* 0x0000001f350b72a4 */ /* 0x000fe2000f8e020b */
[----:B------:R1:W-:Y:S01]  /*33f0*/  @P1 STS.128 [R0+0xe000], RZ ;  /* 0x00e000ff00001388 */ /* 0x0003e20000000c00 */
[----:B------:R-:W-:Y:S01]  /*3400*/  BSSY B0, `(.L_x_1186) ;  /* 0x0000026000007945 */ /* 0x000fe20003800000 */
[----:B---3--:R-:W-:Y:S01]  /*3410*/  IMAD R9, R22, UR12, RZ ;  /* 0x0000000c16097c24 */ /* 0x008fe2000f8e02ff */
        /* <DEDUP_REMOVED lines=36> */
.L_x_1187:
[----:B------:R-:W-:Y:S05]  /*3660*/  BSYNC B0 ;  /* 0x0000000000007941 */ /* 0x000fea0003800000 */
.L_x_1186:
        /* <DEDUP_REMOVED lines=31> */
.L_x_1189:
[----:B------:R-:W-:Y:S05]  /*3860*/  BSYNC B0 ;  /* 0x0000000000007941 */ /* 0x000fea0003800000 */
.L_x_1188:
[----:B------:R-:W0:Y:S01]  /*3870*/  LDGDEPBAR ;  /* 0x00000000000079af */ /* 0x000e220000000000 */
[----:B------:R-:W-:Y:S01]  /*3880*/  ULDC.64 UR22, c[0x0][0x3c8] ;  /* 0x0000f20000167ab9 */ /* 0x000fe20000000a00 */
[C---:B------:R-:W-:Y:S01]  /*3890*/  IMAD.SHL.U32 R242, R245.reuse, 0x4, RZ ;  /* 0x00000004f5f27824 */ /* 0x040fe200078e00ff */
[----:B------:R-:W-:Y:S01]  /*38a0*/  UISETP.NE.U32.AND UP1, UPT, UR22, URZ, UPT ;  /* 0x0000003f1600728c */ /* 0x000fe2000bf25070 */
[----:B-1234-:R-:W-:Y:S01]  /*38b0*/  SHF.L.U64.HI R0, R245, 0x2, R251 ;  /* 0x00000002f5007819 */ /* 0x01efe200000102fb */
[----:B------:R-:W-:Y:S01]  /*38c0*/  IMAD.MOV.U32 R236, RZ, RZ, 0x7f800000 ;  /* 0x7f800000ffec7424 */ /* 0x000fe200078e00ff */
[----:B------:R-:W-:Y:S01]  /*38d0*/  USHF.R.S32.HI UR11, URZ, 0x1f, UR57 ;  /* 0x0000001f3f0b7899 */ /* 0x000fe20008011439 */
[----:B------:R-:W-:Y:S01]  /*38e0*/  IADD3 R2, P1, R242, UR17, RZ ;  /* 0x00000011f2027c10 */ /* 0x000fe2000ff3e0ff */
[----:B------:R-:W-:Y:S01]  /*38f0*/  UISETP.NE.AND.EX UP1, UPT, UR23, URZ, UPT, UP1 ;  /* 0x0000003f1700728c */ /* 0x000fe2000bf25310 */
[----:B------:R-:W-:Y:S01]  /*3900*/  IMAD.MOV.U32 R227, RZ, RZ, 0x7f800000 ;  /* 0x7f800000ffe37424 */ /* 0x000fe200078e00ff */
[----:B------:R-:W-:Y:S01]  /*3910*/  LOP3.LUT R5, R23, 0xfffffff8, RZ, 0xc0, !PT ;  /* 0xfffffff817057812 */ /* 0x000fe200078ec0ff */
[----:B------:R-:W-:Y:S01]  /*3920*/  IMAD.SHL.U32 R4, R25, 0x2, RZ ;  /* 0x0000000219047824 */ /* 0x000fe200078e00ff */
[----:B------:R-:W-:Y:S01]  /*3930*/  IADD3.X R3, R0, UR16, RZ, P1, !PT ;  /* 0x0000001000037c10 */ /* 0x000fe20008ffe4ff */
[----:B------:R-:W-:Y:S01]  /*3940*/  IMAD.U32 R225, RZ, RZ, UR56 ;  /* 0x00000038ffe17e24 */ /* 0x000fe2000f8e00ff */
[----:B------:R-:W-:Y:S01]  /*3950*/  PLOP3.LUT P3, PT, PT, PT, UP1, 0x80, 0x0 ;  /* 0x000000000000781c */ /* 0x000fe20003f6f018 */
[----:B------:R-:W-:Y:S01]  /*3960*/  ULDC UR50, c[0x0][0x2d0] ;  /* 0x0000b40000327ab9 */ /* 0x000fe20000000800 */
[----:B------:R-:W-:Y:S01]  /*3970*/  ULDC UR51, c[0x0][0x398] ;  /* 0x0000e60000337ab9 */ /* 0x000fe20000000800 */
[----:B------:R-:W5:Y:S02]  /*3980*/  @!P6 LDG.E R236, desc[UR8][R2.64] ;  /* 0x0000000802ece981 */ /* 0x000f64000c1e1900 */
[----:B------:R-:W-:Y:S01]  /*3990*/  @UP1 ULDC.64 UR24, c[0x0][0x3d0] ;  /* 0x0000f40000181ab9 */ /* 0x000fe20000000a00 */
[----:B------:R-:W-:Y:S01]  /*39a0*/  @UP1 UMOV UR12, UR57 ;  /* 0x00000039000c1c82 */ /* 0x000fe20008000000 */
[----:B------:R1:W5:Y:S01]  /*39b0*/  @!P5 LDG.E R227, desc[UR8][R2.64+0x20] ;  /* 0x0000200802e3d981 */ /* 0x000362000c1e1900 */
[----:B------:R-:W-:Y:S01]  /*39c0*/  @UP1 UIMAD UR5, UR59, UR24, URZ ;  /* 0x000000183b0512a4 */ /* 0x000fe2000f8e023f */
[----:B------:R-:W-:-:S04]  /*39d0*/  DEPBAR.LE SB0, 0x1 ;  /* 0x000080400000791a */ /* 0x000fc80000000000 */
[----:B------:R-:W-:Y:S01]  /*39e0*/  BAR.SYNC.DEFER_BLOCKING 0x0 ;  /* 0x0000000000007b1d */ /* 0x000fe20000010000 */
[----:B------:R-:W-:-:S05]  /*39f0*/  @UP1 UIMAD UR5, UR55, UR25, UR5 ;  /* 0x00000019370512a4 */ /* 0x000fca000f8e0205 */
[----:B------:R-:W-:Y:S02]  /*3a00*/  @UP1 UMOV UR13, UR11 ;  /* 0x0000000b000d1c82 */ /* 0x000fe40008000000 */
[----:B------:R-:W-:-:S04]  /*3a10*/  @UP1 UIMAD.WIDE.U32 UR12, UR55, UR24, UR12 ;  /* 0x00000018370c12a5 */ /* 0x000fc8000f8e000c */
[----:B------:R-:W-:Y:S02]  /*3a20*/  @UP1 ULEA UR22, UP0, UR12, UR22, 0x2 ;  /* 0x000000160c161291 */ /* 0x000fe4000f80103f */
[----:B------:R-:W-:-:S04]  /*3a30*/  @UP1 UIADD3 UR5, UR13, UR5, URZ ;  /* 0x000000050d051290 */ /* 0x000fc8000fffe03f */
[----:B------:R-:W-:Y:S01]  /*3a40*/  @UP1 ULEA.HI.X UR23, UR12, UR23, UR5, 0x2, UP0 ;  /* 0x000000170c171291 */ /* 0x000fe200080f1405 */
[----:B-1----:R-:W-:Y:S02]  /*3a50*/  IMAD.U32 R2, RZ, RZ, UR22 ;  /* 0x00000016ff027e24 */ /* 0x002fe4000f8e00ff */
[----:B------:R-:W-:Y:S02]  /*3a60*/  IMAD.IADD R5, R25, 0x1, -R5 ;  /* 0x0000000119057824 */ /* 0x000fe400078e0a05 */
[----:B------:R-:W-:Y:S01]  /*3a70*/  IMAD.MOV.U32 R176, RZ, RZ, 0x20 ;  /* 0x00000020ffb07424 */ /* 0x000fe200078e00ff */
[----:B------:R-:W-:Y:S01]  /*3a80*/  LEA.HI R0, R26, R25, RZ, 0x4 ;  /* 0x000000191a007211 */ /* 0x000fe200078f20ff */
[----:B------:R-:W-:Y:S01]  /*3a90*/  IMAD.U32 R3, RZ, RZ, UR23 ;  /* 0x00000017ff037e24 */ /* 0x000fe2000f8e00ff */
[----:B------:R-:W-:Y:S01]  /*3aa0*/  LEA R152, R223, UR4, 0x1 ;  /* 0x00000004df987c11 */ /* 0x000fe2000f8e08ff */
[----:B------:R1:W2:Y:S01]  /*3ab0*/  LDSM.16.M88.4 R124, [R214] ;  /* 0x00000000d67c783b */ /* 0x0002a20000000200 */
[----:B------:R-:W-:-:S03]  /*3ac0*/  @UP1 ULDC UR5, c[0x0][0x2e8] ;  /* 0x0000ba0000051ab9 */ /* 0x000fc60000000800 */
[----:B------:R3:W4:Y:S01]  /*3ad0*/  @P3 LDG.E R7, desc[UR8][R2.64] ;  /* 0x0000000802073981 */ /* 0x000722000c1e1900 */
[----:B------:R-:W-:Y:S02]  /*3ae0*/  LOP3.LUT P4, RZ, R5, 0x2, RZ, 0xc0, !PT ;  /* 0x0000000205ff7812 */ /* 0x000fe4000788c0ff */
[----:B------:R-:W-:Y:S01]  /*3af0*/  LOP3.LUT R0, R0, 0xfffffff0, RZ, 0xc0, !PT ;  /* 0xfffffff000007812 */ /* 0x000fe200078ec0ff */
[----:B------:R1:W1:Y:S01]  /*3b00*/  LDSM.16.M88.4 R116, [R152+0x10000] ;  /* 0x010000009874783b */ /* 0x0002620000000200 */
[----:B------:R-:W-:-:S03]  /*3b10*/  SEL R176, R176, 0xffffffe0, !P4 ;  /* 0xffffffe0b0b07807 */ /* 0x000fc60006000000 */
[----:B------:R1:W1:Y:S02]  /*3b20*/  LDSM.16.M88.4 R120, [R152+0x10800] ;  /* 0x010800009878783b */ /* 0x0002640000000200 */
[----:B------:R-:W-:Y:S02]  /*3b30*/  IMAD.IADD R176, R176, 0x1, R212 ;  /* 0x00000001b0b07824 */ /* 0x000fe400078e02d4 */
[----:B------:R-:W-:Y:S01]  /*3b40*/  IMAD.IADD R0, R25, 0x1, -R0 ;  /* 0x0000000119007824 */ /* 0x000fe200078e0a00 */
[----:B------:R1:W1:Y:S04]  /*3b50*/  LDSM.16.M88.4 R148, [R152+0x12000] ;  /* 0x012000009894783b */ /* 0x0002680000000200 */
[----:B------:R1:W1:Y:S04]  /*3b60*/  LDSM.16.M88.4 R140, [R176] ;  /* 0x00000000b08c783b */ /* 0x0002680000000200 */
[----:B------:R1:W1:Y:S04]  /*3b70*/  LDSM.16.M88.4 R144, [R176+0x800] ;  /* 0x00080000b090783b */ /* 0x0002680000000200 */
[----:B------:R1:W1:Y:S01]  /*3b80*/  LDSM.16.M88.4 R172, [R176+0x2000] ;  /* 0x00200000b0ac783b */ /* 0x0002620000000200 */
[----:B---3--:R-:W-:-:S03]  /*3b90*/  LEA.HI R2, R26, R25, RZ, 0x7 ;  /* 0x000000191a027211 */ /* 0x008fc600078f38ff */
[----:B------:R-:W3:Y:S01]  /*3ba0*/  LDSM.16.M88.4 R152, [R152+0x12800] ;  /* 0x012800009898783b */ /* 0x000ee20000000200 */
[----:B------:R-:W4:Y:S03]  /*3bb0*/  @P3 MUFU.RCP R6, UR5 ;  /* 0x0000000500063d08 */ /* 0x000f260008001000 */
[----:B------:R-:W1:Y:S04]  /*3bc0*/  LDSM.16.M88.4 R176, [R176+0x2800] ;  /* 0x00280000b0b0783b */ /* 0x000e680000000200 */
[----:B------:R1:W1:Y:S04]  /*3bd0*/  LDSM.16.M88.4 R128, [R214+0x800] ;  /* 0x00080000d680783b */ /* 0x0002680000000200 */
[----:B------:R1:W1:Y:S04]  /*3be0*/  LDSM.16.M88.4 R132, [R212] ;  /* 0x00000000d484783b */ /* 0x0002680000000200 */
[----:B------:R1:W1:Y:S04]  /*3bf0*/  LDSM.16.M88.4 R136, [R212+0x800] ;  /* 0x00080000d488783b */ /* 0x0002680000000200 */
[----:B------:R1:W1:Y:S04]  /*3c00*/  LDSM.16.M88.4 R156, [R214+0x2000] ;  /* 0x00200000d69c783b */ /* 0x0002680000000200 */
[----:B------:R1:W1:Y:S04]  /*3c10*/  LDSM.16.M88.4 R160, [R214+0x2800] ;  /* 0x00280000d6a0783b */ /* 0x0002680000000200 */
[----:B------:R1:W1:Y:S04]  /*3c20*/  LDSM.16.M88.4 R164, [R212+0x2000] ;  /* 0x00200000d4a4783b */ /* 0x0002680000000200 */
[----:B------:R1:W1:Y:S01]  /*3c30*/  LDSM.16.M88.4 R168, [R212+0x2800] ;  /* 0x00280000d4a8783b */ /* 0x0002620000000200 */
[----:B------:R-:W-:-:S02]  /*3c40*/  SHF.R.S32.HI R3, RZ, 0x1f, R0 ;  /* 0x0000001fff037819 */ /* 0x000fc40000011400 */
[----:B------:R-:W-:Y:S02]  /*3c50*/  SHF.R.S32.HI R2, RZ, 0x7, R2 ;  /* 0x00000007ff027819 */ /* 0x000fe40000011402 */
[----:B------:R-:W-:-:S03]  /*3c60*/  LEA.HI R3, R3, R0, RZ, 0x3 ;  /* 0x0000000003037211 */ /* 0x000fc600078f18ff */
[----:B------:R-:W-:Y:S01]  /*3c70*/  IMAD.SHL.U32 R2, R2, 0x20, RZ ;  /* 0x0000002002027824 */ /* 0x000fe200078e00ff */
[----:B------:R-:W-:Y:S01]  /*3c80*/  LOP3.LUT R3, R3, 0xfffffff8, RZ, 0xc0, !PT ;  /* 0xfffffff803037812 */ /* 0x000fe200078ec0ff */
[----:B------:R-:W-:-:S03]  /*3c90*/  USHF.L.U32 UR22, UR10, 0x4, URZ ;  /* 0x000000040a167899 */ /* 0x000fc6000800063f */
[----:B------:R-:W-:Y:S01]  /*3ca0*/  LOP3.LUT R4, R2, 0x6, R4, 0xf8, !PT ;  /* 0x0000000602047812 */ /* 0x000fe200078ef804 */
[----:B------:R-:W-:Y:S01]  /*3cb0*/  IMAD.IADD R2, R0, 0x1, -R3 ;  /* 0x0000000100027824 */ /* 0x000fe200078e0a03 */
[----:B------:R-:W-:Y:S02]  /*3cc0*/  USHF.L.U32 UR18, UR10, 0x3, URZ ;  /* 0x000000030a127899 */ /* 0x000fe4000800063f */
[----:B------:R-:W-:Y:S02]  /*3cd0*/  UIMAD UR46, UR10, 0x18, URZ ;  /* 0x000000180a2e78a4 */ /* 0x000fe4000f8e023f */
[----:B------:R-:W-:Y:S02]  /*3ce0*/  USHF.L.U32 UR45, UR10, 0x5, URZ ;  /* 0x000000050a2d7899 */ /* 0x000fe4000800063f */
[----:B------:R-:W-:Y:S02]  /*3cf0*/  UIMAD UR44, UR10, 0x28, URZ ;  /* 0x000000280a2c78a4 */ /* 0x000fe4000f8e023f */
[----:B------:R-:W-:-:S02]  /*3d00*/  UIMAD UR43, UR10, 0x30, URZ ;  /* 0x000000300a2b78a4 */ /* 0x000fc4000f8e023f */
[----:B------:R-:W-:Y:S02]  /*3d10*/  UIMAD UR42, UR10, 0x38, URZ ;  /* 0x000000380a2a78a4 */ /* 0x000fe4000f8e023f */
[----:B------:R-:W-:Y:S02]  /*3d20*/  UIADD3 UR10, UR22, 0x20, URZ ;  /* 0x00000020160a7890 */ /* 0x000fe4000fffe03f */
[----:B------:R-:W-:Y:S02]  /*3d30*/  UIADD3 UR32, UR22, 0x40, URZ ;  /* 0x0000004016207890 */ /* 0x000fe4000fffe03f */
[----:B------:R-:W-:Y:S01]  /*3d40*/  UIADD3 UR27, UR22, 0x60, URZ ;  /* 0x00000060161b7890 */ /* 0x000fe2000fffe03f */
[----:B------:R-:W-:Y:S01]  /*3d50*/  R2P PR, R2, 0x6 ;  /* 0x0000000602007804 */ /* 0x000fe20000000000 */
[----:B------:R-:W-:Y:S01]  /*3d60*/  IMAD.MOV.U32 R216, RZ, RZ, 0x20 ;  /* 0x00000020ffd87424 */ /* 0x000fe200078e00ff */
[----:B------:R-:W-:Y:S02]  /*3d70*/  UIADD3 UR10, UR18, UR10, URZ ;  /* 0x0000000a120a7290 */ /* 0x000fe4000fffe03f */
[----:B------:R-:W-:-:S02]  /*3d80*/  UIADD3 UR31, UR18, UR32, URZ ;  /* 0x00000020121f7290 */ /* 0x000fc4000fffe03f */
[----:B------:R-:W-:Y:S01]  /*3d90*/  UIADD3 UR26, UR18, UR27, URZ ;  /* 0x0000001b121a7290 */ /* 0x000fe2000fffe03f */
[----:B------:R-:W-:Y:S01]  /*3da0*/  IMAD R225, R225, 0x40, R4 ;  /* 0x00000040e1e17824 */ /* 0x000fe200078e0204 */
[----:B------:R-:W-:Y:S01]  /*3db0*/  UIADD3 UR10, UR18, UR10, URZ ;  /* 0x0000000a120a7290 */ /* 0x000fe2000fffe03f */
[----:B------:R-:W-:Y:S01]  /*3dc0*/  IMAD.MOV.U32 R213, RZ, RZ, 0x40 ;  /* 0x00000040ffd57424 */ /* 0x000fe200078e00ff */
[----:B------:R-:W-:Y:S01]  /*3dd0*/  UIADD3 UR30, UR18, UR31, URZ ;  /* 0x0000001f121e7290 */ /* 0x000fe2000fffe03f */
[----:B------:R-:W-:Y:S01]  /*3de0*/  VIADD R208, R222, 0x2000 ;  /* 0x00002000ded07836 */ /* 0x000fe20000000000 */
[----:B------:R-:W-:Y:S01]  /*3df0*/  UIADD3 UR25, UR18, UR26, URZ ;  /* 0x0000001a12197290 */ /* 0x000fe2000fffe03f */
[----:B------:R-:W-:Y:S01]  /*3e00*/  VIADD R211, R221, 0x2000 ;  /* 0x00002000ddd37836 */ /* 0x000fe20000000000 */
[----:B------:R-:W-:Y:S01]  /*3e10*/  SEL R216, R216, 0xffffffe0, !P1 ;  /* 0xffffffe0d8d87807 */ /* 0x000fe20004800000 */
[----:B------:R-:W-:Y:S01]  /*3e20*/  UIADD3 UR47, UR53, UR15, URZ ;  /* 0x0000000f352f7290 */ /* 0x000fe2000fffe03f */
[----:B------:R-:W-:Y:S01]  /*3e30*/  SEL R213, R213, 0xffffffc0, !P2 ;  /* 0xffffffc0d5d57807 */ /* 0x000fe20005000000 */
[----:B------:R-:W-:Y:S01]  /*3e40*/  UIADD3 UR35, UR22, 0x20, URZ ;  /* 0x0000002016237890 */ /* 0x000fe2000fffe03f */
[----:B------:R-:W-:Y:S01]  /*3e50*/  SEL R208, R208, R222, !P0 ;  /* 0x000000ded0d07207 */ /* 0x000fe20004000000 */
[----:B------:R-:W-:Y:S01]  /*3e60*/  UIADD3 UR36, UR18, UR10, URZ ;  /* 0x0000000a12247290 */ /* 0x000fe2000fffe03f */
[----:B------:R-:W-:Y:S01]  /*3e70*/  SEL R211, R211, R221, !P0 ;  /* 0x000000ddd3d37207 */ /* 0x000fe20004000000 */
[----:B------:R-:W-:Y:S01]  /*3e80*/  UIADD3 UR29, UR18, UR30, URZ ;  /* 0x0000001e121d7290 */ /* 0x000fe2000fffe03f */
[----:B------:R-:W-:Y:S01]  /*3e90*/  IMAD.IADD R217, R218, 0x1, R216 ;  /* 0x00000001dad97824 */ /* 0x000fe200078e02d8 */
[----:B------:R-:W-:-:S02]  /*3ea0*/  UIADD3 UR24, UR18, UR25, URZ ;  /* 0x0000001912187290 */ /* 0x000fc4000fffe03f */
[----:B------:R-:W-:Y:S01]  /*3eb0*/  UIADD3 UR48, -UR6, 0x40, UR47 ;  /* 0x0000004006307890 */ /* 0x000fe2000fffe12f */
[----:B------:R-:W-:Y:S01]  /*3ec0*/  IMAD.MOV.U32 R226, RZ, RZ, R224 ;  /* 0x000000ffffe27224 */ /* 0x000fe200078e00e0 */
[----:B------:R-:W-:Y:S01]  /*3ed0*/  UIADD3 UR34, UR18, UR35, URZ ;  /* 0x0000002312227290 */ /* 0x000fe2000fffe03f */
[C-C-:B------:R-:W-:Y:S01]  /*3ee0*/  SHF.L.U64.HI R248, R245.reuse, 0x2, R251.reuse ;  /* 0x00000002f5f87819 */ /* 0x140fe200000102fb */
[----:B------:R-:W-:Y:S01]  /*3ef0*/  UIADD3 UR33, UR18, UR36, URZ ;  /* 0x0000002412217290 */ /* 0x000fe2000fffe03f */
[----:B------:R-:W-:Y:S01]  /*3f00*/  SHF.L.U64.HI R247, R245, 0x2, R251 ;  /* 0x00000002f5f77819 */ /* 0x000fe200000102fb */
[----:B------:R-:W-:Y:S01]  /*3f10*/  UIADD3 UR28, UR18, UR29, URZ ;  /* 0x0000001d121c7290 */ /* 0x000fe2000fffe03f */
[----:B------:R-:W-:Y:S01]  /*3f20*/  CS2R R94, SRZ ;  /* 0x00000000005e7805 */ /* 0x000fe2000001ff00 */
[----:B------:R-:W-:Y:S01]  /*3f30*/  UIADD3 UR23, UR18, UR24, URZ ;  /* 0x0000001812177290 */ /* 0x000fe2000fffe03f */
        /* <DEDUP_REMOVED lines=31> */
[----:B------:R-:W-:Y:S01]  /*4130*/  LEA R208, R208, UR4, 0x1 ;  /* 0x00000004d0d07c11 */ /* 0x000fe2000f8e08ff */
[----:B------:R-:W-:Y:S01]  /*4140*/  ULDC UR21, c[0x0][0x394] ;  /* 0x0000e50000157ab9 */ /* 0x000fe20000000800 */
[----:B------:R-:W-:Y:S01]  /*4150*/  LEA R211, R211, UR4, 0x1 ;  /* 0x00000004d3d37c11 */ /* 0x000fe2000f8e08ff */
[----:B------:R-:W-:Y:S01]  /*4160*/  IMAD.IADD R219, R218, 0x1, R213 ;  /* 0x00000001dadb7824 */ /* 0x000fe200078e02d5 */
[----:B------:R-:W-:Y:S01]  /*4170*/  UMOV UR5, URZ ;  /* 0x0000003f00057c82 */ /* 0x000fe20008000000 */
[----:B------:R-:W-:Y:S01]  /*4180*/  IMAD.IADD R220, R213, 0x1, R217 ;  /* 0x00000001d5dc7824 */ /* 0x000fe200078e02d9 */
[----:B------:R-:W-:Y:S01]  /*4190*/  UIADD3 UR48, UR48, -UR40, URZ ;  /* 0x8000002830307290 */ /* 0x000fe2000fffe03f */
[----:B------:R-:W-:Y:S01]  /*41a0*/  IMAD R243, RZ, RZ, -UR14 ;  /* 0x8000000efff37e24 */ /* 0x000fe2000f8e02ff */
[----:B------:R-:W-:Y:S01]  /*41b0*/  UMOV UR14, UR21 ;  /* 0x00000015000e7c82 */ /* 0x000fe20008000000 */
[----:B------:R-:W-:-:S02]  /*41c0*/  UIADD3 UR49, UR53, 0x40, URZ ;  /* 0x0000004035317890 */ /* 0x000fc4000fffe03f */
[----:B------:R-:W-:Y:S02]  /*41d0*/  UIADD3 UR41, UR18, UR34, URZ ;  /* 0x0000002212297290 */ /* 0x000fe4000fffe03f */
[----:B------:R-:W-:Y:S02]  /*41e0*/  UIADD3 UR40, UR18, UR33, URZ ;  /* 0x0000002112287290 */ /* 0x000fe4000fffe03f */
[----:B------:R-:W-:Y:S02]  /*41f0*/  UIADD3 UR39, UR18, UR28, URZ ;  /* 0x0000001c12277290 */ /* 0x000fe4000fffe03f */
[----:B------:R-:W-:Y:S01]  /*4200*/  UIADD3 UR38, UR18, UR23, URZ ;  /* 0x0000001712267290 */ /* 0x000fe2000fffe03f */
[----:B------:R-:W-:Y:S01]  /*4210*/  ULDC UR21, c[0x0][0x2ec] ;  /* 0x0000bb0000157ab9 */ /* 0x000fe20000000800 */
[----:B----4-:R-:W-:-:S05]  /*4220*/  @P3 FMUL.FTZ R0, R7, R6 ;  /* 0x0000000607003220 */ /* 0x010fca0000410000 */
[----:B------:R-:W-:Y:S02]  /*4230*/  @P3 R2UR UR11, R0 ;  /* 0x00000000000b32ca */ /* 0x000fe400000e0000 */
[----:B------:R-:W-:-:S05]  /*4240*/  IADD3 R0, R245, -UR15, -R225 ;  /* 0x8000000ff5007c10 */ /* 0x000fca000fffe8e1 */
[----:B------:R-:W-:-:S06]  /*4250*/  VIADD R246, R0, UR6 ;  /* 0x0000000600f67c36 */ /* 0x000fcc0008000000 */
[----:B------:R-:W-:Y:S01]  /*4260*/  @UP1 UMOV UR5, UR11 ;  /* 0x0000000b00051c82 */ /* 0x000fe20008000000 */
[----:B-123--:R-:W-:-:S05]  /*4270*/  ULDC UR11, c[0x0][0x39c] ;  /* 0x0000e700000b7ab9 */ /* 0x00efca0000000800 */
.L_x_1194:
[----:B------:R-:W0:Y:S01]  /*4280*/  LDGDEPBAR ;  /* 0x00000000000079af */ /* 0x000e220000000000 */
[----:B------:R-:W-:Y:S01]  /*4290*/  LEA R0, R223, UR4, 0x1 ;  /* 0x00000004df007c11 */ /* 0x000fe2000f8e08ff */
[----:B------:R-:W-:Y:S01]  /*42a0*/  USHF.L.U32 UR10, UR7, 0x6, URZ ;  /* 0x00000006070a7899 */ /* 0x000fe2000800063f */
[C---:B------:R-:W-:Y:S01]  /*42b0*/  IADD3 R2, R211.reuse, R216, RZ ;  /* 0x000000d8d3027210 */ /* 0x040fe20007ffe0ff */
[----:B------:R-:W-:Y:S01]  /*42c0*/  UMOV UR12, UR61 ;  /* 0x0000003d000c7c82 */ /* 0x000fe20008000000 */
[-C--:B------:R-:W-:Y:S01]  /*42d0*/  IADD3 R3, R211, R213.reuse, RZ ;  /* 0x000000d5d3037210 */ /* 0x080fe20007ffe0ff */
[----:B------:R-:W-:Y:S01]  /*42e0*/  UISETP.GE.AND UP0, UPT, UR10, UR48, UPT ;  /* 0x000000300a00728c */ /* 0x000fe2000bf06270 */
[----:B------:R-:W-:Y:S02]  /*42f0*/  IADD3 R180, R2, R213, RZ ;  /* 0x000000d502b47210 */ /* 0x000fe40007ffe0ff */
[----:B------:R-:W-:Y:S02]  /*4300*/  MOV R232, R184 ;  /* 0x000000b800e87202 */ /* 0x000fe40000000f00 */
[----:B------:R-:W-:Y:S01]  /*4310*/  MOV R233, R183 ;  /* 0x000000b700e97202 */ /* 0x000fe20000000f00 */
[----:B------:R-:W-:Y:S04]  /*4320*/  DEPBAR.LE SB0, 0x0 ;  /* 0x000080000000791a */ /* 0x000fe80000000000 */
[----:B------:R-:W-:Y:S06]  /*4330*/  BAR.SYNC.DEFER_BLOCKING 0x0 ;  /* 0x0000000000007b1d */ /* 0x000fec0000010000 */
[----:B------:R-:W-:Y:S06]  /*4340*/  LDSM.16.M88.4 R16, [R211] ;  /* 0x00000000d310783b */ /* 0x000fec0000000200 */
[----:B------:R-:W1:Y:S06]  /*4350*/  LDSM.16.M88.4 R8, [R0+0xc000] ;  /* 0x00c000000008783b */ /* 0x000e6c0000000200 */
[----:B------:R-:W2:Y:S06]  /*4360*/  LDSM.16.M88.4 R52, [R0+0xc800] ;  /* 0x00c800000034783b */ /* 0x000eac0000000200 */
[----:B------:R-:W-:Y:S06]  /*4370*/  LDSM.16.M88.4 R56, [R2] ;  /* 0x000000000238783b */ /* 0x000fec0000000200 */
[----:B------:R-:W3:Y:S06]  /*4380*/  LDSM.16.M88.4 R60, [R214+-0x4000] ;  /* 0xffc00000d63c783b */ /* 0x000eec0000000200 */
[----:B------:R-:W4:Y:S06]  /*4390*/  LDSM.16.M88.4 R64, [R214+-0x3800] ;  /* 0xffc80000d640783b */ /* 0x000f2c0000000200 */
[----:B------:R-:W-:Y:S06]  /*43a0*/  LDSM.16.M88.4 R100, [R3] ;  /* 0x000000000364783b */ /* 0x000fec0000000200 */
[----:B------:R-:W4:Y:S01]  /*43b0*/  LDSM.16.M88.4 R104, [R212+-0x4000] ;  /* 0xffc00000d468783b */ /* 0x000f220000000200 */
[C---:B-1----:R-:W-:Y:S05]  /*43c0*/  HMMA.16816.F32 R4, R16.reuse, R8, RZ ;  /* 0x000000081004723c */ /* 0x042fea00000018ff */
[----:B------:R-:W-:Y:S01]  /*43d0*/  LDSM.16.M88.4 R108, [R180] ;  /* 0x00000000b46c783b */ /* 0x000fe20000000200 */
[C---:B------:R-:W-:Y:S05]  /*43e0*/  HMMA.16816.F32 R8, R16.reuse, R10, RZ ;  /* 0x0000000a1008723c */ /* 0x040fea00000018ff */
[----:B------:R-:W-:Y:S01]  /*43f0*/  LDSM.16.M88.4 R112, [R215] ;  /* 0x00000000d770783b */ /* 0x000fe20000000200 */
[C---:B--2---:R-:W-:Y:S06]  /*4400*/  HMMA.16816.F32 R12, R16.reuse, R52, RZ ;  /* 0x00000034100c723c */ /* 0x044fec00000018ff */
[----:B------:R-:W-:Y:S01]  /*4410*/  HMMA.16816.F32 R16, R16, R54, RZ ;  /* 0x000000361010723c */ /* 0x000fe200000018ff */
[----:B------:R-:W1:Y:S05]  /*4420*/  LDSM.16.M88.4 R52, [R212+-0x3800] ;  /* 0xffc80000d434783b */ /* 0x000e6a0000000200 */
[C---:B---3--:R-:W-:Y:S06]  /*4430*/  HMMA.16816.F32 R4, R56.reuse, R60, R4 ;  /* 0x0000003c3804723c */ /* 0x048fec0000001804 */
[C---:B------:R-:W-:Y:S05]  /*4440*/  HMMA.16816.F32 R8, R56.reuse, R62, R8 ;  /* 0x0000003e3808723c */ /* 0x040fea0000001808 */
[----:B------:R-:W-:Y:S01]  /*4450*/  IADD3 R60, P0, R242, UR20, RZ ;  /* 0x00000014f23c7c10 */ /* 0x000fe2000ff1e0ff */
[C---:B----4-:R-:W-:Y:S05]  /*4460*/  HMMA.16816.F32 R12, R56.reuse, R64, R12 ;  /* 0x00000040380c723c */ /* 0x050fea000000180c */
[----:B------:R-:W-:Y:S01]  /*4470*/  IADD3.X R61, R248, UR19, RZ, P0, !PT ;  /* 0x00000013f83d7c10 */ /* 0x000fe200087fe4ff */
[----:B------:R-:W-:Y:S01]  /*4480*/  HMMA.16816.F32 R16, R56, R66, R16 ;  /* 0x000000423810723c */ /* 0x000fe20000001810 */
[----:B------:R-:W2:Y:S05]  /*4490*/  LDSM.16.M88.4 R56, [R215+0x800] ;  /* 0x00080000d738783b */ /* 0x000eaa0000000200 */
[C---:B------:R-:W-:Y:S01]  /*44a0*/  HMMA.16816.F32 R4, R100.reuse, R104, R4 ;  /* 0x000000686404723c */ /* 0x040fe20000001804 */
[----:B-----5:R-:W5:Y:S06]  /*44b0*/  LDG.E R182, desc[UR8][R60.64] ;  /* 0x000000083cb67981 */ /* 0x020f6c000c1e1900 */
[----:B------:R3:W5:Y:S01]  /*44c0*/  LDG.E R181, desc[UR8][R60.64+0x20] ;  /* 0x000020083cb57981 */ /* 0x000762000c1e1900 */
[C---:B------:R-:W-:Y:S05]  /*44d0*/  HMMA.16816.F32 R8, R100.reuse, R106, R8 ;  /* 0x0000006a6408723c */ /* 0x040fea0000001808 */
[----:B------:R-:W-:Y:S01]  /*44e0*/  LDSM.16.M88.4 R64, [R0+0xe000] ;  /* 0x00e000000040783b */ /* 0x000fe20000000200 */
[C---:B-1----:R-:W-:Y:S05]  /*44f0*/  HMMA.16816.F32 R12, R100.reuse, R52, R12 ;  /* 0x00000034640c723c */ /* 0x042fea000000180c */
[----:B------:R-:W-:Y:S01]  /*4500*/  LDSM.16.M88.4 R104, [R214+-0x2000] ;  /* 0xffe00000d668783b */ /* 0x000fe20000000200 */
[----:B------:R-:W-:Y:S05]  /*4510*/  HMMA.16816.F32 R16, R100, R54, R16 ;  /* 0x000000366410723c */ /* 0x000fea0000001810 */
[----:B------:R1:W-:Y:S01]  /*4520*/  LDSM.16.M88.4 R52, [R0+0xe800] ;  /* 0x00e800000034783b */ /* 0x0003e20000000200 */
[C---:B------:R-:W-:Y:S05]  /*4530*/  HMMA.16816.F32 R4, R108.reuse, R112, R4 ;  /* 0x000000706c04723c */ /* 0x040fea0000001804 */
[----:B------:R4:W-:Y:S01]  /*4540*/  LDSM.16.M88.4 R100, [R2+0x2000] ;  /* 0x002000000264783b */ /* 0x0009e20000000200 */
[C---:B------:R-:W-:Y:S05]  /*4550*/  HMMA.16816.F32 R8, R108.reuse, R114, R8 ;  /* 0x000000726c08723c */ /* 0x040fea0000001808 */
[----:B---3--:R-:W3:Y:S01]  /*4560*/  LDSM.16.M88.4 R60, [R211+0x2000] ;  /* 0x00200000d33c783b */ /* 0x008ee20000000200 */
[C---:B--2---:R-:W-:Y:S05]  /*4570*/  HMMA.16816.F32 R12, R108.reuse, R56, R12 ;  /* 0x000000386c0c723c */ /* 0x044fea000000180c */
[----:B------:R-:W-:Y:S01]  /*4580*/  LDSM.16.M88.4 R112, [R212+-0x2000] ;  /* 0xffe00000d470783b */ /* 0x000fe20000000200 */
[----:B------:R-:W-:Y:S05]  /*4590*/  HMMA.16816.F32 R16, R108, R58, R16 ;  /* 0x0000003a6c10723c */ /* 0x000fea0000001810 */
[----:B------:R-:W2:Y:S01]  /*45a0*/  LDSM.16.M88.4 R56, [R214+-0x1800] ;  /* 0xffe80000d638783b */ /* 0x000ea20000000200 */
[----:B-1----:R-:W-:Y:S05]  /*45b0*/  IADD3 R0, R246, UR10, RZ ;  /* 0x0000000af6007c10 */ /* 0x002fea000fffe0ff */
[----:B------:R1:W2:Y:S01]  /*45c0*/  LDSM.16.M88.4 R108, [R3+0x2000] ;  /* 0x00200000036c783b */ /* 0x0002a20000000200 */
[----:B----4-:R-:W-:Y:S04]  /*45d0*/  IADD3 R2, R0, 0x7, RZ ;  /* 0x0000000700027810 */ /* 0x010fe80007ffe0ff */
[----:B------:R-:W-:Y:S11]  /*45e0*/  ISETP.GE.AND P0, PT, R2, RZ, PT ;  /* 0x000000ff0200720c */ /* 0x000ff60003f06270 */
[----:B------:R-:W-:Y:S02]  /*45f0*/  @!UPT UIADD3 URZ, URZ, URZ, URZ ;  /* 0x0000003f3f3ff290 */ /* 0x000fe4000fffe03f */
[C---:B------:R-:W-:Y:S01]  /*4600*/  @!P0 IADD3 R2, -R0.reuse, -0x7, RZ ;  /* 0xfffffff900028810 */ /* 0x040fe20007ffe1ff */
[C---:B---3--:R-:W-:Y:S05]  /*4610*/  HMMA.16816.F32 R4, R60.reuse, R64, R4 ;  /* 0x000000403c04723c */ /* 0x048fea0000001804 */
[C---:B-1----:R-:W-:Y:S01]  /*4620*/  IADD3 R3, R0.reuse, 0x8, RZ ;  /* 0x0000000800037810 */ /* 0x042fe20007ffe0ff */
[C---:B------:R-:W-:Y:S01]  /*4630*/  HMMA.16816.F32 R8, R60.reuse, R66, R8 ;  /* 0x000000423c08723c */ /* 0x040fe20000001808 */
[----:B------:R-:W-:Y:S02]  /*4640*/  LDSM.16.M88.4 R64, [R215+0x2000] ;  /* 0x00200000d740783b */ /* 0x000fe40000000200 */
[----:B------:R-:W-:Y:S03]  /*4650*/  ISETP.GE.AND P1, PT, R3, RZ, PT ;  /* 0x000000ff0300720c */ /* 0x000fe60003f26270 */
[C---:B------:R-:W-:Y:S06]  /*4660*/  HMMA.16816.F32 R12, R60.reuse, R52, R12 ;  /* 0x000000343c0c723c */ /* 0x040fec000000180c */
[----:B------:R-:W-:Y:S01]  /*4670*/  HMMA.16816.F32 R16, R60, R54, R16 ;  /* 0x000000363c10723c */ /* 0x000fe20000001810 */
[----:B------:R-:W1:Y:S04]  /*4680*/  LDSM.16.M88.4 R52, [R212+-0x1800] ;  /* 0xffe80000d434783b */ /* 0x000e680000000200 */
[----:B------:R-:W-:Y:S01]  /*4690*/  @!P1 IADD3 R3, -R0, -0x8, RZ ;  /* 0xfffffff800039810 */ /* 0x000fe20007ffe1ff */
[C---:B------:R-:W-:Y:S01]  /*46a0*/  HMMA.16816.F32 R4, R100.reuse, R104, R4 ;  /* 0x000000686404723c */ /* 0x040fe20000001804 */
[----:B------:R-:W3:Y:S05]  /*46b0*/  LDSM.16.M88.4 R60, [R180+0x2000] ;  /* 0x00200000b43c783b */ /* 0x000eea0000000200 */
[C---:B------:R-:W-:Y:S06]  /*46c0*/  HMMA.16816.F32 R8, R100.reuse, R106, R8 ;  /* 0x0000006a6408723c */ /* 0x040fec0000001808 */
[C---:B--2---:R-:W-:Y:S06]  /*46d0*/  HMMA.16816.F32 R12, R100.reuse, R56, R12 ;  /* 0x00000038640c723c */ /* 0x044fec000000180c */
[----:B------:R-:W-:Y:S06]  /*46e0*/  HMMA.16816.F32 R16, R100, R58, R16 ;  /* 0x0000003a6410723c */ /* 0x000fec0000001810 */
[C---:B------:R-:W-:Y:S06]  /*46f0*/  HMMA.16816.F32 R4, R108.reuse, R112, R4 ;  /* 0x000000706c04723c */ /* 0x040fec0000001804 */
[C---:B------:R-:W-:Y:S06]  /*4700*/  HMMA.16816.F32 R8, R108.reuse, R114, R8 ;  /* 0x000000726c08723c */ /* 0x040fec0000001808 */
[C---:B-1----:R-:W-:Y:S06]  /*4710*/  HMMA.16816.F32 R12, R108.reuse, R52, R12 ;  /* 0x000000346c0c723c */ /* 0x042fec000000180c */
        /* <DEDUP_REMOVED lines=9> */
[----:B------:R2:W-:Y:S02]  /*47b0*/  MUFU.TANH R58, R5 ;  /* 0x00000005003a7308 */ /* 0x0005e40000002400 */
[----:B------:R-:W-:Y:S01]  /*47c0*/  FMUL.FTZ R10, R10, UR11 ;  /* 0x0000000b0a0a7c20 */ /* 0x000fe20008410000 */
[----:B------:R-:W-:Y:S01]  /*47d0*/  FMUL.FTZ R56, R9, UR11 ;  /* 0x0000000b09387c20 */ /* 0x000fe20008410000 */
[----:B------:R-:W-:Y:S01]  /*47e0*/  IADD3 R9, R0, -0x9, RZ ;  /* 0xfffffff700097810 */ /* 0x000fe20007ffe0ff */
[C---:B-1----:R-:W-:Y:S05]  /*47f0*/  HMMA.16816.F32 R12, R60.reuse, R52, R12 ;  /* 0x000000343c0c723c */ /* 0x042fea000000180c */
[----:B------:R1:W-:Y:S01]  /*4800*/  MUFU.TANH R64, R6 ;  /* 0x0000000600407308 */ /* 0x0003e20000002400 */
[----:B------:R-:W-:Y:S01]  /*4810*/  ISETP.GE.AND P4, PT, R9, RZ, PT ;  /* 0x000000ff0900720c */ /* 0x000fe20003f86270 */
[----:B------:R-:W-:Y:S08]  /*4820*/  HMMA.16816.F32 R16, R60, R54, R16 ;  /* 0x000000363c10723c */ /* 0x000ff00000001810 */
[----:B------:R3:W-:Y:S03]  /*4830*/  MUFU.TANH R65, R7 ;  /* 0x0000000700417308 */ /* 0x0007e60000002400 */
[----:B--2---:R-:W-:Y:S01]  /*4840*/  FMUL.FTZ R5, R8, UR11 ;  /* 0x0000000b08057c20 */ /* 0x004fe20008410000 */
[----:B------:R-:W-:Y:S01]  /*4850*/  FMUL.FTZ R53, R11, UR11 ;  /* 0x0000000b0b357c20 */ /* 0x000fe20008410000 */
[C---:B------:R-:W-:Y:S05]  /*4860*/  IADD3 R11, R0.reuse, -0x1, RZ ;  /* 0xffffffff000b7810 */ /* 0x040fea0007ffe0ff */
[----:B------:R2:W4:Y:S01]  /*4870*/  MUFU.TANH R59, R10 ;  /* 0x0000000a003b7308 */ /* 0x0005220000002400 */
[C---:B------:R-:W-:Y:S02]  /*4880*/  IADD3 R8, R0.reuse, -0x10, RZ ;  /* 0xfffffff000087810 */ /* 0x040fe40007ffe0ff */
[----:B-1----:R-:W-:Y:S02]  /*4890*/  IADD3 R6, R0, -0x18, RZ ;  /* 0xffffffe800067810 */ /* 0x002fe40007ffe0ff */
[----:B------:R-:W-:Y:S02]  /*48a0*/  ISETP.GE.AND P6, PT, R11, RZ, PT ;  /* 0x000000ff0b00720c */ /* 0x000fe40003fc6270 */
[----:B------:R-:W-:Y:S03]  /*48b0*/  ISETP.GE.AND P3, PT, R8, RZ, PT ;  /* 0x000000ff0800720c */ /* 0x000fe60003f66270 */
[----:B------:R1:W-:Y:S01]  /*48c0*/  MUFU.TANH R55, R5 ;  /* 0x0000000500377308 */ /* 0x0003e20000002400 */
[----:B---3--:R-:W-:Y:S01]  /*48d0*/  IADD3 R7, R0, -0x11, RZ ;  /* 0xffffffef00077810 */ /* 0x008fe20007ffe0ff */
[----:B------:R-:W-:Y:S01]  /*48e0*/  FMUL.FTZ R12, R12, UR11 ;  /* 0x0000000b0c0c7c20 */ /* 0x000fe20008410000 */
[----:B------:R-:W-:Y:S01]  /*48f0*/  ISETP.GE.AND P1, PT, R6, RZ, PT ;  /* 0x000000ff0600720c */ /* 0x000fe20003f26270 */
[----:B------:R-:W-:Y:S01]  /*4900*/  FMUL.FTZ R15, R15, UR11 ;  /* 0x0000000b0f0f7c20 */ /* 0x000fe20008410000 */
[----:B------:R-:W-:Y:S01]  /*4910*/  ISETP.GE.AND P2, PT, R7, RZ, PT ;  /* 0x000000ff0700720c */ /* 0x000fe20003f46270 */
[----:B------:R-:W-:Y:S01]  /*4920*/  FMUL.FTZ R13, R13, UR11 ;  /* 0x0000000b0d0d7c20 */ /* 0x000fe20008410000 */
[----:B------:R-:W-:Y:S03]  /*4930*/  FMUL.FTZ R14, R14, UR11 ;  /* 0x0000000b0e0e7c20 */ /* 0x000fe60008410000 */
[----:B------:R3:W-:Y:S01]  /*4940*/  MUFU.TANH R62, R12 ;  /* 0x0000000c003e7308 */ /* 0x0007e20000002400 */
[C---:B--2---:R-:W-:Y:S01]  /*4950*/  IADD3 R10, R0.reuse, -0x8, RZ ;  /* 0xfffffff8000a7810 */ /* 0x044fe20007ffe0ff */
[----:B------:R-:W-:Y:S01]  /*4960*/  FMUL.FTZ R66, R17, UR11 ;  /* 0x0000000b11427c20 */ /* 0x000fe20008410000 */
[----:B------:R-:W-:Y:S01]  /*4970*/  @!P6 IADD3 R11, -R0, 0x1, RZ ;  /* 0x00000001000be810 */ /* 0x000fe20007ffe1ff */
[----:B------:R-:W-:Y:S01]  /*4980*/  FMUL.FTZ R16, R16, UR11 ;  /* 0x0000000b10107c20 */ /* 0x000fe20008410000 */
[----:B------:R-:W-:Y:S01]  /*4990*/  ISETP.GE.AND P5, PT, R10, RZ, PT ;  /* 0x000000ff0a00720c */ /* 0x000fe20003fa6270 */
[----:B----4-:R-:W-:Y:S01]  /*49a0*/  FFMA.FTZ R54, -R59, R59, 1 ;  /* 0x3f8000003b367423 */ /* 0x010fe2000001013b */
[C---:B------:R-:W-:Y:S03]  /*49b0*/  @!P4 IADD3 R9, -R0.reuse, 0x9, RZ ;  /* 0x000000090009c810 */ /* 0x040fe60007ffe1ff */
[----:B------:R-:W-:Y:S01]  /*49c0*/  MUFU.TANH R63, R15 ;  /* 0x0000000f003f7308 */ /* 0x000fe20000002400 */
[----:B-1----:R-:W-:Y:S01]  /*49d0*/  IADD3 R5, R0, -0x19, RZ ;  /* 0xffffffe700057810 */ /* 0x002fe20007ffe0ff */
[----:B------:R-:W-:Y:S01]  /*49e0*/  FMUL.FTZ R18, R18, UR11 ;  /* 0x0000000b12127c20 */ /* 0x000fe20008410000 */
[----:B------:R-:W-:Y:S01]  /*49f0*/  @!P3 IADD3 R8, -R0, 0x10, RZ ;  /* 0x000000100008b810 */ /* 0x000fe20007ffe1ff */
[----:B------:R-:W-:Y:S01]  /*4a00*/  FMUL.FTZ R67, R19, UR11 ;  /* 0x0000000b13437c20 */ /* 0x000fe20008410000 */
[----:B------:R-:W-:Y:S01]  /*4a10*/  ISETP.GE.AND P0, PT, R5, RZ, PT ;  /* 0x000000ff0500720c */ /* 0x000fe20003f06270 */
[----:B------:R-:W-:Y:S01]  /*4a20*/  FMUL.FTZ R112, R54, UR11 ;  /* 0x0000000b36707c20 */ /* 0x000fe20008410000 */
[C---:B------:R-:W-:Y:S03]  /*4a30*/  @!P2 IADD3 R7, -R0.reuse, 0x11, RZ ;  /* 0x000000110007a810 */ /* 0x040fe60007ffe1ff */
[----:B------:R-:W1:Y:S01]  /*4a40*/  MUFU.TANH R15, R13 ;  /* 0x0000000d000f7308 */ /* 0x000e620000002400 */
[C---:B------:R-:W-:Y:S02]  /*4a50*/  @!P1 IADD3 R6, -R0.reuse, 0x18, RZ ;  /* 0x0000001800069810 */ /* 0x040fe40007ffe1ff */
[C---:B------:R-:W-:Y:S02]  /*4a60*/  @!P5 IADD3 R10, -R0.reuse, 0x8, RZ ;  /* 0x00000008000ad810 */ /* 0x040fe40007ffe1ff */
[----:B---3--:R-:W-:Y:S02]  /*4a70*/  I2FP.F32.S32 R12, R3 ;  /* 0x00000003000c7245 */ /* 0x008fe40000201400 */
[----:B------:R-:W-:Y:S03]  /*4a80*/  I2FP.F32.S32 R3, R10 ;  /* 0x0000000a00037245 */ /* 0x000fe60000201400 */
[----:B------:R2:W-:Y:S01]  /*4a90*/  MUFU.TANH R57, R14 ;  /* 0x0000000e00397308 */ /* 0x0005e20000002400 */
[----:B------:R-:W-:Y:S01]  /*4aa0*/  I2FP.F32.S32 R52, R7 ;  /* 0x0000000700347245 */ /* 0x000fe20000201400 */
[----:B------:R-:W-:Y:S01]  /*4ab0*/  FFMA.FTZ R7, -R65, R65, 1 ;  /* 0x3f80000041077423 */ /* 0x000fe20000010141 */
[----:B------:R-:W-:Y:S01]  /*4ac0*/  @!P0 IADD3 R5, -R0, 0x19, RZ ;  /* 0x0000001900058810 */ /* 0x000fe20007ffe1ff */
[----:B------:R-:W-:Y:S01]  /*4ad0*/  FFMA.FTZ R12, R12, -UR5, R64 ;  /* 0x800000050c0c7c23 */ /* 0x000fe20008010040 */
[----:B------:R-:W-:Y:S01]  /*4ae0*/  IABS R0, R0 ;  /* 0x0000000000007213 */ /* 0x000fe20000000000 */
[----:B------:R-:W-:Y:S01]  /*4af0*/  FMUL.FTZ R104, R7, UR11 ;  /* 0x0000000b07687c20 */ /* 0x000fe20008410000 */
[----:B------:R-:W-:Y:S03]  /*4b00*/  PLOP3.LUT P0, PT, PT, PT, UP0, 0x80, 0x0 ;  /* 0x000000000000781c */ /* 0x000fe60003f0f008 */
[----:B------:R-:W3:Y:S01]  /*4b10*/  MUFU.TANH R4, R4 ;  /* 0x0000000400047308 */ /* 0x000ee20000002400 */
[----:B------:R-:W-:Y:S01]  /*4b20*/  I2FP.F32.S32 R17, R0 ;  /* 0x0000000000117245 */ /* 0x000fe20000201400 */
[----:B-1----:R-:W-:Y:S01]  /*4b30*/  FFMA.FTZ R54, -R15, R15, 1 ;  /* 0x3f8000000f367423 */ /* 0x002fe2000001010f */
[----:B------:R-:W-:Y:S01]  /*4b40*/  I2FP.F32.S32 R0, R11 ;  /* 0x0000000b00007245 */ /* 0x000fe20000201400 */
[----:B------:R-:W-:Y:S01]  /*4b50*/  FFMA.FTZ R15, R52, -UR5, R15 ;  /* 0x80000005340f7c23 */ /* 0x000fe2000801000f */
[----:B------:R-:W-:Y:S01]  /*4b60*/  I2FP.F32.S32 R13, R8 ;  /* 0x00000008000d7245 */ /* 0x000fe20000201400 */
[C---:B------:R-:W-:Y:S01]  /*4b70*/  FFMA.FTZ R10, R17.reuse, -UR5, R59 ;  /* 0x80000005110a7c23 */ /* 0x040fe2000801003b */
[----:B------:R-:W-:Y:S03]  /*4b80*/  FFMA.FTZ R8, -R58, R58, 1 ;  /* 0x3f8000003a087423 */ /* 0x000fe6000001013a */
[----:B------:R1:W-:Y:S01]  /*4b90*/  MUFU.TANH R59, R66 ;  /* 0x00000042003b7308 */ /* 0x0003e20000002400 */
[----:B------:R-:W-:Y:S01]  /*4ba0*/  FFMA.FTZ R19, R0, -UR5, R58 ;  /* 0x8000000500137c23 */ /* 0x000fe2000801003a */
[----:B--2---:R-:W-:Y:S02]  /*4bb0*/  I2FP.F32.S32 R14, R2 ;  /* 0x00000002000e7245 */ /* 0x004fe40000201400 */
[----:B------:R-:W-:Y:S02]  /*4bc0*/  I2FP.F32.S32 R2, R9 ;  /* 0x0000000900027245 */ /* 0x000fe40000201400 */
[----:B------:R-:W-:Y:S01]  /*4bd0*/  I2FP.F32.S32 R6, R6 ;  /* 0x0000000600067245 */ /* 0x000fe20000201400 */
[----:B------:R-:W-:Y:S03]  /*4be0*/  FFMA.FTZ R11, R14, -UR5, R65 ;  /* 0x800000050e0b7c23 */ /* 0x000fe60008010041 */
[----:B------:R-:W2:Y:S01]  /*4bf0*/  MUFU.TANH R53, R53 ;  /* 0x0000003500357308 */ /* 0x000ea20000002400 */
[----:B---3--:R-:W-:Y:S01]  /*4c00*/  FFMA.FTZ R14, -R4, R4, 1 ;  /* 0x3f800000040e7423 */ /* 0x008fe20000010104 */
[----:B------:R-:W-:Y:S01]  /*4c10*/  I2FP.F32.S32 R5, R5 ;  /* 0x0000000500057245 */ /* 0x000fe20000201400 */
[----:B------:R-:W-:Y:S01]  /*4c20*/  FFMA.FTZ R4, R17, -UR5, R4 ;  /* 0x8000000511047c23 */ /* 0x000fe20008010004 */
[----:B------:R-:W-:Y:S01]  /*4c30*/  FMUL.FTZ R65, R8, UR11 ;  /* 0x0000000b08417c20 */ /* 0x000fe20008410000 */
[----:B------:R-:W-:Y:S01]  /*4c40*/  FFMA.FTZ R8, R3, -UR5, R57 ;  /* 0x8000000503087c23 */ /* 0x000fe20008010039 */
[----:B------:R-:W-:Y:S01]  /*4c50*/  FFMA.FTZ R7, R2, -UR5, R63 ;  /* 0x8000000502077c23 */ /* 0x000fe2000801003f */
[----:B------:R-:W-:Y:S03]  /*4c60*/  FFMA.FTZ R57, -R57, R57, 1 ;  /* 0x3f80000039397423 */ /* 0x000fe60000010139 */
[----:B------:R-:W3:Y:S01]  /*4c70*/  MUFU.TANH R56, R56 ;  /* 0x0000003800387308 */ /* 0x000ee20000002400 */
[----:B-1----:R-:W-:Y:S01]  /*4c80*/  FMUL.FTZ R66, R14, UR11 ;  /* 0x0000000b0e427c20 */ /* 0x002fe20008410000 */
[----:B------:R-:W-:Y:S01]  /*4c90*/  FFMA.FTZ R14, -R55, R55, 1 ;  /* 0x3f800000370e7423 */ /* 0x000fe20000010137 */
[----:B------:R-:W-:Y:S03]  /*4ca0*/  FMUL.FTZ R107, R57, UR11 ;  /* 0x0000000b396b7c20 */ /* 0x000fe60008410000 */
[----:B------:R-:W-:Y:S04]  /*4cb0*/  FMUL.FTZ R109, R14, UR11 ;  /* 0x0000000b0e6d7c20 */ /* 0x000fe80008410000 */
[----:B------:R1:W4:Y:S01]  /*4cc0*/  MUFU.TANH R61, R16 ;  /* 0x00000010003d7308 */ /* 0x0003220000002400 */
[----:B--2---:R-:W-:Y:S01]  /*4cd0*/  FFMA.FTZ R9, R0, -UR5, R53 ;  /* 0x8000000500097c23 */ /* 0x004fe20008010035 */
[----:B------:R-:W-:Y:S04]  /*4ce0*/  FFMA.FTZ R53, -R53, R53, 1 ;  /* 0x3f80000035357423 */ /* 0x000fe80000010135 */
[----:B------:R-:W-:Y:S04]  /*4cf0*/  FMUL.FTZ R111, R53, UR11 ;  /* 0x0000000b356f7c20 */ /* 0x000fe80008410000 */
[----:B------:R2:W2:Y:S01]  /*4d00*/  MUFU.TANH R60, R18 ;  /* 0x00000012003c7308 */ /* 0x0004a20000002400 */
[----:B---3--:R-:W-:Y:S01]  /*4d10*/  FFMA.FTZ R0, -R56, R56, 1 ;  /* 0x3f80000038007423 */ /* 0x008fe20000010138 */
[----:B------:R-:W-:Y:S01]  /*4d20*/  FFMA.FTZ R17, R2, -UR5, R56 ;  /* 0x8000000502117c23 */ /* 0x000fe20008010038 */
[----:B------:R-:W-:Y:S01]  /*4d30*/  FFMA.FTZ R56, -R63, R63, 1 ;  /* 0x3f8000003f387423 */ /* 0x000fe2000001013f */
[----:B------:R-:W-:Y:S01]  /*4d40*/  FFMA.FTZ R2, -R59, R59, 1 ;  /* 0x3f8000003b027423 */ /* 0x000fe2000001013b */
[----:B------:R-:W-:Y:S02]  /*4d50*/  FMUL.FTZ R108, R0, UR11 ;  /* 0x0000000b006c7c20 */ /* 0x000fe40008410000 */
[----:B------:R-:W-:Y:S03]  /*4d60*/  FMUL.FTZ R106, R56, UR11 ;  /* 0x0000000b386a7c20 */ /* 0x000fe60008410000 */
[----:B------:R-:W3:Y:S01]  /*4d70*/  MUFU.TANH R58, R67 ;  /* 0x00000043003a7308 */ /* 0x000ee20000002400 */
[----:B-1----:R-:W-:Y:S01]  /*4d80*/  FFMA.FTZ R16, -R64, R64, 1 ;  /* 0x3f80000040107423 */ /* 0x002fe20000010140 */
[----:B----4-:R-:W-:Y:S01]  /*4d90*/  FFMA.FTZ R14, R6, -UR5, R61 ;  /* 0x80000005060e7c23 */ /* 0x010fe2000801003d */
[----:B------:R-:W-:Y:S01]  /*4da0*/  FFMA.FTZ R53, -R61, R61, 1 ;  /* 0x3f8000003d357423 */ /* 0x000fe2000001013d */
[----:B------:R-:W-:Y:S01]  /*4db0*/  FMUL.FTZ R101, R2, UR11 ;  /* 0x0000000b02657c20 */ /* 0x000fe20008410000 */
[----:B------:R-:W-:Y:S01]  /*4dc0*/  FMUL.FTZ R110, R16, UR11 ;  /* 0x0000000b106e7c20 */ /* 0x000fe20008410000 */
[----:B------:R-:W-:Y:S01]  /*4dd0*/  FFMA.FTZ R16, R13, -UR5, R62 ;  /* 0x800000050d107c23 */ /* 0x000fe2000801003e */
[----:B------:R-:W-:Y:S01]  /*4de0*/  FMUL.FTZ R103, R53, UR11 ;  /* 0x0000000b35677c20 */ /* 0x000fe20008410000 */
[----:B--2---:R-:W-:Y:S01]  /*4df0*/  FFMA.FTZ R18, R3, -UR5, R55 ;  /* 0x8000000503127c23 */ /* 0x004fe20008010037 */
[----:B------:R-:W-:Y:S01]  /*4e00*/  FFMA.FTZ R55, -R62, R62, 1 ;  /* 0x3f8000003e377423 */ /* 0x000fe2000001013e */
[----:B------:R-:W-:Y:S01]  /*4e10*/  FFMA.FTZ R6, R13, -UR5, R60 ;  /* 0x800000050d067c23 */ /* 0x000fe2000801003c */
[----:B------:R-:W-:Y:S01]  /*4e20*/  FFMA.FTZ R3, -R60, R60, 1 ;  /* 0x3f8000003c037423 */ /* 0x000fe2000001013c */
[----:B------:R-:W-:Y:S01]  /*4e30*/  FFMA.FTZ R13, R5, -UR5, R59 ;  /* 0x80000005050d7c23 */ /* 0x000fe2000801003b */
[----:B------:R-:W-:Y:S02]  /*4e40*/  FMUL.FTZ R100, R55, UR11 ;  /* 0x0000000b37647c20 */ /* 0x000fe40008410000 */
[----:B------:R-:W-:Y:S01]  /*4e50*/  FMUL.FTZ R105, R3, UR11 ;  /* 0x0000000b03697c20 */ /* 0x000fe20008410000 */
[----:B---3--:R-:W-:Y:S01]  /*4e60*/  FFMA.FTZ R0, -R58, R58, 1 ;  /* 0x3f8000003a007423 */ /* 0x008fe2000001013a */
[----:B------:R-:W-:Y:S01]  /*4e70*/  FFMA.FTZ R5, R52, -UR5, R58 ;  /* 0x8000000534057c23 */ /* 0x000fe2000801003a */
[----:B------:R-:W-:Y:S02]  /*4e80*/  FMUL.FTZ R67, R54, UR11 ;  /* 0x0000000b36437c20 */ /* 0x000fe40008410000 */
[----:B------:R-:W-:Y:S01]  /*4e90*/  FMUL.FTZ R102, R0, UR11 ;  /* 0x0000000b00667c20 */ /* 0x000fe20008410000 */
[----:B------:R-:W-:Y:S06]  /*4ea0*/  @!P0 BRA `(.L_x_1190) ;  /* 0x0000000000248947 */ /* 0x000fec0003800000 */
[----:B------:R-:W-:Y:S01]  /*4eb0*/  UIADD3 UR13, UR14, UR47, -UR6 ;  /* 0x0000002f0e0d7290 */ /* 0x000fe2000fffe806 */
[----:B------:R-:W-:Y:S01]  /*4ec0*/  IMAD.U32 R0, RZ, RZ, UR49 ;  /* 0x00000031ff007e24 */ /* 0x000fe2000f8e00ff */
[----:B------:R-:W-:Y:S04]  /*4ed0*/  UIADD3 UR12, UR10, 0x40, URZ ;  /* 0x000000400a0c7890 */ /* 0x000fe8000fffe03f */
[----:B------:R-:W-:Y:S01]  /*4ee0*/  ISETP.LT.AND P0, PT, R0, UR6, PT ;  /* 0x0000000600007c0c */ /* 0x000fe2000bf01270 */
[----:B------:R-:W-:Y:S03]  /*4ef0*/  UISETP.GE.AND UP0, UPT, UR12, UR13, UPT ;  /* 0x0000000d0c00728c */ /* 0x000fe6000bf06270 */
[----:B------:R-:W-:Y:S03]  /*4f00*/  UMOV UR12, UR14 ;  /* 0x0000000e000c7c82 */ /* 0x000fe60008000000 */
[----:B------:R-:W-:Y:S11]  /*4f10*/  PLOP3.LUT P1, PT, PT, PT, UP0, 0x80, 0x0 ;  /* 0x000000000000781c */ /* 0x000ff60003f2f008 */
[----:B------:R-:W-:Y:S02]  /*4f20*/  @!UPT UIADD3 URZ, URZ, URZ, URZ ;  /* 0x0000003f3f3ff290 */ /* 0x000fe4000fffe03f */
[----:B------:R-:W-:Y:S05]  /*4f30*/  @!P1 BRA P0, `(.L_x_1191) ;  /* 0x0000000400109947 */ /* 0x000fea0000000000 */
.L_x_1190:
[----:B------:R-:W-:Y:S01]  /*4f40*/  VIADD R3, R245, UR10 ;  /* 0x0000000af5037c36 */ /* 0x000fe20008000000 */
[----:B------:R-:W-:Y:S01]  /*4f50*/  UIADD3 UR10, UR6, 0x1, -UR15 ;  /* 0x00000001060a7890 */ /* 0x000fe2000fffe80f */
[----:B------:R-:W-:Y:S01]  /*4f60*/  IMAD.U32 R59, RZ, RZ, UR51 ;  /* 0x00000033ff3b7e24 */ /* 0x000fe2000f8e00ff */
[----:B------:R-:W-:Y:S01]  /*4f70*/  UMOV UR14, UR12 ;  /* 0x0000000c000e7c82 */ /* 0x000fe20008000000 */
[----:B------:R-:W-:Y:S02]  /*4f80*/  VIADD R2, R3, 0x8 ;  /* 0x0000000803027836 */ /* 0x000fe40000000000 */
[C---:B------:R-:W-:Y:S02]  /*4f90*/  VIADD R58, R225.reuse, 0x1 ;  /* 0x00000001e13a7836 */ /* 0x040fe40000000000 */
[C---:B------:R-:W-:Y:S01]  /*4fa0*/  VIADD R57, R225.reuse, 0x8 ;  /* 0x00000008e1397836 */ /* 0x040fe20000000000 */
[----:B------:R-:W-:Y:S01]  /*4fb0*/  IADD3 R59, R2, UR10, R59 ;  /* 0x0000000a023b7c10 */ /* 0x000fe2000fffe03b */
[----:B------:R-:W-:Y:S01]  /*4fc0*/  UIADD3 UR10, UR10, UR51, URZ ;  /* 0x000000330a0a7290 */ /* 0x000fe2000fffe03f */
[C---:B------:R-:W-:Y:S02]  /*4fd0*/  VIADD R56, R225.reuse, 0x9 ;  /* 0x00000009e1387836 */ /* 0x040fe40000000000 */
[C---:B------:R-:W-:Y:S02]  /*4fe0*/  VIADD R55, R225.reuse, 0x10 ;  /* 0x00000010e1377836 */ /* 0x040fe40000000000 */
[C---:B------:R-:W-:Y:S02]  /*4ff0*/  VIADD R54, R225.reuse, 0x11 ;  /* 0x00000011e1367836 */ /* 0x040fe40000000000 */
[----:B------:R-:W-:Y:S01]  /*5000*/  IMAD.U32 R52, RZ, RZ, UR10 ;  /* 0x0000000aff347e24 */ /* 0x000fe2000f8e00ff */
[----:B------:R-:W-:Y:S01]  /*5010*/  UIADD3 UR10, -UR12, UR6, -UR15 ;  /* 0x000000060c0a7290 */ /* 0x000fe2000fffe90f */
[----:B------:R-:W-:Y:S05]  /*5020*/  VIADD R53, R225, 0x18 ;  /* 0x00000018e1357836 */ /* 0x000fea0000000000 */
[C---:B------:R-:W-:Y:S02]  /*5030*/  VIADDMNMX R0, R3.reuse, UR10, RZ, !PT ;  /* 0x0000000a03007c46 */ /* 0x040fe4000f8001ff */
[----:B------:R-:W-:Y:S01]  /*5040*/  VIADDMNMX R3, R3, R52, UR6, PT ;  /* 0x0000000603037e46 */ /* 0x000fe2000b800134 */
[C---:B------:R-:W-:Y:S01]  /*5050*/  VIADD R52, R225.reuse, 0x19 ;  /* 0x00000019e1347836 */ /* 0x040fe20000000000 */
[CC--:B------:R-:W-:Y:S02]  /*5060*/  ISETP.GE.AND P0, PT, R225.reuse, R0.reuse, PT ;  /* 0x00000000e100720c */ /* 0x0c0fe40003f06270 */
[CC--:B------:R-:W-:Y:S02]  /*5070*/  ISETP.GE.AND P6, PT, R58.reuse, R0.reuse, PT ;  /* 0x000000003a00720c */ /* 0x0c0fe40003fc6270 */
[-C--:B------:R-:W-:Y:S02]  /*5080*/  ISETP.GE.OR P0, PT, R225, R3.reuse, !P0 ;  /* 0x00000003e100720c */ /* 0x080fe40004706670 */
[-C--:B------:R-:W-:Y:S02]  /*5090*/  ISETP.GE.OR P6, PT, R58, R3.reuse, !P6 ;  /* 0x000000033a00720c */ /* 0x080fe400077c6670 */
[----:B------:R-:W-:Y:S02]  /*50a0*/  VIADDMNMX R2, R2, UR10, RZ, !PT ;  /* 0x0000000a02027c46 */ /* 0x000fe4000f8001ff */
        /* <DEDUP_REMOVED lines=45> */
.L_x_1191:
[C---:B------:R-:W-:Y:S01]  /*5380*/  FMUL.FTZ R2, R236.reuse, 1.4426950216293334961 ;  /* 0x3fb8aa3bec027820 */ /* 0x040fe20000410000 */
[----:B------:R-:W-:Y:S01]  /*5390*/  FSETP.NEU.FTZ.AND P0, PT, R236, -INF , PT ;  /* 0xff800000ec00780b */ /* 0x000fe20003f1d000 */
[C---:B------:R-:W-:Y:S01]  /*53a0*/  FMUL.FTZ R0, R227.reuse, 1.4426950216293334961 ;  /* 0x3fb8aa3be3007820 */ /* 0x040fe20000410000 */
[----:B------:R-:W-:Y:S02]  /*53b0*/  UISETP.GT.AND UP1, UPT, UR7, UR37, UPT ;  /* 0x000000250700728c */ /* 0x000fe4000bf24270 */
[----:B------:R-:W-:Y:S02]  /*53c0*/  FSEL R2, R2, RZ, P0 ;  /* 0x000000ff02027208 */ /* 0x000fe40000000000 */
[----:B------:R-:W-:Y:S02]  /*53d0*/  FSETP.NEU.FTZ.AND P0, PT, R227, -INF , PT ;  /* 0xff800000e300780b */ /* 0x000fe40003f1d000 */
[----:B------:R-:W-:Y:S01]  /*53e0*/  PLOP3.LUT P1, PT, PT, PT, UP1, 0x80, 0x0 ;  /* 0x000000000000781c */ /* 0x000fe20003f2f018 */
        /* <DEDUP_REMOVED lines=10> */
[----:B------:R-:W-:Y:S01]  /*5490*/  MUFU.EX2 R184, R19 ;  /* 0x0000001300b87308 */ /* 0x000fe20000000800 */
[----:B------:R-:W-:Y:S01]  /*54a0*/  FFMA.FTZ R2, R13, UR21, -R2 ;  /* 0x000000150d027c23 */ /* 0x000fe20008010802 */
[--C-:B------:R-:W-:Y:S01]  /*54b0*/  FFMA.FTZ R10, R10, UR21, -R0.reuse ;  /* 0x000000150a0a7c23 */ /* 0x100fe20008010800 */
[--C-:B------:R-:W-:Y:S01]  /*54c0*/  FFMA.FTZ R9, R9, UR21, -R0.reuse ;  /* 0x0000001509097c23 */ /* 0x100fe20008010800 */
[--C-:B------:R-:W-:Y:S01]  /*54d0*/  FFMA.FTZ R8, R8, UR21, -R0.reuse ;  /* 0x0000001508087c23 */ /* 0x100fe20008010800 */
[--C-:B------:R-:W-:Y:S01]  /*54e0*/  FFMA.FTZ R7, R7, UR21, -R0.reuse ;  /* 0x0000001507077c23 */ /* 0x100fe20008010800 */
[--C-:B------:R-:W-:Y:S01]  /*54f0*/  FFMA.FTZ R6, R6, UR21, -R0.reuse ;  /* 0x0000001506067c23 */ /* 0x100fe20008010800 */
[----:B------:R-:W-:Y:S03]  /*5500*/  FFMA.FTZ R0, R5, UR21, -R0 ;  /* 0x0000001505007c23 */ /* 0x000fe60008010800 */
        /* <DEDUP_REMOVED lines=31> */
[----:B------:R2:W-:Y:S04]  /*5700*/  STS [R239+0x12400], R2 ;  /* 0x01240002ef007388 */ /* 0x0005e80000000800 */
[----:B------:R-:W3:Y:S01]  /*5710*/  LDSM.16.M88.4 R16, [R0+0x8000] ;  /* 0x008000000010783b */ /* 0x000ee20000000200 */
[CC--:B-1----:R-:W-:Y:S02]  /*5720*/  IADD3 R3, R213.reuse, R0.reuse, RZ ;  /* 0x00000000d5037210 */ /* 0x0c2fe40007ffe0ff */
[----:B--2---:R-:W-:Y:S05]  /*5730*/  IADD3 R2, R216, R0, RZ ;  /* 0x00000000d8027210 */ /* 0x004fea0007ffe0ff */
[----:B------:R-:W-:Y:S01]  /*5740*/  LDSM.16.M88.4 R56, [R3+0x8000] ;  /* 0x008000000338783b */ /* 0x000fe20000000200 */
[----:B------:R-:W-:Y:S07]  /*5750*/  IADD3 R64, R213, R2, RZ ;  /* 0x00000002d5407210 */ /* 0x000fee0007ffe0ff */
[----:B------:R-:W1:Y:S08]  /*5760*/  LDSM.16.M88.4 R52, [R2+0x8000] ;  /* 0x008000000234783b */ /* 0x000e700000000200 */
[----:B------:R-:W2:Y:S01]  /*5770*/  LDSM.16.M88.4 R60, [R64+0x8000] ;  /* 0x00800000403c783b */ /* 0x000ea20000000200 */
        /* <DEDUP_REMOVED lines=27> */
[----:B------:R-:W-:Y:S06]  /*5930*/  HMMA.16816.F32 R16, R56, R162, R16 ;  /* 0x000000a23810723c */ /* 0x000fec0000001810 */
        /* <DEDUP_REMOVED lines=8> */
[C---:B-----5:R-:W-:Y:S01]  /*59c0*/  FADD.FTZ R4, -R182.reuse, R4 ;  /* 0x00000004b6047221 */ /* 0x060fe20000010100 */
[----:B------:R-:W-:Y:S01]  /*59d0*/  FADD.FTZ R5, -R182, R5 ;  /* 0x00000005b6057221 */ /* 0x000fe20000010100 */
[C---:B------:R-:W-:Y:S03]  /*59e0*/  FADD.FTZ R6, -R181.reuse, R6 ;  /* 0x00000006b5067221 */ /* 0x040fe60000010100 */
        /* <DEDUP_REMOVED lines=16> */
[----:B------:R-:W-:Y:S01]  /*5af0*/  FMUL.FTZ R5, R115, R10 ;  /* 0x0000000a73057220 */ /* 0x000fe20000410000 */
        /* <DEDUP_REMOVED lines=56> */
[----:B------:R-:W-:Y:S02]  /*5e80*/  LEA.HI.X.SX32 R3, R3, R231, 0x1, P0 ;  /* 0x000000e703037211 */ /* 0x000fe400000f0eff */
[C---:B------:R-:W-:Y:S01]  /*5e90*/  @!P2 LEA R4, P0, R0.reuse, R230, 0x1 ;  /* 0x000000e60004a211 */ /* 0x040fe200078008ff */
[----:B------:R-:W-:Y:S01]  /*5ea0*/  IMAD.MOV.U32 R230, RZ, RZ, R2 ;  /* 0x000000ffffe67224 */ /* 0x000fe200078e0002 */
[C-C-:B--2---:R-:W-:Y:S01]  /*5eb0*/  LEA.HI.X R5, R7.reuse, R5, R16.reuse, 0x5, P4 ;  /* 0x0000000507057211 */ /* 0x144fe200020f2c10 */
[----:B------:R-:W-:Y:S01]  /*5ec0*/  @!PT LDS RZ, [RZ] ;  /* 0x00000000fffff984 */ /* 0x000fe20000000800 */
[----:B------:R-:W-:Y:S01]  /*5ed0*/  @!PT LDS RZ, [RZ] ;  /* 0x00000000fffff984 */ /* 0x000fe20000000800 */
[----:B------:R-:W-:Y:S01]  /*5ee0*/  @!PT LDS RZ, [RZ] ;  /* 0x00000000fffff984 */ /* 0x000fe20000000800 */
[----:B------:R3:W-:Y:S01]  /*5ef0*/  @!P3 LDGSTS.E.BYPASS.LTC128B.128 [R226], desc[UR8][R2.64] ;  /* 0x0000000002e2bfae */ /* 0x0007e2000b901d48 */
[C---:B------:R-:W-:Y:S02]  /*5f00*/  @!P3 LEA R6, P4, R7.reuse, R2, 0x6 ;  /* 0x000000020706b211 */ /* 0x040fe400078830ff */
[----:B------:R-:W-:Y:S01]  /*5f10*/  @!P2 LEA.HI.X R5, R0, R231, R5, 0x1, P0 ;  /* 0x000000e70005a211 */ /* 0x000fe200000f0c05 */
[----:B------:R3:W-:Y:S01]  /*5f20*/  @P2 STS [R224+0x2000], RZ ;  /* 0x002000ffe0002388 */ /* 0x0007e20000000800 */
[----:B------:R-:W-:Y:S01]  /*5f30*/  @!P3 LEA.HI.X R7, R7, R3, R16, 0x6, P4 ;  /* 0x000000030707b211 */ /* 0x000fe200020f3410 */
[----:B------:R-:W-:Y:S02]  /*5f40*/  IMAD.MOV.U32 R231, RZ, RZ, R3 ;  /* 0x000000ffffe77224 */ /* 0x000fe400078e0003 */
        /* <DEDUP_REMOVED lines=24> */
.L_x_1192:
        /* <DEDUP_REMOVED lines=65> */
[----:B------:R-:W2:Y:S08]  /*64e0*/  @!P2 LDC R7, c[0x0][0x424] ;  /* 0x00010900ff07ab82 */ /* 0x000eb00000000800 */
[----:B------:R-:W3:Y:S01]  /*64f0*/  @!P3 LDC R8, c[0x0][0x424] ;  /* 0x00010900ff08bb82 */ /* 0x000ee20000000800 */
[C---:B-1----:R-:W-:Y:S05]  /*6500*/  IMAD.U32 R0, R9.reuse, -0x40, RZ ;  /* 0xffffffc009007824 */ /* 0x042fea00078e00ff */
[C---:B------:R-:W-:Y:S02]  /*6510*/  LEA R2, P0, R0.reuse, R228, 0x1 ;  /* 0x000000e400027211 */ /* 0x040fe400078008ff */
[----:B------:R-:W-:Y:S02]  /*6520*/  SHF.R.S32.HI R4, RZ, 0x1f, R0 ;  /* 0x0000001fff047819 */ /* 0x000fe40000011400 */
[-C--:B------:R-:W-:Y:S02]  /*6530*/  LEA.HI.X.SX32 R3, R0, R229.reuse, 0x1, P0 ;  /* 0x000000e500037211 */ /* 0x080fe400000f0eff */
[C---:B------:R-:W-:Y:S02]  /*6540*/  @!P2 LEA R5, P4, R9.reuse, R0, 0x5 ;  /* 0x000000000905a211 */ /* 0x040fe400078828ff */
[----:B------:R-:W-:Y:S02]  /*6550*/  LEA R0, R244, UR4, 0x1 ;  /* 0x00000004f4007c11 */ /* 0x000fe4000f8e08ff */
[----:B--2---:R-:W-:Y:S02]  /*6560*/  @!P2 LEA.HI.X R7, R9, R4, R7, 0x5, P4 ;  /* 0x000000040907a211 */ /* 0x004fe400020f2c07 */
[----:B------:R-:W-:Y:S01]  /*6570*/  @!P2 LEA R4, P0, R5, R228, 0x1 ;  /* 0x000000e40504a211 */ /* 0x000fe200078008ff */
[----:B------:R1:W-:Y:S01]  /*6580*/  @P3 STS.128 [R0+0x8000], RZ ;  /* 0x008000ff00003388 */ /* 0x0003e20000000c00 */
[----:B------:R-:W-:Y:S01]  /*6590*/  @!P3 LEA R6, P4, R9, R2, 0x6 ;  /* 0x000000020906b211 */ /* 0x000fe200078830ff */
[----:B------:R-:W-:Y:S01]  /*65a0*/  IMAD.MOV.U32 R228, RZ, RZ, R2 ;  /* 0x000000ffffe47224 */ /* 0x000fe200078e0002 */
[----:B------:R-:W-:Y:S01]  /*65b0*/  @!P2 LEA.HI.X R5, R5, R229, R7, 0x1, P0 ;  /* 0x000000e50505a211 */ /* 0x000fe200000f0c07 */
[----:B------:R-:W-:Y:S01]  /*65c0*/  @!PT LDS RZ, [RZ] ;  /* 0x00000000fffff984 */ /* 0x000fe20000000800 */
[----:B------:R-:W-:Y:S01]  /*65d0*/  @!PT LDS RZ, [RZ] ;  /* 0x00000000fffff984 */ /* 0x000fe20000000800 */
[----:B------:R-:W-:Y:S01]  /*65e0*/  @!PT LDS RZ, [RZ] ;  /* 0x00000000fffff984 */ /* 0x000fe20000000800 */
[----:B------:R1:W-:Y:S01]  /*65f0*/  @!P3 LDGSTS.E.BYPASS.LTC128B.128 [R0+0x8000], desc[UR8][R2.64] ;  /* 0x080000000200bfae */ /* 0x0003e2000b901d48 */
[----:B---3--:R-:W-:Y:S01]  /*6600*/  @!P3 LEA.HI.X R7, R9, R3, R8, 0x6, P4 ;  /* 0x000000030907b211 */ /* 0x008fe200020f3408 */
        /* <DEDUP_REMOVED lines=17> */
.L_x_1193:
[----:B------:R-:W-:Y:S01]  /*6720*/  LDSM.16.M88.4 R64, [R218] ;  /* 0x00000000da40783b */ /* 0x000fe20000000200 */
[----:B-1----:R-:W-:Y:S01]  /*6730*/  @P1 IADD3 R2, P0, R242, UR17, RZ ;  /* 0x00000011f2021c10 */ /* 0x002fe2000ff1e0ff */
[----:B------:R-:W-:Y:S01]  /*6740*/  IMAD.U32 R0, RZ, RZ, UR18 ;  /* 0x00000012ff007e24 */ /* 0x000fe2000f8e00ff */
[----:B------:R-:W-:Y:S01]  /*6750*/  ULOP3.LUT UR10, UR7, 0x1, URZ, 0xc0, !UPT ;  /* 0x00000001070a7892 */ /* 0x000fe2000f8ec03f */
[----:B------:R-:W1:Y:S01]  /*6760*/  LDSM.16.MT88.4 R16, [R204+0xc000] ;  /* 0x00c00000cc10783b */ /* 0x000e620000004200 */
[----:B------:R-:W-:Y:S02]  /*6770*/  @P1 IADD3.X R3, R247, UR16, RZ, P0, !PT ;  /* 0x00000010f7031c10 */ /* 0x000fe400087fe4ff */
[----:B------:R-:W-:Y:S01]  /*6780*/  UISETP.NE.U32.AND UP0, UPT, UR10, 0x1, UPT ;  /* 0x000000010a00788c */ /* 0x000fe2000bf05070 */
[----:B------:R-:W2:Y:S01]  /*6790*/  LDSM.16.M88.4 R60, [R218+0x1000] ;  /* 0x00100000da3c783b */ /* 0x000ea20000000200 */
[----:B------:R-:W-:Y:S03]  /*67a0*/  @UP1 UIADD3 UR10, UP2, UR17, -0x100, URZ ;  /* 0xffffff00110a1890 */ /* 0x000fe6000ff5e03f */
[----:B------:R-:W3:Y:S04]  /*67b0*/  LDSM.16.MT88.4 R100, [R204+0xe000] ;  /* 0x00e00000cc64783b */ /* 0x000ee80000004200 */
[----:B------:R-:W-:Y:S01]  /*67c0*/  LDSM.16.M88.4 R104, [R217] ;  /* 0x00000000d968783b */ /* 0x000fe20000000200 */
[----:B------:R-:W-:Y:S01]  /*67d0*/  @UP1 UMOV UR17, UR10 ;  /* 0x0000000a00111c82 */ /* 0x000fe20008000000 */
[----:B------:R-:W-:Y:S02]  /*67e0*/  @UP1 UIADD3.X UR10, UR16, -0x1, URZ, UP2, !UPT ;  /* 0xffffffff100a1890 */ /* 0x000fe400097fe43f */
[----:B------:R-:W4:Y:S01]  /*67f0*/  LDSM.16.MT88.4 R108, [R204+0xc800] ;  /* 0x00c80000cc6c783b */ /* 0x000f220000004200 */
[----:B------:R-:W-:Y:S02]  /*6800*/  UISETP.GT.AND UP2, UPT, UR7, UR37, UPT ;  /* 0x000000250700728c */ /* 0x000fe4000bf44270 */
[----:B------:R-:W-:Y:S01]  /*6810*/  UIADD3 UR7, UR7, -0x1, URZ ;  /* 0xffffffff07077890 */ /* 0x000fe2000fffe03f */
[----:B------:R-:W4:Y:S01]  /*6820*/  LDSM.16.M88.4 R112, [R217+0x1000] ;  /* 0x00100000d970783b */ /* 0x000f220000000200 */
[----:B------:R-:W-:Y:S03]  /*6830*/  @UP1 UMOV UR16, UR10 ;  /* 0x0000000a00101c82 */ /* 0x000fe60008000000 */
[----:B------:R-:W4:Y:S04]  /*6840*/  LDSM.16.MT88.4 R180, [R204+0xe800] ;  /* 0x00e80000ccb4783b */ /* 0x000f280000004200 */
[----:B------:R-:W-:Y:S04]  /*6850*/  LDSM.16.M88.4 R184, [R219] ;  /* 0x00000000dbb8783b */ /* 0x000fe80000000200 */
[----:B------:R-:W4:Y:S04]  /*6860*/  LDSM.16.MT88.4 R188, [R204+0xd000] ;  /* 0x00d00000ccbc783b */ /* 0x000f280000004200 */
[----:B------:R-:W4:Y:S01]  /*6870*/  LDSM.16.M88.4 R192, [R219+0x1000] ;  /* 0x00100000dbc0783b */ /* 0x000f220000000200 */
[-C--:B-1----:R-:W-:Y:S03]  /*6880*/  HMMA.16816.F32 R4, R64, R16.reuse, RZ ;  /* 0x000000104004723c */ /* 0x082fe600000018ff */
[----:B------:R-:W1:Y:S04]  /*6890*/  LDSM.16.MT88.4 R196, [R204+0xf000] ;  /* 0x00f00000ccc4783b */ /* 0x000e680000004200 */
        /* <DEDUP_REMOVED lines=15> */
[----:B------:R-:W3:Y:S04]  /*6990*/  LDSM.16.MT88.4 R108, [R204+0xd800] ;  /* 0x00d80000cc6c783b */ /* 0x000ee80000004200 */
[----:B------:R-:W4:Y:S01]  /*69a0*/  LDSM.16.MT88.4 R204, [R204+0xf800] ;  /* 0x00f80000cccc783b */ /* 0x000f220000004200 */
[-C--:B------:R-:W-:Y:S06]  /*69b0*/  HMMA.16816.F32 R52, R104, R180.reuse, R52 ;  /* 0x000000b46834723c */ /* 0x080fec0000001834 */
[C---:B------:R-:W-:Y:S06]  /*69c0*/  HMMA.16816.F32 R56, R112.reuse, R180, R56 ;  /* 0x000000b47038723c */ /* 0x040fec0000001838 */
[-C--:B------:R-:W-:Y:S06]  /*69d0*/  HMMA.16816.F32 R60, R112, R182.reuse, R60 ;  /* 0x000000b6703c723c */ /* 0x080fec000000183c */
[----:B------:R-:W-:Y:S06]  /*69e0*/  HMMA.16816.F32 R64, R104, R182, R64 ;  /* 0x000000b66840723c */ /* 0x000fec0000001840 */
[-C--:B------:R-:W-:Y:S01]  /*69f0*/  HMMA.16816.F32 R4, R184, R188.reuse, R4 ;  /* 0x000000bcb804723c */ /* 0x080fe20000001804 */
[----:B------:R-:W-:Y:S04]  /*6a00*/  IMAD.U32 R104, RZ, RZ, UR18 ;  /* 0x00000012ff687e24 */ /* 0x000fe8000f8e00ff */
[----:B------:R-:W-:Y:S01]  /*6a10*/  IMAD.U32 R106, RZ, RZ, UR46 ;  /* 0x0000002eff6a7e24 */ /* 0x000fe2000f8e00ff */
[C---:B------:R-:W-:Y:S01]  /*6a20*/  HMMA.16816.F32 R8, R192.reuse, R188, R8 ;  /* 0x000000bcc008723c */ /* 0x040fe20000001808 */
[----:B------:R-:W-:Y:S05]  /*6a30*/  IMAD.U32 R107, RZ, RZ, UR46 ;  /* 0x0000002eff6b7e24 */ /* 0x000fea000f8e00ff */
[-C--:B------:R-:W-:Y:S06]  /*6a40*/  HMMA.16816.F32 R12, R192, R190.reuse, R12 ;  /* 0x000000bec00c723c */ /* 0x080fec000000180c */
[C---:B------:R-:W-:Y:S06]  /*6a50*/  HMMA.16816.F32 R16, R184.reuse, R190, R16 ;  /* 0x000000beb810723c */ /* 0x040fec0000001810 */
[-C--:B-1----:R-:W-:Y:S06]  /*6a60*/  HMMA.16816.F32 R52, R184, R196.reuse, R52 ;  /* 0x000000c4b834723c */ /* 0x082fec0000001834 */
[C---:B------:R-:W-:Y:S06]  /*6a70*/  HMMA.16816.F32 R56, R192.reuse, R196, R56 ;  /* 0x000000c4c038723c */ /* 0x040fec0000001838 */
[-C--:B------:R-:W-:Y:S06]  /*6a80*/  HMMA.16816.F32 R60, R192, R198.reuse, R60 ;  /* 0x000000c6c03c723c */ /* 0x080fec000000183c */
[----:B------:R-:W-:Y:S06]  /*6a90*/  HMMA.16816.F32 R64, R184, R198, R64 ;  /* 0x000000c6b840723c */ /* 0x000fec0000001840 */
[-C--:B---3--:R-:W-:Y:S05]  /*6aa0*/  HMMA.16816.F32 R4, R100, R108.reuse, R4 ;  /* 0x0000006c6404723c */ /* 0x088fea0000001804 */
[C---:B------:R-:W-:Y:S01]  /*6ab0*/  LEA R184, P0, R243.reuse, R232, 0x2 ;  /* 0x000000e8f3b87211 */ /* 0x040fe200078010ff */
[C---:B------:R-:W-:Y:S05]  /*6ac0*/  HMMA.16816.F32 R8, R200.reuse, R108, R8 ;  /* 0x0000006cc808723c */ /* 0x040fea0000001808 */
[----:B------:R-:W-:Y:S01]  /*6ad0*/  LEA.HI.X.SX32 R183, R243, R233, 0x2, P0 ;  /* 0x000000e9f3b77211 */ /* 0x000fe200000f16ff */
[-C--:B------:R-:W-:Y:S01]  /*6ae0*/  HMMA.16816.F32 R12, R200, R110.reuse, R12 ;  /* 0x0000006ec80c723c */ /* 0x080fe2000000180c */
[----:B------:R-:W-:Y:S04]  /*6af0*/  IMAD.U32 R108, RZ, RZ, UR22 ;  /* 0x00000016ff6c7e24 */ /* 0x000fe8000f8e00ff */
[----:B--2---:R-:W-:Y:S01]  /*6b00*/  IMAD.MOV.U32 R2, RZ, RZ, R184 ;  /* 0x000000ffff027224 */ /* 0x004fe200078e00b8 */
[C---:B------:R-:W-:Y:S01]  /*6b10*/  HMMA.16816.F32 R16, R100.reuse, R110, R16 ;  /* 0x0000006e6410723c */ /* 0x040fe20000001810 */
[----:B------:R-:W-:Y:S04]  /*6b20*/  IMAD.U32 R109, RZ, RZ, UR22 ;  /* 0x00000016ff6d7e24 */ /* 0x000fe8000f8e00ff */
[----:B------:R-:W-:Y:S01]  /*6b30*/  IMAD.MOV.U32 R3, RZ, RZ, R183 ;  /* 0x000000ffff037224 */ /* 0x000fe200078e00b7 */
[-C--:B----4-:R-:W-:Y:S04]  /*6b40*/  HMMA.16816.F32 R52, R100, R204.reuse, R52 ;  /* 0x000000cc6434723c */ /* 0x090fe80000001834 */
[----:B------:R1:W-:Y:S01]  /*6b50*/  REDG.E.ADD.F32.FTZ.RN.STRONG.GPU desc[UR8][R2.64], R4 ;  /* 0x00000004020079a6 */ /* 0x0003e2000c10f388 */
[-C--:B------:R-:W-:Y:S01]  /*6b60*/  LEA R104, P2, R104, R2.reuse, 0x2 ;  /* 0x0000000268687211 */ /* 0x080fe200078410ff */
[C---:B------:R-:W-:Y:S05]  /*6b70*/  HMMA.16816.F32 R56, R200.reuse, R204, R56 ;  /* 0x000000ccc838723c */ /* 0x040fea0000001838 */
[-C--:B------:R-:W-:Y:S01]  /*6b80*/  LEA R108, P1, R108, R2.reuse, 0x2 ;  /* 0x000000026c6c7211 */ /* 0x080fe200078210ff */
[-C--:B------:R-:W-:Y:S05]  /*6b90*/  HMMA.16816.F32 R60, R200, R206.reuse, R60 ;  /* 0x000000cec83c723c */ /* 0x080fea000000183c */
[-C--:B------:R-:W-:Y:S01]  /*6ba0*/  LEA.HI.X.SX32 R105, R0, R3.reuse, 0x2, P2 ;  /* 0x0000000300697211 */ /* 0x080fe200010f16ff */
[----:B------:R-:W-:Y:S01]  /*6bb0*/  HMMA.16816.F32 R64, R100, R206, R64 ;  /* 0x000000ce6440723c */ /* 0x000fe20000001840 */
[----:B------:R-:W-:Y:S03]  /*6bc0*/  IMAD.U32 R0, RZ, RZ, UR45 ;  /* 0x0000002dff007e24 */ /* 0x000fe6000f8e00ff */
[----:B------:R2:W-:Y:S01]  /*6bd0*/  REDG.E.ADD.F32.FTZ.RN.STRONG.GPU desc[UR8][R104.64], R5 ;  /* 0x00000005680079a6 */ /* 0x0005e2000c10f388 */
[-C--:B------:R-:W-:Y:S02]  /*6be0*/  LEA R106, P0, R106, R2.reuse, 0x2 ;  /* 0x000000026a6a7211 */ /* 0x080fe400078010ff */
[-C--:B------:R-:W-:Y:S01]  /*6bf0*/  LEA.HI.X.SX32 R109, R109, R3.reuse, 0x2, P1 ;  /* 0x000000036d6d7211 */ /* 0x080fe200008f16ff */
[----:B------:R-:W-:Y:S03]  /*6c00*/  IMAD.U32 R102, RZ, RZ, UR45 ;  /* 0x0000002dff667e24 */ /* 0x000fe6000f8e00ff */
[-C--:B------:R-:W-:Y:S01]  /*6c10*/  LEA.HI.X.SX32 R107, R107, R3.reuse, 0x2, P0 ;  /* 0x000000036b6b7211 */ /* 0x080fe200000f16ff */
[----:B------:R3:W-:Y:S01]  /*6c20*/  REDG.E.ADD.F32.FTZ.RN.STRONG.GPU desc[UR8][R108.64], R6 ;  /* 0x000000066c0079a6 */ /* 0x0007e2000c10f388 */
[----:B------:R-:W-:Y:S01]  /*6c30*/  IMAD.U32 R100, RZ, RZ, UR44 ;  /* 0x0000002cff647e24 */ /* 0x000fe2000f8e00ff */
[-C--:B------:R-:W-:Y:S01]  /*6c40*/  LEA R102, P0, R102, R2.reuse, 0x2 ;  /* 0x0000000266667211 */ /* 0x080fe200078010ff */
[----:B-1----:R-:W-:Y:S01]  /*6c50*/  IMAD.U32 R4, RZ, RZ, UR42 ;  /* 0x0000002aff047e24 */ /* 0x002fe2000f8e00ff */
[----:B------:R1:W-:Y:S02]  /*6c60*/  REDG.E.ADD.F32.FTZ.RN.STRONG.GPU desc[UR8][R106.64], R7 ;  /* 0x000000076a0079a6 */ /* 0x0003e4000c10f388 */
[-C--:B------:R-:W-:Y:S02]  /*6c70*/  LEA R100, P2, R100, R2.reuse, 0x2 ;  /* 0x0000000264647211 */ /* 0x080fe400078410ff */
[-C--:B------:R-:W-:Y:S01]  /*6c80*/  LEA.HI.X.SX32 R103, R0, R3.reuse, 0x2, P0 ;  /* 0x0000000300677211 */ /* 0x080fe200000f16ff */
[----:B------:R-:W-:Y:S01]  /*6c90*/  IMAD.U32 R0, RZ, RZ, UR42 ;  /* 0x0000002aff007e24 */ /* 0x000fe2000f8e00ff */
[-C--:B------:R-:W-:Y:S03]  /*6ca0*/  LEA R4, P0, R4, R2.reuse, 0x2 ;  /* 0x0000000204047211 */ /* 0x080fe600078010ff */
[----:B------:R4:W-:Y:S01]  /*6cb0*/  REDG.E.ADD.F32.FTZ.RN.STRONG.GPU desc[UR8][R102.64], R8 ;  /* 0x00000008660079a6 */ /* 0x0009e2000c10f388 */
[----:B--2---:R-:W-:Y:S02]  /*6cc0*/  IMAD.U32 R5, RZ, RZ, UR43 ;  /* 0x0000002bff057e24 */ /* 0x004fe4000f8e00ff */
[----:B---3--:R-:W-:Y:S02]  /*6cd0*/  IMAD.U32 R6, RZ, RZ, UR43 ;  /* 0x0000002bff067e24 */ /* 0x008fe4000f8e00ff */
[----:B-1----:R-:W-:Y:S03]  /*6ce0*/  IMAD.U32 R7, RZ, RZ, UR44 ;  /* 0x0000002cff077e24 */ /* 0x002fe6000f8e00ff */
[-C--:B------:R-:W-:Y:S02]  /*6cf0*/  LEA R6, P1, R6, R2.reuse, 0x2 ;  /* 0x0000000206067211 */ /* 0x080fe400078210ff */
[-C--:B------:R-:W-:Y:S02]  /*6d00*/  LEA.HI.X.SX32 R101, R7, R3.reuse, 0x2, P2 ;  /* 0x0000000307657211 */ /* 0x080fe400010f16ff */
[-C--:B------:R-:W-:Y:S02]  /*6d10*/  LEA.HI.X.SX32 R7, R5, R3.reuse, 0x2, P1 ;  /* 0x0000000305077211 */ /* 0x080fe400008f16ff */
[-C--:B------:R-:W-:Y:S01]  /*6d20*/  LEA.HI.X.SX32 R5, R0, R3.reuse, 0x2, P0 ;  /* 0x0000000300057211 */ /* 0x080fe200000f16ff */
[----:B------:R-:W-:Y:S01]  /*6d30*/  REDG.E.ADD.F32.FTZ.RN.STRONG.GPU desc[UR8][R100.64], R9 ;  /* 0x00000009640079a6 */ /* 0x000fe2000c10f388 */
[----:B----4-:R-:W-:Y:S02]  /*6d40*/  IMAD.U32 R8, RZ, RZ, UR34 ;  /* 0x00000022ff087e24 */ /* 0x010fe4000f8e00ff */
[----:B------:R-:W-:Y:S01]  /*6d50*/  IMAD.U32 R0, RZ, RZ, UR35 ;  /* 0x00000023ff007e24 */ /* 0x000fe2000f8e00ff */
[----:B------:R1:W-:Y:S02]  /*6d60*/  REDG.E.ADD.F32.FTZ.RN.STRONG.GPU desc[UR8][R6.64], R10 ;  /* 0x0000000a060079a6 */ /* 0x0003e4000c10f388 */
[-C--:B------:R-:W-:Y:S02]  /*6d70*/  LEA R8, P2, R8, R2.reuse, 0x2 ;  /* 0x0000000208087211 */ /* 0x080fe400078410ff */
[----:B------:R2:W-:Y:S04]  /*6d80*/  REDG.E.ADD.F32.FTZ.RN.STRONG.GPU desc[UR8][R4.64], R11 ;  /* 0x0000000b040079a6 */ /* 0x0005e8000c10f388 */
[----:B------:R-:W-:Y:S04]  /*6d90*/  REDG.E.ADD.F32.FTZ.RN.STRONG.GPU desc[UR8][R2.64+0x80], R16 ;  /* 0x00008010020079a6 */ /* 0x000fe8000c10f388 */
[----:B------:R-:W-:Y:S04]  /*6da0*/  REDG.E.ADD.F32.FTZ.RN.STRONG.GPU desc[UR8][R104.64+0x80], R17 ;  /* 0x00008011680079a6 */ /* 0x000fe8000c10f388 */
[----:B------:R-:W-:Y:S01]  /*6db0*/  LDSM.16.MT88.4 R100, [R208+0x2800] ;  /* 0x00280000d064783b */ /* 0x000fe20000004200 */
[----:B-1----:R-:W-:Y:S02]  /*6dc0*/  IMAD.U32 R10, RZ, RZ, UR35 ;  /* 0x00000023ff0a7e24 */ /* 0x002fe4000f8e00ff */
[----:B------:R-:W-:Y:S02]  /*6dd0*/  IMAD.U32 R6, RZ, RZ, UR41 ;  /* 0x00000029ff067e24 */ /* 0x000fe4000f8e00ff */
[----:B------:R-:W-:Y:S01]  /*6de0*/  IMAD.U32 R7, RZ, RZ, UR34 ;  /* 0x00000022ff077e24 */ /* 0x000fe2000f8e00ff */
[-C--:B------:R-:W-:Y:S01]  /*6df0*/  LEA R10, P0, R10, R2.reuse, 0x2 ;  /* 0x000000020a0a7211 */ /* 0x080fe200078010ff */
[----:B--2---:R-:W-:Y:S01]  /*6e00*/  IMAD.U32 R4, RZ, RZ, UR36 ;  /* 0x00000024ff047e24 */ /* 0x004fe2000f8e00ff */
        /* <DEDUP_REMOVED lines=21> */
[----:B------:R-:W-:Y:S02]  /*6f60*/  IMAD.U32 R0, RZ, RZ, UR40 ;  /* 0x00000028ff007e24 */ /* 0x000fe4000f8e00ff */
[----:B------:R-:W-:Y:S01]  /*6f70*/  IMAD.U32 R12, RZ, RZ, UR26 ;  /* 0x0000001aff0c7e24 */ /* 0x000fe2000f8e00ff */
[-C--:B------:R-:W-:Y:S01]  /*6f80*/  LEA.HI.X.SX32 R5, R5, R3.reuse, 0x2, P1 ;  /* 0x0000000305057211 */ /* 0x080fe200008f16ff */
[----:B------:R-:W-:Y:S01]  /*6f90*/  IMAD.U32 R13, RZ, RZ, UR27 ;  /* 0x0000001bff0d7e24 */ /* 0x000fe2000f8e00ff */
[-C--:B------:R-:W-:Y:S01]  /*6fa0*/  LEA.HI.X.SX32 R9, R0, R3.reuse, 0x2, P0 ;  /* 0x0000000300097211 */ /* 0x080fe200000f16ff */
[----:B------:R-:W-:Y:S01]  /*6fb0*/  IMAD.U32 R0, RZ, RZ, UR31 ;  /* 0x0000001fff007e24 */ /* 0x000fe2000f8e00ff */
[-C--:B------:R-:W-:Y:S01]  /*6fc0*/  LEA R6, P1, R6, R2.reuse, 0x2 ;  /* 0x0000000206067211 */ /* 0x080fe200078210ff */
[----:B------:R1:W-:Y:S01]  /*6fd0*/  REDG.E.ADD.F32.FTZ.RN.STRONG.GPU desc[UR8][R4.64], R14 ;  /* 0x0000000e040079a6 */ /* 0x0003e2000c10f388 */
[-C--:B------:R-:W-:Y:S03]  /*6fe0*/  LEA R12, P4, R12, R2.reuse, 0x2 ;  /* 0x000000020c0c7211 */ /* 0x080fe600078810ff */
[----:B------:R2:W-:Y:S04]  /*6ff0*/  REDG.E.ADD.F32.FTZ.RN.STRONG.GPU desc[UR8][R8.64], R15 ;  /* 0x0000000f080079a6 */ /* 0x0005e8000c10f388 */
[----:B------:R-:W-:Y:S04]  /*7000*/  REDG.E.ADD.F32.FTZ.RN.STRONG.GPU desc[UR8][R2.64+0x100], R52 ;  /* 0x00010034020079a6 */ /* 0x000fe8000c10f388 */
[----:B------:R-:W-:Y:S01]  /*7010*/  REDG.E.ADD.F32.FTZ.RN.STRONG.GPU desc[UR8][R104.64+0x100], R53 ;  /* 0x00010035680079a6 */ /* 0x000fe2000c10f388 */
[-C--:B-1----:R-:W-:Y:S01]  /*7020*/  LEA R4, P0, R7, R2.reuse, 0x2 ;  /* 0x0000000207047211 */ /* 0x082fe200078010ff */
[----:B------:R-:W-:Y:S01]  /*7030*/  IMAD.U32 R14, RZ, RZ, UR27 ;  /* 0x0000001bff0e7e24 */ /* 0x000fe2000f8e00ff */
[-C--:B------:R-:W-:Y:S01]  /*7040*/  LEA.HI.X.SX32 R7, R10, R3.reuse, 0x2, P1 ;  /* 0x000000030a077211 */ /* 0x080fe200008f16ff */
[----:B------:R-:W-:Y:S01]  /*7050*/  IMAD.U32 R10, RZ, RZ, UR30 ;  /* 0x0000001eff0a7e24 */ /* 0x000fe2000f8e00ff */
[-C--:B------:R-:W-:Y:S01]  /*7060*/  LEA.HI.X.SX32 R5, R0, R3.reuse, 0x2, P0 ;  /* 0x0000000300057211 */ /* 0x080fe200000f16ff */
[----:B--2---:R-:W-:Y:S01]  /*7070*/  IMAD.U32 R8, RZ, RZ, UR29 ;  /* 0x0000001dff087e24 */ /* 0x004fe2000f8e00ff */
[-C--:B------:R-:W-:Y:S01]  /*7080*/  LEA R14, P5, R14, R2.reuse, 0x2 ;  /* 0x000000020e0e7211 */ /* 0x080fe200078a10ff */
[----:B------:R1:W-:Y:S01]  /*7090*/  REDG.E.ADD.F32.FTZ.RN.STRONG.GPU desc[UR8][R6.64], R54 ;  /* 0x00000036060079a6 */ /* 0x0003e2000c10f388 */
[----:B------:R-:W-:Y:S01]  /*70a0*/  IMAD.U32 R0, RZ, RZ, UR30 ;  /* 0x0000001eff007e24 */ /* 0x000fe2000f8e00ff */
[-C--:B------:R-:W-:Y:S02]  /*70b0*/  LEA R10, P0, R10, R2.reuse, 0x2 ;  /* 0x000000020a0a7211 */ /* 0x080fe400078010ff */
[----:B------:R2:W-:Y:S01]  /*70c0*/  REDG.E.ADD.F32.FTZ.RN.STRONG.GPU desc[UR8][R4.64], R55 ;  /* 0x00000037040079a6 */ /* 0x0005e2000c10f388 */
[-C--:B------:R-:W-:Y:S02]  /*70d0*/  LEA R8, P2, R8, R2.reuse, 0x2 ;  /* 0x0000000208087211 */ /* 0x080fe400078410ff */
[-C--:B------:R-:W-:Y:S01]  /*70e0*/  LEA.HI.X.SX32 R11, R0, R3.reuse, 0x2, P0 ;  /* 0x00000003000b7211 */ /* 0x080fe200000f16ff */
[----:B------:R-:W-:Y:S01]  /*70f0*/  IMAD.U32 R0, RZ, RZ, UR39 ;  /* 0x00000027ff007e24 */ /* 0x000fe2000f8e00ff */
[-C--:B------:R-:W-:Y:S01]  /*7100*/  LEA.HI.X.SX32 R15, R13, R3.reuse, 0x2, P5 ;  /* 0x000000030d0f7211 */ /* 0x080fe200028f16ff */
        /* <DEDUP_REMOVED lines=12> */
[----:B---3--:R-:W-:Y:S02]  /*71d0*/  IMAD.U32 R10, RZ, RZ, UR25 ;  /* 0x00000019ff0a7e24 */ /* 0x008fe4000f8e00ff */
[----:B------:R2:W-:Y:S01]  /*71e0*/  REDG.E.ADD.F32.FTZ.RN.STRONG.GPU desc[UR8][R6.64], R58 ;  /* 0x0000003a060079a6 */ /* 0x0005e2000c10f388 */
[----:B------:R-:W-:Y:S02]  /*71f0*/  IMAD.U32 R11, RZ, RZ, UR26 ;  /* 0x0000001aff0b7e24 */ /* 0x000fe4000f8e00ff */
[-C--:B------:R-:W-:Y:S01]  /*7200*/  LEA R10, P3, R10, R2.reuse, 0x2 ;  /* 0x000000020a0a7211 */ /* 0x080fe200078610ff */
[----:B------:R3:W-:Y:S01]  /*7210*/  REDG.E.ADD.F32.FTZ.RN.STRONG.GPU desc[UR8][R4.64], R59 ;  /* 0x0000003b040079a6 */ /* 0x0007e2000c10f388 */
[----:B------:R-:W-:Y:S01]  /*7220*/  IMAD.U32 R0, RZ, RZ, UR38 ;  /* 0x00000026ff007e24 */ /* 0x000fe2000f8e00ff */
[-C--:B------:R-:W-:Y:S02]  /*7230*/  LEA.HI.X.SX32 R13, R11, R3.reuse, 0x2, P4 ;  /* 0x000000030b0d7211 */ /* 0x080fe400020f16ff */
[----:B------:R-:W-:Y:S04]  /*7240*/  REDG.E.ADD.F32.FTZ.RN.STRONG.GPU desc[UR8][R2.64+0x180], R64 ;  /* 0x00018040020079a6 */ /* 0x000fe8000c10f388 */
        /* <DEDUP_REMOVED lines=8> */
[----:B------:R-:W-:Y:S01]  /*72d0*/  IMAD.U32 R7, RZ, RZ, UR24 ;  /* 0x00000018ff077e24 */ /* 0x000fe2000f8e00ff */
[-C--:B------:R-:W-:Y:S01]  /*72e0*/  LEA.HI.X.SX32 R11, R9, R3.reuse, 0x2, P3 ;  /* 0x00000003090b7211 */ /* 0x080fe200018f16ff */
[----:B---3--:R-:W-:Y:S01]  /*72f0*/  IMAD.U32 R4, RZ, RZ, UR38 ;  /* 0x00000026ff047e24 */ /* 0x008fe2000f8e00ff */
[-C--:B------:R-:W-:Y:S01]  /*7300*/  LEA R6, P1, R6, R2.reuse, 0x2 ;  /* 0x0000000206067211 */ /* 0x080fe200078210ff */
[----:B------:R-:W-:Y:S01]  /*7310*/  IMAD.U32 R5, RZ, RZ, UR23 ;  /* 0x00000017ff057e24 */ /* 0x000fe2000f8e00ff */
[-C--:B------:R-:W-:Y:S01]  /*7320*/  LEA.HI.X.SX32 R9, R7, R3.reuse, 0x2, P2 ;  /* 0x0000000307097211 */ /* 0x080fe200010f16ff */
[----:B------:R-:W-:Y:S01]  /*7330*/  REDG.E.ADD.F32.FTZ.RN.STRONG.GPU desc[UR8][R10.64], R60 ;  /* 0x0000003c0a0079a6 */ /* 0x000fe2000c10f388 */
[----:B------:R-:W-:Y:S02]  /*7340*/  LEA R4, P0, R4, R2, 0x2 ;  /* 0x0000000204047211 */ /* 0x000fe400078010ff */
        /* <DEDUP_REMOVED lines=10> */
[----:B------:R-:W-:Y:S04]  /*73f0*/  LDSM.16.MT88.4 R4, [R210+0x10000] ;  /* 0x01000000d204783b */ /* 0x000fe80000004200 */
[----:B------:R-:W1:Y:S01]  /*7400*/  LDSM.16.MT88.4 R8, [R208] ;  /* 0x00000000d008783b */ /* 0x000e620000004200 */
[----:B------:R-:W-:Y:S03]  /*7410*/  @P1 VIADD R0, R208, 0x4000 ;  /* 0x00004000d0001836 */ /* 0x000fe60000000000 */
[----:B------:R-:W2:Y:S04]  /*7420*/  LDSM.16.MT88.4 R56, [R208+0x800] ;  /* 0x00080000d038783b */ /* 0x000ea80000004200 */
[----:B------:R-:W3:Y:S04]  /*7430*/  LDSM.16.MT88.4 R64, [R209+0x10800] ;  /* 0x01080000d140783b */ /* 0x000ee80000004200 */
        /* <DEDUP_REMOVED lines=13> */
[-C--:B--2---:R-:W-:Y:S06]  /*7510*/  HMMA.16816.F32 R68, R52, R56.reuse, R68 ;  /* 0x000000383444723c */ /* 0x084fec0000001844 */
[C---:B---3--:R-:W-:Y:S06]  /*7520*/  HMMA.16816.F32 R72, R64.reuse, R56, R72 ;  /* 0x000000384048723c */ /* 0x048fec0000001848 */
[-C--:B------:R-:W-:Y:S06]  /*7530*/  HMMA.16816.F32 R76, R64, R58.reuse, R76 ;  /* 0x0000003a404c723c */ /* 0x080fec000000184c */
[C---:B------:R-:W-:Y:S01]  /*7540*/  HMMA.16816.F32 R80, R52.reuse, R58, R80 ;  /* 0x0000003a3450723c */ /* 0x040fe20000001850 */
[----:B------:R-:W-:Y:S05]  /*7550*/  LDSM.16.MT88.4 R56, [R208+0x1800] ;  /* 0x00180000d038783b */ /* 0x000fea0000004200 */
[-C--:B------:R-:W-:Y:S06]  /*7560*/  HMMA.16816.F32 R84, R52, R100.reuse, R84 ;  /* 0x000000643454723c */ /* 0x080fec0000001854 */
[C---:B------:R-:W-:Y:S06]  /*7570*/  HMMA.16816.F32 R88, R64.reuse, R100, R88 ;  /* 0x000000644058723c */ /* 0x040fec0000001858 */
[-C--:B------:R-:W-:Y:S01]  /*7580*/  HMMA.16816.F32 R92, R64, R102.reuse, R92 ;  /* 0x00000066405c723c */ /* 0x080fe2000000185c */
[----:B------:R2:W-:Y:S05]  /*7590*/  LDSM.16.MT88.4 R64, [R208+0x3800] ;  /* 0x00380000d040783b */ /* 0x0005ea0000004200 */
[----:B------:R-:W-:Y:S01]  /*75a0*/  HMMA.16816.F32 R96, R52, R102, R96 ;  /* 0x000000663460723c */ /* 0x000fe20000001860 */
[----:B------:R-:W3:Y:S05]  /*75b0*/  LDSM.16.MT88.4 R52, [R210+0x11800] ;  /* 0x01180000d234783b */ /* 0x000eea0000004200 */
[-C--:B-1----:R-:W-:Y:S06]  /*75c0*/  HMMA.16816.F32 R68, R4, R8.reuse, R68 ;  /* 0x000000080444723c */ /* 0x082fec0000001844 */
[C---:B------:R-:W-:Y:S06]  /*75d0*/  HMMA.16816.F32 R72, R12.reuse, R8, R72 ;  /* 0x000000080c48723c */ /* 0x040fec0000001848 */
[-C--:B------:R-:W-:Y:S05]  /*75e0*/  HMMA.16816.F32 R76, R12, R10.reuse, R76 ;  /* 0x0000000a0c4c723c */ /* 0x080fea000000184c */
[----:B--2---:R-:W-:Y:S01]  /*75f0*/  IMAD.MOV.U32 R208, RZ, RZ, R0 ;  /* 0x000000ffffd07224 */ /* 0x004fe200078e0000 */
[C---:B------:R-:W-:Y:S06]  /*7600*/  HMMA.16816.F32 R80, R4.reuse, R10, R80 ;  /* 0x0000000a0450723c */ /* 0x040fec0000001850 */
[-C--:B----4-:R-:W-:Y:S06]  /*7610*/  HMMA.16816.F32 R84, R4, R16.reuse, R84 ;  /* 0x000000100454723c */ /* 0x090fec0000001854 */
[C---:B------:R-:W-:Y:S06]  /*7620*/  HMMA.16816.F32 R88, R12.reuse, R16, R88 ;  /* 0x000000100c58723c */ /* 0x040fec0000001858 */
[-C--:B------:R-:W-:Y:S06]  /*7630*/  HMMA.16816.F32 R92, R12, R18.reuse, R92 ;  /* 0x000000120c5c723c */ /* 0x080fec000000185c */
[----:B------:R-:W-:Y:S06]  /*7640*/  HMMA.16816.F32 R96, R4, R18, R96 ;  /* 0x000000120460723c */ /* 0x000fec0000001860 */
[-C--:B---3--:R-:W-:Y:S06]  /*7650*/  HMMA.16816.F32 R68, R52, R56.reuse, R68 ;  /* 0x000000383444723c */ /* 0x088fec0000001844 */
        /* <DEDUP_REMOVED lines=56> */
[----:B------:R-:W-:Y:S01]  /*79e0*/  @UP0 UIADD3 UR5, UR52, UR54, URZ ;  /* 0x0000003634050290 */ /* 0x000fe2000fffe03f */
[----:B------:R-:W-:Y:S01]  /*79f0*/  F2FP.F16.F32.PACK_AB R10, R10, R76 ;  /* 0x0000004c0a0a723e */ /* 0x000fe200000000ff */
[----:B------:R-:W-:Y:S01]  /*7a00*/  STS [R249+0x400], R15 ;  /* 0x0004000ff9007388 */ /* 0x000fe20000000800 */
[----:B------:R-:W-:Y:S01]  /*7a10*/  F2FP.F16.F32.PACK_AB R9, R9, R78 ;  /* 0x0000004e0909723e */ /* 0x000fe200000000ff */
[----:B------:R-:W-:Y:S01]  /*7a20*/  @UP0 ULDC.64 UR10, c[0x0][0x450] ;  /* 0x00011400000a0ab9 */ /* 0x000fe20000000a00 */
[----:B------:R-:W-:Y:S01]  /*7a30*/  F2FP.F16.F32.PACK_AB R8, R8, R84 ;  /* 0x000000540808723e */ /* 0x000fe200000000ff */
[----:B------:R-:W-:Y:S01]  /*7a40*/  STS [R250], R12 ;  /* 0x0000000cfa007388 */ /* 0x000fe20000000800 */
[----:B------:R-:W-:Y:S01]  /*7a50*/  F2FP.F16.F32.PACK_AB R7, R7, R86 ;  /* 0x000000560707723e */ /* 0x000fe200000000ff */
[----:B------:R-:W-:Y:S01]  /*7a60*/  @UP0 UIMAD.WIDE.U32 UR12, UR5, UR10, URZ ;  /* 0x0000000a050c02a5 */ /* 0x000fe2000f8e003f */
[----:B------:R-:W-:Y:S01]  /*7a70*/  F2FP.F16.F32.PACK_AB R4, R4, R96 ;  /* 0x000000600404723e */ /* 0x000fe200000000ff */
[----:B------:R-:W-:Y:S01]  /*7a80*/  STS [R250+0x400], R11 ;  /* 0x0004000bfa007388 */ /* 0x000fe20000000800 */
[----:B------:R-:W-:Y:S01]  /*7a90*/  F2FP.F16.F32.PACK_AB R3, R3, R98 ;  /* 0x000000620303723e */ /* 0x000fe200000000ff */
[----:B------:R-:W-:Y:S01]  /*7aa0*/  @UP0 UIMAD UR5, UR5, UR11, URZ ;  /* 0x0000000b050502a4 */ /* 0x000fe2000f8e023f */
[----:B------:R-:W-:Y:S01]  /*7ab0*/  F2FP.F16.F32.PACK_AB R6, R6, R88 ;  /* 0x000000580606723e */ /* 0x000fe200000000ff */
[----:B------:R-:W-:Y:S01]  /*7ac0*/  STS [R249+0x1000], R14 ;  /* 0x0010000ef9007388 */ /* 0x000fe20000000800 */
[----:B------:R-:W-:Y:S01]  /*7ad0*/  F2FP.F16.F32.PACK_AB R5, R5, R90 ;  /* 0x0000005a0505723e */ /* 0x000fe200000000ff */
[----:B------:R-:W-:Y:S01]  /*7ae0*/  @UP0 UIADD3 UR19, UR13, UR5, URZ ;  /* 0x000000050d130290 */ /* 0x000fe2000fffe03f */
[----:B------:R-:W-:Y:S01]  /*7af0*/  F2FP.F16.F32.PACK_AB R2, R2, R92 ;  /* 0x0000005c0202723e */ /* 0x000fe200000000ff */
[----:B------:R-:W-:Y:S01]  /*7b00*/  STS [R249+0x1400], R13 ;  /* 0x0014000df9007388 */ /* 0x000fe20000000800 */
[----:B------:R-:W-:Y:S01]  /*7b10*/  F2FP.F16.F32.PACK_AB R0, R0, R94 ;  /* 0x0000005e0000723e */ /* 0x000fe200000000ff */
[----:B------:R-:W-:Y:S01]  /*7b20*/  @UP0 UMOV UR18, UR12 ;  /* 0x0000000c00120c82 */ /* 0x000fe20008000000 */
        /* <DEDUP_REMOVED lines=54> */
.L_x_1195:
[----:B------:R-:W-:Y:S01]  /*7e90*/  @UP0 UIADD3 UR5, UR52, UR54, URZ ;  /* 0x0000003634050290 */ /* 0x000fe2000fffe03f */
[----:B--2---:R-:W-:Y:S01]  /*7ea0*/  LEA R2, R244, UR4, 0x1 ;  /* 0x00000004f4027c11 */ /* 0x004fe2000f8e08ff */
[----:B------:R-:W-:Y:S02]  /*7eb0*/  @UP0 ULDC.64 UR12, c[0x0][0x458] ;  /* 0x00011600000c0ab9 */ /* 0x000fe40000000a00 */
        /* <DEDUP_REMOVED lines=16> */
.L_x_1196:
[----:B------:R-:W-:Y:S01]  /*7fc0*/  BAR.SYNC.DEFER_BLOCKING 0x0 ;  /* 0x0000000000007b1d */ /* 0x000fe20000010000 */
[----:B------:R-:W-:Y:S01]  /*7fd0*/  USHF.R.S32.HI UR5, URZ, 0x1f, UR53 ;  /* 0x0000001f3f057899 */ /* 0x000fe20008011435 */
[----:B-1----:R-:W-:Y:S01]  /*7fe0*/  SHF.R.S32.HI R4, RZ, 0x1f, R3 ;  /* 0x0000001fff047819 */ /* 0x002fe20000011403 */
[----:B------:R-:W-:Y:S01]  /*7ff0*/  IMAD.U32 R0, RZ, RZ, UR10 ;  /* 0x0000000aff007e24 */ /* 0x000fe2000f8e00ff */
[--C-:B------:R-:W-:Y:S01]  /*8000*/  SHF.R.S32.HI R5, RZ, 0x1f, R234.reuse ;  /* 0x0000001fff057819 */ /* 0x100fe200000114ea */
[----:B------:R-:W-:Y:S01]  /*8010*/  UIMAD UR7, UR5, UR10, URZ ;  /* 0x0000000a050772a4 */ /* 0x000fe2000f8e023f */
[----:B------:R-:W-:Y:S01]  /*8020*/  LEA.HI R3, R4, R3, RZ, 0x3 ;  /* 0x0000000304037211 */ /* 0x000fe200078f18ff */
[----:B------:R-:W-:Y:S01]  /*8030*/  IMAD.MOV.U32 R4, RZ, RZ, R234 ;  /* 0x000000ffff047224 */ /* 0x000fe200078e00ea */
[----:B------:R-:W-:Y:S01]  /*8040*/  UIMAD UR6, UR56, -0x40, UR6 ;  /* 0xffffffc0380678a4 */ /* 0x000fe2000f8e0206 */
[----:B------:R-:W-:Y:S01]  /*8050*/  BSSY B0, `(.L_x_1197) ;  /* 0x0000027000007945 */ /* 0x000fe20003800000 */
[----:B------:R-:W-:Y:S01]  /*8060*/  UIMAD UR7, UR53, UR11, UR7 ;  /* 0x0000000b350772a4 */ /* 0x000fe2000f8e0207 */
[----:B------:R-:W-:Y:S01]  /*8070*/  IMAD.WIDE.U32 R6, R0, UR53, R4 ;  /* 0x0000003500067c25 */ /* 0x000fe2000f8e0004 */
[----:B------:R-:W-:Y:S01]  /*8080*/  SHF.R.S32.HI R0, RZ, 0x3, R3 ;  /* 0x00000003ff007819 */ /* 0x000fe20000011403 */
[----:B------:R-:W-:Y:S01]  /*8090*/  USHF.R.S32.HI UR20, URZ, 0x1f, UR57 ;  /* 0x0000001f3f147899 */ /* 0x000fe20008011439 */
[----:B------:R-:W-:-:S02]  /*80a0*/  ULDC.64 UR16, c[0x0][0x468] ;  /* 0x00011a0000107ab9 */ /* 0x000fc40000000a00 */
[----:B------:R-:W-:Y:S01]  /*80b0*/  IMAD.U32 R3, RZ, RZ, UR7 ;  /* 0x00000007ff037e24 */ /* 0x000fe2000f8e00ff */
[----:B------:R-:W-:Y:S01]  /*80c0*/  IADD3 R6, P0, R6, UR18, RZ ;  /* 0x0000001206067c10 */ /* 0x000fe2000ff1e0ff */
[----:B------:R-:W-:Y:S01]  /*80d0*/  UIMAD UR7, UR20, UR16, URZ ;  /* 0x00000010140772a4 */ /* 0x000fe2000f8e023f */
[C---:B------:R-:W-:Y:S01]  /*80e0*/  ISETP.GE.AND P3, PT, R0.reuse, UR6, PT ;  /* 0x0000000600007c0c */ /* 0x040fe2000bf66270 */
[----:B------:R-:W-:Y:S01]  /*80f0*/  VIADD R8, R0, 0x20 ;  /* 0x0000002000087836 */ /* 0x000fe20000000000 */
[----:B------:R-:W-:Y:S01]  /*8100*/  IADD3.X R7, R7, UR19, R3, P0, !PT ;  /* 0x0000001307077c10 */ /* 0x000fe200087fe403 */
[----:B------:R-:W-:Y:S01]  /*8110*/  IMAD.U32 R3, RZ, RZ, UR16 ;  /* 0x00000010ff037e24 */ /* 0x000fe2000f8e00ff */
[----:B------:R-:W-:Y:S01]  /*8120*/  UIMAD UR17, UR57, UR17, UR7 ;  /* 0x00000011391172a4 */ /* 0x000fe2000f8e0207 */
[----:B------:R1:W2:Y:S01]  /*8130*/  LDS.128 R28, [R2+0xd000] ;  /* 0x00d00000021c7984 */ /* 0x0002a20000000c00 */
[----:B------:R-:W-:Y:S01]  /*8140*/  ISETP.GE.AND P2, PT, R8, UR6, PT ;  /* 0x0000000608007c0c */ /* 0x000fe2000bf46270 */
[----:B------:R-:W-:Y:S01]  /*8150*/  IMAD.WIDE.U32 R6, R3, UR57, R6 ;  /* 0x0000003903067c25 */ /* 0x000fe2000f8e0006 */
[----:B------:R-:W-:Y:S01]  /*8160*/  SHF.R.S32.HI R21, RZ, 0x1f, R0 ;  /* 0x0000001fff157819 */ /* 0x000fe20000011400 */
[----:B------:R1:W3:Y:S02]  /*8170*/  LDS.128 R24, [R2+0xf000] ;  /* 0x00f0000002187984 */ /* 0x0002e40000000c00 */
[----:B------:R-:W-:-:S02]  /*8180*/  VIADD R3, R7, UR17 ;  /* 0x0000001107037c36 */ /* 0x000fc40008000000 */
[----:B------:R1:W4:Y:S04]  /*8190*/  LDS.128 R36, [R2+0x11000] ;  /* 0x0110000002247984 */ /* 0x0003280000000c00 */
[----:B------:R1:W1:Y:S01]  /*81a0*/  LDS.128 R32, [R2+0x13000] ;  /* 0x0130000002207984 */ /* 0x0002620000000c00 */
[----:B------:R-:W-:Y:S05]  /*81b0*/  @P3 BRA `(.L_x_1198) ;  /* 0x0000000000403947 */ /* 0x000fea0003800000 */
[----:B------:R-:W-:Y:S01]  /*81c0*/  ULDC UR7, c[0x0][0x2d0] ;  /* 0x0000b40000077ab9 */ /* 0x000fe20000000800 */
[----:B------:R-:W2:Y:S01]  /*81d0*/  LDS.128 R16, [R2+0xe000] ;  /* 0x00e0000002107984 */ /* 0x000ea20000000c00 */
[----:B------:R-:W-:Y:S01]  /*81e0*/  ISETP.GE.AND P1, PT, R234, UR7, PT ;  /* 0x00000007ea007c0c */ /* 0x000fe2000bf26270 */
[----:B------:R-:W-:Y:S01]  /*81f0*/  IMAD.MOV.U32 R8, RZ, RZ, R6 ;  /* 0x000000ffff087224 */ /* 0x000fe200078e0006 */
[----:B------:R-:W-:Y:S01]  /*8200*/  MOV R9, R3 ;  /* 0x0000000300097202 */ /* 0x000fe20000000f00 */
[----:B------:R-:W-:Y:S01]  /*8210*/  IMAD R20, R21, UR10, RZ ;  /* 0x0000000a15147c24 */ /* 0x000fe2000f8e02ff */
[----:B------:R-:W-:Y:S01]  /*8220*/  ISETP.GE.AND P0, PT, R241, UR7, PT ;  /* 0x00000007f1007c0c */ /* 0x000fe2000bf06270 */
[----:B------:R-:W-:Y:S01]  /*8230*/  ULDC.64 UR16, c[0x0][0x3f0] ;  /* 0x0000fc0000107ab9 */ /* 0x000fe20000000a00 */
[----:B------:R-:W-:-:S04]  /*8240*/  IMAD.WIDE.U32 R10, R0, UR10, R8 ;  /* 0x0000000a000a7c25 */ /* 0x000fc8000f8e0008 */
[----:B------:R-:W-:-:S03]  /*8250*/  IMAD R8, R0, UR11, R20 ;  /* 0x0000000b00087c24 */ /* 0x000fc6000f8e0214 */
[----:B------:R-:W3:Y:S01]  /*8260*/  @!P1 LDS.128 R12, [R2+0xc000] ;  /* 0x00c00000020c9984 */ /* 0x000ee20000000c00 */
[----:B------:R-:W-:Y:S01]  /*8270*/  IMAD.IADD R9, R8, 0x1, R11 ;  /* 0x0000000108097824 */ /* 0x000fe200078e020b */
[----:B------:R-:W-:-:S04]  /*8280*/  LEA R8, P4, R10, UR16, 0x1 ;  /* 0x000000100a087c11 */ /* 0x000fc8000f8808ff */
[----:B------:R-:W-:-:S05]  /*8290*/  LEA.HI.X R9, R10, UR17, R9, 0x1, P4 ;  /* 0x000000110a097c11 */ /* 0x000fca000a0f0c09 */
[----:B--2---:R2:W-:Y:S04]  /*82a0*/  @!P0 STG.E.128 desc[UR8][R8.64+0x80], R16 ;  /* 0x0000801008008986 */ /* 0x0045e8000c101d08 */
[----:B---3--:R2:W-:Y:S02]  /*82b0*/  @!P1 STG.E.128 desc[UR8][R8.64], R12 ;  /* 0x0000000c08009986 */ /* 0x0085e4000c101d08 */
.L_x_1198:
[----:B------:R-:W-:Y:S05]  /*82c0*/  BSYNC B0 ;  /* 0x0000000000007941 */ /* 0x000fea0003800000 */
.L_x_1197:
        /* <DEDUP_REMOVED lines=10> */
[C---:B------:R-:W-:Y:S02]  /*8370*/  IMAD R3, R10.reuse, UR11, R11 ;  /* 0x0000000b0a037c24 */ /* 0x040fe4000f8e020b */
[----:B--2---:R-:W-:-:S04]  /*8380*/  IMAD.WIDE.U32 R8, R10, UR10, R6 ;  /* 0x0000000a0a087c25 */ /* 0x004fc8000f8e0006 */
[----:B------:R-:W-:Y:S01]  /*8390*/  IMAD.IADD R3, R3, 0x1, R9 ;  /* 0x0000000103037824 */ /* 0x000fe200078e0209 */
[----:B------:R-:W-:-:S04]  /*83a0*/  LEA R6, P4, R8, UR6, 0x1 ;  /* 0x0000000608067c11 */ /* 0x000fc8000f8808ff */
[----:B------:R-:W-:-:S05]  /*83b0*/  LEA.HI.X R7, R8, UR7, R3, 0x1, P4 ;  /* 0x0000000708077c11 */ /* 0x000fca000a0f0c03 */
[----:B------:R2:W-:Y:S04]  /*83c0*/  @!P1 STG.E.128 desc[UR8][R6.64], R28 ;  /* 0x0000001c06009986 */ /* 0x0005e8000c101d08 */
[----:B---3--:R2:W-:Y:S02]  /*83d0*/  @!P0 STG.E.128 desc[UR8][R6.64+0x80], R24 ;  /* 0x0000801806008986 */ /* 0x0085e4000c101d08 */
.L_x_1200:
[----:B------:R-:W-:Y:S05]  /*83e0*/  BSYNC B0 ;  /* 0x0000000000007941 */ /* 0x000fea0003800000 */
.L_x_1199:
[----:B------:R-:W-:Y:S01]  /*83f0*/  UIMAD UR5, UR5, UR12, URZ ;  /* 0x0000000c050572a4 */ /* 0x000fe2000f8e023f */
[----:B------:R-:W-:Y:S01]  /*8400*/  IMAD.U32 R3, RZ, RZ, UR12 ;  /* 0x0000000cff037e24 */ /* 0x000fe2000f8e00ff */
[----:B--2---:R-:W2:Y:S01]  /*8410*/  LDS.128 R16, [R2+0x10000] ;  /* 0x0100000002107984 */ /* 0x004ea20000000c00 */
[----:B------:R-:W-:Y:S01]  /*8420*/  USHF.R.S32.HI UR10, URZ, 0x1f, UR57 ;  /* 0x0000001f3f0a7899 */ /* 0x000fe20008011439 */
[----:B------:R-:W-:Y:S01]  /*8430*/  BSSY B0, `(.L_x_1201) ;  /* 0x000001c000007945 */ /* 0x000fe20003800000 */
[----:B------:R-:W-:Y:S01]  /*8440*/  UIMAD UR5, UR53, UR13, UR5 ;  /* 0x0000000d350572a4 */ /* 0x000fe2000f8e0205 */
[----:B------:R1:W2:Y:S01]  /*8450*/  LDS.128 R12, [R2+0x12000] ;  /* 0x01200000020c7984 */ /* 0x0002a20000000c00 */
[----:B------:R-:W-:Y:S01]  /*8460*/  ULDC.64 UR6, c[0x0][0x470] ;  /* 0x00011c0000067ab9 */ /* 0x000fe20000000a00 */
[----:B-1----:R-:W-:-:S04]  /*8470*/  IMAD.WIDE.U32 R2, R3, UR53, R4 ;  /* 0x0000003503027c25 */ /* 0x002fc8000f8e0004 */
        /* <DEDUP_REMOVED lines=8> */
[----:B--2---:R-:W-:Y:S06]  /*8500*/  @P3 BRA `(.L_x_1202) ;  /* 0x0000000000383947 */ /* 0x004fec0003800000 */
        /* <DEDUP_REMOVED lines=12> */
[----:B------:R1:W-:Y:S04]  /*85d0*/  @!P1 STG.E.128 desc[UR8][R4.64], R16 ;  /* 0x0000001004009986 */ /* 0x0003e8000c101d08 */
[----:B------:R1:W-:Y:S02]  /*85e0*/  @!P0 STG.E.128 desc[UR8][R4.64+0x80], R12 ;  /* 0x0000800c04008986 */ /* 0x0003e4000c101d08 */
.L_x_1202:
[----:B------:R-:W-:Y:S05]  /*85f0*/  BSYNC B0 ;  /* 0x0000000000007941 */ /* 0x000fea0003800000 */
.L_x_1201:
        /* <DEDUP_REMOVED lines=9> */
[----:B-1----:R-:W-:-:S04]  /*8690*/  IMAD.WIDE.U32 R4, R0, UR12, R2 ;  /* 0x0000000c00047c25 */ /* 0x002fc8000f8e0002 */
[----:B------:R-:W-:Y:S01]  /*86a0*/  IMAD R0, R0, UR13, R6 ;  /* 0x0000000d00007c24 */ /* 0x000fe2000f8e0206 */
[----:B------:R-:W-:-:S03]  /*86b0*/  LEA R2, P2, R4, UR6, 0x1 ;  /* 0x0000000604027c11 */ /* 0x000fc6000f8408ff */
[----:B------:R-:W-:-:S05]  /*86c0*/  IMAD.IADD R0, R0, 0x1, R5 ;  /* 0x0000000100007824 */ /* 0x000fca00078e0205 */
[----:B------:R-:W-:-:S05]  /*86d0*/  LEA.HI.X R3, R4, UR7, R0, 0x1, P2 ;  /* 0x0000000704037c11 */ /* 0x000fca00090f0c00 */
[----:B----4-:R2:W-:Y:S04]  /*86e0*/  @!P1 STG.E.128 desc[UR8][R2.64], R36 ;  /* 0x0000002402009986 */ /* 0x0105e8000c101d08 */
[----:B------:R2:W-:Y:S02]  /*86f0*/  @!P0 STG.E.128 desc[UR8][R2.64+0x80], R32 ;  /* 0x0000802002008986 */ /* 0x0005e4000c101d08 */
.L_x_1171:
[----:B------:R-:W-:Y:S05]  /*8700*/  BSYNC B1 ;  /* 0x0000000000017941 */ /* 0x000fea0003800000 */
.L_x_1157:
[----:B------:R-:W-:Y:S01]  /*8710*/  R2UR UR6, R252 ;  /* 0x00000000fc0672ca */ /* 0x000fe200000e0000 */
[----:B------:R-:W-:Y:S02]  /*8720*/  ULDC UR5, c[0x0][0xc] ;  /* 0x0000030000057ab9 */ /* 0x000fe40000000800 */
[----:B------:R-:W-:-:S10]  /*8730*/  UIADD3 UR56, UR5, UR56, URZ ;  /* 0x0000003805387290 */ /* 0x000fd4000fffe03f */
[----:B------:R-:W-:-:S06]  /*8740*/  UISETP.GE.AND UP0, UPT, UR56, UR6, UPT ;  /* 0x000000063800728c */ /* 0x000fcc000bf06270 */
[----:B------:R-:W-:-:S13]  /*8750*/  PLOP3.LUT P0, PT, PT, PT, UP0, 0x80, 0x0 ;  /* 0x000000000000781c */ /* 0x000fda0003f0f008 */
[----:B------:R-:W-:Y:S05]  /*8760*/  @P0 BRA `(.L_x_1203) ;  /* 0x0000000000040947 */ /* 0x000fea0003800000 */
[----:B------:R-:W-:Y:S05]  /*8770*/  BRA `(.L_x_1204) ;  /* 0xffffff8000787947 */ /* 0x000fea000383ffff */
.L_x_1203:
[----:B------:R-:W-:Y:S05]  /*8780*/  EXIT ;  /* 0x000000000000794d */ /* 0x000fea0003800000 */
.L_x_1205:
        /* <DEDUP_REMOVED lines=15> */
.L_x_2078:


//--------------------- .text._ZN5flash25flash_bwd_dot_do_o_kernelILb0E23Flash_bwd_kernel_traitsILi128ELi64ELi64ELi8ELi4ELi2ELi2ELb1ELb0EN7cutlass6half_tE19Flash_kernel_traitsILi128ELi64ELi64ELi8ES3_EEEEvNS_16Flash_bwd_paramsE --------------------------
	.section	.text._ZN5flash25flash_bwd_dot_do_o_kernelILb0E23Flash_bwd_kernel_traitsILi128ELi64ELi64ELi8ELi4ELi2ELi2ELb1ELb0EN7cutlass6half_tE19Flash_kernel_traitsILi128ELi64ELi64ELi8ES3_EEEEvNS_16Flash_bwd_paramsE,"ax",@progbits
	.align	128
        .global         _ZN5flash25flash_bwd_dot_do_o_kernelILb0E23Flash_bwd_kernel_traitsILi128ELi64ELi64ELi8ELi4ELi2ELi2ELb1ELb0EN7cutlass6half_tE19Flash_kernel_traitsILi128ELi64ELi64ELi8ES3_EEEEvNS_16Flash_bwd_paramsE
        .type           _ZN5flash25flash_bwd_dot_do_o_kernelILb0E23Flash_bwd_kernel_traitsILi128ELi64ELi64ELi8ELi4ELi2ELi2ELb1ELb0EN7cutlass6half_tE19Flash_kernel_traitsILi128ELi64ELi64ELi8ES3_EEEEvNS_16Flash_bwd_paramsE,@function
        .size           _ZN5flash25flash_bwd_dot_do_o_kernelILb0E23Flash_bwd_kernel_traitsILi128ELi64ELi64ELi8ELi4ELi2ELi2ELb1ELb0EN7cutlass6half_tE19Flash_kernel_traitsILi128ELi64ELi64ELi8ES3_EEEEvNS_16Flash_bwd_paramsE,(.L_x_2079 - _ZN5flash25flash_bwd_dot_do_o_kernelILb0E23Flash_bwd_kernel_traitsILi128ELi64ELi64ELi8ELi4ELi2ELi2ELb1ELb0EN7cutlass6half_tE19Flash_kernel_traitsILi128ELi64ELi64ELi8ES3_EEEEvNS_16Flash_bwd_paramsE)
        .other          _ZN5flash25flash_bwd_dot_do_o_kernelILb0E23Flash_bwd_kernel_traitsILi128ELi64ELi64ELi8ELi4ELi2ELi2ELb1ELb0EN7cutlass6half_tE19Flash_kernel_traitsILi128ELi64ELi64ELi8ES3_EEEEvNS_16Flash_bwd_paramsE,@"STO_CUDA_ENTRY STV_DEFAULT"
_ZN5flash25flash_bwd_dot_do_o_kernelILb0E23Flash_bwd_kernel_traitsILi128ELi64ELi64ELi8ELi4ELi2ELi2ELb1ELb0EN7cutlass6half_tE19Flash_kernel_traitsILi128ELi64ELi64ELi8ES3_EEEEvNS_16Flash_bwd_paramsE:
.text._ZN5flash25flash_bwd_dot_do_o_kernelILb0E23Flash_bwd_kernel_traitsILi128ELi64ELi64ELi8ELi4ELi2ELi2ELb1ELb0EN7cutlass6half_tE19Flash_kernel_traitsILi128ELi64ELi64ELi8ES3_EEEEvNS_16Flash_bwd_paramsE:
        /* <DEDUP_REMOVED lines=11> */
[----:B------:R-:W0:Y:S02]  /*00b0*/  S2UR UR4, SR_CTAID.X ;  /* 0x00000000000479c3 */ /* 0x000e240000002500 */
[----:B0-----:R-:W-:Y:S01]  /*00c0*/  USHF.L.U32 UR4, UR4, 0x6, URZ ;  /* 0x0000000604047899 */ /* 0x001fe2000800063f */
[----:B--2---:R-:W-:-:S06]  /*00d0*/  @P0 IADD3 R0, R0, -R11, RZ ;  /* 0x8000000b00000210 */ /* 0x004fcc0007ffe0ff */
[----:B------:R-:W0:Y:S02]  /*00e0*/  @!P0 LDC R0, c[0x0][0x2c4] ;  /* 0x0000b100ff008b82 */ /* 0x000e240000000800 */
[----:B0-----:R-:W-:-:S13]  /*00f0*/  ISETP.GT.AND P0, PT, R0, UR4, PT ;  /* 0x0000000400007c0c */ /* 0x001fda000bf04270 */
[----:B------:R-:W-:Y:S05]  /*0100*/  @!P0 EXIT ;  /* 0x000000000000894d */ /* 0x000fea0003800000 */
[----:B------:R-:W-:Y:S01]  /*0110*/  ISETP.NE.AND P1, PT, R11, -0x1, PT ;  /* 0xffffffff0b00780c */ /* 0x000fe20003f25270 */
[----:B------:R-:W0:Y:S01]  /*0120*/  S2R R35, SR_TID.X ;  /* 0x0000000000237919 */ /* 0x000e220000002100 */
[----:B------:R-:W-:Y:S01]  /*0130*/  ULDC.U8 UR8, c[0x0][0x3d8] ;  /* 0x0000f60000087ab9 */ /* 0x000fe20000000000 */
[----:B------:R-:W1:Y:S01]  /*0140*/  S2UR UR5, SR_CTAID.Z ;  /* 0x00000000000579c3 */ /* 0x000e620000002700 */
[----:B------:R-:W-:-:S09]  /*0150*/  ISETP.NE.AND P0, PT, RZ, UR8, PT ;  /* 0x00000008ff007c0c */ /* 0x000fd2000bf05270 */
[----:B------:R-:W2:Y:S01]  /*0160*/  @!P1 LDC.64 R12, c[0x0][0x418] ;  /* 0x00010600ff0c9b82 */ /* 0x000ea20000000a00 */
[--C-:B------:R-:W-:Y:S02]  /*0170*/  @!P1 SHF.R.S32.HI R3, RZ, 0x1f, R9.reuse ;  /* 0x0000001fff039819 */ /* 0x100fe40000011409 */
[----:B------:R-:W-:-:S05]  /*0180*/  @!P1 SHF.R.S32.HI R17, RZ, 0x1f, R9 ;  /* 0x0000001fff119819 */ /* 0x000fca0000011409 */
[----:B------:R-:W3:Y:S08]  /*0190*/  @P1 LDC.64 R6, c[0x0][0x420] ;  /* 0x00010800ff061b82 */ /* 0x000ef00000000a00 */
[----:B------:R-:W4:Y:S08]  /*01a0*/  @!P1 LDC.64 R14, c[0x0][0x290] ;  /* 0x0000a400ff0e9b82 */ /* 0x000f300000000a00 */
[----:B------:R-:W5:Y:S01]  /*01b0*/  @P1 LDC.64 R28, c[0x0][0x298] ;  /* 0x0000a600ff1c1b82 */ /* 0x000f620000000a00 */
[----:B--2---:R-:W-:-:S04]  /*01c0*/  @!P1 IMAD R2, R3, R12, RZ ;  /* 0x0000000c03029224 */ /* 0x004fc800078e02ff */
[----:B------:R-:W-:Y:S02]  /*01d0*/  @!P1 IMAD R3, R9, R13, R2 ;  /* 0x0000000d09039224 */ /* 0x000fe400078e0202 */
[----:B---3--:R-:W-:-:S04]  /*01e0*/  @P1 IMAD.WIDE.U32 R4, R11, R6, RZ ;  /* 0x000000060b041225 */ /* 0x008fc800078e00ff */
[----:B------:R-:W-:Y:S01]  /*01f0*/  @P1 IMAD R2, R11, R7, R5 ;  /* 0x000000070b021224 */ /* 0x000fe200078e0205 */
[----:B------:R-:W-:Y:S01]  /*0200*/  @P1 MOV R27, R4 ;  /* 0x00000004001b1202 */ /* 0x000fe20000000f00 */
[----:B------:R-:W-:-:S04]  /*0210*/  @!P1 IMAD.WIDE.U32 R4, R9, R12, RZ ;  /* 0x0000000c09049225 */ /* 0x000fc800078e00ff */
[----:B----4-:R-:W-:Y:S01]  /*0220*/  @!P1 IMAD R6, R17, R14, RZ ;  /* 0x0000000e11069224 */ /* 0x010fe200078e02ff */
[----:B------:R-:W-:Y:S02]  /*0230*/  @!P1 IADD3 R2, R5, R3, RZ ;  /* 0x0000000305029210 */ /* 0x000fe40007ffe0ff */
[----:B------:R-:W-:Y:S01]  /*0240*/  @!P1 MOV R27, R4 ;  /* 0x00000004001b9202 */ /* 0x000fe20000000f00 */
[----:B------:R-:W-:Y:S02]  /*0250*/  @!P1 IMAD R13, R9, R15, R6 ;  /* 0x0000000f090d9224 */ /* 0x000fe400078e0206 */
[----:B-----5:R-:W-:-:S04]  /*0260*/  @P1 IMAD.WIDE.U32 R42, R11, R28, RZ ;  /* 0x0000001c0b2a1225 */ /* 0x020fc800078e00ff */
[----:B------:R-:W-:-:S04]  /*0270*/  @!P1 IMAD.WIDE.U32 R6, R9, R14, RZ ;  /* 0x0000000e09069225 */ /* 0x000fc800078e00ff */
[----:B------:R-:W-:Y:S01]  /*0280*/  @P1 IMAD R29, R11, R29, R43 ;  /* 0x0000001d0b1d1224 */ /* 0x000fe200078e022b */
[----:B------:R-:W-:Y:S02]  /*0290*/  @!P1 IADD3 R29, R7, R13, RZ ;  /* 0x0000000d071d9210 */ /* 0x000fe40007ffe0ff */
[----:B------:R-:W-:Y:S01]  /*02a0*/  @!P1 MOV R42, R6 ;  /* 0x00000006002a9202 */ /* 0x000fe20000000f00 */
[----:B01----:R-:W-:Y:S06]  /*02b0*/  @!P0 BRA `(.L_x_1206) ;  /* 0x0000000000208947 */ /* 0x003fec0003800000 */
[----:B------:R-:W0:Y:S08]  /*02c0*/  LDC R6, c[0x0][0x2d4] ;  /* 0x0000b500ff067b82 */ /* 0x000e300000000800 */
[----:B------:R-:W1:Y:S08]  /*02d0*/  LDC R3, c[0x0][0x2c0] ;  /* 0x0000b000ff037b82 */ /* 0x000e700000000800 */
[----:B------:R-:W1:Y:S01]  /*02e0*/  LDC R4, c[0x0][0x2e4] ;  /* 0x0000b900ff047b82 */ /* 0x000e620000000800 */
[----:B0-----:R-:W-:Y:S01]  /*02f0*/  @!P1 IMAD R11, R9, R6, RZ ;  /* 0x00000006090b9224 */ /* 0x001fe200078e02ff */
[----:B-1----:R-:W-:-:S04]  /*0300*/  LEA R3, R3, R4, 0x7 ;  /* 0x0000000403037211 */ /* 0x002fc800078e38ff */
[----:B------:R-:W-:-:S05]  /*0310*/  LEA R4, R9, R11, 0x7 ;  /* 0x0000000b09047211 */ /* 0x000fca00078e38ff */
[----:B------:R-:W-:Y:S01]  /*0320*/  IMAD R4, R3, UR5, R4 ;  /* 0x0000000503047c24 */ /* 0x000fe2000f8e0204 */
[----:B------:R-:W-:Y:S06]  /*0330*/  BRA `(.L_x_1207) ;  /* 0x0000000000107947 */ /* 0x000fec0003800000 */
.L_x_1206:
[----:B------:R-:W0:Y:S08]  /*0340*/  LDC R4, c[0x0][0x270] ;  /* 0x00009c00ff047b82 */ /* 0x000e300000000800 */
[----:B------:R-:W1:Y:S01]  /*0350*/  LDC R3, c[0x0][0x2d4] ;  /* 0x0000b500ff037b82 */ /* 0x000e620000000800 */
[----:B0-----:R-:W-:-:S04]  /*0360*/  IMAD R4, R9, R4, UR5 ;  /* 0x0000000509047e24 */ /* 0x001fc8000f8e0204 */
[----:B-1----:R-:W-:-:S07]  /*0370*/  IMAD R4, R4, R3, RZ ;  /* 0x0000000304047224 */ /* 0x002fce00078e02ff */
.L_x_1207:
[----:B------:R-:W-:Y:S01]  /*0380*/  SHF.R.S32.HI R6, RZ, 0x1f, R35 ;  /* 0x0000001fff067819 */ /* 0x000fe20000011423 */
[----:B------:R-:W0:Y:S01]  /*0390*/  LDC.64 R24, c[0x0][0x420] ;  /* 0x00010800ff187b82 */ /* 0x000e220000000a00 */
[----:B------:R-:W-:Y:S01]  /*03a0*/  USHF.R.S32.HI UR8, URZ, 0x1f, UR4 ;  /* 0x0000001f3f087899 */ /* 0x000fe20008011404 */
[----:B------:R-:W-:Y:S01]  /*03b0*/  BSSY B0, `(.L_x_1208) ;  /* 0x000002f000007945 */ /* 0x000fe20003800000 */
[----:B------:R-:W-:Y:S01]  /*03c0*/  LEA.HI R5, R6, R35, RZ, 0x3 ;  /* 0x0000002306057211 */ /* 0x000fe200078f18ff */
[----:B------:R-:W-:Y:S01]  /*03d0*/  USHF.R.S32.HI UR9, URZ, 0x1f, UR5 ;  /* 0x0000001f3f097899 */ /* 0x000fe20008011405 */
[----:B------:R-:W-:Y:S01]  /*03e0*/  HFMA2.MMA R14, -RZ, RZ, 0, 0 ;  /* 0x00000000ff0e7435 */ /* 0x000fe200000001ff */
[----:B------:R-:W-:Y:S02]  /*03f0*/  IADD3 R4, R4, UR4, RZ ;  /* 0x0000000404047c10 */ /* 0x000fe4000fffe0ff */
[----:B------:R-:W-:Y:S02]  /*0400*/  CS2R R22, SRZ ;  /* 0x0000000000167805 */ /* 0x000fe4000001ff00 */
[----:B------:R-:W-:Y:S01]  /*0410*/  LOP3.LUT R6, R5, 0x1ffffff8, RZ, 0xc0, !PT ;  /* 0x1ffffff805067812 */ /* 0x000fe200078ec0ff */
[----:B------:R-:W1:Y:S01]  /*0420*/  LDC.64 R30, c[0x0][0x428] ;  /* 0x00010a00ff1e7b82 */ /* 0x000e620000000a00 */
[----:B------:R-:W-:-:S02]  /*0430*/  SHF.R.S32.HI R5, RZ, 0x3, R5 ;  /* 0x00000003ff057819 */ /* 0x000fc40000011405 */
[----:B------:R-:W-:Y:S02]  /*0440*/  CS2R R18, SRZ ;  /* 0x0000000000127805 */ /* 0x000fe4000001ff00 */
[----:B------:R-:W-:Y:S02]  /*0450*/  IADD3 R6, -R6, R35, RZ ;  /* 0x0000002306067210 */ /* 0x000fe40007ffe1ff */
[----:B------:R-:W-:Y:S02]  /*0460*/  CS2R R16, SRZ ;  /* 0x0000000000107805 */ /* 0x000fe4000001ff00 */
[----:B------:R-:W-:Y:S02]  /*0470*/  CS2R R20, SRZ ;  /* 0x0000000000147805 */ /* 0x000fe4000001ff00 */
[----:B------:R-:W-:Y:S01]  /*0480*/  SHF.L.U32 R6, R6, 0x3, RZ ;  /* 0x0000000306067819 */ /* 0x000fe200000006ff */
[----:B------:R-:W2:Y:S03]  /*0490*/  LDC.64 R32, c[0x0][0x298] ;  /* 0x0000a600ff207b82 */ /* 0x000ea60000000a00 */
[----:B------:R-:W-:Y:S01]  /*04a0*/  SHF.R.S32.HI R7, RZ, 0x1f, R6 ;  /* 0x0000001fff077819 */ /* 0x000fe20000011406 */
[----:B0-----:R-:W-:-:S02]  /*04b0*/  IMAD R10, R24, UR8, RZ ;  /* 0x00000008180a7c24 */ /* 0x001fc4000f8e02ff */
[----:B------:R-:W-:-:S04]  /*04c0*/  IMAD.WIDE.U32 R8, R24, UR4, R6 ;  /* 0x0000000418087c25 */ /* 0x000fc8000f8e0006 */
[----:B------:R-:W-:Y:S01]  /*04d0*/  IMAD R3, R25, UR4, R10 ;  /* 0x0000000419037c24 */ /* 0x000fe2000f8e020a */
[----:B------:R-:W-:Y:S02]  /*04e0*/  IADD3 R26, P0, R27, R8, RZ ;  /* 0x000000081b1a7210 */ /* 0x000fe40007f1e0ff */
[----:B------:R-:W-:Y:S02]  /*04f0*/  CS2R R10, SRZ ;  /* 0x00000000000a7805 */ /* 0x000fe4000001ff00 */
[----:B------:R-:W-:Y:S01]  /*0500*/  IADD3.X R27, R2, R9, R3, P0, !PT ;  /* 0x00000009021b7210 */ /* 0x000fe200007fe403 */
[----:B-1----:R-:W-:Y:S01]  /*0510*/  IMAD R2, R30, UR9, RZ ;  /* 0x000000091e027c24 */ /* 0x002fe2000f8e02ff */
[----:B------:R-:W-:Y:S02]  /*0520*/  IADD3 R3, R0, -UR4, RZ ;  /* 0x8000000400037c10 */ /* 0x000fe4000fffe0ff */
[----:B------:R-:W-:Y:S02]  /*0530*/  CS2R R8, SRZ ;  /* 0x0000000000087805 */ /* 0x000fe4000001ff00 */
[----:B------:R-:W-:Y:S01]  /*0540*/  IADD3 R0, R5, 0x20, RZ ;  /* 0x0000002005007810 */ /* 0x000fe20007ffe0ff */
[----:B------:R-:W-:Y:S01]  /*0550*/  IMAD R31, R31, UR5, R2 ;  /* 0x000000051f1f7c24 */ /* 0x000fe2000f8e0202 */
[-C--:B------:R-:W-:Y:S01]  /*0560*/  ISETP.GE.AND P0, PT, R5, R3.reuse, PT ;  /* 0x000000030500720c */ /* 0x080fe20003f06270 */
[----:B------:R-:W-:Y:S01]  /*0570*/  IMAD.WIDE.U32 R26, R30, UR5, R26 ;  /* 0x000000051e1a7c25 */ /* 0x000fe2000f8e001a */
[----:B------:R-:W-:-:S02]  /*0580*/  ISETP.GE.AND P1, PT, R0, R3, PT ;  /* 0x000000030000720c */ /* 0x000fc40003f26270 */
[----:B------:R-:W-:Y:S02]  /*0590*/  SHF.R.S32.HI R3, RZ, 0x1f, R5 ;  /* 0x0000001fff037819 */ /* 0x000fe40000011405 */
[----:B------:R-:W-:Y:S02]  /*05a0*/  IADD3 R2, R6, 0x40, RZ ;  /* 0x0000004006027810 */ /* 0x000fe40007ffe0ff */
[----:B------:R-:W-:-:S05]  /*05b0*/  IADD3 R31, R27, R31, RZ ;  /* 0x0000001f1b1f7210 */ /* 0x000fca0007ffe0ff */
[----:B--2---:R-:W-:Y:S05]  /*05c0*/  @P0 BRA `(.L_x_1209) ;  /* 0x0000000000340947 */ /* 0x004fea0003800000 */
[----:B------:R-:W-:Y:S01]  /*05d0*/  MOV R30, R26 ;  /* 0x0000001a001e7202 */ /* 0x000fe20000000f00 */
[-C--:B------:R-:W-:Y:S01]  /*05e0*/  IMAD R0, R3, R24.reuse, RZ ;  /* 0x0000001803007224 */ /* 0x080fe200078e02ff */
[----:B------:R-:W-:Y:S01]  /*05f0*/  ULDC UR10, c[0x0][0x2d0] ;  /* 0x0000b400000a7ab9 */ /* 0x000fe20000000800 */
[----:B------:R-:W-:Y:S01]  /*0600*/  ULDC.64 UR12, c[0x0][0x3e0] ;  /* 0x0000f800000c7ab9 */ /* 0x000fe20000000a00 */
[----:B------:R-:W-:Y:S01]  /*0610*/  ISETP.GE.AND P2, PT, R6, UR10, PT ;  /* 0x0000000a06007c0c */ /* 0x000fe2000bf46270 */
[----:B------:R-:W-:Y:S01]  /*0620*/  IMAD.WIDE.U32 R12, R5, R24, R30 ;  /* 0x00000018050c7225 */ /* 0x000fe200078e001e */
[----:B------:R-:W-:-:S03]  /*0630*/  ISETP.GE.AND P3, PT, R2, UR10, PT ;  /* 0x0000000a02007c0c */ /* 0x000fc6000bf66270 */
[----:B------:R-:W-:Y:S01]  /*0640*/  IMAD R15, R5, R25, R0 ;  /* 0x00000019050f7224 */ /* 0x000fe200078e0200 */
[----:B------:R-:W-:-:S04]  /*0650*/  LEA R36, P4, R12, UR12, 0x1 ;  /* 0x0000000c0c247c11 */ /* 0x000fc8000f8808ff */
[----:B------:R-:W-:-:S04]  /*0660*/  IADD3 R13, R13, R15, RZ ;  /* 0x0000000f0d0d7210 */ /* 0x000fc80007ffe0ff */
[----:B------:R-:W-:-:S05]  /*0670*/  LEA.HI.X R37, R12, UR13, R13, 0x1, P4 ;  /* 0x0000000d0c257c11 */ /* 0x000fca000a0f0c0d */
[----:B------:R0:W5:Y:S04]  /*0680*/  @!P2 LDG.E.128 R16, desc[UR6][R36.64] ;  /* 0x000000062410a981 */ /* 0x000168000c1e1d00 */
[----:B------:R0:W5:Y:S02]  /*0690*/  @!P3 LDG.E.128 R8, desc[UR6][R36.64+0x80] ;  /* 0x000080062408b981 */ /* 0x000164000c1e1d00 */
.L_x_1209:
[----:B------:R-:W-:Y:S05]  /*06a0*/  BSYNC B0 ;  /* 0x0000000000007941 */ /* 0x000fea0003800000 */
.L_x_1208:
[----:B------:R-:W-:Y:S01]  /*06b0*/  BSSY B0, `(.L_x_1210) ;  /* 0x0000013000007945 */ /* 0x000fe20003800000 */
[----:B------:R-:W-:Y:S02]  /*06c0*/  MOV R15, RZ ;  /* 0x000000ff000f7202 */ /* 0x000fe40000000f00 */
[----:B------:R-:W-:Y:S01]  /*06d0*/  CS2R R12, SRZ ;  /* 0x00000000000c7805 */ /* 0x000fe2000001ff00 */
[----:B------:R-:W-:Y:S06]  /*06e0*/  @P1 BRA `(.L_x_1211) ;  /* 0x00000000003c1947 */ /* 0x000fec0003800000 */
[----:B0-----:R-:W-:Y:S01]  /*06f0*/  IADD3 R37, P2, R5, 0x20, RZ ;  /* 0x0000002005257810 */ /* 0x001fe20007f5e0ff */
[----:B------:R-:W-:Y:S01]  /*0700*/  ULDC UR10, c[0x0][0x2d0] ;  /* 0x0000b400000a7ab9 */ /* 0x000fe20000000800 */
[----:B------:R-:W-:Y:S01]  /*0710*/  ULDC.64 UR12, c[0x0][0x3e0] ;  /* 0x0000f800000c7ab9 */ /* 0x000fe20000000a00 */
[----:B------:R-:W-:Y:S02]  /*0720*/  ISETP.GE.AND P3, PT, R6, UR10, PT ;  /* 0x0000000a06007c0c */ /* 0x000fe4000bf66270 */
[----:B------:R-:W-:Y:S02]  /*0730*/  IADD3.X R27, RZ, R3, RZ, P2, !PT ;  /* 0x00000003ff1b7210 */ /* 0x000fe400017fe4ff */
[----:B------:R-:W-:-:S03]  /*0740*/  ISETP.GE.AND P4, PT, R2, UR10, PT ;  /* 0x0000000a02007c0c */ /* 0x000fc6000bf86270 */
[----:B------:R-:W-:Y:S01]  /*0750*/  IMAD R0, R27, R24, RZ ;  /* 0x000000181b007224 */ /* 0x000fe200078e02ff */
[----:B------:R-:W-:-:S03]  /*0760*/  MOV R27, R31 ;  /* 0x0000001f001b7202 */ /* 0x000fc60000000f00 */
[C---:B------:R-:W-:Y:S02]  /*0770*/  IMAD R25, R37.reuse, R25, R0 ;  /* 0x0000001925197224 */ /* 0x040fe400078e0200 */
[----:B------:R-:W-:-:S03]  /*0780*/  IMAD.WIDE.U32 R26, R37, R24, R26 ;  /* 0x00000018251a7225 */ /* 0x000fc600078e001a */
[----:B------:R-:W-:Y:S02]  /*0790*/  LEA R24, P2, R26, UR12, 0x1 ;  /* 0x0000000c1a187c11 */ /* 0x000fe4000f8408ff */
[----:B------:R-:W-:-:S04]  /*07a0*/  IADD3 R25, R27, R25, RZ ;  /* 0x000000191b197210 */ /* 0x000fc80007ffe0ff */
[----:B------:R-:W-:-:S05]  /*07b0*/  LEA.HI.X R25, R26, UR13, R25, 0x1, P2 ;  /* 0x0000000d1a197c11 */ /* 0x000fca00090f0c19 */
[----:B------:R1:W5:Y:S04]  /*07c0*/  @!P3 LDG.E.128 R20, desc[UR6][R24.64] ;  /* 0x000000061814b981 */ /* 0x000368000c1e1d00 */
[----:B------:R1:W5:Y:S02]  /*07d0*/  @!P4 LDG.E.128 R12, desc[UR6][R24.64+0x80] ;  /* 0x00008006180cc981 */ /* 0x000364000c1e1d00 */
.L_x_1211:
[----:B------:R-:W-:Y:S05]  /*07e0*/  BSYNC B0 ;  /* 0x0000000000007941 */ /* 0x000fea0003800000 */
.L_x_1210:
[----:B-1----:R-:W1:Y:S01]  /*07f0*/  LDC.64 R24, c[0x0][0x2a0] ;  /* 0x0000a800ff187b82 */ /* 0x002e620000000a00 */
[C---:B------:R-:W-:Y:S01]  /*0800*/  IMAD R0, R32.reuse, UR8, RZ ;  /* 0x0000000820007c24 */ /* 0x040fe2000f8e02ff */
[----:B-----5:R-:W-:Y:S01]  /*0810*/  MOV R34, R16 ;  /* 0x0000001000227202 */ /* 0x020fe20000000f00 */
[----:B------:R-:W-:Y:S01]  /*0820*/  IMAD.WIDE.U32 R26, R32, UR4, R6 ;  /* 0x00000004201a7c25 */ /* 0x000fe2000f8e0006 */
[----:B------:R-:W-:Y:S01]  /*0830*/  BSSY B0, `(.L_x_1212) ;  /* 0x0000023000007945 */ /* 0x000fe20003800000 */
[----:B0-----:R-:W-:Y:S02]  /*0840*/  MOV R36, R19 ;  /* 0x0000001300247202 */ /* 0x001fe40000000f00 */
[----:B------:R-:W-:Y:S01]  /*0850*/  CS2R R30, SRZ ;  /* 0x00000000001e7805 */ /* 0x000fe2000001ff00 */
[----:B------:R-:W-:Y:S01]  /*0860*/  IMAD R28, R33, UR4, R0 ;  /* 0x00000004211c7c24 */ /* 0x000fe2000f8e0200 */
[----:B------:R-:W-:Y:S01]  /*0870*/  IADD3 R42, P2, R42, R26, RZ ;  /* 0x0000001a2a2a7210 */ /* 0x000fe20007f5e0ff */
[----:B------:R-:W-:Y:S01]  /*0880*/  HFMA2.MMA R26, -RZ, RZ, 0, 0 ;  /* 0x00000000ff1a7435 */ /* 0x000fe200000001ff */
[----:B------:R-:W-:-:S02]  /*0890*/  MOV R0, R18 ;  /* 0x0000001200007202 */ /* 0x000fc40000000f00 */
[----:B------:R-:W-:Y:S02]  /*08a0*/  CS2R R18, SRZ ;  /* 0x0000000000127805 */ /* 0x000fe4000001ff00 */
[----:B------:R-:W-:Y:S02]  /*08b0*/  IADD3.X R43, R29, R27, R28, P2, !PT ;  /* 0x0000001b1d2b7210 */ /* 0x000fe400017fe41c */
[----:B------:R-:W-:Y:S02]  /*08c0*/  MOV R38, R17 ;  /* 0x0000001100267202 */ /* 0x000fe40000000f00 */
[----:B------:R-:W-:Y:S02]  /*08d0*/  MOV R37, R22 ;  /* 0x0000001600257202 */ /* 0x000fe40000000f00 */
[----:B------:R-:W-:Y:S02]  /*08e0*/  MOV R40, R23 ;  /* 0x0000001700287202 */ /* 0x000fe40000000f00 */
[----:B------:R-:W-:-:S02]  /*08f0*/  CS2R R22, SRZ ;  /* 0x0000000000167805 */ /* 0x000fc4000001ff00 */
[----:B------:R-:W-:Y:S02]  /*0900*/  MOV R39, R20 ;  /* 0x0000001400277202 */ /* 0x000fe40000000f00 */
[----:B------:R-:W-:Y:S02]  /*0910*/  MOV R41, R21 ;  /* 0x0000001500297202 */ /* 0x000fe40000000f00 */
[----:B------:R-:W-:Y:S01]  /*0920*/  CS2R R20, SRZ ;  /* 0x0000000000147805 */ /* 0x000fe2000001ff00 */
[C---:B-1----:R-:W-:Y:S02]  /*0930*/  IMAD R16, R24.reuse, UR9, RZ ;  /* 0x0000000918107c24 */ /* 0x042fe4000f8e02ff */
[----:B------:R-:W-:-:S04]  /*0940*/  IMAD.WIDE.U32 R42, R24, UR5, R42 ;  /* 0x00000005182a7c25 */ /* 0x000fc8000f8e002a */
[----:B------:R-:W-:Y:S01]  /*0950*/  IMAD R25, R25, UR5, R16 ;  /* 0x0000000519197c24 */ /* 0x000fe2000f8e0210 */
[----:B------:R-:W-:-:S04]  /*0960*/  CS2R R16, SRZ ;  /* 0x0000000000107805 */ /* 0x000fc8000001ff00 */
[----:B------:R-:W-:Y:S01]  /*0970*/  IADD3 R45, R43, R25, RZ ;  /* 0x000000192b2d7210 */ /* 0x000fe20007ffe0ff */
[----:B------:R-:W-:Y:S06]  /*0980*/  @P0 BRA `(.L_x_1213) ;  /* 0x0000000000340947 */ /* 0x000fec0003800000 */
        /* <DEDUP_REMOVED lines=13> */
.L_x_1213:
[----:B------:R-:W-:Y:S05]  /*0a60*/  BSYNC B0 ;  /* 0x0000000000007941 */ /* 0x000fea0003800000 */
.L_x_1212:
[----:B------:R-:W-:Y:S01]  /*0a70*/  BSSY B0, `(.L_x_1214) ;  /* 0x0000014000007945 */ /* 0x000fe20003800000 */
[----:B------:R-:W-:Y:S02]  /*0a80*/  MOV R27, RZ ;  /* 0x000000ff001b7202 */ /* 0x000fe40000000f00 */
[----:B0-----:R-:W-:Y:S02]  /*0a90*/  CS2R R24, SRZ ;  /* 0x0000000000187805 */ /* 0x001fe4000001ff00 */
[----:B------:R-:W-:Y:S01]  /*0aa0*/  CS2R R28, SRZ ;  /* 0x00000000001c7805 */ /* 0x000fe2000001ff00 */
[----:B------:R-:W-:Y:S06]  /*0ab0*/  @P1 BRA `(.L_x_1215) ;  /* 0x00000000003c1947 */ /* 0x000fec0003800000 */
[----:B------:R-:W-:Y:S01]  /*0ac0*/  IADD3 R5, P0, R5, 0x20, RZ ;  /* 0x0000002005057810 */ /* 0x000fe20007f1e0ff */
[----:B------:R-:W-:Y:S01]  /*0ad0*/  ULDC UR4, c[0x0][0x2d0] ;  /* 0x0000b40000047ab9 */ /* 0x000fe20000000800 */
[----:B------:R-:W-:Y:S01]  /*0ae0*/  MOV R43, R45 ;  /* 0x0000002d002b7202 */ /* 0x000fe20000000f00 */
[----:B------:R-:W-:Y:S01]  /*0af0*/  ULDC.64 UR8, c[0x0][0x280] ;  /* 0x0000a00000087ab9 */ /* 0x000fe20000000a00 */
[----:B------:R-:W-:Y:S02]  /*0b00*/  IADD3.X R3, RZ, R3, RZ, P0, !PT ;  /* 0x00000003ff037210 */ /* 0x000fe400007fe4ff */
[----:B------:R-:W-:Y:S01]  /*0b10*/  ISETP.GE.AND P1, PT, R6, UR4, PT ;  /* 0x0000000406007c0c */ /* 0x000fe2000bf26270 */
[----:B------:R-:W-:Y:S01]  /*0b20*/  IMAD.WIDE.U32 R42, R5, R32, R42 ;  /* 0x00000020052a7225 */ /* 0x000fe200078e002a */
[----:B------:R-:W-:-:S03]  /*0b30*/  ISETP.GE.AND P2, PT, R2, UR4, PT ;  /* 0x0000000402007c0c */ /* 0x000fc6000bf46270 */
[----:B------:R-:W-:Y:S01]  /*0b40*/  IMAD R6, R3, R32, RZ ;  /* 0x0000002003067224 */ /* 0x000fe200078e02ff */
[----:B------:R-:W-:-:S03]  /*0b50*/  LEA R2, P0, R42, UR8, 0x1 ;  /* 0x000000082a027c11 */ /* 0x000fc6000f8008ff */
[----:B------:R-:W-:-:S05]  /*0b60*/  IMAD R3, R5, R33, R6 ;  /* 0x0000002105037224 */ /* 0x000fca00078e0206 */
[----:B------:R-:W-:-:S04]  /*0b70*/  IADD3 R3, R43, R3, RZ ;  /* 0x000000032b037210 */ /* 0x000fc80007ffe0ff */
[----:B------:R-:W-:-:S05]  /*0b80*/  LEA.HI.X R3, R42, UR9, R3, 0x1, P0 ;  /* 0x000000092a037c11 */ /* 0x000fca00080f0c03 */
[----:B------:R0:W5:Y:S04]  /*0b90*/  @!P1 LDG.E.128 R28, desc[UR6][R2.64] ;  /* 0x00000006021c9981 */ /* 0x000168000c1e1d00 */
[----:B------:R0:W5:Y:S02]  /*0ba0*/  @!P2 LDG.E.128 R24, desc[UR6][R2.64+0x80] ;  /* 0x000080060218a981 */ /* 0x000164000c1e1d00 */
.L_x_1215:
[----:B------:R-:W-:Y:S05]  /*0bb0*/  BSYNC B0 ;  /* 0x0000000000007941 */ /* 0x000fea0003800000 */
.L_x_1214:
[----:B0-----:R-:W-:Y:S01]  /*0bc0*/  HADD2.F32 R2, -RZ, R34.H1_H1 ;  /* 0x30000022ff027230 */ /* 0x001fe20000004100 */
[----:B------:R-:W-:Y:S01]  /*0bd0*/  LOP3.LUT P0, RZ, R35, 0x7, RZ, 0xc0, !PT ;  /* 0x0000000723ff7812 */ /* 0x000fe2000780c0ff */
[----:B-----5:R-:W-:Y:S01]  /*0be0*/  HADD2.F32 R5, -RZ, R16.H1_H1 ;  /* 0x30000010ff057230 */ /* 0x020fe20000004100 */
[----:B------:R-:W-:Y:S01]  /*0bf0*/  ULDC.64 UR4, c[0x0][0x478] ;  /* 0x00011e0000047ab9 */ /* 0x000fe20000000a00 */
[----:B------:R-:W-:Y:S02]  /*0c00*/  HADD2.F32 R34, -RZ, R34.H0_H0 ;  /* 0x20000022ff227230 */ /* 0x000fe40000004100 */
[----:B------:R-:W-:Y:S02]  /*0c10*/  HADD2.F32 R3, -RZ, R16.H0_H0 ;  /* 0x20000010ff037230 */ /* 0x000fe40000004100 */
[----:B------:R-:W-:Y:S01]  /*0c20*/  FMUL.FTZ R5, R2, R5 ;  /* 0x0000000502057220 */ /* 0x000fe20000410000 */
[----:B------:R-:W-:Y:S02]  /*0c30*/  HADD2.F32 R2, -RZ, R38.H0_H0 ;  /* 0x20000026ff027230 */ /* 0x000fe40000004100 */
[----:B------:R-:W-:-:S02]  /*0c40*/  HADD2.F32 R6, -RZ, R39.H1_H1 ;  /* 0x30000027ff067230 */ /* 0x000fc40000004100 */
[----:B------:R-:W-:Y:S01]  /*0c50*/  FFMA.FTZ R5, R34, R3, R5 ;  /* 0x0000000322057223 */ /* 0x000fe20000010005 */
[----:B------:R-:W-:Y:S02]  /*0c60*/  HADD2.F32 R3, -RZ, R17.H0_H0 ;  /* 0x20000011ff037230 */ /* 0x000fe40000004100 */
[--C-:B------:R-:W-:Y:S02]  /*0c70*/  HADD2.F32 R7, -RZ, R28.reuse.H1_H1 ;  /* 0x3000001cff077230 */ /* 0x100fe40000004100 */
[----:B------:R-:W-:Y:S02]  /*0c80*/  HADD2.F32 R39, -RZ, R39.H0_H0 ;  /* 0x20000027ff277230 */ /* 0x000fe40000004100 */
[----:B------:R-:W-:Y:S01]  /*0c90*/  FFMA.FTZ R3, R2, R3, R5 ;  /* 0x0000000302037223 */ /* 0x000fe20000010005 */
[----:B------:R-:W-:Y:S02]  /*0ca0*/  HADD2.F32 R28, -RZ, R28.H0_H0 ;  /* 0x2000001cff1c7230 */ /* 0x000fe40000004100 */
[----:B------:R-:W-:Y:S01]  /*0cb0*/  FMUL.FTZ R2, R6, R7 ;  /* 0x0000000706027220 */ /* 0x000fe20000410000 */
[----:B------:R-:W-:-:S02]  /*0cc0*/  HADD2.F32 R38, -RZ, R38.H1_H1 ;  /* 0x30000026ff267230 */ /* 0x000fc40000004100 */
[----:B------:R-:W-:Y:S02]  /*0cd0*/  HADD2.F32 R17, -RZ, R17.H1_H1 ;  /* 0x30000011ff117230 */ /* 0x000fe40000004100 */
[----:B------:R-:W-:Y:S01]  /*0ce0*/  FFMA.FTZ R2, R39, R28, R2 ;  /* 0x0000001c27027223 */ /* 0x000fe20000010002 */
[----:B------:R-:W-:Y:S02]  /*0cf0*/  HADD2.F32 R5, -RZ, R41.H0_H0 ;  /* 0x20000029ff057230 */ /* 0x000fe40000004100 */
[----:B------:R-:W-:Y:S02]  /*0d00*/  HADD2.F32 R16, -RZ, R29.H0_H0 ;  /* 0x2000001dff107230 */ /* 0x000fe40000004100 */
[----:B------:R-:W-:Y:S01]  /*0d10*/  FFMA.FTZ R17, R38, R17, R3 ;  /* 0x0000001126117223 */ /* 0x000fe20000010003 */
[----:B------:R-:W-:Y:S02]  /*0d20*/  HADD2.F32 R28, -RZ, R0.H0_H0 ;  /* 0x20000000ff1c7230 */ /* 0x000fe40000004100 */
[----:B------:R-:W-:-:S02]  /*0d30*/  HADD2.F32 R7, -RZ, R18.H0_H0 ;  /* 0x20000012ff077230 */ /* 0x000fc40000004100 */
[----:B------:R-:W-:Y:S01]  /*0d40*/  FFMA.FTZ R16, R5, R16, R2 ;  /* 0x0000001005107223 */ /* 0x000fe20000010002 */
[----:B------:R-:W-:Y:S02]  /*0d50*/  HADD2.F32 R41, -RZ, R41.H1_H1 ;  /* 0x30000029ff297230 */ /* 0x000fe40000004100 */
[----:B------:R-:W-:Y:S02]  /*0d60*/  HADD2.F32 R34, -RZ, R29.H1_H1 ;  /* 0x3000001dff227230 */ /* 0x000fe40000004100 */
[----:B------:R-:W-:Y:S01]  /*0d70*/  FFMA.FTZ R28, R28, R7, R17 ;  /* 0x000000071c1c7223 */ /* 0x000fe20000010011 */
[----:B------:R-:W-:Y:S02]  /*0d80*/  HADD2.F32 R33, -RZ, R0.H1_H1 ;  /* 0x30000000ff217230 */ /* 0x000fe40000004100 */
[----:B------:R-:W-:Y:S02]  /*0d90*/  HADD2.F32 R32, -RZ, R18.H1_H1 ;  /* 0x30000012ff207230 */ /* 0x000fe40000004100 */
[----:B------:R-:W-:Y:S01]  /*0da0*/  FFMA.FTZ R34, R41, R34, R16 ;  /* 0x0000002229227223 */ /* 0x000fe20000010010 */
[----:B------:R-:W-:-:S02]  /*0db0*/  HADD2.F32 R39, -RZ, R37.H0_H0 ;  /* 0x20000025ff277230 */ /* 0x000fc40000004100 */
[--C-:B------:R-:W-:Y:S02]  /*0dc0*/  HADD2.F32 R7, -RZ, R20.reuse.H0_H0 ;  /* 0x20000014ff077230 */ /* 0x100fe40000004100 */
[----:B------:R-:W-:Y:S01]  /*0dd0*/  FFMA.FTZ R33, R33, R32, R28 ;  /* 0x0000002021217223 */ /* 0x000fe2000001001c */
[----:B------:R-:W-:Y:S02]  /*0de0*/  HADD2.F32 R17, -RZ, R20.H1_H1 ;  /* 0x30000014ff117230 */ /* 0x000fe40000004100 */
[--C-:B------:R-:W-:Y:S02]  /*0df0*/  HADD2.F32 R0, -RZ, R21.reuse.H0_H0 ;  /* 0x20000015ff007230 */ /* 0x100fe40000004100 */
[----:B------:R-:W-:Y:S02]  /*0e00*/  HADD2.F32 R18, -RZ, R21.H1_H1 ;  /* 0x30000015ff127230 */ /* 0x000fe40000004100 */
[----:B------:R-:W-:Y:S02]  /*0e10*/  HADD2.F32 R38, -RZ, R30.H0_H0 ;  /* 0x2000001eff267230 */ /* 0x000fe40000004100 */
[----:B------:R-:W-:-:S02]  /*0e20*/  HADD2.F32 R16, -RZ, R22.H0_H0 ;  /* 0x20000016ff107230 */ /* 0x000fc40000004100 */
[----:B------:R-:W-:Y:S02]  /*0e30*/  HADD2.F32 R29, -RZ, R22.H1_H1 ;  /* 0x30000016ff1d7230 */ /* 0x000fe40000004100 */
[----:B------:R-:W-:Y:S01]  /*0e40*/  FFMA.FTZ R34, R39, R38, R34 ;  /* 0x0000002627227223 */ /* 0x000fe20000010022 */
[--C-:B------:R-:W-:Y:S02]  /*0e50*/  HADD2.F32 R21, -RZ, R23.reuse.H0_H0 ;  /* 0x20000017ff157230 */ /* 0x100fe40000004100 */
[----:B------:R-:W-:Y:S02]  /*0e60*/  HADD2.F32 R20, -RZ, R23.H1_H1 ;  /* 0x30000017ff147230 */ /* 0x000fe40000004100 */
[----:B------:R-:W-:Y:S02]  /*0e70*/  HADD2.F32 R22, -RZ, R36.H0_H0 ;  /* 0x20000024ff167230 */ /* 0x000fe40000004100 */
[----:B------:R-:W-:Y:S02]  /*0e80*/  HADD2.F32 R23, -RZ, R19.H0_H0 ;  /* 0x20000013ff177230 */ /* 0x000fe40000004100 */
[----:B------:R-:W-:-:S02]  /*0e90*/  HADD2.F32 R37, -RZ, R37.H1_H1 ;  /* 0x30000025ff257230 */ /* 0x000fc40000004100 */
[----:B------:R-:W-:Y:S02]  /*0ea0*/  HADD2.F32 R30, -RZ, R30.H1_H1 ;  /* 0x3000001eff1e7230 */ /* 0x000fe40000004100 */
[----:B------:R-:W-:Y:S01]  /*0eb0*/  FFMA.FTZ R23, R22, R23, R33 ;  /* 0x0000001716177223 */ /* 0x000fe20000010021 */
[----:B------:R-:W-:Y:S02]  /*0ec0*/  HADD2.F32 R36, -RZ, R36.H1_H1 ;  /* 0x30000024ff247230 */ /* 0x000fe40000004100 */
[----:B------:R-:W-:Y:S02]  /*0ed0*/  HADD2.F32 R19, -RZ, R19.H1_H1 ;  /* 0x30000013ff137230 */ /* 0x000fe40000004100 */
[----:B------:R-:W-:Y:S01]  /*0ee0*/  FFMA.FTZ R34, R37, R30, R34 ;  /* 0x0000001e25227223 */ /* 0x000fe20000010022 */
[----:B------:R-:W-:Y:S02]  /*0ef0*/  HADD2.F32 R33, -RZ, R40.H0_H0 ;  /* 0x20000028ff217230 */ /* 0x000fe40000004100 */
[----:B------:R-:W-:-:S02]  /*0f00*/  HADD2.F32 R22, -RZ, R31.H0_H0 ;  /* 0x2000001fff167230 */ /* 0x000fc40000004100 */
[----:B------:R-:W-:Y:S01]  /*0f10*/  FFMA.FTZ R19, R36, R19, R23 ;  /* 0x0000001324137223 */ /* 0x000fe20000010017 */
[----:B------:R-:W-:Y:S02]  /*0f20*/  HADD2.F32 R2, -RZ, R8.H0_H0 ;  /* 0x20000008ff027230 */ /* 0x000fe40000004100 */
[----:B------:R-:W-:Y:S02]  /*0f30*/  HADD2.F32 R23, -RZ, R40.H1_H1 ;  /* 0x30000028ff177230 */ /* 0x000fe40000004100 */
[----:B------:R-:W-:Y:S01]  /*0f40*/  FFMA.FTZ R34, R33, R22, R34 ;  /* 0x0000001621227223 */ /* 0x000fe20000010022 */
[----:B------:R-:W-:Y:S02]  /*0f50*/  HADD2.F32 R31, -RZ, R31.H1_H1 ;  /* 0x3000001fff1f7230 */ /* 0x000fe40000004100 */
[----:B------:R-:W-:Y:S01]  /*0f60*/  FFMA.FTZ R7, R2, R7, R19 ;  /* 0x0000000702077223 */ /* 0x000fe20000010013 */
[----:B------:R-:W-:Y:S02]  /*0f70*/  HADD2.F32 R8, -RZ, R8.H1_H1 ;  /* 0x30000008ff087230 */ /* 0x000fe40000004100 */
[----:B------:R-:W-:-:S02]  /*0f80*/  HADD2.F32 R19, -RZ, R12.H0_H0 ;  /* 0x2000000cff137230 */ /* 0x000fc40000004100 */
[----:B------:R-:W-:Y:S01]  /*0f90*/  FFMA.FTZ R34, R23, R31, R34 ;  /* 0x0000001f17227223 */ /* 0x000fe20000010022 */
[----:B------:R-:W-:Y:S02]  /*0fa0*/  HADD2.F32 R2, -RZ, R24.H0_H0 ;  /* 0x20000018ff027230 */ /* 0x000fe40000004100 */
[----:B------:R-:W-:Y:S01]  /*0fb0*/  FFMA.FTZ R8, R8, R17, R7 ;  /* 0x0000001108087223 */ /* 0x000fe20000010007 */
[--C-:B------:R-:W-:Y:S02]  /*0fc0*/  HADD2.F32 R3, -RZ, R9.reuse.H0_H0 ;  /* 0x20000009ff037230 */ /* 0x100fe40000004100 */
[----:B------:R-:W-:Y:S02]  /*0fd0*/  HADD2.F32 R7, -RZ, R12.H1_H1 ;  /* 0x3000000cff077230 */ /* 0x000fe40000004100 */
[----:B------:R-:W-:Y:S01]  /*0fe0*/  FFMA.FTZ R34, R19, R2, R34 ;  /* 0x0000000213227223 */ /* 0x000fe20000010022 */
[----:B------:R-:W-:Y:S02]  /*0ff0*/  HADD2.F32 R24, -RZ, R24.H1_H1 ;  /* 0x30000018ff187230 */ /* 0x000fe40000004100 */
[----:B------:R-:W-:Y:S01]  /*1000*/  FFMA.FTZ R0, R3, R0, R8 ;  /* 0x0000000003007223 */ /* 0x000fe20000010008 */
[----:B------:R-:W-:-:S02]  /*1010*/  HADD2.F32 R9, -RZ, R9.H1_H1 ;  /* 0x30000009ff097230 */ /* 0x000fc40000004100 */
[----:B------:R-:W-:Y:S02]  /*1020*/  HADD2.F32 R3, -RZ, R13.H0_H0 ;  /* 0x2000000dff037230 */ /* 0x000fe40000004100 */
[----:B------:R-:W-:Y:S01]  /*1030*/  FFMA.FTZ R34, R7, R24, R34 ;  /* 0x0000001807227223 */ /* 0x000fe20000010022 */
[----:B------:R-:W-:Y:S02]  /*1040*/  HADD2.F32 R2, -RZ, R25.H0_H0 ;  /* 0x20000019ff027230 */ /* 0x000fe40000004100 */
[----:B------:R-:W-:Y:S01]  /*1050*/  FFMA.FTZ R0, R9, R18, R0 ;  /* 0x0000001209007223 */ /* 0x000fe20000010000 */
[----:B------:R-:W-:Y:S02]  /*1060*/  HADD2.F32 R5, -RZ, R10.H0_H0 ;  /* 0x2000000aff057230 */ /* 0x000fe40000004100 */
[----:B------:R-:W-:Y:S02]  /*1070*/  HADD2.F32 R13, -RZ, R13.H1_H1 ;  /* 0x3000000dff0d7230 */ /* 0x000fe40000004100 */
[----:B------:R-:W-:Y:S01]  /*1080*/  FFMA.FTZ R34, R3, R2, R34 ;  /* 0x0000000203227223 */ /* 0x000fe20000010022 */
[----:B------:R-:W-:-:S02]  /*1090*/  HADD2.F32 R25, -RZ, R25.H1_H1 ;  /* 0x30000019ff197230 */ /* 0x000fc40000004100 */
[----:B------:R-:W-:Y:S01]  /*10a0*/  FFMA.FTZ R5, R5, R16, R0 ;  /* 0x0000001005057223 */ /* 0x000fe20000010000 */
[----:B------:R-:W-:Y:S02]  /*10b0*/  HADD2.F32 R10, -RZ, R10.H1_H1 ;  /* 0x3000000aff0a7230 */ /* 0x000fe40000004100 */
[----:B------:R-:W-:Y:S02]  /*10c0*/  HADD2.F32 R3, -RZ, R14.H0_H0 ;  /* 0x2000000eff037230 */ /* 0x000fe40000004100 */
[----:B------:R-:W-:Y:S01]  /*10d0*/  FFMA.FTZ R34, R13, R25, R34 ;  /* 0x000000190d227223 */ /* 0x000fe20000010022 */
[----:B------:R-:W-:Y:S02]  /*10e0*/  HADD2.F32 R0, -RZ, R26.H0_H0 ;  /* 0x2000001aff007230 */ /* 0x000fe40000004100 */
[----:B------:R-:W-:Y:S01]  /*10f0*/  FFMA.FTZ R5, R10, R29, R5 ;  /* 0x0000001d0a057223 */ /* 0x000fe20000010005 */
[----:B------:R-:W-:Y:S02]  /*1100*/  HADD2.F32 R6, -RZ, R11.H0_H0 ;  /* 0x2000000bff067230 */ /* 0x000fe40000004100 */
[----:B------:R-:W-:-:S02]  /*1110*/  HADD2.F32 R7, -RZ, R14.H1_H1 ;  /* 0x3000000eff077230 */ /* 0x000fc40000004100 */
[----:B------:R-:W-:Y:S01]  /*1120*/  FFMA.FTZ R34, R3, R0, R34 ;  /* 0x0000000003227223 */ /* 0x000fe20000010022 */
[----:B------:R-:W-:Y:S02]  /*1130*/  HADD2.F32 R26, -RZ, R26.H1_H1 ;  /* 0x3000001aff1a7230 */ /* 0x000fe40000004100 */
[----:B------:R-:W-:Y:S01]  /*1140*/  FFMA.FTZ R6, R6, R21, R5 ;  /* 0x0000001506067223 */ /* 0x000fe20000010005 */
[----:B------:R-:W-:Y:S02]  /*1150*/  HADD2.F32 R11, -RZ, R11.H1_H1 ;  /* 0x3000000bff0b7230 */ /* 0x000fe40000004100 */
[----:B------:R-:W-:Y:S02]  /*1160*/  HADD2.F32 R3, -RZ, R15.H0_H0 ;  /* 0x2000000fff037230 */ /* 0x000fe40000004100 */
[----:B------:R-:W-:Y:S01]  /*1170*/  FFMA.FTZ R34, R7, R26, R34 ;  /* 0x0000001a07227223 */ /* 0x000fe20000010022 */
[----:B------:R-:W-:Y:S02]  /*1180*/  HADD2.F32 R0, -RZ, R27.H0_H0 ;  /* 0x2000001bff007230 */ /* 0x000fe40000004100 */
[----:B------:R-:W-:Y:S01]  /*1190*/  FFMA.FTZ R6, R11, R20, R6 ;  /* 0x000000140b067223 */ /* 0x000fe20000010006 */
[----:B------:R-:W-:-:S02]  /*11a0*/  HADD2.F32 R15, -RZ, R15.H1_H1 ;  /* 0x3000000fff0f7230 */ /* 0x000fc40000004100 */
[----:B------:R-:W-:Y:S02]  /*11b0*/  HADD2.F32 R27, -RZ, R27.H1_H1 ;  /* 0x3000001bff1b7230 */ /* 0x000fe40000004100 */
[----:B------:R-:W-:Y:S02]  /*11c0*/  FFMA.FTZ R34, R3, R0, R34 ;  /* 0x0000000003227223 */ /* 0x000fe40000010022 */
[----:B------:R-:W0:Y:S02]  /*11d0*/  SHFL.BFLY PT, R3, R6, 0x4, 0x1f ;  /* 0x0c801f0006037f89 */ /* 0x000e2400000e0000 */
[----:B------:R-:W-:-:S05]  /*11e0*/  FFMA.FTZ R34, R15, R27, R34 ;  /* 0x0000001b0f227223 */ /* 0x000fca0000010022 */
[----:B------:R-:W1:Y:S01]  /*11f0*/  SHFL.BFLY PT, R5, R34, 0x4, 0x1f ;  /* 0x0c801f0022057f89 */ /* 0x000e6200000e0000 */
[----:B0-----:R-:W-:-:S05]  /*1200*/  FADD.FTZ R3, R6, R3 ;  /* 0x0000000306037221 */ /* 0x001fca0000010000 */
[----:B------:R-:W0:Y:S01]  /*1210*/  SHFL.BFLY PT, R0, R3, 0x2, 0x1f ;  /* 0x0c401f0003007f89 */ /* 0x000e2200000e0000 */
[----:B-1----:R-:W-:-:S05]  /*1220*/  FADD.FTZ R7, R34, R5 ;  /* 0x0000000522077221 */ /* 0x002fca0000010000 */
[----:B------:R-:W1:Y:S01]  /*1230*/  SHFL.BFLY PT, R2, R7, 0x2, 0x1f ;  /* 0x0c401f0007027f89 */ /* 0x000e6200000e0000 */
[----:B0-----:R-:W-:-:S05]  /*1240*/  FADD.FTZ R0, R3, R0 ;  /* 0x0000000003007221 */ /* 0x001fca0000010000 */
[----:B------:R-:W0:Y:S01]  /*1250*/  SHFL.BFLY PT, R5, R0, 0x1, 0x1f ;  /* 0x0c201f0000057f89 */ /* 0x000e2200000e0000 */
[----:B-1----:R-:W-:Y:S01]  /*1260*/  FADD.FTZ R8, R7, R2 ;  /* 0x0000000207087221 */ /* 0x002fe20000010000 */
[----:B------:R-:W-:Y:S02]  /*1270*/  SHF.R.S32.HI R2, RZ, 0x1f, R4 ;  /* 0x0000001fff027819 */ /* 0x000fe40000011404 */
[----:B------:R-:W-:Y:S02]  /*1280*/  LEA.HI R4, P1, R35, R4, RZ, 0x1d ;  /* 0x0000000423047211 */ /* 0x000fe4000783e8ff */
[----:B------:R-:W1:Y:S02]  /*1290*/  SHFL.BFLY PT, R9, R8, 0x1, 0x1f ;  /* 0x0c201f0008097f89 */ /* 0x000e6400000e0000 */
[----:B------:R-:W-:Y:S02]  /*12a0*/  IADD3.X R3, RZ, R2, RZ, P1, !PT ;  /* 0x00000002ff037210 */ /* 0x000fe40000ffe4ff */
[----:B------:R-:W-:Y:S01]  /*12b0*/  LEA R2, P1, R4, UR4, 0x2 ;  /* 0x0000000404027c11 */ /* 0x000fe2000f8210ff */
[----:B------:R-:W-:-:S03]  /*12c0*/  ULDC UR4, c[0x0][0x384] ;  /* 0x0000e10000047ab9 */ /* 0x000fc60000000800 */
[----:B------:R-:W-:Y:S01]  /*12d0*/  LEA.HI.X R3, R4, UR5, R3, 0x2, P1 ;  /* 0x0000000504037c11 */ /* 0x000fe200088f1403 */
[----:B0-----:R-:W-:-:S04]  /*12e0*/  FADD.FTZ R5, R0, R5 ;  /* 0x0000000500057221 */ /* 0x001fc80000010000 */
[----:B------:R-:W-:Y:S01]  /*12f0*/  FMUL.FTZ R5, R5, UR4 ;  /* 0x0000000405057c20 */ /* 0x000fe20008410000 */
[----:B-1----:R-:W-:-:S04]  /*1300*/  FADD.FTZ R9, R8, R9 ;  /* 0x0000000908097221 */ /* 0x002fc80000010000 */
[----:B------:R0:W-:Y:S01]  /*1310*/  @!P0 STG.E desc[UR6][R2.64], R5 ;  /* 0x0000000502008986 */ /* 0x0001e2000c101906 */
[----:B------:R-:W-:Y:S01]  /*1320*/  FMUL.FTZ R9, R9, UR4 ;  /* 0x0000000409097c20 */ /* 0x000fe20008410000 */
[----:B------:R-:W-:Y:S06]  /*1330*/  @P0 EXIT ;  /* 0x000000000000094d */ /* 0x000fec0003800000 */
[----:B------:R-:W-:Y:S01]  /*1340*/  STG.E desc[UR6][R2.64+0x80], R9 ;  /* 0x0000800902007986 */ /* 0x000fe2000c101906 */
[----:B------:R-:W-:Y:S05]  /*1350*/  EXIT ;  /* 0x000000000000794d */ /* 0x000fea0003800000 */
.L_x_1216:
        /* <DEDUP_REMOVED lines=10> */
.L_x_2079:


//--------------------- .text._ZN5flash25flash_bwd_dot_do_o_kernelILb1E23Flash_bwd_kernel_traitsILi128ELi64ELi64ELi8ELi4ELi2ELi2ELb1ELb0EN7cutlass6half_tE19Flash_kernel_traitsILi128ELi64ELi64ELi8ES3_EEEEvNS_16Flash_bwd_paramsE --------------------------
	.section	.text._ZN5flash25flash_bwd_dot_do_o_kernelILb1E23Flash_bwd_kernel_traitsILi128ELi64ELi64ELi8ELi4ELi2ELi2ELb1ELb0EN7cutlass6half_tE19Flash_kernel_traitsILi128ELi64ELi64ELi8ES3_EEEEvNS_16Flash_bwd_paramsE,"ax",@progbits
	.align	128
        .global         _ZN5flash25flash_bwd_dot_do_o_kernelILb1E23Flash_bwd_kernel_traitsILi128ELi64ELi64ELi8ELi4ELi2ELi2ELb1ELb0EN7cutlass6half_tE19Flash_kernel_traitsILi128ELi64ELi64ELi8ES3_EEEEvNS_16Flash_bwd_paramsE
        .type           _ZN5flash25flash_bwd_dot_do_o_kernelILb1E23Flash_bwd_kernel_traitsILi128ELi64ELi64ELi8ELi4ELi2ELi2ELb1ELb0EN7cutlass6half_tE19Flash_kernel_traitsILi128ELi64ELi64ELi8ES3_EEEEvNS_16Flash_bwd_paramsE,@function
        .size           _ZN5flash25flash_bwd_dot_do_o_kernelILb1E23Flash_bwd_kernel_traitsILi128ELi64ELi64ELi8ELi4ELi2ELi2ELb1ELb0EN7cutlass6half_tE19Flash_kernel_traitsILi128ELi64ELi64ELi8ES3_EEEEvNS_16Flash_bwd_paramsE,(.L_x_2080 - _ZN5flash25flash_bwd_dot_do_o_kernelILb1E23Flash_bwd_kernel_traitsILi128ELi64ELi64ELi8ELi4ELi2ELi2ELb1ELb0EN7cutlass6half_tE19Flash_kernel_traitsILi128ELi64ELi64ELi8ES3_EEEEvNS_16Flash_bwd_paramsE)
        .other          _ZN5flash25flash_bwd_dot_do_o_kernelILb1E23Flash_bwd_kernel_traitsILi128ELi64ELi64ELi8ELi4ELi2ELi2ELb1ELb0EN7cutlass6half_tE19Flash_kernel_traitsILi128ELi64ELi64ELi8ES3_EEEEvNS_16Flash_bwd_paramsE,@"STO_CUDA_ENTRY STV_DEFAULT"
_ZN5flash25flash_bwd_dot_do_o_kernelILb1E23Flash_bwd_kernel_traitsILi128ELi64ELi64ELi8ELi4ELi2ELi2ELb1ELb0EN7cutlass6half_tE19Flash_kernel_traitsILi128ELi64ELi64ELi8ES3_EEEEvNS_16Flash_bwd_paramsE:
.text._ZN5flash25flash_bwd_dot_do_o_kernelILb1E23Flash_bwd_kernel_traitsILi128ELi64ELi64ELi8ELi4ELi2ELi2ELb1ELb0EN7cutlass6half_tE19Flash_kernel_traitsILi128ELi64ELi64ELi8ES3_EEEEvNS_16Flash_bwd_paramsE:
[----:B------:R-:W-:Y:S01]  /*0000*/  LDC R1, c[0x0][0x28] ;  /* 0x00000a00ff017b82 */ /* 0x000fe20000000800 */
[----:B------:R-:W0:Y:S07]  /*0010*/  S2R R12, SR_CTAID.Y ;  /* 0x00000000000c7919 */ /* 0x000e2e0000002600 */
[----:B------:R-:W0:Y:S01]  /*0020*/  LDC.64 R2, c[0x0][0x2f0] ;  /* 0x0000bc00ff027b82 */ /* 0x000e220000000a00 */
[----:B------:R-:W-:Y:S01]  /*0030*/  ULDC.64 UR4, c[0x0][0x2f0] ;  /* 0x0000bc0000047ab9 */ /* 0x000fe20000000a00 */
[----:B------:R-:W-:-:S02]  /*0040*/  MOV R9, 0xffffffff ;  /* 0xffffffff00097802 */ /* 0x000fc40000000f00 */
[----:B------:R-:W-:-:S04]  /*0050*/  ISETP.NE.U32.AND P0, PT, RZ, UR4, PT ;  /* 0x00000004ff007c0c */ /* 0x000fc8000bf05070 */
[----:B------:R-:W-:Y:S01]  /*0060*/  ISETP.NE.AND.EX P0, PT, RZ, UR5, PT, P0 ;  /* 0x00000005ff007c0c */ /* 0x000fe2000bf05300 */
[----:B------:R-:W-:Y:S01]  /*0070*/  ULDC.64 UR4, c[0x0][0x208] ;  /* 0x0000820000047ab9 */ /* 0x000fe20000000a00 */
[----:B0-----:R-:W-:-:S11]  /*0080*/  IMAD.WIDE R2, R12, 0x4, R2 ;  /* 0x000000040c027825 */ /* 0x001fd600078e0202 */
[----:B------:R-:W2:Y:S04]  /*0090*/  @P0 LDG.E R9, desc[UR4][R2.64] ;  /* 0x0000000402090981 */ /* 0x000ea8000c1e1900 */
[----:B------:R-:W2:Y:S01]  /*00a0*/  @P0 LDG.E R0, desc[UR4][R2.64+0x4] ;  /* 0x0000040402000981 */ /* 0x000ea2000c1e1900 */
[----:B------:R-:W0:Y:S02]  /*00b0*/  S2R R5, SR_CTAID.X ;  /* 0x0000000000057919 */ /* 0x000e240000002500 */
[----:B0-----:R-:W-:Y:S02]  /*00c0*/  SHF.L.U32 R5, R5, 0x6, RZ ;  /* 0x0000000605057819 */ /* 0x001fe400000006ff */
[----:B--2---:R-:W-:-:S06]  /*00d0*/  @P0 IADD3 R0, R0, -R9, RZ ;  /* 0x8000000900000210 */ /* 0x004fcc0007ffe0ff */
[----:B------:R-:W0:Y:S02]  /*00e0*/  @!P0 LDC R0, c[0x0][0x2c4] ;  /* 0x0000b100ff008b82 */ /* 0x000e240000000800 */
[----:B0-----:R-:W-:-:S13]  /*00f0*/  ISETP.GT.AND P1, PT, R0, R5, PT ;  /* 0x000000050000720c */ /* 0x001fda0003f24270 */
[----:B------:R-:W-:Y:S05]  /*0100*/  @!P1 EXIT ;  /* 0x000000000000994d */ /* 0x000fea0003800000 */
[----:B------:R-:W-:Y:S01]  /*0110*/  ISETP.NE.AND P1, PT, R9, -0x1, PT ;  /* 0xffffffff0900780c */ /* 0x000fe20003f25270 */
[----:B------:R-:W0:Y:S01]  /*0120*/  LDC R11, c[0x0][0x2d4] ;  /* 0x0000b500ff0b7b82 */ /* 0x000e220000000800 */
[----:B------:R-:W-:Y:S01]  /*0130*/  IMAD.WIDE R18, R12, 0x80, RZ ;  /* 0x000000800c127825 */ /* 0x000fe200078e02ff */
[----:B------:R-:W1:Y:S01]  /*0140*/  S2R R39, SR_TID.X ;  /* 0x0000000000277919 */ /* 0x000e620000002100 */
[----:B------:R-:W2:Y:S01]  /*0150*/  S2R R21, SR_CTAID.Z ;  /* 0x0000000000157919 */ /* 0x000ea20000002700 */
[----:B------:R-:W-:-:S04]  /*0160*/  SEL R20, R18, RZ, P0 ;  /* 0x000000ff12147207 */ /* 0x000fc80000000000 */
[----:B------:R-:W3:Y:S01]  /*0170*/  LDC R37, c[0x0][0x270] ;  /* 0x00009c00ff257b82 */ /* 0x000ee20000000800 */
[----:B------:R-:W-:-:S03]  /*0180*/  SEL R18, R19, RZ, P0 ;  /* 0x000000ff13127207 */ /* 0x000fc60000000000 */
[----:B------:R-:W-:-:S04]  /*0190*/  @!P1 SHF.R.S32.HI R3, RZ, 0x1f, R12 ;  /* 0x0000001fff039819 */ /* 0x000fc8000001140c */
[----:B------:R-:W4:Y:S08]  /*01a0*/  @P1 LDC.64 R22, c[0x0][0x420] ;  /* 0x00010800ff161b82 */ /* 0x000f300000000a00 */
[----:B------:R-:W5:Y:S01]  /*01b0*/  @!P1 LDC.64 R24, c[0x0][0x418] ;  /* 0x00010600ff189b82 */ /* 0x000f620000000a00 */
[----:B0-----:R-:W-:-:S07]  /*01c0*/  IMAD.WIDE R16, R12, R11, RZ ;  /* 0x0000000b0c107225 */ /* 0x001fce00078e02ff */
[----:B------:R-:W0:Y:S01]  /*01d0*/  @P1 LDC.64 R6, c[0x0][0x298] ;  /* 0x0000a600ff061b82 */ /* 0x000e220000000a00 */
[----:B---3--:R-:W-:-:S07]  /*01e0*/  SHF.R.S32.HI R13, RZ, 0x1f, R37 ;  /* 0x0000001fff0d7819 */ /* 0x008fce0000011425 */
[----:B------:R-:W3:Y:S01]  /*01f0*/  LDC R10, c[0x0][0x2dc] ;  /* 0x0000b700ff0a7b82 */ /* 0x000ee20000000800 */
[----:B----4-:R-:W-:-:S04]  /*0200*/  @P1 IMAD.WIDE.U32 R14, R9, R22, RZ ;  /* 0x00000016090e1225 */ /* 0x010fc800078e00ff */
[----:B------:R-:W-:Y:S01]  /*0210*/  @P1 IMAD R4, R9, R23, R15 ;  /* 0x0000001709041224 */ /* 0x000fe200078e020f */
[----:B------:R-:W-:Y:S01]  /*0220*/  IADD3 R23, P0, R5, R20, RZ ;  /* 0x0000001405177210 */ /* 0x000fe20007f1e0ff */
[----:B------:R-:W-:Y:S01]  /*0230*/  IMAD R15, R17, R37, RZ ;  /* 0x00000025110f7224 */ /* 0x000fe200078e02ff */
[----:B------:R-:W-:Y:S01]  /*0240*/  @P1 MOV R8, R14 ;  /* 0x0000000e00081202 */ /* 0x000fe20000000f00 */
[-C--:B-----5:R-:W-:Y:S02]  /*0250*/  @!P1 IMAD R3, R3, R24.reuse, RZ ;  /* 0x0000001803039224 */ /* 0x0a0fe400078e02ff */
[----:B------:R-:W-:Y:S02]  /*0260*/  IMAD R13, R16, R13, R15 ;  /* 0x0000000d100d7224 */ /* 0x000fe400078e020f */
[C---:B------:R-:W-:Y:S01]  /*0270*/  @!P1 IMAD R19, R12.reuse, R25, R3 ;  /* 0x000000190c139224 */ /* 0x040fe200078e0203 */
[----:B------:R-:W-:Y:S01]  /*0280*/  HFMA2.MMA R25, -RZ, RZ, 0, 0 ;  /* 0x00000000ff197435 */ /* 0x000fe200000001ff */
[----:B------:R-:W-:-:S04]  /*0290*/  @!P1 IMAD.WIDE.U32 R2, R12, R24, RZ ;  /* 0x000000180c029225 */ /* 0x000fc800078e00ff */
[----:B------:R-:W-:Y:S01]  /*02a0*/  IMAD.WIDE.U32 R16, R16, R37, RZ ;  /* 0x0000002510107225 */ /* 0x000fe200078e00ff */
[----:B------:R-:W-:-:S03]  /*02b0*/  @!P1 IADD3 R4, R3, R19, RZ ;  /* 0x0000001303049210 */ /* 0x000fc60007ffe0ff */
[----:B0-----:R-:W-:Y:S01]  /*02c0*/  @P1 IMAD.WIDE.U32 R30, R9, R6, RZ ;  /* 0x00000006091e1225 */ /* 0x001fe200078e00ff */
[----:B------:R-:W-:Y:S02]  /*02d0*/  IADD3 R19, R17, R13, RZ ;  /* 0x0000000d11137210 */ /* 0x000fe40007ffe0ff */
[----:B---3--:R-:W-:Y:S01]  /*02e0*/  SHF.R.S32.HI R13, RZ, 0x1f, R10 ;  /* 0x0000001fff0d7819 */ /* 0x008fe2000001140a */
[----:B------:R-:W-:Y:S01]  /*02f0*/  @P1 IMAD R6, R9, R7, R31 ;  /* 0x0000000709061224 */ /* 0x000fe200078e021f */
[----:B------:R-:W-:Y:S01]  /*0300*/  SHF.R.S32.HI R7, RZ, 0x1f, R5 ;  /* 0x0000001fff077819 */ /* 0x000fe20000011405 */
[-C--:B------:R-:W-:Y:S01]  /*0310*/  IMAD R20, R19, R10.reuse, RZ ;  /* 0x0000000a13147224 */ /* 0x080fe200078e02ff */
[----:B------:R-:W-:Y:S01]  /*0320*/  @P1 MOV R19, R9 ;  /* 0x0000000900131202 */ /* 0x000fe20000000f00 */
[----:B------:R-:W-:Y:S01]  /*0330*/  IMAD.WIDE R14, R37, R10, RZ ;  /* 0x0000000a250e7225 */ /* 0x000fe200078e02ff */
[----:B-12---:R-:W-:Y:S06]  /*0340*/  @P1 BRA `(.L_x_1217) ;  /* 0x00000000001c1947 */ /* 0x006fec0003800000 */
[----:B------:R-:W0:Y:S01]  /*0350*/  LDC.64 R26, c[0x0][0x290] ;  /* 0x0000a400ff1a7b82 */ /* 0x000e220000000a00 */
[----:B------:R-:W-:-:S05]  /*0360*/  SHF.R.S32.HI R19, RZ, 0x1f, R12 ;  /* 0x0000001fff137819 */ /* 0x000fca000001140c */
[-C--:B0-----:R-:W-:Y:S01]  /*0370*/  IMAD R6, R19, R26.reuse, RZ ;  /* 0x0000001a13067224 */ /* 0x081fe200078e02ff */
[----:B------:R-:W-:Y:S01]  /*0380*/  MOV R19, 0xffffffff ;  /* 0xffffffff00137802 */ /* 0x000fe20000000f00 */
[----:B------:R-:W-:-:S04]  /*0390*/  IMAD.WIDE.U32 R30, R12, R26, RZ ;  /* 0x0000001a0c1e7225 */ /* 0x000fc800078e00ff */
[----:B------:R-:W-:-:S05]  /*03a0*/  IMAD R27, R12, R27, R6 ;  /* 0x0000001b0c1b7224 */ /* 0x000fca00078e0206 */
[----:B------:R-:W-:-:S07]  /*03b0*/  IADD3 R6, R31, R27, RZ ;  /* 0x0000001b1f067210 */ /* 0x000fce0007ffe0ff */
.L_x_1217:
[----:B------:R-:W-:Y:S01]  /*03c0*/  ULDC.U8 UR6, c[0x0][0x3d8] ;  /* 0x0000f60000067ab9 */ /* 0x000fe20000000000 */
[----:B------:R-:W-:Y:S01]  /*03d0*/  IADD3.X R3, R7, R18, RZ, P0, !PT ;  /* 0x0000001207037210 */ /* 0x000fe200007fe4ff */
[----:B------:R-:W-:Y:S01]  /*03e0*/  IMAD R17, R15, R19, RZ ;  /* 0x000000130f117224 */ /* 0x000fe200078e02ff */
[----:B------:R-:W-:Y:S01]  /*03f0*/  ISETP.NE.AND P0, PT, RZ, UR6, PT ;  /* 0x00000006ff007c0c */ /* 0x000fe2000bf05270 */
[----:B------:R-:W-:Y:S01]  /*0400*/  IMAD R27, R13, R16, R20 ;  /* 0x000000100d1b7224 */ /* 0x000fe200078e0214 */
[----:B------:R-:W-:Y:S01]  /*0410*/  @!P1 MOV R8, R2 ;  /* 0x0000000200089202 */ /* 0x000fe20000000f00 */
[----:B------:R-:W-:Y:S02]  /*0420*/  IMAD R20, R3, R14, RZ ;  /* 0x0000000e03147224 */ /* 0x000fe400078e02ff */
[----:B------:R-:W-:Y:S02]  /*0430*/  IMAD R25, R14, R25, R17 ;  /* 0x000000190e197224 */ /* 0x000fe400078e0211 */
[----:B------:R-:W-:-:S04]  /*0440*/  IMAD.WIDE.U32 R16, R16, R10, RZ ;  /* 0x0000000a10107225 */ /* 0x000fc800078e00ff */
[----:B------:R-:W-:Y:S01]  /*0450*/  IMAD.WIDE.U32 R18, R14, R19, RZ ;  /* 0x000000130e127225 */ /* 0x000fe200078e00ff */
[----:B------:R-:W-:-:S03]  /*0460*/  IADD3 R27, R17, R27, RZ ;  /* 0x0000001b111b7210 */ /* 0x000fc60007ffe0ff */
[----:B------:R-:W-:Y:S01]  /*0470*/  IMAD.WIDE.U32 R2, R23, R14, RZ ;  /* 0x0000000e17027225 */ /* 0x000fe200078e00ff */
[----:B------:R-:W-:Y:S02]  /*0480*/  SEL R22, R16, R18, !P1 ;  /* 0x0000001210167207 */ /* 0x000fe40004800000 */
[----:B------:R-:W-:Y:S01]  /*0490*/  @P1 IADD3 R27, R19, R25, RZ ;  /* 0x00000019131b1210 */ /* 0x000fe20007ffe0ff */
[----:B------:R-:W-:Y:S02]  /*04a0*/  IMAD R13, R21, R10, RZ ;  /* 0x0000000a150d7224 */ /* 0x000fe400078e02ff */
[----:B------:R-:W-:Y:S01]  /*04b0*/  IMAD R23, R15, R23, R20 ;  /* 0x000000170f177224 */ /* 0x000fe200078e0214 */
[----:B------:R-:W-:Y:S02]  /*04c0*/  SHF.R.S32.HI R20, RZ, 0x1f, R21 ;  /* 0x0000001fff147819 */ /* 0x000fe40000011415 */
[----:B------:R-:W-:Y:S02]  /*04d0*/  SHF.R.S32.HI R15, RZ, 0x1f, R13 ;  /* 0x0000001fff0f7819 */ /* 0x000fe4000001140d */
[----:B------:R-:W-:Y:S01]  /*04e0*/  IADD3 R18, R3, R23, RZ ;  /* 0x0000001703127210 */ /* 0x000fe20007ffe0ff */
[----:B------:R-:W-:Y:S06]  /*04f0*/  @!P0 BRA `(.L_x_1218) ;  /* 0x00000000001c8947 */ /* 0x000fec0003800000 */
[----:B------:R-:W0:Y:S01]  /*0500*/  LDC R14, c[0x0][0x2c0] ;  /* 0x0000b000ff0e7b82 */ /* 0x000e220000000800 */
[----:B------:R-:W-:-:S05]  /*0510*/  @!P1 IMAD R9, R12, R11, RZ ;  /* 0x0000000b0c099224 */ /* 0x000fca00078e02ff */
[----:B------:R-:W-:Y:S02]  /*0520*/  LEA R9, R12, R9, 0x7 ;  /* 0x000000090c097211 */ /* 0x000fe400078e38ff */
[----:B------:R-:W0:Y:S02]  /*0530*/  LDC R17, c[0x0][0x2e4] ;  /* 0x0000b900ff117b82 */ /* 0x000e240000000800 */
[----:B0-----:R-:W-:-:S05]  /*0540*/  LEA R12, R14, R17, 0x7 ;  /* 0x000000110e0c7211 */ /* 0x001fca00078e38ff */
[----:B------:R-:W-:Y:S01]  /*0550*/  IMAD R36, R12, R21, R9 ;  /* 0x000000150c247224 */ /* 0x000fe200078e0209 */
[----:B------:R-:W-:Y:S06]  /*0560*/  BRA `(.L_x_1219) ;  /* 0x0000000000087947 */ /* 0x000fec0003800000 */
.L_x_1218:
[----:B------:R-:W-:-:S04]  /*0570*/  IMAD R12, R12, R37, R21 ;  /* 0x000000250c0c7224 */ /* 0x000fc800078e0215 */
[----:B------:R-:W-:-:S07]  /*0580*/  IMAD R36, R12, R11, RZ ;  /* 0x0000000b0c247224 */ /* 0x000fce00078e02ff */
.L_x_1219:
[----:B------:R-:W-:Y:S01]  /*0590*/  SHF.R.S32.HI R12, RZ, 0x1f, R39 ;  /* 0x0000001fff0c7819 */ /* 0x000fe20000011427 */
[----:B------:R-:W-:Y:S01]  /*05a0*/  IMAD R37, R37, R10, RZ ;  /* 0x0000000a25257224 */ /* 0x000fe200078e02ff */
[----:B------:R-:W-:Y:S01]  /*05b0*/  IADD3 R13, P0, P1, R2, R22, R13 ;  /* 0x00000016020d7210 */ /* 0x000fe2000791e00d */
[----:B------:R-:W-:Y:S01]  /*05c0*/  ULDC.64 UR10, c[0x0][0x420] ;  /* 0x00010800000a7ab9 */ /* 0x000fe20000000a00 */
[CC--:B------:R-:W-:Y:S01]  /*05d0*/  LEA.HI R3, R12.reuse, R39.reuse, RZ, 0x4 ;  /* 0x000000270c037211 */ /* 0x0c0fe200078f20ff */
[----:B------:R-:W-:Y:S01]  /*05e0*/  ULDC.64 UR12, c[0x0][0x298] ;  /* 0x0000a600000c7ab9 */ /* 0x000fe20000000a00 */
[-C--:B------:R-:W-:Y:S01]  /*05f0*/  LEA.HI R12, R12, R39.reuse, RZ, 0x3 ;  /* 0x000000270c0c7211 */ /* 0x080fe200078f18ff */
[----:B------:R-:W-:Y:S01]  /*0600*/  ULDC.64 UR8, c[0x0][0x428] ;  /* 0x00010a0000087ab9 */ /* 0x000fe20000000a00 */
[----:B------:R-:W-:Y:S01]  /*0610*/  LOP3.LUT R16, R3, 0x3ffffff0, RZ, 0xc0, !PT ;  /* 0x3ffffff003107812 */ /* 0x000fe200078ec0ff */
[----:B------:R-:W-:Y:S01]  /*0620*/  ULDC.64 UR6, c[0x0][0x400] ;  /* 0x0001000000067ab9 */ /* 0x000fe20000000a00 */
[----:B------:R-:W-:Y:S01]  /*0630*/  LOP3.LUT R14, R12, 0x1ffffff8, RZ, 0xc0, !PT ;  /* 0x1ffffff80c0e7812 */ /* 0x000fe200078ec0ff */
[----:B------:R-:W-:Y:S01]  /*0640*/  BSSY B0, `(.L_x_1220) ;  /* 0x0000037000007945 */ /* 0x000fe20003800000 */
[----:B------:R-:W-:-:S02]  /*0650*/  IADD3 R16, -R16, R39, RZ ;  /* 0x0000002710107210 */ /* 0x000fc40007ffe1ff */
[----:B------:R-:W-:Y:S02]  /*0660*/  IADD3 R14, -R14, R39, RZ ;  /* 0x000000270e0e7210 */ /* 0x000fe40007ffe1ff */
[----:B------:R-:W-:Y:S02]  /*0670*/  SHF.R.S32.HI R3, RZ, 0x4, R3 ;  /* 0x00000004ff037819 */ /* 0x000fe40000011403 */
[----:B------:R-:W-:Y:S02]  /*0680*/  SHF.L.U32 R16, R16, 0x2, RZ ;  /* 0x0000000210107819 */ /* 0x000fe400000006ff */
[----:B------:R-:W-:Y:S01]  /*0690*/  SHF.L.U32 R2, R14, 0x3, RZ ;  /* 0x000000030e027819 */ /* 0x000fe200000006ff */
[----:B------:R-:W-:Y:S01]  /*06a0*/  IMAD R14, R7, UR10, RZ ;  /* 0x0000000a070e7c24 */ /* 0x000fe2000f8e02ff */
[----:B------:R-:W-:Y:S01]  /*06b0*/  IADD3.X R15, R18, R27, R15, P0, P1 ;  /* 0x0000001b120f7210 */ /* 0x000fe200007e240f */
[----:B------:R-:W-:Y:S01]  /*06c0*/  IMAD R16, R3, R37, R16 ;  /* 0x0000002503107224 */ /* 0x000fe200078e0210 */
[----:B------:R-:W-:Y:S01]  /*06d0*/  SHF.R.S32.HI R3, RZ, 0x1f, R2 ;  /* 0x0000001fff037819 */ /* 0x000fe20000011402 */
[----:B------:R-:W-:Y:S01]  /*06e0*/  IMAD R18, R7, UR12, RZ ;  /* 0x0000000c07127c24 */ /* 0x000fe2000f8e02ff */
[----:B------:R-:W-:Y:S01]  /*06f0*/  SHF.R.S32.HI R35, RZ, 0x3, R12 ;  /* 0x00000003ff237819 */ /* 0x000fe2000001140c */
[C---:B------:R-:W-:Y:S01]  /*0700*/  IMAD R7, R5.reuse, UR11, R14 ;  /* 0x0000000b05077c24 */ /* 0x040fe2000f8e020e */
[----:B------:R-:W-:Y:S01]  /*0710*/  IADD3 R13, P0, R16, R13, RZ ;  /* 0x0000000d100d7210 */ /* 0x000fe20007f1e0ff */
[C---:B------:R-:W-:Y:S01]  /*0720*/  IMAD.WIDE.U32 R10, R5.reuse, UR10, R2 ;  /* 0x0000000a050a7c25 */ /* 0x040fe2000f8e0002 */
[----:B------:R-:W-:-:S02]  /*0730*/  IADD3 R36, R5, R36, RZ ;  /* 0x0000002405247210 */ /* 0x000fc40007ffe0ff */
[----:B------:R-:W-:Y:S01]  /*0740*/  LEA.HI.X.SX32 R16, R16, R15, 0x1, P0 ;  /* 0x0000000f10107211 */ /* 0x000fe200000f0eff */
[C---:B------:R-:W-:Y:S01]  /*0750*/  IMAD R15, R5.reuse, UR13, R18 ;  /* 0x0000000d050f7c24 */ /* 0x040fe2000f8e0212 */
[----:B------:R-:W-:Y:S01]  /*0760*/  IADD3 R22, P0, R8, R10, RZ ;  /* 0x0000000a08167210 */ /* 0x000fe20007f1e0ff */
[C---:B------:R-:W-:Y:S01]  /*0770*/  IMAD.WIDE.U32 R8, R5.reuse, UR12, R2 ;  /* 0x0000000c05087c25 */ /* 0x040fe2000f8e0002 */
[----:B------:R-:W-:Y:S02]  /*0780*/  IADD3 R10, -R5, R0, RZ ;  /* 0x00000000050a7210 */ /* 0x000fe40007ffe1ff */
[----:B------:R-:W-:Y:S01]  /*0790*/  IADD3.X R23, R4, R11, R7, P0, !PT ;  /* 0x0000000b04177210 */ /* 0x000fe200007fe407 */
[----:B------:R-:W-:Y:S01]  /*07a0*/  IMAD R4, R20, UR8, RZ ;  /* 0x0000000814047c24 */ /* 0x000fe2000f8e02ff */
[----:B------:R-:W-:Y:S02]  /*07b0*/  ISETP.GE.AND P0, PT, R35, R10, PT ;  /* 0x0000000a2300720c */ /* 0x000fe40003f06270 */
[----:B------:R-:W-:Y:S01]  /*07c0*/  LEA R28, P2, R13, UR6, 0x2 ;  /* 0x000000060d1c7c11 */ /* 0x000fe2000f8410ff */
[C---:B------:R-:W-:Y:S01]  /*07d0*/  IMAD R25, R21.reuse, UR9, R4 ;  /* 0x0000000915197c24 */ /* 0x040fe2000f8e0204 */
[----:B------:R-:W-:Y:S01]  /*07e0*/  IADD3 R30, P3, R30, R8, RZ ;  /* 0x000000081e1e7210 */ /* 0x000fe20007f7e0ff */
[----:B------:R-:W-:Y:S01]  /*07f0*/  IMAD.WIDE.U32 R22, R21, UR8, R22 ;  /* 0x0000000815167c25 */ /* 0x000fe2000f8e0016 */
[----:B------:R-:W-:Y:S01]  /*0800*/  IADD3 R0, R35, 0x20, RZ ;  /* 0x0000002023007810 */ /* 0x000fe20007ffe0ff */
[----:B------:R-:W-:Y:S01]  /*0810*/  HFMA2.MMA R8, -RZ, RZ, 0, 0 ;  /* 0x00000000ff087435 */ /* 0x000fe200000001ff */
[----:B------:R-:W-:-:S02]  /*0820*/  LEA.HI.X R29, R13, UR7, R16, 0x2, P2 ;  /* 0x000000070d1d7c11 */ /* 0x000fc400090f1410 */
[----:B------:R-:W-:Y:S02]  /*0830*/  CS2R R16, SRZ ;  /* 0x0000000000107805 */ /* 0x000fe4000001ff00 */
[----:B------:R-:W-:Y:S02]  /*0840*/  IADD3.X R31, R6, R9, R15, P3, !PT ;  /* 0x00000009061f7210 */ /* 0x000fe40001ffe40f */
[----:B------:R-:W-:Y:S02]  /*0850*/  CS2R R12, SRZ ;  /* 0x00000000000c7805 */ /* 0x000fe4000001ff00 */
[----:B------:R-:W-:Y:S02]  /*0860*/  ISETP.GE.AND P1, PT, R0, R10, PT ;  /* 0x0000000a0000720c */ /* 0x000fe40003f26270 */
[----:B------:R-:W-:Y:S02]  /*0870*/  CS2R R14, SRZ ;  /* 0x00000000000e7805 */ /* 0x000fe4000001ff00 */
[----:B------:R-:W-:-:S02]  /*0880*/  CS2R R4, SRZ ;  /* 0x0000000000047805 */ /* 0x000fc4000001ff00 */
[----:B------:R-:W-:Y:S02]  /*0890*/  CS2R R6, SRZ ;  /* 0x0000000000067805 */ /* 0x000fe4000001ff00 */
[----:B------:R-:W-:Y:S02]  /*08a0*/  SHF.R.S32.HI R34, RZ, 0x1f, R35 ;  /* 0x0000001fff227819 */ /* 0x000fe40000011423 */
[----:B------:R-:W-:Y:S02]  /*08b0*/  IADD3 R41, R2, 0x40, RZ ;  /* 0x0000004002297810 */ /* 0x000fe40007ffe0ff */
[----:B------:R-:W-:Y:S01]  /*08c0*/  IADD3 R25, R23, R25, RZ ;  /* 0x0000001917197210 */ /* 0x000fe20007ffe0ff */
[----:B------:R-:W-:Y:S06]  /*08d0*/  @P0 BRA `(.L_x_1221) ;  /* 0x0000000000340947 */ /* 0x000fec0003800000 */
[----:B------:R-:W-:Y:S01]  /*08e0*/  MOV R24, R22 ;  /* 0x0000001600187202 */ /* 0x000fe20000000f00 */
[----:B------:R-:W-:Y:S01]  /*08f0*/  IMAD R0, R34, UR10, RZ ;  /* 0x0000000a22007c24 */ /* 0x000fe2000f8e02ff */
[----:B------:R-:W-:Y:S01]  /*0900*/  ULDC UR6, c[0x0][0x2d0] ;  /* 0x0000b40000067ab9 */ /* 0x000fe20000000800 */
[----:B------:R-:W-:Y:S01]  /*0910*/  ULDC.64 UR8, c[0x0][0x3e0] ;  /* 0x0000f80000087ab9 */ /* 0x000fe20000000a00 */
[----:B------:R-:W-:Y:S01]  /*0920*/  ISETP.GE.AND P2, PT, R2, UR6, PT ;  /* 0x0000000602007c0c */ /* 0x000fe2000bf46270 */
[----:B------:R-:W-:Y:S01]  /*0930*/  IMAD.WIDE.U32 R10, R35, UR10, R24 ;  /* 0x0000000a230a7c25 */ /* 0x000fe2000f8e0018 */
[----:B------:R-:W-:-:S03]  /*0940*/  ISETP.GE.AND P3, PT, R41, UR6, PT ;  /* 0x0000000629007c0c */ /* 0x000fc6000bf66270 */
[----:B------:R-:W-:Y:S01]  /*0950*/  IMAD R9, R35, UR11, R0 ;  /* 0x0000000b23097c24 */ /* 0x000fe2000f8e0200 */
[----:B------:R-:W-:-:S04]  /*0960*/  LEA R18, P4, R10, UR8, 0x1 ;  /* 0x000000080a127c11 */ /* 0x000fc8000f8808ff */
[----:B------:R-:W-:-:S04]  /*0970*/  IADD3 R9, R11, R9, RZ ;  /* 0x000000090b097210 */ /* 0x000fc80007ffe0ff */
[----:B------:R-:W-:-:S05]  /*0980*/  LEA.HI.X R19, R10, UR9, R9, 0x1, P4 ;  /* 0x000000090a137c11 */ /* 0x000fca000a0f0c09 */
[----:B------:R0:W5:Y:S04]  /*0990*/  @!P2 LDG.E.128 R12, desc[UR4][R18.64] ;  /* 0x00000004120ca981 */ /* 0x000168000c1e1d00 */
[----:B------:R0:W5:Y:S02]  /*09a0*/  @!P3 LDG.E.128 R4, desc[UR4][R18.64+0x80] ;  /* 0x000080041204b981 */ /* 0x000164000c1e1d00 */
.L_x_1221:
[----:B------:R-:W-:Y:S05]  /*09b0*/  BSYNC B0 ;  /* 0x0000000000007941 */ /* 0x000fea0003800000 */
.L_x_1220:
[----:B------:R-:W-:Y:S01]  /*09c0*/  BSSY B0, `(.L_x_1222) ;  /* 0x0000019000007945 */ /* 0x000fe20003800000 */
[----:B------:R-:W-:Y:S01]  /*09d0*/  HFMA2.MMA R9, -RZ, RZ, 0, 0 ;  /* 0x00000000ff097435 */ /* 0x000fe200000001ff */
[----:B-----5:R-:W-:Y:S02]  /*09e0*/  MOV R0, R12 ;  /* 0x0000000c00007202 */ /* 0x020fe40000000f00 */
[----:B0-----:R-:W-:Y:S02]  /*09f0*/  CS2R R18, SRZ ;  /* 0x0000000000127805 */ /* 0x001fe4000001ff00 */
[----:B------:R-:W-:Y:S02]  /*0a00*/  MOV R40, R13 ;  /* 0x0000000d00287202 */ /* 0x000fe40000000f00 */
[----:B------:R-:W-:Y:S02]  /*0a10*/  CS2R R10, SRZ ;  /* 0x00000000000a7805 */ /* 0x000fe4000001ff00 */
[----:B------:R-:W-:-:S02]  /*0a20*/  MOV R38, R14 ;  /* 0x0000000e00267202 */ /* 0x000fc40000000f00 */
[----:B------:R-:W-:Y:S01]  /*0a30*/  MOV R43, R15 ;  /* 0x0000000f002b7202 */ /* 0x000fe20000000f00 */
[----:B------:R-:W-:Y:S06]  /*0a40*/  @P1 BRA `(.L_x_1223) ;  /* 0x0000000000401947 */ /* 0x000fec0003800000 */
[----:B------:R-:W-:Y:S01]  /*0a50*/  IADD3 R15, P2, R35, 0x20, RZ ;  /* 0x00000020230f7810 */ /* 0x000fe20007f5e0ff */
[----:B------:R-:W-:Y:S01]  /*0a60*/  ULDC UR6, c[0x0][0x2d0] ;  /* 0x0000b40000067ab9 */ /* 0x000fe20000000800 */
[----:B------:R-:W-:Y:S01]  /*0a70*/  MOV R13, R25 ;  /* 0x00000019000d7202 */ /* 0x000fe20000000f00 */
[----:B------:R-:W-:Y:S01]  /*0a80*/  ULDC.64 UR8, c[0x0][0x3e0] ;  /* 0x0000f80000087ab9 */ /* 0x000fe20000000a00 */
[----:B------:R-:W-:Y:S02]  /*0a90*/  IADD3.X R12, RZ, R34, RZ, P2, !PT ;  /* 0x00000022ff0c7210 */ /* 0x000fe400017fe4ff */
[----:B------:R-:W-:Y:S02]  /*0aa0*/  ISETP.GE.AND P3, PT, R2, UR6, PT ;  /* 0x0000000602007c0c */ /* 0x000fe4000bf66270 */
[----:B------:R-:W-:Y:S01]  /*0ab0*/  ISETP.GE.AND P4, PT, R41, UR6, PT ;  /* 0x0000000629007c0c */ /* 0x000fe2000bf86270 */
[----:B------:R-:W-:Y:S01]  /*0ac0*/  IMAD R14, R12, UR10, RZ ;  /* 0x0000000a0c0e7c24 */ /* 0x000fe2000f8e02ff */
[----:B------:R-:W-:-:S05]  /*0ad0*/  MOV R12, R22 ;  /* 0x00000016000c7202 */ /* 0x000fca0000000f00 */
[----:B------:R-:W-:-:S04]  /*0ae0*/  IMAD.WIDE.U32 R12, R15, UR10, R12 ;  /* 0x0000000a0f0c7c25 */ /* 0x000fc8000f8e000c */
[----:B------:R-:W-:Y:S01]  /*0af0*/  IMAD R15, R15, UR11, R14 ;  /* 0x0000000b0f0f7c24 */ /* 0x000fe2000f8e020e */
[----:B------:R-:W-:-:S04]  /*0b00*/  LEA R14, P2, R12, UR8, 0x1 ;  /* 0x000000080c0e7c11 */ /* 0x000fc8000f8408ff */
[----:B------:R-:W-:-:S04]  /*0b10*/  IADD3 R13, R13, R15, RZ ;  /* 0x0000000f0d0d7210 */ /* 0x000fc80007ffe0ff */
[----:B------:R-:W-:-:S05]  /*0b20*/  LEA.HI.X R15, R12, UR9, R13, 0x1, P2 ;  /* 0x000000090c0f7c11 */ /* 0x000fca00090f0c0d */
[----:B------:R0:W5:Y:S04]  /*0b30*/  @!P3 LDG.E.128 R16, desc[UR4][R14.64] ;  /* 0x000000040e10b981 */ /* 0x000168000c1e1d00 */
[----:B------:R0:W5:Y:S02]  /*0b40*/  @!P4 LDG.E.128 R8, desc[UR4][R14.64+0x80] ;  /* 0x000080040e08c981 */ /* 0x000164000c1e1d00 */
.L_x_1223:
[----:B------:R-:W-:Y:S05]  /*0b50*/  BSYNC B0 ;  /* 0x0000000000007941 */ /* 0x000fea0003800000 */
.L_x_1222:
[----:B------:R-:W-:Y:S01]  /*0b60*/  ULDC.64 UR6, c[0x0][0x2a0] ;  /* 0x0000a80000067ab9 */ /* 0x000fe20000000a00 */
[----:B------:R-:W-:Y:S01]  /*0b70*/  BSSY B0, `(.L_x_1224) ;  /* 0x000001d000007945 */ /* 0x000fe20003800000 */
[----:B------:R-:W-:Y:S01]  /*0b80*/  IMAD R20, R20, UR6, RZ ;  /* 0x0000000614147c24 */ /* 0x000fe2000f8e02ff */
[----:B-----5:R-:W-:Y:S01]  /*0b90*/  MOV R42, R16 ;  /* 0x00000010002a7202 */ /* 0x020fe20000000f00 */
[C---:B------:R-:W-:Y:S01]  /*0ba0*/  IMAD.WIDE.U32 R30, R21.reuse, UR6, R30 ;  /* 0x00000006151e7c25 */ /* 0x040fe2000f8e001e */
[----:B------:R-:W-:Y:S02]  /*0bb0*/  MOV R44, R17 ;  /* 0x00000011002c7202 */ /* 0x000fe40000000f00 */
[----:B------:R-:W-:Y:S02]  /*0bc0*/  CS2R R24, SRZ ;  /* 0x0000000000187805 */ /* 0x000fe4000001ff00 */
[----:B------:R-:W-:Y:S01]  /*0bd0*/  MOV R45, R18 ;  /* 0x00000012002d7202 */ /* 0x000fe20000000f00 */
[----:B------:R-:W-:Y:S01]  /*0be0*/  IMAD R21, R21, UR7, R20 ;  /* 0x0000000715157c24 */ /* 0x000fe2000f8e0214 */
[----:B------:R-:W-:Y:S01]  /*0bf0*/  HFMA2.MMA R20, -RZ, RZ, 0, 0 ;  /* 0x00000000ff147435 */ /* 0x000fe200000001ff */
[----:B------:R-:W-:-:S02]  /*0c00*/  MOV R46, R19 ;  /* 0x00000013002e7202 */ /* 0x000fc40000000f00 */
[----:B------:R-:W-:Y:S02]  /*0c10*/  CS2R R12, SRZ ;  /* 0x00000000000c7805 */ /* 0x000fe4000001ff00 */
[----:B0-----:R-:W-:Y:S02]  /*0c20*/  CS2R R14, SRZ ;  /* 0x00000000000e7805 */ /* 0x001fe4000001ff00 */
[----:B------:R-:W-:Y:S02]  /*0c30*/  CS2R R16, SRZ ;  /* 0x0000000000107805 */ /* 0x000fe4000001ff00 */
[----:B------:R-:W-:Y:S02]  /*0c40*/  CS2R R18, SRZ ;  /* 0x0000000000127805 */ /* 0x000fe4000001ff00 */
        /* <DEDUP_REMOVED lines=15> */
.L_x_1225:
[----:B------:R-:W-:Y:S05]  /*0d40*/  BSYNC B0 ;  /* 0x0000000000007941 */ /* 0x000fea0003800000 */
.L_x_1224:
[----:B------:R-:W-:Y:S01]  /*0d50*/  BSSY B0, `(.L_x_1226) ;  /* 0x0000018000007945 */ /* 0x000fe20003800000 */
[----:B------:R-:W-:Y:S01]  /*0d60*/  HFMA2.MMA R21, -RZ, RZ, 0, 0 ;  /* 0x00000000ff157435 */ /* 0x000fe200000001ff */
[----:B-----5:R-:W-:Y:S02]  /*0d70*/  MOV R47, R13 ;  /* 0x0000000d002f7202 */ /* 0x020fe40000000f00 */
[----:B------:R-:W-:Y:S02]  /*0d80*/  CS2R R22, SRZ ;  /* 0x0000000000167805 */ /* 0x000fe4000001ff00 */
[----:B------:R-:W-:Y:S02]  /*0d90*/  MOV R13, R14 ;  /* 0x0000000e000d7202 */ /* 0x000fe40000000f00 */
[----:B0-----:R-:W-:Y:S02]  /*0da0*/  CS2R R26, SRZ ;  /* 0x00000000001a7805 */ /* 0x001fe4000001ff00 */
[----:B------:R-:W-:Y:S01]  /*0db0*/  MOV R48, R15 ;  /* 0x0000000f00307202 */ /* 0x000fe20000000f00 */
[----:B------:R-:W-:Y:S06]  /*0dc0*/  @P1 BRA `(.L_x_1227) ;  /* 0x0000000000401947 */ /* 0x000fec0003800000 */
[----:B------:R-:W-:Y:S01]  /*0dd0*/  IADD3 R15, P0, R35, 0x20, RZ ;  /* 0x00000020230f7810 */ /* 0x000fe20007f1e0ff */
[----:B------:R-:W-:Y:S01]  /*0de0*/  ULDC UR6, c[0x0][0x2d0] ;  /* 0x0000b40000067ab9 */ /* 0x000fe20000000800 */
[----:B------:R-:W-:Y:S02]  /*0df0*/  MOV R3, R33 ;  /* 0x0000002100037202 */ /* 0x000fe40000000f00 */
[----:B------:R-:W-:Y:S02]  /*0e00*/  IADD3.X R14, RZ, R34, RZ, P0, !PT ;  /* 0x00000022ff0e7210 */ /* 0x000fe400007fe4ff */
[----:B------:R-:W-:Y:S02]  /*0e10*/  ISETP.GE.AND P1, PT, R2, UR6, PT ;  /* 0x0000000602007c0c */ /* 0x000fe4000bf26270 */
[----:B------:R-:W-:Y:S01]  /*0e20*/  MOV R2, R30 ;  /* 0x0000001e00027202 */ /* 0x000fe20000000f00 */
[----:B------:R-:W-:Y:S01]  /*0e30*/  IMAD R14, R14, UR12, RZ ;  /* 0x0000000c0e0e7c24 */ /* 0x000fe2000f8e02ff */
[----:B------:R-:W-:Y:S01]  /*0e40*/  ISETP.GE.AND P2, PT, R41, UR6, PT ;  /* 0x0000000629007c0c */ /* 0x000fe2000bf46270 */
[----:B------:R-:W-:-:S02]  /*0e50*/  ULDC.64 UR6, c[0x0][0x280] ;  /* 0x0000a00000067ab9 */ /* 0x000fc40000000a00 */
[----:B------:R-:W-:-:S04]  /*0e60*/  IMAD.WIDE.U32 R2, R15, UR12, R2 ;  /* 0x0000000c0f027c25 */ /* 0x000fc8000f8e0002 */
[----:B------:R-:W-:Y:S01]  /*0e70*/  IMAD R15, R15, UR13, R14 ;  /* 0x0000000d0f0f7c24 */ /* 0x000fe2000f8e020e */
[----:B------:R-:W-:-:S04]  /*0e80*/  LEA R14, P0, R2, UR6, 0x1 ;  /* 0x00000006020e7c11 */ /* 0x000fc8000f8008ff */
[----:B------:R-:W-:-:S04]  /*0e90*/  IADD3 R3, R3, R15, RZ ;  /* 0x0000000f03037210 */ /* 0x000fc80007ffe0ff */
[----:B------:R-:W-:-:S05]  /*0ea0*/  LEA.HI.X R15, R2, UR7, R3, 0x1, P0 ;  /* 0x00000007020f7c11 */ /* 0x000fca00080f0c03 */
[----:B------:R0:W5:Y:S04]  /*0eb0*/  @!P1 LDG.E.128 R24, desc[UR4][R14.64] ;  /* 0x000000040e189981 */ /* 0x000168000c1e1d00 */
[----:B------:R0:W5:Y:S02]  /*0ec0*/  @!P2 LDG.E.128 R20, desc[UR4][R14.64+0x80] ;  /* 0x000080040e14a981 */ /* 0x000164000c1e1d00 */
.L_x_1227:
[----:B------:R-:W-:Y:S05]  /*0ed0*/  BSYNC B0 ;  /* 0x0000000000007941 */ /* 0x000fea0003800000 */
.L_x_1226:
[----:B------:R-:W-:Y:S01]  /*0ee0*/  HADD2.F32 R2, -RZ, R0.H1_H1 ;  /* 0x30000000ff027230 */ /* 0x000fe20000004100 */
[----:B------:R-:W-:Y:S01]  /*0ef0*/  LOP3.LUT P0, RZ, R39, 0x7, RZ, 0xc0, !PT ;  /* 0x0000000727ff7812 */ /* 0x000fe2000780c0ff */
[----:B0-----:R-:W-:Y:S01]  /*0f00*/  HADD2.F32 R15, -RZ, R12.H1_H1 ;  /* 0x3000000cff0f7230 */ /* 0x001fe20000004100 */
[----:B------:R-:W-:Y:S01]  /*0f10*/  ULDC.64 UR6, c[0x0][0x478] ;  /* 0x00011e0000067ab9 */ /* 0x000fe20000000a00 */
[----:B------:R-:W-:Y:S02]  /*0f20*/  HADD2.F32 R0, -RZ, R0.H0_H0 ;  /* 0x20000000ff007230 */ /* 0x000fe40000004100 */
[----:B------:R-:W-:Y:S02]  /*0f30*/  HADD2.F32 R3, -RZ, R12.H0_H0 ;  /* 0x2000000cff037230 */ /* 0x000fe40000004100 */
[----:B------:R-:W-:Y:S01]  /*0f40*/  FMUL.FTZ R15, R2, R15 ;  /* 0x0000000f020f7220 */ /* 0x000fe20000410000 */
[----:B------:R-:W-:Y:S02]  /*0f50*/  HADD2.F32 R2, -RZ, R42.H1_H1 ;  /* 0x3000002aff027230 */ /* 0x000fe40000004100 */
[----:B-----5:R-:W-:-:S02]  /*0f60*/  HADD2.F32 R12, -RZ, R24.H0_H0 ;  /* 0x20000018ff0c7230 */ /* 0x020fc40000004100 */
[----:B------:R-:W-:Y:S01]  /*0f70*/  FFMA.FTZ R15, R0, R3, R15 ;  /* 0x00000003000f7223 */ /* 0x000fe2000001000f */
[--C-:B------:R-:W-:Y:S02]  /*0f80*/  HADD2.F32 R0, -RZ, R40.reuse.H0_H0 ;  /* 0x20000028ff007230 */ /* 0x100fe40000004100 */
[--C-:B------:R-:W-:Y:S02]  /*0f90*/  HADD2.F32 R3, -RZ, R47.reuse.H0_H0 ;  /* 0x2000002fff037230 */ /* 0x100fe40000004100 */
[----:B------:R-:W-:Y:S02]  /*0fa0*/  HADD2.F32 R40, -RZ, R40.H1_H1 ;  /* 0x30000028ff287230 */ /* 0x000fe40000004100 */
[----:B------:R-:W-:Y:S02]  /*0fb0*/  HADD2.F32 R47, -RZ, R47.H1_H1 ;  /* 0x3000002fff2f7230 */ /* 0x000fe40000004100 */
[----:B------:R-:W-:Y:S01]  /*0fc0*/  FFMA.FTZ R3, R0, R3, R15 ;  /* 0x0000000300037223 */ /* 0x000fe2000001000f */
[----:B------:R-:W-:-:S02]  /*0fd0*/  HADD2.F32 R15, -RZ, R24.H1_H1 ;  /* 0x30000018ff0f7230 */ /* 0x000fc40000004100 */
[----:B------:R-:W-:Y:S02]  /*0fe0*/  HADD2.F32 R0, -RZ, R38.H0_H0 ;  /* 0x20000026ff007230 */ /* 0x000fe40000004100 */
[----:B------:R-:W-:Y:S01]  /*0ff0*/  FFMA.FTZ R47, R40, R47, R3 ;  /* 0x0000002f282f7223 */ /* 0x000fe20000010003 */
[----:B------:R-:W-:Y:S02]  /*1000*/  HADD2.F32 R3, -RZ, R13.H0_H0 ;  /* 0x2000000dff037230 */ /* 0x000fe40000004100 */
[----:B------:R-:W-:Y:S01]  /*1010*/  FMUL.FTZ R2, R2, R15 ;  /* 0x0000000f02027220 */ /* 0x000fe20000410000 */
[----:B------:R-:W-:Y:S02]  /*1020*/  HADD2.F32 R15, -RZ, R42.H0_H0 ;  /* 0x2000002aff0f7230 */ /* 0x000fe40000004100 */
[----:B------:R-:W-:Y:S02]  /*1030*/  HADD2.F32 R38, -RZ, R38.H1_H1 ;  /* 0x30000026ff267230 */ /* 0x000fe40000004100 */
[----:B------:R-:W-:Y:S01]  /*1040*/  FFMA.FTZ R3, R0, R3, R47 ;  /* 0x0000000300037223 */ /* 0x000fe2000001002f */
[----:B------:R-:W-:-:S02]  /*1050*/  HADD2.F32 R0, -RZ, R25.H0_H0 ;  /* 0x20000019ff007230 */ /* 0x000fc40000004100 */
[----:B------:R-:W-:Y:S01]  /*1060*/  FFMA.FTZ R2, R15, R12, R2 ;  /* 0x0000000c0f027223 */ /* 0x000fe20000010002 */
[--C-:B------:R-:W-:Y:S02]  /*1070*/  HADD2.F32 R15, -RZ, R44.reuse.H0_H0 ;  /* 0x2000002cff0f7230 */ /* 0x100fe40000004100 */
[----:B------:R-:W-:Y:S02]  /*1080*/  HADD2.F32 R13, -RZ, R13.H1_H1 ;  /* 0x3000000dff0d7230 */ /* 0x000fe40000004100 */
[----:B------:R-:W-:Y:S02]  /*1090*/  HADD2.F32 R31, -RZ, R44.H1_H1 ;  /* 0x3000002cff1f7230 */ /* 0x000fe40000004100 */
[----:B------:R-:W-:Y:S01]  /*10a0*/  FFMA.FTZ R2, R15, R0, R2 ;  /* 0x000000000f027223 */ /* 0x000fe20000010002 */
[----:B------:R-:W-:Y:S02]  /*10b0*/  HADD2.F32 R25, -RZ, R25.H1_H1 ;  /* 0x30000019ff197230 */ /* 0x000fe40000004100 */
[----:B------:R-:W-:Y:S01]  /*10c0*/  FFMA.FTZ R38, R38, R13, R3 ;  /* 0x0000000d26267223 */ /* 0x000fe20000010003 */
[----:B------:R-:W-:-:S02]  /*10d0*/  HADD2.F32 R30, -RZ, R45.H0_H0 ;  /* 0x2000002dff1e7230 */ /* 0x000fc40000004100 */
[----:B------:R-:W-:Y:S02]  /*10e0*/  HADD2.F32 R24, -RZ, R26.H0_H0 ;  /* 0x2000001aff187230 */ /* 0x000fe40000004100 */
[----:B------:R-:W-:Y:S01]  /*10f0*/  FFMA.FTZ R15, R31, R25, R2 ;  /* 0x000000191f0f7223 */ /* 0x000fe20000010002 */
[----:B------:R-:W-:Y:S02]  /*1100*/  HADD2.F32 R13, -RZ, R43.H0_H0 ;  /* 0x2000002bff0d7230 */ /* 0x000fe40000004100 */
[----:B------:R-:W-:Y:S02]  /*1110*/  HADD2.F32 R14, -RZ, R48.H0_H0 ;  /* 0x20000030ff0e7230 */ /* 0x000fe40000004100 */
[----:B------:R-:W-:Y:S01]  /*1120*/  FFMA.FTZ R30, R30, R24, R15 ;  /* 0x000000181e1e7223 */ /* 0x000fe2000001000f */
[----:B------:R-:W-:Y:S02]  /*1130*/  HADD2.F32 R45, -RZ, R45.H1_H1 ;  /* 0x3000002dff2d7230 */ /* 0x000fe40000004100 */
[----:B------:R-:W-:-:S02]  /*1140*/  HADD2.F32 R26, -RZ, R26.H1_H1 ;  /* 0x3000001aff1a7230 */ /* 0x000fc40000004100 */
[----:B------:R-:W-:Y:S01]  /*1150*/  FFMA.FTZ R38, R13, R14, R38 ;  /* 0x0000000e0d267223 */ /* 0x000fe20000010026 */
[--C-:B------:R-:W-:Y:S02]  /*1160*/  HADD2.F32 R25, -RZ, R16.reuse.H0_H0 ;  /* 0x20000010ff197230 */ /* 0x100fe40000004100 */
[----:B------:R-:W-:Y:S02]  /*1170*/  HADD2.F32 R31, -RZ, R16.H1_H1 ;  /* 0x30000010ff1f7230 */ /* 0x000fe40000004100 */
[----:B------:R-:W-:Y:S01]  /*1180*/  FFMA.FTZ R30, R45, R26, R30 ;  /* 0x0000001a2d1e7223 */ /* 0x000fe2000001001e */
[----:B------:R-:W-:Y:S02]  /*1190*/  HADD2.F32 R43, -RZ, R43.H1_H1 ;  /* 0x3000002bff2b7230 */ /* 0x000fe40000004100 */
[----:B------:R-:W-:Y:S02]  /*11a0*/  HADD2.F32 R48, -RZ, R48.H1_H1 ;  /* 0x30000030ff307230 */ /* 0x000fe40000004100 */
[----:B------:R-:W-:-:S02]  /*11b0*/  HADD2.F32 R24, -RZ, R17.H0_H0 ;  /* 0x20000011ff187230 */ /* 0x000fc40000004100 */
[----:B------:R-:W-:Y:S02]  /*11c0*/  HADD2.F32 R16, -RZ, R17.H1_H1 ;  /* 0x30000011ff107230 */ /* 0x000fe40000004100 */
[----:B------:R-:W-:Y:S01]  /*11d0*/  FFMA.FTZ R43, R43, R48, R38 ;  /* 0x000000302b2b7223 */ /* 0x000fe20000010026 */
[--C-:B------:R-:W-:Y:S02]  /*11e0*/  HADD2.F32 R17, -RZ, R18.reuse.H0_H0 ;  /* 0x20000012ff117230 */ /* 0x100fe40000004100 */
[----:B------:R-:W-:Y:S02]  /*11f0*/  HADD2.F32 R15, -RZ, R18.H1_H1 ;  /* 0x30000012ff0f7230 */ /* 0x000fe40000004100 */
[--C-:B------:R-:W-:Y:S02]  /*1200*/  HADD2.F32 R13, -RZ, R19.reuse.H0_H0 ;  /* 0x20000013ff0d7230 */ /* 0x100fe40000004100 */
[----:B------:R-:W-:Y:S02]  /*1210*/  HADD2.F32 R14, -RZ, R19.H1_H1 ;  /* 0x30000013ff0e7230 */ /* 0x000fe40000004100 */
[----:B------:R-:W-:-:S02]  /*1220*/  HADD2.F32 R19, -RZ, R46.H0_H0 ;  /* 0x2000002eff137230 */ /* 0x000fc40000004100 */
[--C-:B------:R-:W-:Y:S02]  /*1230*/  HADD2.F32 R18, -RZ, R27.reuse.H0_H0 ;  /* 0x2000001bff127230 */ /* 0x100fe40000004100 */
[----:B------:R-:W-:Y:S02]  /*1240*/  HADD2.F32 R12, -RZ, R4.H0_H0 ;  /* 0x20000004ff0c7230 */ /* 0x000fe40000004100 */
        /* <DEDUP_REMOVED lines=29> */
[----:B------:R-:W-:-:S02]  /*1420*/  HADD2.F32 R0, -RZ, R7.H0_H0 ;  /* 0x20000007ff007230 */ /* 0x000fc40000004100 */
[----:B------:R-:W-:Y:S02]  /*1430*/  HADD2.F32 R9, -RZ, R10.H1_H1 ;  /* 0x3000000aff097230 */ /* 0x000fe40000004100 */
[----:B------:R-:W-:Y:S01]  /*1440*/  FFMA.FTZ R30, R3, R2, R30 ;  /* 0x00000002031e7223 */ /* 0x000fe2000001001e */
[----:B------:R-:W-:Y:S02]  /*1450*/  HADD2.F32 R22, -RZ, R22.H1_H1 ;  /* 0x30000016ff167230 */ /* 0x000fe40000004100 */
[----:B------:R-:W-:Y:S01]  /*1460*/  FFMA.FTZ R0, R0, R13, R5 ;  /* 0x0000000d00007223 */ /* 0x000fe20000010005 */
[----:B------:R-:W-:Y:S02]  /*1470*/  HADD2.F32 R7, -RZ, R7.H1_H1 ;  /* 0x30000007ff077230 */ /* 0x000fe40000004100 */
[----:B------:R-:W-:Y:S02]  /*1480*/  HADD2.F32 R3, -RZ, R11.H0_H0 ;  /* 0x2000000bff037230 */ /* 0x000fe40000004100 */
[----:B------:R-:W-:Y:S01]  /*1490*/  FFMA.FTZ R30, R9, R22, R30 ;  /* 0x00000016091e7223 */ /* 0x000fe2000001001e */
[----:B------:R-:W-:-:S02]  /*14a0*/  HADD2.F32 R2, -RZ, R23.H0_H0 ;  /* 0x20000017ff027230 */ /* 0x000fc40000004100 */
[----:B------:R-:W-:Y:S01]  /*14b0*/  FFMA.FTZ R0, R7, R14, R0 ;  /* 0x0000000e07007223 */ /* 0x000fe20000010000 */
[----:B------:R-:W-:Y:S01]  /*14c0*/  HADD2.F32 R11, -RZ, R11.H1_H1 ;  /* 0x3000000bff0b7230 */ /* 0x000fe20000004100 */
[----:B------:R-:W-:Y:S01]  /*14d0*/  SHF.L.U32 R9, R37, 0x2, RZ ;  /* 0x0000000225097819 */ /* 0x000fe200000006ff */
[----:B------:R-:W-:Y:S02]  /*14e0*/  HADD2.F32 R23, -RZ, R23.H1_H1 ;  /* 0x30000017ff177230 */ /* 0x000fe40000004100 */
[----:B------:R-:W-:Y:S02]  /*14f0*/  FFMA.FTZ R30, R3, R2, R30 ;  /* 0x00000002031e7223 */ /* 0x000fe4000001001e */
[----:B------:R-:W0:Y:S01]  /*1500*/  SHFL.BFLY PT, R3, R0, 0x4, 0x1f ;  /* 0x0c801f0000037f89 */ /* 0x000e2200000e0000 */
[----:B------:R-:W-:Y:S01]  /*1510*/  IADD3 R8, R9, 0x10, R9 ;  /* 0x0000001009087810 */ /* 0x000fe20007ffe009 */
[----:B------:R-:W-:Y:S01]  /*1520*/  FFMA.FTZ R30, R11, R23, R30 ;  /* 0x000000170b1e7223 */ /* 0x000fe2000001001e */
[----:B------:R-:W-:-:S02]  /*1530*/  SHF.R.S32.HI R11, RZ, 0x1f, R36 ;  /* 0x0000001fff0b7819 */ /* 0x000fc40000011424 */
[----:B------:R-:W-:Y:S02]  /*1540*/  LEA.HI R36, P1, R39, R36, RZ, 0x1d ;  /* 0x0000002427247211 */ /* 0x000fe4000783e8ff */
[----:B------:R-:W1:Y:S02]  /*1550*/  SHFL.BFLY PT, R5, R30, 0x4, 0x1f ;  /* 0x0c801f001e057f89 */ /* 0x000e6400000e0000 */
[----:B------:R-:W-:Y:S02]  /*1560*/  IADD3.X R11, RZ, R11, RZ, P1, !PT ;  /* 0x0000000bff0b7210 */ /* 0x000fe40000ffe4ff */
[----:B------:R-:W-:Y:S01]  /*1570*/  LEA R12, P1, R36, UR6, 0x2 ;  /* 0x00000006240c7c11 */ /* 0x000fe2000f8210ff */
[----:B------:R-:W-:-:S03]  /*1580*/  ULDC UR6, c[0x0][0x384] ;  /* 0x0000e10000067ab9 */ /* 0x000fc60000000800 */
[----:B------:R-:W-:Y:S02]  /*1590*/  LEA.HI.X R13, R36, UR7, R11, 0x2, P1 ;  /* 0x00000007240d7c11 */ /* 0x000fe400088f140b */
[----:B------:R-:W-:-:S05]  /*15a0*/  IADD3 R11, R9, R8, RZ ;  /* 0x00000008090b7210 */ /* 0x000fca0007ffe0ff */
[----:B------:R-:W-:-:S04]  /*15b0*/  IMAD.WIDE R10, R11, 0x10, R28 ;  /* 0x000000100b0a7825 */ /* 0x000fc800078e021c */
[----:B0-----:R-:W-:-:S05]  /*15c0*/  FADD.FTZ R3, R0, R3 ;  /* 0x0000000300037221 */ /* 0x001fca0000010000 */
[----:B------:R-:W0:Y:S01]  /*15d0*/  SHFL.BFLY PT, R2, R3, 0x2, 0x1f ;  /* 0x0c401f0003027f89 */ /* 0x000e2200000e0000 */
[----:B-1----:R-:W-:-:S05]  /*15e0*/  FADD.FTZ R4, R30, R5 ;  /* 0x000000051e047221 */ /* 0x002fca0000010000 */
[----:B------:R-:W1:Y:S01]  /*15f0*/  SHFL.BFLY PT, R7, R4, 0x2, 0x1f ;  /* 0x0c401f0004077f89 */ /* 0x000e6200000e0000 */
[----:B0-----:R-:W-:-:S05]  /*1600*/  FADD.FTZ R2, R3, R2 ;  /* 0x0000000203027221 */ /* 0x001fca0000010000 */
[----:B------:R-:W0:Y:S01]  /*1610*/  SHFL.BFLY PT, R5, R2, 0x1, 0x1f ;  /* 0x0c201f0002057f89 */ /* 0x000e2200000e0000 */
[----:B-1----:R-:W-:-:S05]  /*1620*/  FADD.FTZ R7, R4, R7 ;  /* 0x0000000704077221 */ /* 0x002fca0000010000 */
[----:B------:R-:W1:Y:S01]  /*1630*/  SHFL.BFLY PT, R6, R7, 0x1, 0x1f ;  /* 0x0c201f0007067f89 */ /* 0x000e6200000e0000 */
[----:B0-----:R-:W-:Y:S01]  /*1640*/  FADD.FTZ R5, R2, R5 ;  /* 0x0000000502057221 */ /* 0x001fe20000010000 */
[----:B------:R-:W-:-:S04]  /*1650*/  IMAD.WIDE R2, R9, 0x10, R28 ;  /* 0x0000001009027825 */ /* 0x000fc800078e021c */
[----:B------:R-:W-:Y:S01]  /*1660*/  FMUL.FTZ R15, R5, UR6 ;  /* 0x00000006050f7c20 */ /* 0x000fe20008410000 */
[----:B------:R-:W-:-:S04]  /*1670*/  IMAD.WIDE R8, R8, 0x10, R28 ;  /* 0x0000001008087825 */ /* 0x000fc800078e021c */
[----:B-1----:R-:W-:Y:S01]  /*1680*/  FADD.FTZ R6, R7, R6 ;  /* 0x0000000607067221 */ /* 0x002fe20000010000 */
[C---:B------:R-:W-:Y:S01]  /*1690*/  IMAD.WIDE R4, R37.reuse, 0x40, R2 ;  /* 0x0000004025047825 */ /* 0x040fe200078e0202 */
[----:B------:R-:W-:Y:S03]  /*16a0*/  @!P0 STG.E desc[UR4][R12.64], R15 ;  /* 0x0000000f0c008986 */ /* 0x000fe6000c101904 */
[----:B------:R-:W-:Y:S01]  /*16b0*/  FMUL.FTZ R17, R6, UR6 ;  /* 0x0000000606117c20 */ /* 0x000fe20008410000 */
[----:B------:R-:W-:-:S04]  /*16c0*/  IMAD.WIDE R6, R37, 0x40, R4 ;  /* 0x0000004025067825 */ /* 0x000fc800078e0204 */
[----:B------:R-:W-:Y:S04]  /*16d0*/  @!P0 STG.E desc[UR4][R12.64+0x80], R17 ;  /* 0x000080110c008986 */ /* 0x000fe8000c101904 */
[----:B------:R-:W-:Y:S04]  /*16e0*/  STG.E.128 desc[UR4][R28.64], RZ ;  /* 0x000000ff1c007986 */ /* 0x000fe8000c101d04 */
[----:B------:R-:W-:Y:S04]  /*16f0*/  STG.E.128 desc[UR4][R2.64], RZ ;  /* 0x000000ff02007986 */ /* 0x000fe8000c101d04 */
[----:B------:R-:W-:Y:S04]  /*1700*/  STG.E.128 desc[UR4][R4.64], RZ ;  /* 0x000000ff04007986 */ /* 0x000fe8000c101d04 */
[----:B------:R-:W-:Y:S04]  /*1710*/  STG.E.128 desc[UR4][R6.64], RZ ;  /* 0x000000ff06007986 */ /* 0x000fe8000c101d04 */
[----:B------:R-:W-:Y:S04]  /*1720*/  STG.E.128 desc[UR4][R28.64+0x100], RZ ;  /* 0x000100ff1c007986 */ /* 0x000fe8000c101d04 */
[----:B------:R-:W-:Y:S04]  /*1730*/  STG.E.128 desc[UR4][R2.64+0x100], RZ ;  /* 0x000100ff02007986 */ /* 0x000fe8000c101d04 */
[----:B------:R-:W-:Y:S04]  /*1740*/  STG.E.128 desc[UR4][R8.64], RZ ;  /* 0x000000ff08007986 */ /* 0x000fe8000c101d04 */
[----:B------:R-:W-:Y:S01]  /*1750*/  STG.E.128 desc[UR4][R10.64], RZ ;  /* 0x000000ff0a007986 */ /* 0x000fe2000c101d04 */
[----:B------:R-:W-:Y:S05]  /*1760*/  EXIT ;  /* 0x000000000000794d */ /* 0x000fea0003800000 */
.L_x_1228:
        /* <DEDUP_REMOVED lines=9> */
.L_x_2080:


//--------------------- .text._ZN5flash27flash_bwd_convert_dq_kernelI23Flash_bwd_kernel_traitsILi128ELi64ELi128ELi8ELi2ELi4ELi2ELb0ELb0EN7cutlass6half_tE19Flash_kernel_traitsILi128ELi64ELi128ELi8ES3_EEEEvNS_16Flash_bwd_paramsEi --------------------------
	.section	.text._ZN5flash27flash_bwd_convert_dq_kernelI23Flash_bwd_kernel_traitsILi128ELi64ELi128ELi8ELi2ELi4ELi2ELb0ELb0EN7cutlass6half_tE19Flash_kernel_traitsILi128ELi64ELi128ELi8ES3_EEEEvNS_16Flash_bwd_paramsEi,"ax",@progbits
	.align	128
        .global         _ZN5flash27flash_bwd_convert_dq_kernelI23Flash_bwd_kernel_traitsILi128ELi64ELi128ELi8ELi2ELi4ELi2ELb0ELb0EN7cutlass6half_tE19Flash_kernel_traitsILi128ELi64ELi128ELi8ES3_EEEEvNS_16Flash_bwd_paramsEi
        .type           _ZN5flash27flash_bwd_convert_dq_kernelI23Flash_bwd_kernel_traitsILi128ELi64ELi128ELi8ELi2ELi4ELi2ELb0ELb0EN7cutlass6half_tE19Flash_kernel_traitsILi128ELi64ELi128ELi8ES3_EEEEvNS_16Flash_bwd_paramsEi,@function
        .size           _ZN5flash27flash_bwd_convert_dq_kernelI23Flash_bwd_kernel_traitsILi128ELi64ELi128ELi8ELi2ELi4ELi2ELb0ELb0EN7cutlass6half_tE19Flash_kernel_traitsILi128ELi64ELi128ELi8ES3_EEEEvNS_16Flash_bwd_paramsEi,(.L_x_2081 - _ZN5flash27flash_bwd_convert_dq_kernelI23Flash_bwd_kernel_traitsILi128ELi64ELi128ELi8ELi2ELi4ELi2ELb0ELb0EN7cutlass6half_tE19Flash_kernel_traitsILi128ELi64ELi128ELi8ES3_EEEEvNS_16Flash_bwd_paramsEi)
        .other          _ZN5flash27flash_bwd_convert_dq_kernelI23Flash_bwd_kernel_traitsILi128ELi64ELi128ELi8ELi2ELi4ELi2ELb0ELb0EN7cutlass6half_tE19Flash_kernel_traitsILi128ELi64ELi128ELi8ES3_EEEEvNS_16Flash_bwd_paramsEi,@"STO_CUDA_ENTRY STV_DEFAULT"
_ZN5flash27flash_bwd_convert_dq_kernelI23Flash_bwd_kernel_traitsILi128ELi64ELi128ELi8ELi2ELi4ELi2ELb0ELb0EN7cutlass6half_tE19Flash_kernel_traitsILi128ELi64ELi128ELi8ES3_EEEEvNS_16Flash_bwd_paramsEi:
.text._ZN5flash27flash_bwd_convert_dq_kernelI23Flash_bwd_kernel_traitsILi128ELi64ELi128ELi8ELi2ELi4ELi2ELb0ELb0EN7cutlass6half_tE19Flash_kernel_traitsILi128ELi64ELi128ELi8ES3_EEEEvNS_16Flash_bwd_paramsEi:
        /* <DEDUP_REMOVED lines=55> */
.L_x_1229:
        /* <DEDUP_REMOVED lines=82> */
.L_x_1231:
        /* <DEDUP_REMOVED lines=92> */
.L_x_1230:
        /* <DEDUP_REMOVED lines=148> */
.L_x_1233:
[----:B------:R-:W-:Y:S05]  /*1790*/  BSYNC B0 ;  /* 0x0000000000007941 */ /* 0x000fea0003800000 */
.L_x_1232:
        /* <DEDUP_REMOVED lines=20> */
.L_x_1234:
        /* <DEDUP_REMOVED lines=10> */
.L_x_2081:


//--------------------- .text._ZN5flash44flash_bwd_dq_dk_dv_loop_seqk_parallel_kernelI23Flash_bwd_kernel_traitsILi128ELi64ELi128ELi8ELi2ELi4ELi2ELb0ELb0EN7cutlass6half_tE19Flash_kernel_traitsILi128ELi64ELi128ELi8ES3_EELb1ELb0ELb0ELb0ELb0ELb1ELb0EEEvNS_16Flash_bwd_paramsE --------------------------
	.section	.text._ZN5flash44flash_bwd_dq_dk_dv_loop_seqk_parallel_kernelI23Flash_bwd_kernel_traitsILi128ELi64ELi128ELi8ELi2ELi4ELi2ELb0ELb0EN7cutlass6half_tE19Flash_kernel_traitsILi128ELi64ELi128ELi8ES3_EELb1ELb0ELb0ELb0ELb0ELb1ELb0EEEvNS_16Flash_bwd_paramsE,"ax",@progbits
	.align	128
        .global         _ZN5flash44flash_bwd_dq_dk_dv_loop_seqk_parallel_kernelI23Flash_bwd_kernel_traitsILi128ELi64ELi128ELi8ELi2ELi4ELi2ELb0ELb0EN7cutlass6half_tE19Flash_kernel_traitsILi128ELi64ELi128ELi8ES3_EELb1ELb0ELb0ELb0ELb0ELb1ELb0EEEvNS_16Flash_bwd_paramsE
        .type           _ZN5flash44flash_bwd_dq_dk_dv_loop_seqk_parallel_kernelI23Flash_bwd_kernel_traitsILi128ELi64ELi128ELi8ELi2ELi4ELi2ELb0ELb0EN7cutlass6half_tE19Flash_kernel_traitsILi128ELi64ELi128ELi8ES3_EELb1ELb0ELb0ELb0ELb0ELb1ELb0EEEvNS_16Flash_bwd_paramsE,@function
        .size           _ZN5flash44flash_bwd_dq_dk_dv_loop_seqk_parallel_kernelI23Flash_bwd_kernel_traitsILi128ELi64ELi128ELi8ELi2ELi4ELi2ELb0ELb0EN7cutlass6half_tE19Flash_kernel_traitsILi128ELi64ELi128ELi8ES3_EELb1ELb0ELb0ELb0ELb0ELb1ELb0EEEvNS_16Flash_bwd_paramsE,(.L_x_2082 - _ZN5flash44flash_bwd_dq_dk_dv_loop_seqk_parallel_kernelI23Flash_bwd_kernel_traitsILi128ELi64ELi128ELi8ELi2ELi4ELi2ELb0ELb0EN7cutlass6half_tE19Flash_kernel_traitsILi128ELi64ELi128ELi8ES3_EELb1ELb0ELb0ELb0ELb0ELb1ELb0EEEvNS_16Flash_bwd_paramsE)
        .other          _ZN5flash44flash_bwd_dq_dk_dv_loop_seqk_parallel_kernelI23Flash_bwd_kernel_traitsILi128ELi64ELi128ELi8ELi2ELi4ELi2ELb0ELb0EN7cutlass6half_tE19Flash_kernel_traitsILi128ELi64ELi128ELi8ES3_EELb1ELb0ELb0ELb0ELb0ELb1ELb0EEEvNS_16Flash_bwd_paramsE,@"STO_CUDA_ENTRY STV_DEFAULT"
_ZN5flash44flash_bwd_dq_dk_dv_loop_seqk_parallel_kernelI23Flash_bwd_kernel_traitsILi128ELi64ELi128ELi8ELi2ELi4ELi2ELb0ELb0EN7cutlass6half_tE19Flash_kernel_traitsILi128ELi64ELi128ELi8ES3_EELb1ELb0ELb0ELb0ELb0ELb1ELb0EEEvNS_16Flash_bwd_paramsE:
.text._ZN5flash44flash_bwd_dq_dk_dv_loop_seqk_parallel_kernelI23Flash_bwd_kernel_traitsILi128ELi64ELi128ELi8ELi2ELi4ELi2ELb0ELb0EN7cutlass6half_tE19Flash_kernel_traitsILi128ELi64ELi128ELi8ES3_EELb1ELb0ELb0ELb0ELb0ELb1ELb0EEEvNS_16Flash_bwd_paramsE:
        /* <DEDUP_REMOVED lines=20> */
[----:B---3--:R-:W-:-:S03]  /*0140*/  USHF.L.U32 UR5, UR43, 0x7, URZ ;  /* 0x000000072b057899 */ /* 0x008fc6000800063f */
[CC--:B------:R-:W-:Y:S02]  /*0150*/  LEA.HI R2, R3.reuse, R10.reuse, RZ, 0x2 ;  /* 0x0000000a03027211 */ /* 0x0c0fe400078f10ff */
[CC--:B------:R-:W-:Y:S02]  /*0160*/  LEA.HI R0, R3.reuse, R10.reuse, RZ, 0x5 ;  /* 0x0000000a03007211 */ /* 0x0c0fe400078f28ff */
[CC--:B------:R-:W-:Y:S01]  /*0170*/  LEA.HI R234, R3.reuse, R10.reuse, RZ, 0x3 ;  /* 0x0000000a03ea7211 */ /* 0x0c0fe200078f18ff */
[----:B----4-:R-:W-:Y:S01]  /*0180*/  USHF.R.S32.HI UR6, URZ, 0x1f, UR55 ;  /* 0x0000001f3f067899 */ /* 0x010fe20008011437 */
        /* <DEDUP_REMOVED lines=9> */
[--C-:B------:R-:W-:Y:S01]  /*0220*/  SHF.R.S32.HI R3, RZ, 0x5, R0.reuse ;  /* 0x00000005ff037819 */ /* 0x100fe20000011400 */
[C---:B------:R-:W-:Y:S01]  /*0230*/  IMAD.IADD R244, R10.reuse, 0x1, -R7 ;  /* 0x000000010af47824 */ /* 0x040fe200078e0a07 */
[----:B------:R-:W-:Y:S01]  /*0240*/  SHF.R.S32.HI R5, RZ, 0x1f, R0 ;  /* 0x0000001fff057819 */ /* 0x000fe20000011400 */
[----:B------:R-:W-:Y:S01]  /*0250*/  IMAD.IADD R10, R10, 0x1, -R6 ;  /* 0x000000010a0a7824 */ /* 0x000fe200078e0a06 */
[----:B------:R-:W-:-:S02]  /*0260*/  SHF.R.S32.HI R7, RZ, 0x2, R2 ;  /* 0x00000002ff077819 */ /* 0x000fc40000011402 */
[-C--:B------:R-:W-:Y:S02]  /*0270*/  LEA.HI R6, R0, R3.reuse, RZ, 0x1 ;  /* 0x0000000300067211 */ /* 0x080fe400078f08ff */
[----:B------:R-:W-:Y:S02]  /*0280*/  SHF.R.S32.HI R2, RZ, 0x1f, R2 ;  /* 0x0000001fff027819 */ /* 0x000fe40000011402 */
[----:B------:R-:W-:Y:S02]  /*0290*/  LEA.HI R0, R5, R3, RZ, 0x2 ;  /* 0x0000000305007211 */ /* 0x000fe400078f10ff */
[----:B------:R-:W-:Y:S02]  /*02a0*/  SHF.R.S32.HI R8, RZ, 0x4, R4 ;  /* 0x00000004ff087819 */ /* 0x000fe40000011404 */
[----:B------:R-:W-:Y:S02]  /*02b0*/  LEA.HI R2, R2, R7, RZ, 0x3 ;  /* 0x0000000702027211 */ /* 0x000fe400078f18ff */
[----:B------:R-:W-:-:S02]  /*02c0*/  LOP3.LUT R0, R0, 0xfffffffc, RZ, 0xc0, !PT ;  /* 0xfffffffc00007812 */ /* 0x000fc400078ec0ff */
[----:B------:R-:W-:Y:S02]  /*02d0*/  LEA.HI R4, R4, R8, RZ, 0x1 ;  /* 0x0000000804047211 */ /* 0x000fe400078f08ff */
[----:B------:R-:W-:Y:S01]  /*02e0*/  LOP3.LUT R5, R6, 0xfffffffe, RZ, 0xc0, !PT ;  /* 0xfffffffe06057812 */ /* 0x000fe200078ec0ff */
[C---:B------:R-:W-:Y:S01]  /*02f0*/  IMAD.IADD R6, R3.reuse, 0x1, -R0 ;  /* 0x0000000103067824 */ /* 0x040fe200078e0a00 */
[----:B------:R-:W-:Y:S01]  /*0300*/  LOP3.LUT R2, R2, 0xfffffff8, RZ, 0xc0, !PT ;  /* 0xfffffff802027812 */ /* 0x000fe200078ec0ff */
[----:B------:R-:W-:Y:S01]  /*0310*/  IMAD.SHL.U32 R0, R244, 0x40, RZ ;  /* 0x00000040f4007824 */ /* 0x000fe200078e00ff */
[----:B------:R-:W-:Y:S01]  /*0320*/  LOP3.LUT R4, R4, 0xfffffffe, RZ, 0xc0, !PT ;  /* 0xfffffffe04047812 */ /* 0x000fe200078ec0ff */
[----:B------:R-:W-:Y:S01]  /*0330*/  IMAD.IADD R248, R3, 0x1, -R5 ;  /* 0x0000000103f87824 */ /* 0x000fe200078e0a05 */
[----:B------:R-:W-:Y:S01]  /*0340*/  SHF.R.S32.HI R3, RZ, 0x1f, R9 ;  /* 0x0000001fff037819 */ /* 0x000fe20000011409 */
[----:B------:R-:W-:Y:S01]  /*0350*/  IMAD.IADD R5, R7, 0x1, -R2 ;  /* 0x0000000107057824 */ /* 0x000fe200078e0a02 */
[----:B------:R-:W-:Y:S01]  /*0360*/  LOP3.LUT R0, R0, 0x1c0, RZ, 0xc0, !PT ;  /* 0x000001c000007812 */ /* 0x000fe200078ec0ff */
[----:B------:R-:W-:Y:S01]  /*0370*/  IMAD.SHL.U32 R2, R6, 0x10, RZ ;  /* 0x0000001006027824 */ /* 0x000fe200078e00ff */
[----:B------:R-:W-:Y:S01]  /*0380*/  SHF.R.S32.HI R242, RZ, 0x6, R242 ;  /* 0x00000006fff27819 */ /* 0x000fe200000114f2 */
[----:B------:R-:W-:Y:S01]  /*0390*/  IMAD.IADD R8, R8, 0x1, -R4 ;  /* 0x0000000108087824 */ /* 0x000fe200078e0a04 */
[----:B------:R-:W-:-:S02]  /*03a0*/  LOP3.LUT R213, R0, 0x8, R234, 0xf8, !PT ;  /* 0x0000000800d57812 */ /* 0x000fc400078ef8ea */
[----:B------:R-:W-:Y:S01]  /*03b0*/  LOP3.LUT R210, R0, 0x30, R2, 0xf8, !PT ;  /* 0x0000003000d27812 */ /* 0x000fe200078ef802 */
[----:B------:R-:W-:Y:S01]  /*03c0*/  IMAD.SHL.U32 R209, R242, 0x8, RZ ;  /* 0x00000008f2d17824 */ /* 0x000fe200078e00ff */
[----:B------:R-:W-:Y:S01]  /*03d0*/  SHF.R.U32.HI R7, RZ, 0x3, R0 ;  /* 0x00000003ff077819 */ /* 0x000fe20000011600 */
[C---:B------:R-:W-:Y:S01]  /*03e0*/  IMAD.SHL.U32 R0, R8.reuse, 0x20, RZ ;  /* 0x0000002008007824 */ /* 0x040fe200078e00ff */
[----:B------:R-:W-:Y:S01]  /*03f0*/  LEA.HI R239, R3, R9, RZ, 0x2 ;  /* 0x0000000903ef7211 */ /* 0x000fe200078f10ff */
[----:B------:R-:W-:Y:S01]  /*0400*/  IMAD.SHL.U32 R9, R8, 0x200, RZ ;  /* 0x0000020008097824 */ /* 0x000fe200078e00ff */
[----:B------:R-:W-:Y:S02]  /*0410*/  SHF.R.S32.HI R3, RZ, 0x1f, R10 ;  /* 0x0000001fff037819 */ /* 0x000fe4000001140a */
[----:B------:R-:W-:Y:S01]  /*0420*/  LOP3.LUT R213, R213, R7, RZ, 0x3c, !PT ;  /* 0x00000007d5d57212 */ /* 0x000fe200078e3cff */
[----:B------:R-:W-:Y:S01]  /*0430*/  IMAD R2, R242, 0x800, R9 ;  /* 0x00000800f2027824 */ /* 0x000fe200078e0209 */
[----:B------:R-:W-:-:S02]  /*0440*/  LEA.HI R11, R3, R10, RZ, 0x3 ;  /* 0x0000000a030b7211 */ /* 0x000fc400078f18ff */
[----:B------:R-:W-:Y:S01]  /*0450*/  LOP3.LUT R0, R0, 0x20, RZ, 0xc0, !PT ;  /* 0x0000002000007812 */ /* 0x000fe200078ec0ff */
[----:B------:R-:W-:Y:S01]  /*0460*/  IMAD.IADD R213, R2, 0x1, R213 ;  /* 0x0000000102d57824 */ /* 0x000fe200078e02d5 */
[----:B------:R-:W-:Y:S01]  /*0470*/  LOP3.LUT R4, R11, 0xfffffff8, RZ, 0xc0, !PT ;  /* 0xfffffff80b047812 */ /* 0x000fe200078ec0ff */
[----:B------:R-:W-:Y:S01]  /*0480*/  IMAD.SHL.U32 R2, R13, 0x2, RZ ;  /* 0x000000020d027824 */ /* 0x000fe200078e00ff */
[----:B------:R-:W-:Y:S02]  /*0490*/  LOP3.LUT R209, R0, 0x18, R209, 0xf8, !PT ;  /* 0x0000001800d17812 */ /* 0x000fe400078ef8d1 */
[----:B------:R-:W-:Y:S01]  /*04a0*/  SHF.R.S32.HI R0, RZ, 0x7, R14 ;  /* 0x00000007ff007819 */ /* 0x000fe2000001140e */
[----:B------:R-:W-:Y:S01]  /*04b0*/  IMAD.IADD R12, R10, 0x1, -R4 ;  /* 0x000000010a0c7824 */ /* 0x000fe200078e0a04 */
[----:B------:R-:W-:Y:S01]  /*04c0*/  LOP3.LUT R3, R5, 0x1, RZ, 0xc0, !PT ;  /* 0x0000000105037812 */ /* 0x000fe200078ec0ff */
[--C-:B------:R-:W-:Y:S01]  /*04d0*/  IMAD R246, R6, 0x400, R2.reuse ;  /* 0x0000040006f67824 */ /* 0x100fe200078e0202 */
[----:B------:R-:W-:Y:S01]  /*04e0*/  LEA R213, R213, UR4, 0x1 ;  /* 0x00000004d5d57c11 */ /* 0x000fe2000f8e08ff */
[----:B------:R-:W-:Y:S01]  /*04f0*/  IMAD.SHL.U32 R4, R5, 0x40, RZ ;  /* 0x0000004005047824 */ /* 0x000fe200078e00ff */
[----:B------:R-:W-:Y:S01]  /*0500*/  ISETP.NE.U32.AND P0, PT, R3, 0x1, PT ;  /* 0x000000010300780c */ /* 0x000fe20003f05070 */
[----:B------:R-:W-:Y:S01]  /*0510*/  IMAD R6, R0, 0x1000, R2 ;  /* 0x0000100000067824 */ /* 0x000fe200078e0202 */
[----:B------:R-:W-:Y:S01]  /*0520*/  LOP3.LUT R210, R210, 0x8, R234, 0xf8, !PT ;  /* 0x00000008d2d27812 */ /* 0x000fe200078ef8ea */
[----:B------:R-:W-:Y:S01]  /*0530*/  IMAD.SHL.U32 R2, R0, 0x8, RZ ;  /* 0x0000000800027824 */ /* 0x000fe200078e00ff */
[----:B------:R-:W-:Y:S01]  /*0540*/  R2P PR, R5, 0x6 ;  /* 0x0000000605007804 */ /* 0x000fe20000000000 */
[----:B------:R-:W-:Y:S01]  /*0550*/  IMAD.SHL.U32 R3, R242, 0x20, RZ ;  /* 0x00000020f2037824 */ /* 0x000fe200078e00ff */
[----:B------:R-:W-:Y:S01]  /*0560*/  LOP3.LUT R0, R4, 0x1c0, RZ, 0xc0, !PT ;  /* 0x000001c004007812 */ /* 0x000fe200078ec0ff */
[----:B------:R-:W-:Y:S01]  /*0570*/  IMAD.SHL.U32 R5, R8, 0x10, RZ ;  /* 0x0000001008057824 */ /* 0x000fe200078e00ff */
[----:B------:R-:W-:Y:S01]  /*0580*/  LOP3.LUT R2, R2, 0x8, RZ, 0xc0, !PT ;  /* 0x0000000802027812 */ /* 0x000fe200078ec0ff */
[----:B------:R-:W-:Y:S01]  /*0590*/  IMAD R6, R248, 0x400, R6 ;  /* 0x00000400f8067824 */ /* 0x000fe200078e0206 */
[----:B------:R-:W-:-:S02]  /*05a0*/  LOP3.LUT R4, R0, 0x20, R3, 0xf8, !PT ;  /* 0x0000002000047812 */ /* 0x000fc400078ef803 */
[----:B------:R-:W-:Y:S02]  /*05b0*/  SHF.R.U32.HI R3, RZ, 0x3, R0 ;  /* 0x00000003ff037819 */ /* 0x000fe40000011600 */
[----:B------:R-:W-:Y:S01]  /*05c0*/  LOP3.LUT R10, R2, 0x10, R5, 0xf8, !PT ;  /* 0x00000010020a7812 */ /* 0x000fe200078ef805 */
[----:B------:R-:W-:Y:S01]  /*05d0*/  IMAD.SHL.U32 R5, R12, 0x40, RZ ;  /* 0x000000400c057824 */ /* 0x000fe200078e00ff */
[----:B------:R-:W-:Y:S02]  /*05e0*/  LOP3.LUT R4, R4, R3, RZ, 0x3c, !PT ;  /* 0x0000000304047212 */ /* 0x000fe400078e3cff */
[----:B------:R-:W-:Y:S01]  /*05f0*/  LOP3.LUT R3, R3, R0, R2, 0x1e, !PT ;  /* 0x0000000003037212 */ /* 0x000fe200078e1e02 */
[----:B------:R-:W-:Y:S01]  /*0600*/  IMAD.SHL.U32 R0, R11, 0x40, RZ ;  /* 0x000000400b007824 */ /* 0x000fe200078e00ff */
[----:B------:R-:W-:Y:S01]  /*0610*/  LOP3.LUT R5, R5, 0x1c0, RZ, 0xc0, !PT ;  /* 0x000001c005057812 */ /* 0x000fe200078ec0ff */
[----:B------:R-:W-:Y:S01]  /*0620*/  IMAD.IADD R229, R4, 0x1, R6 ;  /* 0x0000000104e57824 */ /* 0x000fe200078e0206 */
[----:B------:R-:W-:Y:S01]  /*0630*/  LOP3.LUT P4, RZ, R244, 0x2, RZ, 0xc0, !PT ;  /* 0x00000002f4ff7812 */ /* 0x000fe2000788c0ff */
[----:B------:R-:W-:Y:S01]  /*0640*/  IMAD.SHL.U32 R2, R8, 0x8, RZ ;  /* 0x0000000808027824 */ /* 0x000fe200078e00ff */
[----:B------:R-:W-:Y:S01]  /*0650*/  SHF.R.U32.HI R6, RZ, 0x3, R5 ;  /* 0x00000003ff067819 */ /* 0x000fe20000011605 */
[----:B------:R-:W-:Y:S01]  /*0660*/  IMAD.IADD R246, R246, 0x1, R3 ;  /* 0x00000001f6f67824 */ /* 0x000fe200078e0203 */
[----:B------:R-:W-:-:S02]  /*0670*/  LOP3.LUT R0, R0, 0xfffffe00, RZ, 0xc0, !PT ;  /* 0xfffffe0000007812 */ /* 0x000fc400078ec0ff */
[C-C-:B------:R-:W-:Y:S02]  /*0680*/  LOP3.LUT R4, R6.reuse, R10, R5.reuse, 0x1e, !PT ;  /* 0x0000000a06047212 */ /* 0x140fe400078e1e05 */
[----:B------:R-:W-:Y:S01]  /*0690*/  LOP3.LUT R209, R6, R209, R5, 0x1e, !PT ;  /* 0x000000d106d17212 */ /* 0x000fe200078e1e05 */
[----:B------:R-:W-:Y:S01]  /*06a0*/  IMAD R3, R248, 0x400, R0 ;  /* 0x00000400f8037824 */ /* 0x000fe200078e0200 */
[----:B------:R-:W-:Y:S02]  /*06b0*/  LOP3.LUT R2, R5, 0x8, R2, 0xf8, !PT ;  /* 0x0000000805027812 */ /* 0x000fe400078ef802 */
[-C--:B------:R-:W-:Y:S02]  /*06c0*/  LOP3.LUT R220, R4, R0.reuse, RZ, 0xfc, !PT ;  /* 0x0000000004dc7212 */ /* 0x080fe400078efcff */
[----:B------:R-:W-:Y:S01]  /*06d0*/  LOP3.LUT R209, R209, R0, RZ, 0xfc, !PT ;  /* 0x00000000d1d17212 */ /* 0x000fe200078efcff */
[----:B------:R-:W-:Y:S01]  /*06e0*/  IMAD.U32 R0, RZ, RZ, UR5 ;  /* 0x00000005ff007e24 */ /* 0x000fe2000f8e00ff */
[----:B------:R-:W-:Y:S01]  /*06f0*/  LOP3.LUT R2, R2, R6, RZ, 0x3c, !PT ;  /* 0x0000000602027212 */ /* 0x000fe200078e3cff */
[----:B------:R-:W-:Y:S01]  /*0700*/  USHF.R.S32.HI UR5, URZ, 0x1f, UR43 ;  /* 0x0000001f3f057899 */ /* 0x000fe2000801142b */
[----:B------:R-:W-:-:S02]  /*0710*/  SEL R214, R249, 0xffffffe0, !P4 ;  /* 0xffffffe0f9d67807 */ /* 0x000fc40006000000 */
[----:B------:R-:W-:Y:S01]  /*0720*/  LOP3.LUT P3, RZ, R244, 0x4, RZ, 0xc0, !PT ;  /* 0x00000004f4ff7812 */ /* 0x000fe2000786c0ff */
[----:B------:R-:W-:Y:S01]  /*0730*/  IMAD.IADD R218, R3, 0x1, R2 ;  /* 0x0000000103da7824 */ /* 0x000fe200078e0202 */
[----:B------:R-:W-:Y:S01]  /*0740*/  SEL R249, R249, 0xffffffe0, !P1 ;  /* 0xffffffe0f9f97807 */ /* 0x000fe20004800000 */
[----:B------:R-:W-:Y:S01]  /*0750*/  IMAD.U32 R2, RZ, RZ, UR6 ;  /* 0x00000006ff027e24 */ /* 0x000fe2000f8e00ff */
[----:B------:R-:W-:Y:S01]  /*0760*/  LEA R229, R229, UR4, 0x1 ;  /* 0x00000004e5e57c11 */ /* 0x000fe2000f8e08ff */
[----:B------:R-:W-:Y:S01]  /*0770*/  IMAD.U32 R0, RZ, RZ, UR5 ;  /* 0x00000005ff007e24 */ /* 0x000fe2000f8e00ff */
[----:B------:R-:W-:Y:S01]  /*0780*/  SEL R231, R231, 0x10, !P0 ;  /* 0x00000010e7e77807 */ /* 0x000fe20004000000 */
[----:B------:R-:W-:Y:S01]  /*0790*/  IMAD.U32 R2, RZ, RZ, UR5 ;  /* 0x00000005ff027e24 */ /* 0x000fe2000f8e00ff */
[----:B------:R-:W-:Y:S01]  /*07a0*/  UIADD3 UR5, UR4, 0xc000, URZ ;  /* 0x0000c00004057890 */ /* 0x000fe2000fffe03f */
[----:B------:R-:W-:Y:S01]  /*07b0*/  IMAD.MOV.U32 R0, RZ, RZ, 0x40 ;  /* 0x00000040ff007424 */ /* 0x000fe200078e00ff */
[----:B------:R-:W-:Y:S01]  /*07c0*/  SHF.R.S32.HI R239, RZ, 0x2, R239 ;  /* 0x00000002ffef7819 */ /* 0x000fe200000114ef */
[----:B------:R-:W-:Y:S01]  /*07d0*/  IMAD.IADD R230, R229, 0x1, R249 ;  /* 0x00000001e5e67824 */ /* 0x000fe200078e02f9 */
[----:B------:R-:W-:Y:S01]  /*07e0*/  LOP3.LUT R210, R9, R210, R7, 0xf6, !PT ;  /* 0x000000d209d27212 */ /* 0x000fe200078ef607 */
[----:B------:R-:W-:Y:S01]  /*07f0*/  IMAD.IADD R214, R214, 0x1, R213 ;  /* 0x00000001d6d67824 */ /* 0x000fe200078e02d5 */
[----:B------:R-:W-:Y:S01]  /*0800*/  LEA R246, R246, UR5, 0x1 ;  /* 0x00000005f6f67c11 */ /* 0x000fe2000f8e08ff */
[----:B------:R-:W-:Y:S01]  /*0810*/  IMAD.IADD R232, R229, 0x1, R231 ;  /* 0x00000001e5e87824 */ /* 0x000fe200078e02e7 */
[----:B------:R-:W-:Y:S01]  /*0820*/  SEL R215, R0, 0xffffffc0, !P3 ;  /* 0xffffffc000d77807 */ /* 0x000fe20005800000 */
[----:B------:R-:W-:Y:S01]  /*0830*/  IMAD.SHL.U32 R244, R244, 0x8, RZ ;  /* 0x00000008f4f47824 */ /* 0x000fe200078e00ff */
[----:B------:R-:W-:Y:S01]  /*0840*/  SEL R0, R0, 0xffffffc0, !P2 ;  /* 0xffffffc000007807 */ /* 0x000fe20005000000 */
[----:B------:R-:W-:Y:S01]  /*0850*/  VIADD R252, R246, 0x420 ;  /* 0x00000420f6fc7836 */ /* 0x000fe20000000000 */
[----:B------:R-:W-:Y:S01]  /*0860*/  SHF.R.S32.HI R234, RZ, 0x3, R234 ;  /* 0x00000003ffea7819 */ /* 0x000fe200000114ea */
[----:B------:R-:W-:Y:S01]  /*0870*/  IMAD.IADD R249, R249, 0x1, R246 ;  /* 0x00000001f9f97824 */ /* 0x000fe200078e02f6 */
[----:B------:R-:W-:Y:S01]  /*0880*/  LEA R210, R210, UR4, 0x1 ;  /* 0x00000004d2d27c11 */ /* 0x000fe2000f8e08ff */
[----:B------:R-:W-:Y:S01]  /*0890*/  @P1 VIADD R252, R246, 0x3e0 ;  /* 0x000003e0f6fc1836 */ /* 0x000fe20000000000 */
[----:B------:R-:W-:Y:S01]  /*08a0*/  LEA R209, R209, UR5, 0x1 ;  /* 0x00000005d1d17c11 */ /* 0x000fe2000f8e08ff */
[----:B------:R-:W-:-:S02]  /*08b0*/  IMAD.IADD R216, R215, 0x1, R213 ;  /* 0x00000001d7d87824 */ /* 0x000fc400078e02d5 */
[----:B------:R-:W-:Y:S02]  /*08c0*/  IMAD R239, R248, 0x10, R239 ;  /* 0x00000010f8ef7824 */ /* 0x000fe400078e02ef */
[----:B------:R-:W-:Y:S02]  /*08d0*/  IMAD.IADD R215, R215, 0x1, R214 ;  /* 0x00000001d7d77824 */ /* 0x000fe400078e02d6 */
[----:B------:R-:W-:Y:S02]  /*08e0*/  IMAD.IADD R247, R246, 0x1, R0 ;  /* 0x00000001f6f77824 */ /* 0x000fe400078e0200 */
[----:B------:R-:W-:Y:S02]  /*08f0*/  IMAD.IADD R231, R231, 0x1, R230 ;  /* 0x00000001e7e77824 */ /* 0x000fe400078e02e6 */
[----:B------:R-:W-:Y:S02]  /*0900*/  IMAD.IADD R250, R249, 0x1, R0 ;  /* 0x00000001f9fa7824 */ /* 0x000fe400078e0200 */
[----:B------:R-:W-:-:S02]  /*0910*/  IMAD.IADD R251, R0, 0x1, R252 ;  /* 0x0000000100fb7824 */ /* 0x000fc400078e02fc */
[----:B------:R-:W-:Y:S01]  /*0920*/  IMAD.U32 R2, RZ, RZ, UR6 ;  /* 0x00000006ff027e24 */ /* 0x000fe2000f8e00ff */
[----:B------:R-:W-:-:S06]  /*0930*/  ULDC.64 UR6, c[0x0][0x208] ;  /* 0x0000820000067ab9 */ /* 0x000fcc0000000a00 */
.L_x_1279:
        /* <DEDUP_REMOVED lines=16> */
[----:B-12---:R-:W-:Y:S01]  /*0a40*/  IMAD.U32 R2, RZ, RZ, UR8 ;  /* 0x00000008ff027e24 */ /* 0x006fe2000f8e00ff */
        /* <DEDUP_REMOVED lines=50> */
.L_x_1235:
        /* <DEDUP_REMOVED lines=16> */
[----:B------:R-:W-:-:S02]  /*0e70*/  ULDC.64 UR36, c[0x0][0x240] ;  /* 0x0000900000247ab9 */ /* 0x000fc40000000a00 */
[----:B------:R-:W-:Y:S01]  /*0e80*/  @!UP1 ULDC.64 UR10, c[0x0][0x418] ;  /* 0x00010600000a9ab9 */ /* 0x000fe20000000a00 */
[----:B------:R-:W-:Y:S01]  /*0e90*/  ULDC UR57, c[0x0][0x2d4] ;  /* 0x0000b50000397ab9 */ /* 0x000fe20000000800 */
[----:B------:R-:W-:Y:S01]  /*0ea0*/  ULDC.U8 UR41, c[0x0][0x3d8] ;  /* 0x0000f60000297ab9 */ /* 0x000fe20000000000 */
[----:B------:R-:W-:Y:S02]  /*0eb0*/  UIMAD.WIDE.U32 UR16, UR8, UR36, URZ ;  /* 0x00000024081072a5 */ /* 0x000fe4000f8e003f */
[----:B------:R-:W-:Y:S02]  /*0ec0*/  USHF.R.S32.HI UR33, URZ, 0x1f, UR57 ;  /* 0x0000001f3f217899 */ /* 0x000fe40008011439 */
[----:B------:R-:W-:Y:S02]  /*0ed0*/  @UP0 UIADD3 UR22, UR21, UR26, URZ ;  /* 0x0000001a15160290 */ /* 0x000fe4000fffe03f */
[----:B------:R-:W-:Y:S01]  /*0ee0*/  UISETP.NE.AND UP3, UPT, UR41, URZ, UPT ;  /* 0x0000003f2900728c */ /* 0x000fe2000bf65270 */
[----:B-1----:R-:W-:Y:S01]  /*0ef0*/  IABS R5, R6 ;  /* 0x0000000600057213 */ /* 0x002fe20000000000 */
[----:B------:R-:W-:Y:S01]  /*0f00*/  USHF.L.U32 UR14, UR43, 0x7, URZ ;  /* 0x000000072b0e7899 */ /* 0x000fe2000800063f */
[----:B------:R-:W-:Y:S01]  /*0f10*/  ISETP.NE.AND P3, PT, R6, RZ, PT ;  /* 0x000000ff0600720c */ /* 0x000fe20003f65270 */
[----:B------:R-:W-:Y:S01]  /*0f20*/  USEL UR54, UR18, UR16, !UP1 ;  /* 0x0000001012367287 */ /* 0x000fe2000c800000 */
[----:B------:R-:W1:Y:S01]  /*0f30*/  I2F.RP R2, R5 ;  /* 0x0000000500027306 */ /* 0x000e620000209400 */
[----:B------:R-:W-:Y:S01]  /*0f40*/  UIADD3 UR24, UR19, UR24, URZ ;  /* 0x0000001813187290 */ /* 0x000fe2000fffe03f */
[----:B------:R-:W-:Y:S01]  /*0f50*/  ULDC UR60, c[0x0][0x2dc] ;  /* 0x0000b700003c7ab9 */ /* 0x000fe20000000800 */
[----:B--2---:R-:W-:Y:S01]  /*0f60*/  UIMAD.WIDE.U32 UR28, UR9, UR12, URZ ;  /* 0x0000000c091c72a5 */ /* 0x004fe2000f8e003f */
[----:B------:R-:W-:Y:S01]  /*0f70*/  ULDC UR59, c[0x0][0x270] ;  /* 0x00009c00003b7ab9 */ /* 0x000fe20000000800 */
[----:B------:R-:W-:-:S02]  /*0f80*/  @!UP1 UIMAD.WIDE.U32 UR34, UR43, UR10, URZ ;  /* 0x0000000a2b2292a5 */ /* 0x000fc4000f8e003f */
[----:B------:R-:W-:Y:S02]  /*0f90*/  UIMAD UR47, UR9, UR13, UR29 ;  /* 0x0000000d092f72a4 */ /* 0x000fe4000f8e021d */
[----:B------:R-:W-:Y:S01]  /*0fa0*/  @!UP1 UIMAD UR9, UR56, UR10, URZ ;  /* 0x0000000a380992a4 */ /* 0x000fe2000f8e023f */
[----:B------:R-:W-:Y:S01]  /*0fb0*/  @UP1 ULDC.64 UR12, c[0x0][0x420] ;  /* 0x00010800000c1ab9 */ /* 0x000fe20000000a00 */
[----:B------:R-:W-:Y:S01]  /*0fc0*/  USEL UR29, UR14, URZ, UP2 ;  /* 0x0000003f0e1d7287 */ /* 0x000fe20009000000 */
[----:B-1----:R-:W1:Y:S01]  /*0fd0*/  MUFU.RCP R2, R2 ;  /* 0x0000000200027308 */ /* 0x002e620000001000 */
[----:B------:R-:W-:Y:S02]  /*0fe0*/  @UP1 UIMAD.WIDE.U32 UR38, UR8, UR12, URZ ;  /* 0x0000000c082612a5 */ /* 0x000fe4000f8e003f */
[----:B------:R-:W-:Y:S02]  /*0ff0*/  @!UP1 UIMAD UR27, UR43, UR11, UR9 ;  /* 0x0000000b2b1b92a4 */ /* 0x000fe4000f8e0209 */
[----:B------:R-:W-:-:S02]  /*1000*/  UIADD3 UR9, UR31, 0x3f, URZ ;  /* 0x0000003f1f097890 */ /* 0x000fc4000fffe03f */
[----:B------:R-:W-:Y:S02]  /*1010*/  @UP1 UIMAD UR45, UR8, UR13, UR39 ;  /* 0x0000000d082d12a4 */ /* 0x000fe4000f8e0227 */
[----:B------:R-:W-:Y:S02]  /*1020*/  USHF.L.U64.HI UR12, UR43, 0x7, UR56 ;  /* 0x000000072b0c7899 */ /* 0x000fe40008010238 */
[----:B------:R-:W-:Y:S02]  /*1030*/  USHF.R.S32.HI UR13, URZ, 0x1f, UR9 ;  /* 0x0000001f3f0d7899 */ /* 0x000fe40008011409 */
[----:B------:R-:W-:Y:S02]  /*1040*/  USEL UR32, UR12, URZ, UP2 ;  /* 0x0000003f0c207287 */ /* 0x000fe40009000000 */
[----:B------:R-:W-:Y:S01]  /*1050*/  ULEA.HI UR41, UR13, UR9, URZ, 0x6 ;  /* 0x000000090d297291 */ /* 0x000fe2000f8f303f */
[----:B-1----:R-:W-:Y:S02]  /*1060*/  VIADD R2, R2, 0xffffffe ;  /* 0x0ffffffe02027836 */ /* 0x002fe40000000000 */
[----:B------:R-:W-:Y:S01]  /*1070*/  @UP0 ULDC.64 UR12, c[0x0][0x248] ;  /* 0x00009200000c0ab9 */ /* 0x000fe20000000a00 */
[----:B------:R-:W-:Y:S01]  /*1080*/  UIMAD UR9, UR33, UR43, URZ ;  /* 0x0000002b210972a4 */ /* 0x000fe2000f8e023f */
[----:B------:R-:W1:Y:S01]  /*1090*/  F2I.FTZ.U32.TRUNC.NTZ R3, R2 ;  /* 0x0000000200037305 */ /* 0x000e62000021f000 */
[----:B------:R-:W-:-:S02]  /*10a0*/  @UP0 UIMAD.WIDE.U32 UR18, UR22, UR12, URZ ;  /* 0x0000000c161202a5 */ /* 0x000fc4000f8e003f */
[----:B------:R-:W-:Y:S02]  /*10b0*/  UIMAD.WIDE UR14, UR60, UR59, URZ ;  /* 0x0000003b3c0e72a5 */ /* 0x000fe4000f8e023f */
[----:B------:R-:W-:Y:S02]  /*10c0*/  UIMAD.WIDE.U32 UR10, UR43, UR57, URZ ;  /* 0x000000392b0a72a5 */ /* 0x000fe4000f8e003f */
[----:B------:R-:W-:Y:S02]  /*10d0*/  UIMAD UR9, UR56, UR57, UR9 ;  /* 0x00000039380972a4 */ /* 0x000fe4000f8e0209 */
[----:B------:R-:W-:Y:S01]  /*10e0*/  UIMAD UR23, UR8, UR37, URZ ;  /* 0x00000025081772a4 */ /* 0x000fe2000f8e023f */
[----:B------:R-:W-:Y:S01]  /*10f0*/  @UP0 UMOV UR44, UR18 ;  /* 0x00000012002c0c82 */ /* 0x000fe20008000000 */
[----:B------:R-:W-:Y:S02]  /*1100*/  UIMAD UR18, UR15, UR10, URZ ;  /* 0x0000000a0f1272a4 */ /* 0x000fe4000f8e023f */
[----:B------:R-:W-:Y:S01]  /*1110*/  UIADD3 UR9, UR11, UR9, URZ ;  /* 0x000000090b097290 */ /* 0x000fe2000fffe03f */
[----:B-1----:R-:W-:Y:S01]  /*1120*/  IMAD.MOV R0, RZ, RZ, -R3 ;  /* 0x000000ffff007224 */ /* 0x002fe200078e0a03 */
[----:B------:R-:W-:Y:S01]  /*1130*/  @UP1 UIADD3 UR24, UR17, UR23, URZ ;  /* 0x0000001711181290 */ /* 0x000fe2000fffe03f */
[----:B------:R-:W-:Y:S01]  /*1140*/  IMAD.MOV.U32 R2, RZ, RZ, RZ ;  /* 0x000000ffff027224 */ /* 0x000fe200078e00ff */
[----:B------:R-:W-:Y:S01]  /*1150*/  UIMAD.WIDE.U32 UR16, UR14, UR10, URZ ;  /* 0x0000000a0e1072a5 */ /* 0x000fe2000f8e003f */
[----:B------:R-:W-:Y:S01]  /*1160*/  IMAD R0, R0, R5, RZ ;  /* 0x0000000500007224 */ /* 0x000fe200078e02ff */
[----:B------:R-:W-:Y:S01]  /*1170*/  UIMAD UR9, UR14, UR9, UR18 ;  /* 0x000000090e0972a4 */ /* 0x000fe2000f8e0212 */
[----:B------:R-:W-:-:S02]  /*1180*/  ULDC.U8 UR42, c[0x0][0x480] ;  /* 0x00012000002a7ab9 */ /* 0x000fc40000000000 */
[----:B------:R-:W-:Y:S01]  /*1190*/  IMAD.HI.U32 R0, R3, R0, R2 ;  /* 0x0000000003007227 */ /* 0x000fe200078e0002 */
[----:B------:R-:W-:Y:S01]  /*11a0*/  MOV R2, R4 ;  /* 0x0000000400027202 */ /* 0x000fe20000000f00 */
[----:B------:R-:W-:Y:S01]  /*11b0*/  ULDC UR40, c[0x0][0x2c4] ;  /* 0x0000b10000287ab9 */ /* 0x000fe20000000800 */
[----:B------:R-:W-:Y:S02]  /*11c0*/  UISETP.NE.AND UP4, UPT, UR42, URZ, UPT ;  /* 0x0000003f2a00728c */ /* 0x000fe4000bf85270 */
[----:B------:R-:W-:Y:S01]  /*11d0*/  UIMAD.WIDE.U32 UR10, UR14, UR8, URZ ;  /* 0x000000080e0a72a5 */ /* 0x000fe2000f8e003f */
[----:B------:R-:W-:Y:S01]  /*11e0*/  IMAD.HI.U32 R0, R0, R2, RZ ;  /* 0x0000000200007227 */ /* 0x000fe200078e00ff */
[----:B------:R-:W-:Y:S02]  /*11f0*/  @UP3 UIMAD UR18, UR43, UR40, URZ ;  /* 0x000000282b1232a4 */ /* 0x000fe4000f8e023f */
[----:B------:R-:W-:Y:S01]  /*1200*/  UIADD3 UR42, UR17, UR9, URZ ;  /* 0x00000009112a7290 */ /* 0x000fe2000fffe03f */
[----:B------:R-:W-:Y:S01]  /*1210*/  IMAD.MOV R3, RZ, RZ, -R0 ;  /* 0x000000ffff037224 */ /* 0x000fe200078e0a00 */
[----:B------:R-:W-:-:S02]  /*1220*/  @UP0 UIMAD UR22, UR22, UR13, URZ ;  /* 0x0000000d161602a4 */ /* 0x000fc4000f8e023f */
[----:B------:R-:W-:Y:S01]  /*1230*/  ULOP3.LUT UR9, UR41, 0xffffffc0, URZ, 0xc0, !UPT ;  /* 0xffffffc029097892 */ /* 0x000fe2000f8ec03f */
[C---:B------:R-:W-:Y:S01]  /*1240*/  IMAD R2, R5.reuse, R3, R2 ;  /* 0x0000000305027224 */ /* 0x040fe200078e0202 */
[----:B------:R-:W-:Y:S02]  /*1250*/  USEL UR53, UR16, UR10, !UP1 ;  /* 0x0000000a10357287 */ /* 0x000fe4000c800000 */
[----:B------:R-:W-:Y:S02]  /*1260*/  @UP3 USEL UR10, UR18, UR8, !UP1 ;  /* 0x00000008120a3287 */ /* 0x000fe4000c800000 */
[----:B------:R-:W-:Y:S01]  /*1270*/  ISETP.GT.U32.AND P1, PT, R5, R2, PT ;  /* 0x000000020500720c */ /* 0x000fe20003f24070 */
[----:B------:R-:W-:Y:S02]  /*1280*/  @UP0 UIADD3 UR46, UR19, UR22, URZ ;  /* 0x00000016132e0290 */ /* 0x000fe4000fffe03f */
[----:B------:R-:W-:Y:S01]  /*1290*/  UIADD3 UR9, UR9, -0x40, URZ ;  /* 0xffffffc009097890 */ /* 0x000fe2000fffe03f */
[----:B------:R-:W-:Y:S01]  /*12a0*/  @UP3 ULDC UR19, c[0x0][0x2e4] ;  /* 0x0000b90000133ab9 */ /* 0x000fe20000000800 */
[----:B------:R-:W-:-:S02]  /*12b0*/  @!UP3 UIMAD UR17, UR43, UR59, UR55 ;  /* 0x0000003b2b11b2a4 */ /* 0x000fc4000f8e0237 */
[----:B------:R-:W-:Y:S02]  /*12c0*/  @UP3 UIMAD UR23, UR55, UR19, UR10 ;  /* 0x00000013371732a4 */ /* 0x000fe4000f8e020a */
[----:B------:R-:W-:Y:S02]  /*12d0*/  USHF.R.S32.HI UR19, URZ, 0x1f, UR9 ;  /* 0x0000001f3f137899 */ /* 0x000fe40008011409 */
        /* <DEDUP_REMOVED lines=15> */
[----:B------:R-:W-:Y:S02]  /*13d0*/  UIMAD UR16, UR14, UR17, UR15 ;  /* 0x000000110e1072a4 */ /* 0x000fe4000f8e020f */
[----:B------:R-:W-:Y:S02]  /*13e0*/  @UP0 UIMAD.WIDE.U32 UR14, UR25, UR10, URZ ;  /* 0x0000000a190e02a5 */ /* 0x000fe4000f8e003f */
[----:B------:R-:W-:Y:S01]  /*13f0*/  @P0 VIADD R0, R0, 0x1 ;  /* 0x0000000100000836 */ /* 0x000fe20000000000 */
[----:B------:R-:W-:Y:S01]  /*1400*/  UIMAD UR48, UR55, UR60, URZ ;  /* 0x0000003c373072a4 */ /* 0x000fe2000f8e023f */
[----:B------:R-:W-:Y:S01]  /*1410*/  PLOP3.LUT P0, PT, PT, PT, UP3, 0x80, 0x0 ;  /* 0x000000000000781c */ /* 0x000fe20003f0f038 */
[----:B------:R-:W-:Y:S01]  /*1420*/  @UP0 UIMAD UR17, UR25, UR11, URZ ;  /* 0x0000000b191102a4 */ /* 0x000fe2000f8e023f */
[----:B------:R-:W-:Y:S01]  /*1430*/  IMAD.MOV.U32 R8, RZ, RZ, R0 ;  /* 0x000000ffff087224 */ /* 0x000fe200078e0000 */
[----:B------:R-:W-:-:S02]  /*1440*/  USEL UR49, UR47, URZ, UP4 ;  /* 0x0000003f2f317287 */ /* 0x000fc4000a000000 */
[----:B------:R-:W-:Y:S02]  /*1450*/  USHF.R.S32.HI UR50, URZ, 0x1f, UR30 ;  /* 0x0000001f3f327899 */ /* 0x000fe4000801141e */
[----:B------:R-:W-:Y:S01]  /*1460*/  @!UP1 UIADD3 UR45, UR35, UR27, URZ ;  /* 0x0000001b232d9290 */ /* 0x000fe2000fffe03f */
[----:B------:R-:W-:Y:S01]  /*1470*/  @!P2 IADD3 R8, -R8, RZ, RZ ;  /* 0x000000ff0808a210 */ /* 0x000fe20007ffe1ff */
[----:B------:R-:W-:Y:S01]  /*1480*/  USHF.R.S32.HI UR52, URZ, 0x1f, UR48 ;  /* 0x0000001f3f347899 */ /* 0x000fe20008011430 */
[----:B------:R-:W-:Y:S01]  /*1490*/  @!P3 LOP3.LUT R8, RZ, R6, RZ, 0x33, !PT ;  /* 0x00000006ff08b212 */ /* 0x000fe200078e33ff */
[----:B------:R-:W-:Y:S02]  /*14a0*/  USEL UR51, UR28, URZ, UP4 ;  /* 0x0000003f1c337287 */ /* 0x000fe4000a000000 */
[----:B------:R-:W-:Y:S02]  /*14b0*/  @UP0 UIADD3 UR40, UR15, UR17, URZ ;  /* 0x000000110f280290 */ /* 0x000fe4000fffe03f */
        /* <DEDUP_REMOVED lines=15> */
.L_x_1237:
        /* <DEDUP_REMOVED lines=13> */
.L_x_1238:
        /* <DEDUP_REMOVED lines=11> */
.L_x_1239:
[----:B------:R-:W-:-:S04]  /*1730*/  UIMAD UR8, UR43, UR59, UR55 ;  /* 0x0000003b2b0872a4 */ /* 0x000fc8000f8e0237 */
[----:B------:R-:W-:-:S12]  /*1740*/  UIMAD UR8, UR8, UR57, URZ ;  /* 0x00000039080872a4 */ /* 0x000fd8000f8e023f */
.L_x_1240:
[----:B------:R-:W1:Y:S01]  /*1750*/  LDC.64 R12, c[0x0][0x420] ;  /* 0x00010800ff0c7b82 */ /* 0x000e620000000a00 */
[----:B------:R-:W2:Y:S01]  /*1760*/  S2R R42, SR_TID.X ;  /* 0x00000000002a7919 */ /* 0x000ea20000002100 */
[----:B------:R-:W-:Y:S01]  /*1770*/  SHF.R.S32.HI R32, RZ, 0x1f, R234 ;  /* 0x0000001fff207819 */ /* 0x000fe200000114ea */
[----:B------:R-:W-:Y:S01]  /*1780*/  USHF.R.S32.HI UR18, URZ, 0x1f, UR55 ;  /* 0x0000001f3f127899 */ /* 0x000fe20008011437 */
[----:B------:R-:W-:Y:S01]  /*1790*/  IADD3 R0, P0, R234, UR9, RZ ;  /* 0x00000009ea007c10 */ /* 0x000fe2000ff1e0ff */
[----:B------:R-:W-:Y:S01]  /*17a0*/  UIADD3 UR28, UR9, UR8, URZ ;  /* 0x00000008091c7290 */ /* 0x000fe2000fffe03f */
[----:B------:R-:W-:Y:S01]  /*17b0*/  SHF.R.S32.HI R245, RZ, 0x1f, R244 ;  /* 0x0000001ffff57819 */ /* 0x000fe200000114f4 */
[----:B------:R-:W-:Y:S01]  /*17c0*/  ULDC.64 UR16, c[0x0][0x258] ;  /* 0x0000960000107ab9 */ /* 0x000fe20000000a00 */
[----:B------:R-:W-:Y:S01]  /*17d0*/  IADD3.X R3, R32, UR19, RZ, P0, !PT ;  /* 0x0000001320037c10 */ /* 0x000fe200087fe4ff */
[----:B------:R-:W-:Y:S01]  /*17e0*/  UIADD3 UR23, UR9, UR23, URZ ;  /* 0x0000001709177290 */ /* 0x000fe2000fffe03f */
[----:B------:R-:W-:Y:S01]  /*17f0*/  IADD3 R2, P0, R244, UR14, RZ ;  /* 0x0000000ef4027c10 */ /* 0x000fe2000ff1e0ff */
[----:B------:R-:W-:Y:S01]  /*1800*/  ULDC.64 UR14, c[0x0][0x428] ;  /* 0x00010a00000e7ab9 */ /* 0x000fe20000000a00 */
[----:B------:R-:W-:Y:S01]  /*1810*/  UISETP.GE.AND UP2, UPT, UR31, 0x1, UPT ;  /* 0x000000011f00788c */ /* 0x000fe2000bf46270 */
[----:B------:R-:W-:Y:S01]  /*1820*/  IMAD R4, R3, UR36, RZ ;  /* 0x0000002403047c24 */ /* 0x000fe2000f8e02ff */
[----:B------:R-:W-:Y:S01]  /*1830*/  IADD3.X R3, R245, UR45, RZ, P0, !PT ;  /* 0x0000002df5037c10 */ /* 0x000fe200087fe4ff */
[----:B------:R-:W-:Y:S01]  /*1840*/  UIMAD UR8, UR18, UR14, URZ ;  /* 0x0000000e120872a4 */ /* 0x000fe2000f8e023f */
[----:B------:R-:W-:Y:S01]  /*1850*/  BSSY B1, `(.L_x_1236) ;  /* 0x0000935000017945 */ /* 0x000fe20003800000 */
[C---:B------:R-:W-:Y:S01]  /*1860*/  IMAD R7, R0.reuse, UR37, R4 ;  /* 0x0000002500077c24 */ /* 0x040fe2000f8e0204 */
[----:B------:R-:W-:Y:S01]  /*1870*/  UIMAD UR18, UR18, UR16, URZ ;  /* 0x00000010121272a4 */ /* 0x000fe2000f8e023f */
[----:B------:R-:W-:Y:S01]  /*1880*/  IMAD.WIDE.U32 R4, R0, UR36, R244 ;  /* 0x0000002400047c25 */ /* 0x000fe2000f8e00f4 */
[----:B------:R-:W-:-:S02]  /*1890*/  UIMAD UR15, UR55, UR15, UR8 ;  /* 0x0000000f370f72a4 */ /* 0x000fc4000f8e0208 */
[----:B------:R-:W-:Y:S01]  /*18a0*/  UIMAD UR22, UR55, UR17, UR18 ;  /* 0x00000011371672a4 */ /* 0x000fe2000f8e0212 */
[----:B------:R-:W-:Y:S01]  /*18b0*/  IMAD.U32 R0, RZ, RZ, UR14 ;  /* 0x0000000eff007e24 */ /* 0x000fe2000f8e00ff */
[----:B------:R-:W-:Y:S01]  /*18c0*/  IADD3 R4, P0, R4, UR54, RZ ;  /* 0x0000003604047c10 */ /* 0x000fe2000ff1e0ff */
[C---:B-1----:R-:W-:Y:S01]  /*18d0*/  IMAD R6, R12.reuse, UR19, RZ ;  /* 0x000000130c067c24 */ /* 0x042fe2000f8e02ff */
[----:B------:R-:W-:Y:S01]  /*18e0*/  ULDC.64 UR18, c[0x0][0x210] ;  /* 0x0000840000127ab9 */ /* 0x000fe20000000a00 */
[----:B------:R-:W-:Y:S01]  /*18f0*/  IMAD.WIDE.U32 R2, R12, UR9, R2 ;  /* 0x000000090c027c25 */ /* 0x000fe2000f8e0002 */
[----:B------:R-:W-:Y:S01]  /*1900*/  IADD3.X R5, R5, UR24, R7, P0, !PT ;  /* 0x0000001805057c10 */ /* 0x000fe200087fe407 */
[----:B------:R-:W-:Y:S01]  /*1910*/  ULDC.64 UR24, c[0x0][0x3e0] ;  /* 0x0000f80000187ab9 */ /* 0x000fe20000000a00 */
[----:B------:R-:W-:Y:S01]  /*1920*/  ULDC.64 UR34, c[0x0][0x2b0] ;  /* 0x0000ac0000227ab9 */ /* 0x000fe20000000a00 */
[----:B------:R-:W-:Y:S01]  /*1930*/  IMAD R6, R13, UR9, R6 ;  /* 0x000000090d067c24 */ /* 0x000fe2000f8e0206 */
[----:B------:R-:W-:Y:S01]  /*1940*/  UIMAD UR9, UR60, UR59, URZ ;  /* 0x0000003b3c0972a4 */ /* 0x000fe2000f8e023f */
[----:B--2---:R-:W-:Y:S01]  /*1950*/  SHF.R.S32.HI R43, RZ, 0x1f, R42 ;  /* 0x0000001fff2b7819 */ /* 0x004fe2000001142a */
[----:B------:R-:W-:Y:S01]  /*1960*/  ULDC.64 UR38, c[0x0][0x478] ;  /* 0x00011e0000267ab9 */ /* 0x000fe20000000a00 */
[----:B------:R-:W-:Y:S01]  /*1970*/  IMAD.IADD R3, R3, 0x1, R6 ;  /* 0x0000000103037824 */ /* 0x000fe200078e0206 */
[----:B------:R-:W-:Y:S01]  /*1980*/  USHF.L.U32 UR8, UR9, 0x6, URZ ;  /* 0x0000000609087899 */ /* 0x000fe2000800063f */
[----:B------:R-:W-:Y:S01]  /*1990*/  IMAD.U32 R6, RZ, RZ, UR16 ;  /* 0x00000010ff067e24 */ /* 0x000fe2000f8e00ff */
[----:B------:R-:W-:Y:S01]  /*19a0*/  ULDC.64 UR16, c[0x0][0x400] ;  /* 0x0001000000107ab9 */ /* 0x000fe20000000a00 */
[----:B------:R-:W-:Y:S01]  /*19b0*/  IMAD.WIDE.U32 R2, R0, UR55, R2 ;  /* 0x0000003700027c25 */ /* 0x000fe2000f8e0002 */
[----:B------:R-:W-:Y:S01]  /*19c0*/  LEA.HI R0, R43, R42, RZ, 0x5 ;  /* 0x0000002a2b007211 */ /* 0x000fe200078f28ff */
[----:B------:R-:W-:-:S02]  /*19d0*/  UIADD3 UR14, UP1, UP0, UR32, UR8, UR48 ;  /* 0x00000008200e7290 */ /* 0x000fc4000f83e030 */
[----:B------:R-:W-:Y:S01]  /*19e0*/  IMAD.WIDE.U32 R4, R6, UR55, R4 ;  /* 0x0000003706047c25 */ /* 0x000fe2000f8e0004 */
[----:B------:R-:W-:Y:S01]  /*19f0*/  LOP3.LUT R6, R0, 0xffffffe0, RZ, 0xc0, !PT ;  /* 0xffffffe000067812 */ /* 0x000fe200078ec0ff */
[----:B------:R-:W-:Y:S01]  /*1a00*/  UIMAD.WIDE UR32, UR23, 0x4, UR34 ;  /* 0x00000004172078a5 */ /* 0x000fe2000f8e0222 */
[----:B------:R-:W-:Y:S01]  /*1a10*/  SHF.R.S32.HI R0, RZ, 0x5, R0 ;  /* 0x00000005ff007819 */ /* 0x000fe20000011400 */
[----:B------:R-:W-:Y:S01]  /*1a20*/  VIADD R3, R3, UR15 ;  /* 0x0000000f03037c36 */ /* 0x000fe20008000000 */
[----:B------:R-:W-:Y:S01]  /*1a30*/  USHF.R.S32.HI UR15, URZ, 0x1f, UR8 ;  /* 0x0000001f3f0f7899 */ /* 0x000fe20008011408 */
[----:B------:R-:W-:Y:S01]  /*1a40*/  VIADD R7, R5, UR22 ;  /* 0x0000001605077c36 */ /* 0x000fe20008000000 */
[----:B------:R-:W-:Y:S01]  /*1a50*/  LEA R224, P0, R4, UR18, 0x1 ;  /* 0x0000001204e07c11 */ /* 0x000fe2000f8008ff */
[----:B------:R-:W-:Y:S01]  /*1a60*/  IMAD.IADD R38, R42, 0x1, -R6 ;  /* 0x000000012a267824 */ /* 0x000fe200078e0a06 */
[----:B------:R-:W-:Y:S01]  /*1a70*/  UIADD3.X UR8, UR47, UR15, UR52, UP1, UP0 ;  /* 0x0000000f2f087290 */ /* 0x000fe20008fe0434 */
[-C--:B------:R-:W-:Y:S01]  /*1a80*/  IMAD R6, R32, R12.reuse, RZ ;  /* 0x0000000c20067224 */ /* 0x080fe200078e02ff */
[----:B------:R-:W-:Y:S01]  /*1a90*/  UIADD3 UR14, UP1, UP0, UR51, UR14, UR53 ;  /* 0x0000000e330e7290 */ /* 0x000fe2000f83e035 */
[----:B------:R-:W-:Y:S01]  /*1aa0*/  IMAD R5, R0, UR9, R38 ;  /* 0x0000000900057c24 */ /* 0x000fe2000f8e0226 */
[----:B------:R-:W-:Y:S01]  /*1ab0*/  LEA.HI.X R225, R4, UR19, R7, 0x1, P0 ;  /* 0x0000001304e17c11 */ /* 0x000fe200080f0c07 */
[C---:B------:R-:W-:Y:S01]  /*1ac0*/  IMAD R6, R234.reuse, R13, R6 ;  /* 0x0000000dea067224 */ /* 0x040fe200078e0206 */
[----:B------:R-:W-:Y:S01]  /*1ad0*/  PLOP3.LUT P0, PT, PT, PT, UP2, 0x80, 0x0 ;  /* 0x000000000000781c */ /* 0x000fe20003f0f028 */
[----:B------:R-:W-:Y:S01]  /*1ae0*/  UIADD3.X UR8, UR49, UR8, UR42, UP1, UP0 ;  /* 0x0000000831087290 */ /* 0x000fe20008fe042a */
[----:B------:R-:W-:Y:S01]  /*1af0*/  IMAD.WIDE.U32 R2, R234, R12, R2 ;  /* 0x0000000cea027225 */ /* 0x000fe200078e0002 */
[----:B------:R-:W-:Y:S01]  /*1b00*/  IADD3 R0, P2, R5, UR14, RZ ;  /* 0x0000000e05007c10 */ /* 0x000fe2000ff5e0ff */
[----:B------:R-:W-:-:S02]  /*1b10*/  ULEA.HI.SX32 UR27, UR41, 0xffffffff, 0x1a ;  /* 0xffffffff291b7891 */ /* 0x000fc4000f8fd23f */
[----:B------:R-:W-:Y:S01]  /*1b20*/  IMAD.IADD R3, R3, 0x1, R6 ;  /* 0x0000000103037824 */ /* 0x000fe200078e0206 */
[----:B------:R-:W-:Y:S01]  /*1b30*/  LEA R10, P3, R2, UR24, 0x1 ;  /* 0x00000018020a7c11 */ /* 0x000fe2000f8608ff */
[----:B------:R-:W-:Y:S01]  /*1b40*/  UIMAD.WIDE UR22, UR28, 0x4, UR38 ;  /* 0x000000041c1678a5 */ /* 0x000fe2000f8e0226 */
[----:B------:R-:W-:Y:S02]  /*1b50*/  LEA R233, P1, R0, UR16, 0x2 ;  /* 0x0000001000e97c11 */ /* 0x000fe4000f8210ff */
[----:B------:R-:W-:Y:S02]  /*1b60*/  LEA.HI.X.SX32 R5, R5, UR8, 0x1, P2 ;  /* 0x0000000805057c11 */ /* 0x000fe400090f0eff */
[----:B------:R-:W-:Y:S02]  /*1b70*/  LEA.HI.X R11, R2, UR25, R3, 0x1, P3 ;  /* 0x00000019020b7c11 */ /* 0x000fe400098f0c03 */
[----:B------:R-:W-:Y:S01]  /*1b80*/  LEA.HI.X R223, R0, UR17, R5, 0x2, P1 ;  /* 0x0000001100df7c11 */ /* 0x000fe200088f1405 */
[----:B------:R-:W-:Y:S06]  /*1b90*/  @!P0 BRA `(.L_x_1241) ;  /* 0x0000008000d48947 */ /* 0x000fec0003800000 */
[----:B------:R-:W-:Y:S01]  /*1ba0*/  UIMAD UR14, UR20, -0x80, UR5 ;  /* 0xffffff80140e78a4 */ /* 0x000fe2000f8e0205 */
[C---:B------:R-:W-:Y:S01]  /*1bb0*/  VIADD R15, R234.reuse, 0x20 ;  /* 0x00000020ea0f7836 */ /* 0x040fe20000000000 */
[----:B------:R-:W-:Y:S01]  /*1bc0*/  UMOV UR8, UR27 ;  /* 0x0000001b00087c82 */ /* 0x000fe20008000000 */
[----:B------:R-:W-:Y:S01]  /*1bd0*/  VIADD R0, R234, 0x40 ;  /* 0x00000040ea007836 */ /* 0x000fe20000000000 */
[----:B------:R-:W-:Y:S01]  /*1be0*/  UIMAD UR16, UR50, UR12, URZ ;  /* 0x0000000c321072a4 */ /* 0x000fe2000f8e023f */
[----:B------:R-:W-:Y:S01]  /*1bf0*/  IMAD.U32 R4, RZ, RZ, UR12 ;  /* 0x0000000cff047e24 */ /* 0x000fe2000f8e00ff */
[C---:B------:R-:W-:Y:S01]  /*1c00*/  ISETP.GE.AND P3, PT, R15.reuse, UR14, PT ;  /* 0x0000000e0f007c0c */ /* 0x040fe2000bf66270 */
[----:B------:R-:W-:Y:S01]  /*1c10*/  IMAD.U32 R2, RZ, RZ, UR10 ;  /* 0x0000000aff027e24 */ /* 0x000fe2000f8e00ff */
[----:B------:R-:W-:Y:S01]  /*1c20*/  ISETP.GE.AND P1, PT, R0, UR14, PT ;  /* 0x0000000e00007c0c */ /* 0x000fe2000bf26270 */
[----:B------:R-:W-:Y:S01]  /*1c30*/  UIMAD UR15, UR50, UR10, URZ ;  /* 0x0000000a320f72a4 */ /* 0x000fe2000f8e023f */
[C---:B------:R-:W-:Y:S01]  /*1c40*/  IMAD.SHL.U32 R0, R234.reuse, 0x40, RZ ;  /* 0x00000040ea007824 */ /* 0x040fe200078e00ff */
[----:B------:R-:W-:Y:S01]  /*1c50*/  UIMAD UR9, UR8, -0x40, UR31 ;  /* 0xffffffc0080978a4 */ /* 0x000fe2000f8e021f */
[----:B------:R-:W-:Y:S01]  /*1c60*/  VIADD R6, R234, 0x60 ;  /* 0x00000060ea067836 */ /* 0x000fe20000000000 */
[----:B------:R-:W-:Y:S01]  /*1c70*/  UIMAD UR16, UR30, UR13, UR16 ;  /* 0x0000000d1e1072a4 */ /* 0x000fe2000f8e0210 */
[--C-:B------:R-:W-:Y:S01]  /*1c80*/  IMAD.WIDE.U32 R4, R4, UR30, R244.reuse ;  /* 0x0000001e04047c25 */ /* 0x100fe2000f8e00f4 */
[----:B------:R-:W-:Y:S01]  /*1c90*/  UIMAD UR15, UR30, UR11, UR15 ;  /* 0x0000000b1e0f72a4 */ /* 0x000fe2000f8e020f */
[----:B------:R-:W-:Y:S01]  /*1ca0*/  LOP3.LUT R0, R0, 0x1c0, RZ, 0xc0, !PT ;  /* 0x000001c000007812 */ /* 0x000fe200078ec0ff */
[----:B------:R-:W-:Y:S01]  /*1cb0*/  ULDC.64 UR18, c[0x0][0x260] ;  /* 0x0000980000127ab9 */ /* 0x000fe20000000a00 */
[----:B------:R-:W-:Y:S01]  /*1cc0*/  IMAD.WIDE.U32 R2, R2, UR30, R244 ;  /* 0x0000001e02027c25 */ /* 0x000fe2000f8e00f4 */
[----:B------:R-:W-:-:S02]  /*1cd0*/  ISETP.GE.AND P5, PT, R15, UR9, PT ;  /* 0x000000090f007c0c */ /* 0x000fc4000bfa6270 */
[----:B------:R-:W-:Y:S01]  /*1ce0*/  ISETP.GE.AND P0, PT, R6, UR14, PT ;  /* 0x0000000e06007c0c */ /* 0x000fe2000bf06270 */
[----:B------:R-:W-:Y:S01]  /*1cf0*/  IMAD.U32 R7, RZ, RZ, UR16 ;  /* 0x00000010ff077e24 */ /* 0x000fe2000f8e00ff */
[----:B------:R-:W-:Y:S01]  /*1d00*/  IADD3 R6, P4, R4, UR44, RZ ;  /* 0x0000002c04067c10 */ /* 0x000fe2000ff9e0ff */
[----:B------:R-:W-:Y:S01]  /*1d10*/  IMAD.MOV.U32 R226, RZ, RZ, R10 ;  /* 0x000000ffffe27224 */ /* 0x000fe200078e000a */
[----:B------:R-:W-:Y:S01]  /*1d20*/  LOP3.LUT R9, R0, 0x38, R244, 0xf8, !PT ;  /* 0x0000003800097812 */ /* 0x000fe200078ef8f4 */
[----:B------:R-:W-:Y:S01]  /*1d30*/  IMAD.SHL.U32 R15, R13, 0x40, RZ ;  /* 0x000000400d0f7824 */ /* 0x000fe200078e00ff */
[----:B------:R-:W-:Y:S01]  /*1d40*/  IADD3 R4, P2, R2, UR29, RZ ;  /* 0x0000001d02047c10 */ /* 0x000fe2000ff5e0ff */
[----:B------:R-:W-:Y:S01]  /*1d50*/  IMAD.U32 R2, RZ, RZ, UR15 ;  /* 0x0000000fff027e24 */ /* 0x000fe2000f8e00ff */
[----:B------:R-:W-:Y:S01]  /*1d60*/  SHF.R.U32.HI R0, RZ, 0x3, R0 ;  /* 0x00000003ff007819 */ /* 0x000fe20000011600 */
[----:B------:R-:W-:Y:S01]  /*1d70*/  IMAD.WIDE.U32 R12, R12, 0x40, RZ ;  /* 0x000000400c0c7825 */ /* 0x000fe200078e00ff */
[----:B------:R-:W-:Y:S01]  /*1d80*/  @!P3 IADD3 R10, P6, R234, 0x20, RZ ;  /* 0x00000020ea0ab810 */ /* 0x000fe20007fde0ff */
[----:B------:R-:W-:Y:S01]  /*1d90*/  ULDC.64 UR16, c[0x0][0x268] ;  /* 0x00009a0000107ab9 */ /* 0x000fe20000000a00 */
[----:B------:R-:W-:Y:S01]  /*1da0*/  IADD3.X R7, R5, UR46, R7, P4, !PT ;  /* 0x0000002e05077c10 */ /* 0x000fe2000a7fe407 */
[----:B------:R-:W-:Y:S01]  /*1db0*/  IMAD.MOV.U32 R227, RZ, RZ, R11 ;  /* 0x000000ffffe37224 */ /* 0x000fe200078e000b */
[----:B------:R-:W-:Y:S01]  /*1dc0*/  LOP3.LUT R17, R9, R0, RZ, 0x3c, !PT ;  /* 0x0000000009117212 */ /* 0x000fe200078e3cff */
[C---:B------:R-:W-:Y:S01]  /*1dd0*/  IMAD R0, R14.reuse, UR18, RZ ;  /* 0x000000120e007c24 */ /* 0x040fe2000f8e02ff */
[----:B------:R-:W-:Y:S01]  /*1de0*/  IADD3.X R5, R3, UR40, R2, P2, !PT ;  /* 0x0000002803057c10 */ /* 0x000fe200097fe402 */
[----:B------:R-:W-:Y:S01]  /*1df0*/  @!P3 IMAD.X R11, RZ, RZ, R32, P6 ;  /* 0x000000ffff0bb224 */ /* 0x000fe200030e0620 */
[----:B------:R-:W-:Y:S01]  /*1e00*/  PLOP3.LUT P6, PT, PT, PT, UP4, 0x80, 0x0 ;  /* 0x000000000000781c */ /* 0x000fe20003fcf048 */
[----:B------:R-:W-:Y:S01]  /*1e10*/  IMAD R9, R14, UR16, RZ ;  /* 0x000000100e097c24 */ /* 0x000fe2000f8e02ff */
[----:B------:R-:W-:Y:S01]  /*1e20*/  ISETP.GE.AND P4, PT, R234, UR14, PT ;  /* 0x0000000eea007c0c */ /* 0x000fe2000bf86270 */
[----:B------:R-:W-:Y:S01]  /*1e30*/  IMAD.WIDE.U32 R2, R8, UR18, R6 ;  /* 0x0000001208027c25 */ /* 0x000fe2000f8e0006 */
[----:B------:R-:W-:Y:S01]  /*1e40*/  @!P5 IADD3 R6, P2, R226, R12, RZ ;  /* 0x0000000ce206d210 */ /* 0x000fe20007f5e0ff */
[----:B------:R-:W-:Y:S01]  /*1e50*/  ULEA.HI UR14, UR8, UR8, URZ, 0x1 ;  /* 0x00000008080e7291 */ /* 0x000fe2000f8f083f */
[----:B------:R-:W1:Y:S01]  /*1e60*/  @!P1 LDC.64 R30, c[0x0][0x218] ;  /* 0x00008600ff1e9b82 */ /* 0x000e620000000a00 */
[C---:B------:R-:W-:Y:S01]  /*1e70*/  IMAD R0, R8.reuse, UR19, R0 ;  /* 0x0000001308007c24 */ /* 0x040fe2000f8e0200 */
[----:B------:R-:W-:Y:S01]  /*1e80*/  @!P5 IADD3.X R7, R227, R13, R15, P2, !PT ;  /* 0x0000000de307d210 */ /* 0x000fe200017fe40f */
[C---:B------:R-:W-:Y:S01]  /*1e90*/  IMAD R9, R8.reuse, UR17, R9 ;  /* 0x0000001108097c24 */ /* 0x040fe2000f8e0209 */
[----:B------:R-:W-:Y:S01]  /*1ea0*/  ULOP3.LUT UR14, UR14, 0xfffffffe, URZ, 0xc0, !UPT ;  /* 0xfffffffe0e0e7892 */ /* 0x000fe2000f8ec03f */
[----:B------:R-:W-:Y:S01]  /*1eb0*/  IMAD.WIDE.U32 R4, R8, UR16, R4 ;  /* 0x0000001008047c25 */ /* 0x000fe2000f8e0004 */
[----:B------:R-:W-:-:S02]  /*1ec0*/  USHF.L.U32 UR16, UR37, 0x6, URZ ;  /* 0x0000000625107899 */ /* 0x000fc4000800063f */
[----:B------:R-:W-:Y:S01]  /*1ed0*/  @P6 BAR.SYNC.DEFER_BLOCKING 0x0 ;  /* 0x0000000000006b1d */ /* 0x000fe20000010000 */
[----:B------:R-:W-:Y:S01]  /*1ee0*/  UIADD3 UR14, UR8, -UR14, URZ ;  /* 0x8000000e080e7290 */ /* 0x000fe2000fffe03f */
[----:B------:R-:W-:Y:S01]  /*1ef0*/  IMAD.IADD R3, R3, 0x1, R0 ;  /* 0x0000000103037824 */ /* 0x000fe200078e0200 */
[C---:B------:R-:W-:Y:S01]  /*1f00*/  @!P1 IADD3 R0, P2, R234.reuse, 0x40, RZ ;  /* 0x00000040ea009810 */ /* 0x040fe20007f5e0ff */
[----:B------:R-:W-:Y:S01]  /*1f10*/  IMAD.IADD R5, R5, 0x1, R9 ;  /* 0x0000000105057824 */ /* 0x000fe200078e0209 */
[----:B------:R-:W-:Y:S01]  /*1f20*/  @!P3 IADD3 R16, P6, R234, 0x20, RZ ;  /* 0x00000020ea10b810 */ /* 0x000fe20007fde0ff */
[----:B------:R-:W-:Y:S01]  /*1f30*/  @!P3 IMAD R9, R11, UR12, RZ ;  /* 0x0000000c0b09bc24 */ /* 0x000fe2000f8e02ff */
[----:B------:R-:W-:Y:S01]  /*1f40*/  UISETP.NE.AND UP0, UPT, UR14, 0x1, UPT ;  /* 0x000000010e00788c */ /* 0x000fe2000bf05270 */
[----:B------:R-:W-:Y:S01]  /*1f50*/  @!P1 IMAD.X R8, RZ, RZ, R32, P2 ;  /* 0x000000ffff089224 */ /* 0x000fe200010e0620 */
[----:B------:R-:W-:Y:S01]  /*1f60*/  UIMAD.WIDE.U32 UR14, UR36, 0x40, URZ ;  /* 0x00000040240e78a5 */ /* 0x000fe2000f8e003f */
[----:B------:R-:W-:Y:S01]  /*1f70*/  @!P3 IMAD R37, R10, UR13, R9 ;  /* 0x0000000d0a25bc24 */ /* 0x000fe2000f8e0209 */
[----:B------:R-:W2:Y:S01]  /*1f80*/  @!P4 LDC.64 R26, c[0x0][0x218] ;  /* 0x00008600ff1acb82 */ /* 0x000ea20000000a00 */
[----:B------:R-:W-:-:S02]  /*1f90*/  @!P4 IMAD.MOV.U32 R24, RZ, RZ, R2 ;  /* 0x000000ffff18c224 */ /* 0x000fc400078e0002 */
[--C-:B------:R-:W-:Y:S02]  /*1fa0*/  @!P1 IMAD.MOV.U32 R20, RZ, RZ, R2.reuse ;  /* 0x000000ffff149224 */ /* 0x100fe400078e0002 */
[--C-:B------:R-:W-:Y:S02]  /*1fb0*/  @!P0 IMAD.MOV.U32 R18, RZ, RZ, R2.reuse ;  /* 0x000000ffff128224 */ /* 0x100fe400078e0002 */
[----:B------:R-:W-:Y:S01]  /*1fc0*/  @!P3 IMAD.WIDE.U32 R10, R10, UR12, R2 ;  /* 0x0000000c0a0abc25 */ /* 0x000fe2000f8e0002 */
[----:B------:R-:W-:Y:S01]  /*1fd0*/  @!P0 IADD3 R2, P2, R234, 0x60, RZ ;  /* 0x00000060ea028810 */ /* 0x000fe20007f5e0ff */
[----:B------:R-:W3:Y:S02]  /*1fe0*/  @!P4 LDC.64 R28, c[0x0][0x220] ;  /* 0x00008800ff1ccb82 */ /* 0x000ee40000000a00 */
[----:B------:R-:W-:Y:S02]  /*1ff0*/  @!P1 IMAD.MOV.U32 R21, RZ, RZ, R3 ;  /* 0x000000ffff159224 */ /* 0x000fe400078e0003 */
[----:B------:R-:W-:-:S02]  /*2000*/  @!P1 IMAD R8, R8, UR12, RZ ;  /* 0x0000000c08089c24 */ /* 0x000fc4000f8e02ff */
[--C-:B------:R-:W-:Y:S02]  /*2010*/  @!P4 IMAD.MOV.U32 R25, RZ, RZ, R3.reuse ;  /* 0x000000ffff19c224 */ /* 0x100fe400078e0003 */
[----:B------:R-:W-:Y:S02]  /*2020*/  @!P0 IMAD.MOV.U32 R19, RZ, RZ, R3 ;  /* 0x000000ffff138224 */ /* 0x000fe400078e0003 */
[----:B------:R-:W-:Y:S01]  /*2030*/  @!P0 IMAD.X R3, RZ, RZ, R32, P2 ;  /* 0x000000ffff038224 */ /* 0x000fe200010e0620 */
[----:B------:R-:W-:Y:S01]  /*2040*/  @!P1 IADD3 R22, P2, R234, 0x40, RZ ;  /* 0x00000040ea169810 */ /* 0x000fe20007f5e0ff */
[C---:B------:R-:W-:Y:S02]  /*2050*/  @!P1 IMAD R40, R0.reuse, UR13, R8 ;  /* 0x0000000d00289c24 */ /* 0x040fe4000f8e0208 */
[----:B------:R-:W-:-:S04]  /*2060*/  @!P1 IMAD.WIDE.U32 R20, R0, UR12, R20 ;  /* 0x0000000c00149c25 */ /* 0x000fc8000f8e0014 */
[----:B------:R-:W-:Y:S02]  /*2070*/  IMAD R0, R242, 0x200, R17 ;  /* 0x00000200f2007824 */ /* 0x000fe400078e0211 */
[--C-:B------:R-:W-:Y:S01]  /*2080*/  @!P3 IMAD.X R8, RZ, RZ, R32.reuse, P6 ;  /* 0x000000ffff08b224 */ /* 0x100fe200030e0620 */
[----:B------:R-:W-:Y:S01]  /*2090*/  ISETP.GE.AND P6, PT, R234, UR9, PT ;  /* 0x00000009ea007c0c */ /* 0x000fe2000bfc6270 */
[----:B------:R-:W-:Y:S01]  /*20a0*/  @!P1 IMAD.X R23, RZ, RZ, R32, P2 ;  /* 0x000000ffff179224 */ /* 0x000fe200010e0620 */
[----:B------:R-:W-:Y:S01]  /*20b0*/  PLOP3.LUT P2, PT, PT, PT, UP0, 0x80, 0x0 ;  /* 0x000000000000781c */ /* 0x000fe20003f4f008 */
[----:B------:R-:W-:Y:S02]  /*20c0*/  @!P0 IMAD R3, R3, UR12, RZ ;  /* 0x0000000c03038c24 */ /* 0x000fe4000f8e02ff */
[----:B------:R-:W-:Y:S02]  /*20d0*/  VIADD R9, R0, 0x2000 ;  /* 0x0000200000097836 */ /* 0x000fe40000000000 */
[----:B------:R-:W-:-:S02]  /*20e0*/  @!P0 IMAD R39, R2, UR13, R3 ;  /* 0x0000000d02278c24 */ /* 0x000fc4000f8e0203 */
[----:B------:R-:W-:Y:S01]  /*20f0*/  @!P0 IMAD.WIDE.U32 R18, R2, UR12, R18 ;  /* 0x0000000c02128c25 */ /* 0x000fe2000f8e0012 */
[----:B------:R-:W-:Y:S02]  /*2100*/  SEL R2, R9, R0, !P2 ;  /* 0x0000000009027207 */ /* 0x000fe40005000000 */
[----:B------:R-:W-:Y:S01]  /*2110*/  LEA R0, R0, UR4, 0x1 ;  /* 0x0000000400007c11 */ /* 0x000fe2000f8e08ff */
[----:B------:R-:W-:Y:S01]  /*2120*/  @!P3 IMAD.MOV.U32 R12, RZ, RZ, R4 ;  /* 0x000000ffff0cb224 */ /* 0x000fe200078e0004 */
[----:B------:R-:W-:Y:S01]  /*2130*/  LEA R228, R2, UR4, 0x1 ;  /* 0x0000000402e47c11 */ /* 0x000fe2000f8e08ff */
[----:B------:R-:W-:Y:S02]  /*2140*/  @!P3 IMAD.MOV.U32 R13, RZ, RZ, R5 ;  /* 0x000000ffff0db224 */ /* 0x000fe400078e0005 */
[----:B------:R-:W-:Y:S01]  /*2150*/  @P6 STS.128 [R0+0x8000], RZ ;  /* 0x008000ff00006388 */ /* 0x000fe20000000c00 */
[----:B------:R-:W-:Y:S02]  /*2160*/  @!P3 IMAD R8, R8, UR10, RZ ;  /* 0x0000000a0808bc24 */ /* 0x000fe4000f8e02ff */
[----:B------:R-:W-:Y:S01]  /*2170*/  @!P1 IMAD R3, R23, UR10, RZ ;  /* 0x0000000a17039c24 */ /* 0x000fe2000f8e02ff */
[----:B------:R-:W-:Y:S01]  /*2180*/  @P6 STS.128 [R0+0xa000], RZ ;  /* 0x00a000ff00006388 */ /* 0x000fe20000000c00 */
[----:B------:R-:W-:-:S02]  /*2190*/  @!P3 IMAD R41, R16, UR11, R8 ;  /* 0x0000000b1029bc24 */ /* 0x000fc4000f8e0208 */
[----:B------:R-:W-:Y:S01]  /*21a0*/  @!P3 IMAD.WIDE.U32 R16, R16, UR10, R12 ;  /* 0x0000000a1010bc25 */ /* 0x000fe2000f8e000c */
[----:B------:R-:W-:Y:S01]  /*21b0*/  @!PT LDS RZ, [RZ] ;  /* 0x00000000fffff984 */ /* 0x000fe20000000800 */
[----:B------:R-:W-:Y:S01]  /*21c0*/  @!PT LDS RZ, [RZ] ;  /* 0x00000000fffff984 */ /* 0x000fe20000000800 */
[----:B------:R-:W-:Y:S01]  /*21d0*/  @!PT LDS RZ, [RZ] ;  /* 0x00000000fffff984 */ /* 0x000fe20000000800 */
[----:B------:R-:W-:Y:S01]  /*21e0*/  @!P6 LDGSTS.E.BYPASS.LTC128B.128 [R0+0x8000], desc[UR6][R226.64] ;  /* 0x08000000e200efae */ /* 0x000fe2000b901d46 */
[----:B------:R-:W4:Y:S02]  /*21f0*/  @!P3 LDC.64 R12, c[0x0][0x218] ;  /* 0x00008600ff0cbb82 */ /* 0x000f240000000a00 */
[----:B------:R-:W-:Y:S01]  /*2200*/  @!P1 IMAD.MOV.U32 R14, RZ, RZ, R4 ;  /* 0x000000ffff0e9224 */ /* 0x000fe200078e0004 */
[----:B------:R-:W-:Y:S01]  /*2210*/  @!P6 LDGSTS.E.BYPASS.LTC128B.128 [R0+0xa000], desc[UR6][R226.64+0x80] ;  /* 0x0a000080e200efae */ /* 0x000fe2000b901d46 */
[----:B------:R-:W-:Y:S02]  /*2220*/  @!P1 IMAD.MOV.U32 R15, RZ, RZ, R5 ;  /* 0x000000ffff0f9224 */ /* 0x000fe400078e0005 */
[C---:B------:R-:W-:Y:S01]  /*2230*/  @!P1 IMAD R36, R22.reuse, UR11, R3 ;  /* 0x0000000b16249c24 */ /* 0x040fe2000f8e0203 */
[----:B------:R-:W-:Y:S01]  /*2240*/  @P5 STS.128 [R0+0x9000], RZ ;  /* 0x009000ff00005388 */ /* 0x000fe20000000c00 */
[----:B------:R-:W-:-:S03]  /*2250*/  @!P1 IMAD.WIDE.U32 R22, R22, UR10, R14 ;  /* 0x0000000a16169c25 */ /* 0x000fc6000f8e000e */
[----:B------:R-:W-:Y:S01]  /*2260*/  @P5 STS.128 [R0+0xb000], RZ ;  /* 0x00b000ff00005388 */ /* 0x000fe20000000c00 */
[----:B------:R-:W-:Y:S02]  /*2270*/  @!P4 IMAD R8, R32, UR12, RZ ;  /* 0x0000000c2008cc24 */ /* 0x000fe4000f8e02ff */
[----:B------:R-:W-:Y:S01]  /*2280*/  @!P0 IMAD.MOV.U32 R34, RZ, RZ, R4 ;  /* 0x000000ffff228224 */ /* 0x000fe200078e0004 */
[----:B------:R-:W-:Y:S01]  /*2290*/  @!PT LDS RZ, [RZ] ;  /* 0x00000000fffff984 */ /* 0x000fe20000000800 */
[----:B------:R-:W-:Y:S01]  /*22a0*/  @!PT LDS RZ, [RZ] ;  /* 0x00000000fffff984 */ /* 0x000fe20000000800 */
[----:B------:R-:W-:Y:S01]  /*22b0*/  @!PT LDS RZ, [RZ] ;  /* 0x00000000fffff984 */ /* 0x000fe20000000800 */
[----:B------:R-:W-:Y:S01]  /*22c0*/  @!P5 LDGSTS.E.BYPASS.LTC128B.128 [R0+0x9000], desc[UR6][R6.64] ;  /* 0x090000000600dfae */ /* 0x000fe2000b901d46 */
[C---:B------:R-:W-:Y:S01]  /*22d0*/  @!P4 IMAD R8, R234.reuse, UR13, R8 ;  /* 0x0000000dea08cc24 */ /* 0x040fe2000f8e0208 */
[----:B------:R-:W-:Y:S01]  /*22e0*/  UMOV UR17, UR33 ;  /* 0x0000002100117c82 */ /* 0x000fe20008000000 */
[--C-:B------:R-:W-:Y:S01]  /*22f0*/  @!P0 IMAD.MOV.U32 R35, RZ, RZ, R5.reuse ;  /* 0x000000ffff238224 */ /* 0x100fe200078e0005 */
[----:B------:R1:W-:Y:S01]  /*2300*/  @!P5 LDGSTS.E.BYPASS.LTC128B.128 [R0+0xb000], desc[UR6][R6.64+0x80] ;  /* 0x0b0000800600dfae */ /* 0x0003e2000b901d46 */
[----:B------:R-:W-:-:S04]  /*2310*/  @!P4 IMAD.WIDE.U32 R4, R234, UR10, R4 ;  /* 0x0000000aea04cc25 */ /* 0x000fc8000f8e0004 */
[----:B------:R-:W-:Y:S01]  /*2320*/  IMAD.MOV.U32 R237, RZ, RZ, 0x7f800000 ;  /* 0x7f800000ffed7424 */ /* 0x000fe200078e00ff */
[----:B------:R-:W-:Y:S01]  /*2330*/  @P6 STS [R228], RZ ;  /* 0x000000ffe4006388 */ /* 0x000fe20000000800 */
[----:B------:R-:W-:Y:S02]  /*2340*/  IMAD.MOV.U32 R238, RZ, RZ, 0x7f800000 ;  /* 0x7f800000ffee7424 */ /* 0x000fe400078e00ff */
[----:B------:R-:W-:Y:S01]  /*2350*/  IMAD.MOV.U32 R235, RZ, RZ, 0x7f800000 ;  /* 0x7f800000ffeb7424 */ /* 0x000fe200078e00ff */
[----:B------:R-:W-:Y:S01]  /*2360*/  @P6 STS [R228+0x4], RZ ;  /* 0x000004ffe4006388 */ /* 0x000fe20000000800 */
[----:B------:R-:W-:Y:S02]  /*2370*/  IMAD.MOV.U32 R236, RZ, RZ, 0x7f800000 ;  /* 0x7f800000ffec7424 */ /* 0x000fe400078e00ff */
[----:B------:R-:W-:Y:S01]  /*2380*/  IMAD.MOV.U32 R219, RZ, RZ, 0x20 ;  /* 0x00000020ffdb7424 */ /* 0x000fe200078e00ff */
[----:B------:R-:W-:Y:S01]  /*2390*/  @P6 STS [R228+0x8], RZ ;  /* 0x000008ffe4006388 */ /* 0x000fe20000000800 */
[----:B------:R-:W-:Y:S01]  /*23a0*/  IMAD.MOV.U32 R217, RZ, RZ, 0x40 ;  /* 0x00000040ffd97424 */ /* 0x000fe200078e00ff */
[----:B------:R-:W-:-:S02]  /*23b0*/  CS2R R158, SRZ ;  /* 0x00000000009e7805 */ /* 0x000fc4000001ff00 */
[----:B------:R-:W-:Y:S01]  /*23c0*/  CS2R R156, SRZ ;  /* 0x00000000009c7805 */ /* 0x000fe2000001ff00 */
[----:B------:R-:W-:Y:S01]  /*23d0*/  @P6 STS [R228+0xc], RZ ;  /* 0x00000cffe4006388 */ /* 0x000fe20000000800 */
[----:B------:R-:W-:Y:S02]  /*23e0*/  CS2R R162, SRZ ;  /* 0x0000000000a27805 */ /* 0x000fe4000001ff00 */
[----:B------:R-:W-:Y:S02]  /*23f0*/  CS2R R160, SRZ ;  /* 0x0000000000a07805 */ /* 0x000fe4000001ff00 */
[----:B------:R-:W-:Y:S01]  /*2400*/  CS2R R154, SRZ ;  /* 0x00000000009a7805 */ /* 0x000fe2000001ff00 */
[----:B------:R-:W-:Y:S01]  /*2410*/  @P6 STS [R228+0x2000], RZ ;  /* 0x002000ffe4006388 */ /* 0x000fe20000000800 */
[----:B------:R-:W-:Y:S02]  /*2420*/  CS2R R152, SRZ ;  /* 0x0000000000987805 */ /* 0x000fe4000001ff00 */
[----:B------:R-:W-:-:S02]  /*2430*/  CS2R R150, SRZ ;  /* 0x0000000000967805 */ /* 0x000fc4000001ff00 */
[----:B------:R-:W-:Y:S01]  /*2440*/  CS2R R148, SRZ ;  /* 0x0000000000947805 */ /* 0x000fe2000001ff00 */
[----:B------:R-:W-:Y:S01]  /*2450*/  @P6 STS [R228+0x2004], RZ ;  /* 0x002004ffe4006388 */ /* 0x000fe20000000800 */
[----:B-1----:R-:W-:Y:S01]  /*2460*/  IMAD.U32 R6, RZ, RZ, UR16 ;  /* 0x00000010ff067e24 */ /* 0x002fe2000f8e00ff */
[----:B------:R-:W-:Y:S01]  /*2470*/  CS2R R142, SRZ ;  /* 0x00000000008e7805 */ /* 0x000fe2000001ff00 */
[----:B------:R-:W-:Y:S01]  /*2480*/  @!P4 IMAD R7, R32, UR10, RZ ;  /* 0x0000000a2007cc24 */ /* 0x000fe2000f8e02ff */
        /* <DEDUP_REMOVED lines=16> */
[----:B------:R-:W-:Y:S01]  /*2590*/  @!P5 IADD3 R2, P6, R224, UR14, RZ ;  /* 0x0000000ee002dc10 */ /* 0x000fe2000ffde0ff */
[----:B------:R-:W-:Y:S01]  /*25a0*/  UMOV UR16, UR32 ;  /* 0x0000002000107c82 */ /* 0x000fe20008000000 */
[----:B------:R-:W-:Y:S01]  /*25b0*/  CS2R R130, SRZ ;  /* 0x0000000000827805 */ /* 0x000fe2000001ff00 */
[----:B------:R-:W-:Y:S01]  /*25c0*/  @P5 STS [R228+0x1000], RZ ;  /* 0x001000ffe4005388 */ /* 0x000fe20000000800 */
[----:B------:R-:W-:-:S02]  /*25d0*/  @!P5 IADD3.X R3, R225, UR15, R6, P6, !PT ;  /* 0x0000000fe103dc10 */ /* 0x000fc4000b7fe406 */
[----:B------:R-:W-:Y:S02]  /*25e0*/  CS2R R128, SRZ ;  /* 0x0000000000807805 */ /* 0x000fe4000001ff00 */
[----:B------:R-:W-:Y:S01]  /*25f0*/  @!P0 IADD3 R14, P6, R234, 0x60, RZ ;  /* 0x00000060ea0e8810 */ /* 0x000fe20007fde0ff */
[----:B------:R-:W-:Y:S01]  /*2600*/  @P5 STS [R228+0x1004], RZ ;  /* 0x001004ffe4005388 */ /* 0x000fe20000000800 */
[----:B------:R-:W-:Y:S02]  /*2610*/  CS2R R122, SRZ ;  /* 0x00000000007a7805 */ /* 0x000fe4000001ff00 */
[----:B------:R-:W-:Y:S02]  /*2620*/  CS2R R120, SRZ ;  /* 0x0000000000787805 */ /* 0x000fe4000001ff00 */
[----:B------:R-:W-:Y:S01]  /*2630*/  CS2R R118, SRZ ;  /* 0x0000000000767805 */ /* 0x000fe2000001ff00 */
[----:B------:R-:W-:Y:S01]  /*2640*/  @!P0 IMAD.X R6, RZ, RZ, R32, P6 ;  /* 0x000000ffff068224 */ /* 0x000fe200030e0620 */
[----:B------:R-:W-:Y:S01]  /*2650*/  @P5 STS [R228+0x1008], RZ ;  /* 0x001008ffe4005388 */ /* 0x000fe20000000800 */
[----:B------:R-:W1:Y:S01]  /*2660*/  @!P0 LDC.64 R32, c[0x0][0x218] ;  /* 0x00008600ff208b82 */ /* 0x000e620000000a00 */
[----:B------:R-:W-:Y:S01]  /*2670*/  CS2R R116, SRZ ;  /* 0x0000000000747805 */ /* 0x000fe2000001ff00 */
[----:B------:R-:W-:Y:S01]  /*2680*/  @!P0 IMAD R6, R6, UR10, RZ ;  /* 0x0000000a06068c24 */ /* 0x000fe2000f8e02ff */
        /* <DEDUP_REMOVED lines=28> */
[----:B----4-:R-:W-:-:S02]  /*2850*/  @!P3 LEA R12, P5, R10, R12, 0x1 ;  /* 0x0000000c0a0cb211 */ /* 0x010fc400078a08ff */
[----:B------:R-:W-:Y:S02]  /*2860*/  CS2R R82, SRZ ;  /* 0x0000000000527805 */ /* 0x000fe4000001ff00 */
[----:B------:R-:W-:Y:S01]  /*2870*/  CS2R R80, SRZ ;  /* 0x0000000000507805 */ /* 0x000fe2000001ff00 */
[----:B------:R-:W-:Y:S01]  /*2880*/  @P4 STS.128 [R0+0xc000], RZ ;  /* 0x00c000ff00004388 */ /* 0x000fe20000000c00 */
[----:B------:R-:W-:Y:S02]  /*2890*/  CS2R R74, SRZ ;  /* 0x00000000004a7805 */ /* 0x000fe4000001ff00 */
[----:B------:R-:W-:Y:S02]  /*28a0*/  CS2R R72, SRZ ;  /* 0x0000000000487805 */ /* 0x000fe4000001ff00 */
[----:B------:R-:W-:Y:S01]  /*28b0*/  CS2R R70, SRZ ;  /* 0x0000000000467805 */ /* 0x000fe2000001ff00 */
[----:B------:R-:W-:Y:S01]  /*28c0*/  @P4 STS.128 [R0+0x10000], RZ ;  /* 0x010000ff00004388 */ /* 0x000fe20000000c00 */
        /* <DEDUP_REMOVED lines=12> */
[----:B------:R-:W-:Y:S01]  /*2990*/  CS2R R48, SRZ ;  /* 0x0000000000307805 */ /* 0x000fe2000001ff00 */
[----:B------:R-:W-:Y:S01]  /*29a0*/  UMOV UR19, UR22 ;  /* 0x0000001600137c82 */ /* 0x000fe20008000000 */
[----:B------:R-:W-:Y:S01]  /*29b0*/  UMOV UR18, UR23 ;  /* 0x0000001700127c82 */ /* 0x000fe20008000000 */
[----:B------:R-:W-:Y:S01]  /*29c0*/  ULDC UR22, c[0x0][0x2dc] ;  /* 0x0000b70000167ab9 */ /* 0x000fe20000000800 */
[----:B------:R-:W-:Y:S01]  /*29d0*/  ULDC.U8 UR14, c[0x0][0x388] ;  /* 0x0000e200000e7ab9 */ /* 0x000fe20000000000 */
[----:B------:R-:W-:Y:S01]  /*29e0*/  ULDC UR13, c[0x0][0x2ec] ;  /* 0x0000bb00000d7ab9 */ /* 0x000fe20000000800 */
[----:B--2---:R-:W-:-:S04]  /*29f0*/  @!P4 IMAD.WIDE.U32 R2, R234, UR12, R24 ;  /* 0x0000000cea02cc25 */ /* 0x004fc8000f8e0018 */
[----:B------:R-:W-:Y:S01]  /*2a00*/  @!P4 IMAD.IADD R3, R3, 0x1, R8 ;  /* 0x000000010303c824 */ /* 0x000fe200078e0208 */
[----:B------:R-:W-:Y:S01]  /*2a10*/  @!P4 LEA R8, P6, R2, R26, 0x1 ;  /* 0x0000001a0208c211 */ /* 0x000fe200078c08ff */
[----:B------:R-:W-:Y:S02]  /*2a20*/  @!P4 IMAD R24, R234, UR11, R7 ;  /* 0x0000000bea18cc24 */ /* 0x000fe4000f8e0207 */
[----:B------:R-:W-:Y:S01]  /*2a30*/  @!P3 IMAD.IADD R7, R11, 0x1, R37 ;  /* 0x000000010b07b824 */ /* 0x000fe200078e0225 */
[----:B------:R-:W-:Y:S01]  /*2a40*/  @!P4 LEA.HI.X R9, R2, R27, R3, 0x1, P6 ;  /* 0x0000001b0209c211 */ /* 0x000fe200030f0c03 */
[----:B------:R-:W-:Y:S02]  /*2a50*/  @!P4 IMAD.IADD R3, R5, 0x1, R24 ;  /* 0x000000010503c824 */ /* 0x000fe400078e0218 */
[----:B------:R-:W-:Y:S01]  /*2a60*/  @!P0 IMAD R25, R14, UR11, R6 ;  /* 0x0000000b0e198c24 */ /* 0x000fe2000f8e0206 */
[----:B------:R-:W-:Y:S01]  /*2a70*/  @!P3 LEA.HI.X R13, R10, R13, R7, 0x1, P5 ;  /* 0x0000000d0a0db211 */ /* 0x000fe200028f0c07 */
[----:B------:R-:W-:Y:S01]  /*2a80*/  @!P1 IMAD.IADD R2, R21, 0x1, R40 ;  /* 0x0000000115029824 */ /* 0x000fe200078e0228 */
[----:B---3--:R-:W-:Y:S01]  /*2a90*/  @!P4 LEA R10, P5, R4, R28, 0x1 ;  /* 0x0000001c040ac211 */ /* 0x008fe200078a08ff */
[----:B------:R-:W-:Y:S01]  /*2aa0*/  @!PT LDS RZ, [RZ] ;  /* 0x00000000fffff984 */ /* 0x000fe20000000800 */
[----:B------:R-:W-:Y:S01]  /*2ab0*/  @!PT LDS RZ, [RZ] ;  /* 0x00000000fffff984 */ /* 0x000fe20000000800 */
[----:B------:R-:W-:Y:S01]  /*2ac0*/  @!PT LDS RZ, [RZ] ;  /* 0x00000000fffff984 */ /* 0x000fe20000000800 */
[----:B------:R-:W-:Y:S01]  /*2ad0*/  @!P4 LDGSTS.E.BYPASS.LTC128B.128 [R0+0xc000], desc[UR6][R8.64] ;  /* 0x0c0000000800cfae */ /* 0x000fe2000b901d46 */
[----:B------:R-:W-:Y:S01]  /*2ae0*/  @!P1 LEA R6, P6, R20, R30, 0x1 ;  /* 0x0000001e14069211 */ /* 0x000fe200078c08ff */
[----:B------:R-:W-:Y:S01]  /*2af0*/  @!P0 IMAD.WIDE.U32 R14, R14, UR10, R34 ;  /* 0x0000000a0e0e8c25 */ /* 0x000fe2000f8e0022 */
[----:B------:R-:W-:Y:S01]  /*2b00*/  @!P4 LEA.HI.X R11, R4, R29, R3, 0x1, P5 ;  /* 0x0000001d040bc211 */ /* 0x000fe200028f0c03 */
[----:B------:R2:W-:Y:S01]  /*2b10*/  @!P4 LDGSTS.E.BYPASS.LTC128B.128 [R0+0x10000], desc[UR6][R8.64+0x80] ;  /* 0x100000800800cfae */ /* 0x0005e2000b901d46 */
[----:B------:R-:W-:Y:S01]  /*2b20*/  @!P1 LEA.HI.X R7, R20, R31, R2, 0x1, P6 ;  /* 0x0000001f14079211 */ /* 0x000fe200030f0c02 */
[----:B------:R-:W-:Y:S01]  /*2b30*/  @!P0 IMAD.IADD R3, R19, 0x1, R39 ;  /* 0x0000000113038824 */ /* 0x000fe200078e0227 */
[C---:B-1----:R-:W-:Y:S01]  /*2b40*/  @!P0 LEA R2, P5, R18.reuse, R32, 0x1 ;  /* 0x0000002012028211 */ /* 0x042fe200078a08ff */
[----:B------:R-:W-:Y:S01]  /*2b50*/  @P3 STS.128 [R0+0xd000], RZ ;  /* 0x00d000ff00003388 */ /* 0x000fe20000000c00 */
[----:B------:R-:W1:Y:S02]  /*2b60*/  @!P1 LDC.64 R4, c[0x0][0x220] ;  /* 0x00008800ff049b82 */ /* 0x000e640000000a00 */
[----:B------:R-:W-:Y:S01]  /*2b70*/  @!P0 LEA.HI.X R3, R18, R33, R3, 0x1, P5 ;  /* 0x0000002112038211 */ /* 0x000fe200028f0c03 */
[----:B------:R-:W-:Y:S04]  /*2b80*/  @P3 STS.128 [R0+0x11000], RZ ;  /* 0x011000ff00003388 */ /* 0x000fe80000000c00 */
        /* <DEDUP_REMOVED lines=12> */
[----:B------:R2:W-:Y:S04]  /*2c50*/  @!P1 LDGSTS.E.BYPASS.LTC128B.128 [R0+0x12000], desc[UR6][R6.64+0x80] ;  /* 0x1200008006009fae */ /* 0x0005e8000b901d46 */
[----:B------:R-:W-:Y:S04]  /*2c60*/  @P0 STS.128 [R0+0xf000], RZ ;  /* 0x00f000ff00000388 */ /* 0x000fe80000000c00 */
[----:B------:R-:W-:Y:S01]  /*2c70*/  @P0 STS.128 [R0+0x13000], RZ ;  /* 0x013000ff00000388 */ /* 0x000fe20000000c00 */
[----:B---3--:R-:W3:Y:S03]  /*2c80*/  @!P0 LDC.64 R12, c[0x0][0x220] ;  /* 0x00008800ff0c8b82 */ /* 0x008ee60000000a00 */
[----:B------:R-:W-:Y:S01]  /*2c90*/  @!PT LDS RZ, [RZ] ;  /* 0x00000000fffff984 */ /* 0x000fe20000000800 */
[----:B------:R-:W-:Y:S01]  /*2ca0*/  @!PT LDS RZ, [RZ] ;  /* 0x00000000fffff984 */ /* 0x000fe20000000800 */
[----:B------:R-:W-:Y:S01]  /*2cb0*/  @!PT LDS RZ, [RZ] ;  /* 0x00000000fffff984 */ /* 0x000fe20000000800 */
[----:B------:R-:W-:Y:S04]  /*2cc0*/  @!P0 LDGSTS.E.BYPASS.LTC128B.128 [R0+0xf000], desc[UR6][R2.64] ;  /* 0x0f00000002008fae */ /* 0x000fe8000b901d46 */
[----:B------:R4:W-:Y:S04]  /*2cd0*/  @!P0 LDGSTS.E.BYPASS.LTC128B.128 [R0+0x13000], desc[UR6][R2.64+0x80] ;  /* 0x1300008002008fae */ /* 0x0009e8000b901d46 */
[----:B------:R-:W-:Y:S04]  /*2ce0*/  @P4 STS.128 [R0+0x14000], RZ ;  /* 0x014000ff00004388 */ /* 0x000fe80000000c00 */
[----:B------:R-:W-:Y:S01]  /*2cf0*/  @P4 STS.128 [R0+0x18000], RZ ;  /* 0x018000ff00004388 */ /* 0x000fe20000000c00 */
[----:B--2---:R-:W-:-:S03]  /*2d00*/  @!P3 LEA R6, P5, R16, R8, 0x1 ;  /* 0x000000081006b211 */ /* 0x004fc600078a08ff */
[----:B------:R-:W-:Y:S01]  /*2d10*/  @!PT LDS RZ, [RZ] ;  /* 0x00000000fffff984 */ /* 0x000fe20000000800 */
[----:B------:R-:W-:Y:S01]  /*2d20*/  @!PT LDS RZ, [RZ] ;  /* 0x00000000fffff984 */ /* 0x000fe20000000800 */
[----:B------:R-:W-:Y:S01]  /*2d30*/  @!PT LDS RZ, [RZ] ;  /* 0x00000000fffff984 */ /* 0x000fe20000000800 */
[----:B------:R-:W-:Y:S01]  /*2d40*/  @!P4 LDGSTS.E.BYPASS.LTC128B.128 [R0+0x14000], desc[UR6][R10.64] ;  /* 0x140000000a00cfae */ /* 0x000fe2000b901d46 */
[----:B------:R-:W-:-:S03]  /*2d50*/  @!P0 IMAD.IADD R8, R15, 0x1, R25 ;  /* 0x000000010f088824 */ /* 0x000fc600078e0219 */
[----:B------:R2:W-:Y:S04]  /*2d60*/  @!P4 LDGSTS.E.BYPASS.LTC128B.128 [R0+0x18000], desc[UR6][R10.64+0x80] ;  /* 0x180000800a00cfae */ /* 0x0005e8000b901d46 */
[----:B------:R-:W-:Y:S04]  /*2d70*/  @P3 STS.128 [R0+0x15000], RZ ;  /* 0x015000ff00003388 */ /* 0x000fe80000000c00 */
[----:B------:R-:W-:Y:S01]  /*2d80*/  @P3 STS.128 [R0+0x19000], RZ ;  /* 0x019000ff00003388 */ /* 0x000fe20000000c00 */
[----:B----4-:R-:W-:Y:S02]  /*2d90*/  @!P3 IMAD.IADD R2, R17, 0x1, R41 ;  /* 0x000000011102b824 */ /* 0x010fe400078e0229 */
[----:B------:R-:W-:-:S03]  /*2da0*/  @!P1 IMAD.IADD R3, R23, 0x1, R36 ;  /* 0x0000000117039824 */ /* 0x000fc600078e0224 */
[----:B------:R-:W-:Y:S02]  /*2db0*/  @!P3 LEA.HI.X R7, R16, R9, R2, 0x1, P5 ;  /* 0x000000091007b211 */ /* 0x000fe400028f0c02 */
[----:B-1----:R-:W-:Y:S02]  /*2dc0*/  @!P1 LEA R4, P5, R22, R4, 0x1 ;  /* 0x0000000416049211 */ /* 0x002fe400078a08ff */
[----:B---3--:R-:W-:Y:S01]  /*2dd0*/  @!P0 LEA R2, P4, R14, R12, 0x1 ;  /* 0x0000000c0e028211 */ /* 0x008fe200078808ff */
[----:B------:R-:W-:Y:S01]  /*2de0*/  @!PT LDS RZ, [RZ] ;  /* 0x00000000fffff984 */ /* 0x000fe20000000800 */
[----:B------:R-:W-:Y:S01]  /*2df0*/  @!PT LDS RZ, [RZ] ;  /* 0x00000000fffff984 */ /* 0x000fe20000000800 */
[----:B------:R-:W-:Y:S01]  /*2e00*/  @!PT LDS RZ, [RZ] ;  /* 0x00000000fffff984 */ /* 0x000fe20000000800 */
[----:B------:R-:W-:Y:S01]  /*2e10*/  @!P3 LDGSTS.E.BYPASS.LTC128B.128 [R0+0x15000], desc[UR6][R6.64] ;  /* 0x150000000600bfae */ /* 0x000fe2000b901d46 */
[----:B------:R-:W-:Y:S02]  /*2e20*/  @!P1 LEA.HI.X R5, R22, R5, R3, 0x1, P5 ;  /* 0x0000000516059211 */ /* 0x000fe400028f0c03 */
[----:B------:R-:W-:Y:S01]  /*2e30*/  @!P0 LEA.HI.X R3, R14, R13, R8, 0x1, P4 ;  /* 0x0000000d0e038211 */ /* 0x000fe200020f0c08 */
[----:B------:R1:W-:Y:S01]  /*2e40*/  @!P3 LDGSTS.E.BYPASS.LTC128B.128 [R0+0x19000], desc[UR6][R6.64+0x80] ;  /* 0x190000800600bfae */ /* 0x0003e2000b901d46 */
[----:B--2---:R-:W2:Y:S03]  /*2e50*/  LDC.64 R10, c[0x0][0x3b8] ;  /* 0x0000ee00ff0a7b82 */ /* 0x004ea60000000a00 */
[----:B------:R-:W-:Y:S04]  /*2e60*/  @P1 STS.128 [R0+0x16000], RZ ;  /* 0x016000ff00001388 */ /* 0x000fe80000000c00 */
[----:B------:R-:W-:Y:S04]  /*2e70*/  @P1 STS.128 [R0+0x1a000], RZ ;  /* 0x01a000ff00001388 */ /* 0x000fe80000000c00 */
[----:B------:R-:W-:Y:S01]  /*2e80*/  @!PT LDS RZ, [RZ] ;  /* 0x00000000fffff984 */ /* 0x000fe20000000800 */
[----:B------:R-:W-:Y:S01]  /*2e90*/  @!PT LDS RZ, [RZ] ;  /* 0x00000000fffff984 */ /* 0x000fe20000000800 */
[----:B------:R-:W-:Y:S01]  /*2ea0*/  @!PT LDS RZ, [RZ] ;  /* 0x00000000fffff984 */ /* 0x000fe20000000800 */
[----:B------:R-:W-:Y:S04]  /*2eb0*/  @!P1 LDGSTS.E.BYPASS.LTC128B.128 [R0+0x16000], desc[UR6][R4.64] ;  /* 0x1600000004009fae */ /* 0x000fe8000b901d46 */
[----:B------:R-:W-:Y:S04]  /*2ec0*/  @!P1 LDGSTS.E.BYPASS.LTC128B.128 [R0+0x1a000], desc[UR6][R4.64+0x80] ;  /* 0x1a00008004009fae */ /* 0x000fe8000b901d46 */
[----:B------:R-:W-:Y:S04]  /*2ed0*/  @P0 STS.128 [R0+0x17000], RZ ;  /* 0x017000ff00000388 */ /* 0x000fe80000000c00 */
[----:B------:R3:W-:Y:S04]  /*2ee0*/  @P0 STS.128 [R0+0x1b000], RZ ;  /* 0x01b000ff00000388 */ /* 0x0007e80000000c00 */
[----:B------:R-:W-:Y:S01]  /*2ef0*/  @!PT LDS RZ, [RZ] ;  /* 0x00000000fffff984 */ /* 0x000fe20000000800 */
[----:B------:R-:W-:Y:S01]  /*2f00*/  @!PT LDS RZ, [RZ] ;  /* 0x00000000fffff984 */ /* 0x000fe20000000800 */
[----:B------:R-:W-:Y:S01]  /*2f10*/  @!PT LDS RZ, [RZ] ;  /* 0x00000000fffff984 */ /* 0x000fe20000000800 */
[----:B------:R-:W-:Y:S04]  /*2f20*/  @!P0 LDGSTS.E.BYPASS.LTC128B.128 [R0+0x17000], desc[UR6][R2.64] ;  /* 0x1700000002008fae */ /* 0x000fe8000b901d46 */
[----:B------:R3:W-:Y:S04]  /*2f30*/  @!P0 LDGSTS.E.BYPASS.LTC128B.128 [R0+0x1b000], desc[UR6][R2.64+0x80] ;  /* 0x1b00008002008fae */ /* 0x0007e8000b901d46 */
[----:B------:R-:W0:Y:S04]  /*2f40*/  LDGDEPBAR ;  /* 0x00000000000079af */ /* 0x000e280000000000 */
[----:B--2---:R-:W2:Y:S04]  /*2f50*/  LDG.E.64 R8, desc[UR6][R10.64] ;  /* 0x000000060a087981 */ /* 0x004ea8000c1e1b00 */
[----:B------:R-:W4:Y:S01]  /*2f60*/  LDG.E.64 R4, desc[UR6][R10.64+0x8] ;  /* 0x000008060a047981 */ /* 0x000f22000c1e1b00 */
[----:B-1----:R-:W-:-:S02]  /*2f70*/  IMAD.MOV.U32 R6, RZ, RZ, 0x4 ;  /* 0x00000004ff067424 */ /* 0x002fc400078e00ff */
[----:B---3--:R-:W-:-:S05]  /*2f80*/  VIADD R0, R239, 0x28 ;  /* 0x00000028ef007836 */ /* 0x008fca0000000000 */
[----:B------:R-:W-:Y:S01]  /*2f90*/  ISETP.GE.AND P0, PT, R0, UR9, PT ;  /* 0x0000000900007c0c */ /* 0x000fe2000bf06270 */
[C---:B------:R-:W-:Y:S02]  /*2fa0*/  VIADD R3, R239.reuse, 0x8 ;  /* 0x00000008ef037836 */ /* 0x040fe40000000000 */
[C---:B------:R-:W-:Y:S01]  /*2fb0*/  VIADD R2, R239.reuse, 0x20 ;  /* 0x00000020ef027836 */ /* 0x040fe20000000000 */
[----:B------:R-:W-:Y:S02]  /*2fc0*/  ISETP.GE.AND P4, PT, R239, UR9, PT ;  /* 0x00000009ef007c0c */ /* 0x000fe4000bf86270 */
[----:B------:R-:W-:Y:S02]  /*2fd0*/  ISETP.GE.AND P3, PT, R3, UR9, PT ;  /* 0x0000000903007c0c */ /* 0x000fe4000bf66270 */
[----:B------:R-:W-:-:S05]  /*2fe0*/  ISETP.GE.AND P1, PT, R2, UR9, PT ;  /* 0x0000000902007c0c */ /* 0x000fca000bf26270 */
[----:B------:R-:W-:Y:S01]  /*2ff0*/  @!P0 IMAD.WIDE R6, R0, R6, UR16 ;  /* 0x0000001000068e25 */ /* 0x000fe2000f8e0206 */
[----:B------:R-:W-:-:S03]  /*3000*/  LEA.HI R0, R43, R42, RZ, 0x4 ;  /* 0x0000002a2b007211 */ /* 0x000fc600078f20ff */
[----:B------:R-:W-:Y:S01]  /*3010*/  IMAD.MOV.U32 R2, RZ, RZ, 0x4 ;  /* 0x00000004ff027424 */ /* 0x000fe200078e00ff */
[----:B------:R-:W-:Y:S01]  /*3020*/  LOP3.LUT R0, R0, 0xfffffff0, RZ, 0xc0, !PT ;  /* 0xfffffff000007812 */ /* 0x000fe200078ec0ff */
[----:B------:R-:W-:Y:S01]  /*3030*/  UIMAD UR9, UR43, UR59, UR55 ;  /* 0x0000003b2b0972a4 */ /* 0x000fe2000f8e0237 */
[----:B------:R-:W5:Y:S01]  /*3040*/  @!P0 LDG.E R236, desc[UR6][R6.64] ;  /* 0x0000000606ec8981 */ /* 0x000f62000c1e1900 */
[----:B------:R-:W-:-:S04]  /*3050*/  IMAD.WIDE R2, R239, R2, UR16 ;  /* 0x00000010ef027e25 */ /* 0x000fc8000f8e0202 */
[----:B------:R-:W-:Y:S01]  /*3060*/  IMAD.IADD R0, R42, 0x1, -R0 ;  /* 0x000000012a007824 */ /* 0x000fe200078e0a00 */
[----:B------:R-:W5:Y:S04]  /*3070*/  @!P4 LDG.E R237, desc[UR6][R2.64] ;  /* 0x0000000602edc981 */ /* 0x000f68000c1e1900 */
[----:B------:R-:W5:Y:S04]  /*3080*/  @!P3 LDG.E R238, desc[UR6][R2.64+0x20] ;  /* 0x0000200602eeb981 */ /* 0x000f68000c1e1900 */
[----:B------:R1:W5:Y:S01]  /*3090*/  @!P1 LDG.E R235, desc[UR6][R2.64+0x80] ;  /* 0x0000800602eb9981 */ /* 0x000362000c1e1900 */
[----:B------:R-:W-:-:S04]  /*30a0*/  USHF.L.U32 UR9, UR9, 0x5, URZ ;  /* 0x0000000509097899 */ /* 0x000fc8000800063f */
[----:B------:R-:W-:Y:S01]  /*30b0*/  USHF.R.S32.HI UR10, URZ, 0x1f, UR9 ;  /* 0x0000001f3f0a7899 */ /* 0x000fe20008011409 */
[----:B-1----:R-:W-:-:S04]  /*30c0*/  SHF.R.S32.HI R2, RZ, 0x1f, R0 ;  /* 0x0000001fff027819 */ /* 0x002fc80000011400 */
[----:B------:R-:W-:-:S04]  /*30d0*/  LEA.HI R2, R2, R0, RZ, 0x3 ;  /* 0x0000000002027211 */ /* 0x000fc800078f18ff */
[----:B------:R-:W-:-:S05]  /*30e0*/  LOP3.LUT R2, R2, 0xfffffff8, RZ, 0xc0, !PT ;  /* 0xfffffff802027812 */ /* 0x000fca00078ec0ff */
[----:B------:R-:W-:Y:S01]  /*30f0*/  IMAD.IADD R0, R0, 0x1, -R2 ;  /* 0x0000000100007824 */ /* 0x000fe200078e0a02 */
[----:B------:R-:W-:-:S04]  /*3100*/  SHF.R.S32.HI R2, RZ, 0x1f, R38 ;  /* 0x0000001fff027819 */ /* 0x000fc80000011426 */
[C---:B------:R-:W-:Y:S02]  /*3110*/  LOP3.LUT P0, RZ, R0.reuse, 0x2, RZ, 0xc0, !PT ;  /* 0x0000000200ff7812 */ /* 0x040fe4000780c0ff */
[----:B------:R-:W-:Y:S01]  /*3120*/  LOP3.LUT P1, RZ, R0, 0x4, RZ, 0xc0, !PT ;  /* 0x0000000400ff7812 */ /* 0x000fe2000782c0ff */
[----:B------:R-:W-:Y:S01]  /*3130*/  VIADD R0, R218, 0x2000 ;  /* 0x00002000da007836 */ /* 0x000fe20000000000 */
[----:B------:R-:W-:-:S04]  /*3140*/  UIADD3 UR11, UR30, 0x80, URZ ;  /* 0x000000801e0b7890 */ /* 0x000fc8000fffe03f */
[----:B------:R-:W-:Y:S01]  /*3150*/  SEL R0, R0, R218, !P2 ;  /* 0x000000da00007207 */ /* 0x000fe20005000000 */
[----:B------:R-:W-:Y:S01]  /*3160*/  IMAD.SHL.U32 R3, R242, 0x20, RZ ;  /* 0x00000020f2037824 */ /* 0x000fe200078e00ff */
[----:B------:R-:W-:Y:S02]  /*3170*/  CS2R R42, SRZ ;  /* 0x00000000002a7805 */ /* 0x000fe4000001ff00 */
[----:B------:R-:W-:Y:S02]  /*3180*/  CS2R R40, SRZ ;  /* 0x0000000000287805 */ /* 0x000fe4000001ff00 */
[----:B------:R-:W-:Y:S02]  /*3190*/  CS2R R36, SRZ ;  /* 0x0000000000247805 */ /* 0x000fe4000001ff00 */
[----:B------:R-:W-:Y:S02]  /*31a0*/  LEA R212, R0, UR4, 0x1 ;  /* 0x0000000400d47c11 */ /* 0x000fe4000f8e08ff */
[----:B------:R-:W-:-:S02]  /*31b0*/  SEL R219, R219, 0xffffffe0, !P0 ;  /* 0xffffffe0dbdb7807 */ /* 0x000fc40004000000 */
[----:B------:R-:W-:Y:S01]  /*31c0*/  SEL R217, R217, 0xffffffc0, !P1 ;  /* 0xffffffc0d9d97807 */ /* 0x000fe20004800000 */
[----:B------:R-:W-:Y:S01]  /*31d0*/  UISETP.GE.AND UP0, UPT, UR11, UR5, UPT ;  /* 0x000000050b00728c */ /* 0x000fe2000bf06270 */
[----:B----4-:R-:W-:Y:S02]  /*31e0*/  IADD3 R240, P4, P3, R4, UR9, R38 ;  /* 0x0000000904f07c10 */ /* 0x010fe4000fb9e026 */
[----:B--2---:R-:W-:Y:S02]  /*31f0*/  R2UR UR9, R9 ;  /* 0x00000000090972ca */ /* 0x004fe400000e0000 */
[----:B------:R-:W-:Y:S01]  /*3200*/  IADD3.X R243, R5, UR10, R2, P4, P3 ;  /* 0x0000000a05f37c10 */ /* 0x000fe2000a7e6402 */
[----:B------:R-:W-:Y:S01]  /*3210*/  VIADD R2, R220, 0x2000 ;  /* 0x00002000dc027836 */ /* 0x000fe20000000000 */
[----:B------:R-:W-:-:S04]  /*3220*/  R2UR UR10, R8 ;  /* 0x00000000080a72ca */ /* 0x000fc800000e0000 */
[----:B------:R-:W-:Y:S02]  /*3230*/  SEL R2, R2, R220, !P2 ;  /* 0x000000dc02027207 */ /* 0x000fe40005000000 */
[----:B------:R-:W-:Y:S01]  /*3240*/  CS2R R38, SRZ ;  /* 0x0000000000267805 */ /* 0x000fe2000001ff00 */
[----:B------:R-:W-:Y:S01]  /*3250*/  IMAD.WIDE.U32 R240, R240, -0x2daee0ad, RZ ;  /* 0xd2511f53f0f07825 */ /* 0x000fe200078e00ff */
[----:B------:R-:W-:-:S07]  /*3260*/  LEA R211, R2, UR4, 0x1 ;  /* 0x0000000402d37c11 */ /* 0x000fce000f8e08ff */
.L_x_1244:
[----:B------:R-:W0:Y:S01]  /*3270*/  LDGDEPBAR ;  /* 0x00000000000079af */ /* 0x000e220000000000 */
[C---:B------:R-:W-:Y:S01]  /*3280*/  IMAD.IADD R0, R212.reuse, 0x1, R219 ;  /* 0x00000001d4007824 */ /* 0x040fe200078e02db */
[----:B------:R-:W-:Y:S01]  /*3290*/  PLOP3.LUT P0, PT, PT, PT, UP0, 0x80, 0x0 ;  /* 0x000000000000781c */ /* 0x000fe20003f0f008 */
[--C-:B------:R-:W-:Y:S01]  /*32a0*/  IMAD.IADD R3, R212, 0x1, R217.reuse ;  /* 0x00000001d4037824 */ /* 0x100fe200078e02d9 */
[----:B------:R-:W-:Y:S01]  /*32b0*/  PLOP3.LUT P3, PT, PT, PT, UP0, 0x80, 0x0 ;  /* 0x000000000000781c */ /* 0x000fe20003f6f008 */
[----:B------:R-:W-:Y:S01]  /*32c0*/  IMAD.IADD R2, R0, 0x1, R217 ;  /* 0x0000000100027824 */ /* 0x000fe200078e02d9 */
[----:B------:R-:W-:Y:S01]  /*32d0*/  PLOP3.LUT P2, PT, PT, PT, UP0, 0x80, 0x0 ;  /* 0x000000000000781c */ /* 0x000fe20003f4f008 */
[----:B------:R-:W-:Y:S01]  /*32e0*/  IMAD.SHL.U32 R204, R242, 0x20, RZ ;  /* 0x00000020f2cc7824 */ /* 0x000fe200078e00ff */
[----:B------:R-:W-:Y:S01]  /*32f0*/  PLOP3.LUT P6, PT, PT, PT, UP0, 0x80, 0x0 ;  /* 0x000000000000781c */ /* 0x000fe20003fcf008 */
[----:B------:R-:W-:Y:S01]  /*3300*/  UIADD3 UR11, UR10, -0x61c88647, URZ ;  /* 0x9e3779b90a0b7890 */ /* 0x000fe2000fffe03f */
[----:B------:R-:W-:Y:S01]  /*3310*/  PLOP3.LUT P4, PT, PT, PT, UP0, 0x80, 0x0 ;  /* 0x000000000000781c */ /* 0x000fe20003f8f008 */
[----:B------:R-:W-:Y:S01]  /*3320*/  UIADD3 UR12, UR10, 0x3c6ef372, URZ ;  /* 0x3c6ef3720a0c7890 */ /* 0x000fe2000fffe03f */
[----:B------:R-:W-:Y:S01]  /*3330*/  PLOP3.LUT P5, PT, PT, PT, UP0, 0x80, 0x0 ;  /* 0x000000000000781c */ /* 0x000fe20003faf008 */
[----:B------:R-:W-:Y:S01]  /*3340*/  UIADD3 UR15, UR9, -0x126145ec, URZ ;  /* 0xed9eba14090f7890 */ /* 0x000fe2000fffe03f */
[----:B------:R-:W-:Y:S01]  /*3350*/  IMAD.MOV.U32 R208, RZ, RZ, 0x40 ;  /* 0x00000040ffd07424 */ /* 0x000fe200078e00ff */
[----:B------:R-:W-:Y:S04]  /*3360*/  UISETP.GE.AND UP3, UPT, UR8, 0x1, UPT ;  /* 0x000000010800788c */ /* 0x000fe8000bf66270 */
[----:B------:R-:W-:Y:S01]  /*3370*/  SEL R217, R208, 0xffffffc0, !P1 ;  /* 0xffffffc0d0d97807 */ /* 0x000fe20004800000 */
[----:B------:R-:W-:Y:S04]  /*3380*/  DEPBAR.LE SB0, 0x0 ;  /* 0x000080000000791a */ /* 0x000fe80000000000 */
[----:B------:R-:W-:Y:S06]  /*3390*/  BAR.SYNC.DEFER_BLOCKING 0x0 ;  /* 0x0000000000007b1d */ /* 0x000fec0000010000 */
[----:B------:R-:W-:Y:S08]  /*33a0*/  LDSM.16.M88.4 R32, [R212] ;  /* 0x00000000d420783b */ /* 0x000ff00000000200 */
[----:B------:R-:W1:Y:S08]  /*33b0*/  LDSM.16.M88.4 R16, [R213+0xc000] ;  /* 0x00c00000d510783b */ /* 0x000e700000000200 */
[----:B------:R-:W2:Y:S08]  /*33c0*/  LDSM.16.M88.4 R28, [R212+0x1000] ;  /* 0x00100000d41c783b */ /* 0x000eb00000000200 */
[----:B------:R-:W3:Y:S08]  /*33d0*/  LDSM.16.M88.4 R164, [R213+0xc800] ;  /* 0x00c80000d5a4783b */ /* 0x000ef00000000200 */
[----:B------:R-:W-:Y:S08]  /*33e0*/  LDSM.16.M88.4 R168, [R0] ;  /* 0x0000000000a8783b */ /* 0x000ff00000000200 */
[----:B------:R-:W4:Y:S01]  /*33f0*/  LDSM.16.M88.4 R172, [R214+0xc000] ;  /* 0x00c00000d6ac783b */ /* 0x000f220000000200 */
[-C--:B-1----:R-:W-:Y:S07]  /*3400*/  HMMA.16816.F32 R4, R32, R16.reuse, RZ ;  /* 0x000000102004723c */ /* 0x082fee00000018ff */
[----:B------:R-:W1:Y:S01]  /*3410*/  LDSM.16.M88.4 R176, [R0+0x1000] ;  /* 0x0010000000b0783b */ /* 0x000e620000000200 */
[C---:B--2---:R-:W-:Y:S07]  /*3420*/  HMMA.16816.F32 R8, R28.reuse, R16, RZ ;  /* 0x000000101c08723c */ /* 0x044fee00000018ff */
[----:B------:R-:W2:Y:S01]  /*3430*/  LDSM.16.M88.4 R180, [R214+0xc800] ;  /* 0x00c80000d6b4783b */ /* 0x000ea20000000200 */
[-C--:B------:R-:W-:Y:S07]  /*3440*/  HMMA.16816.F32 R12, R28, R18.reuse, RZ ;  /* 0x000000121c0c723c */ /* 0x080fee00000018ff */
[----:B------:R-:W-:Y:S01]  /*3450*/  LDSM.16.M88.4 R184, [R3] ;  /* 0x0000000003b8783b */ /* 0x000fe20000000200 */
[C---:B------:R-:W-:Y:S07]  /*3460*/  HMMA.16816.F32 R16, R32.reuse, R18, RZ ;  /* 0x000000122010723c */ /* 0x040fee00000018ff */
[----:B------:R-:W2:Y:S01]  /*3470*/  LDSM.16.M88.4 R188, [R216+0xc000] ;  /* 0x00c00000d8bc783b */ /* 0x000ea20000000200 */
        /* <DEDUP_REMOVED lines=12> */
[----:B------:R-:W1:Y:S05]  /*3540*/  LDSM.16.M88.4 R172, [R215+0xc000] ;  /* 0x00c00000d7ac783b */ /* 0x000e6a0000000200 */
[-C--:B--2---:R-:W-:Y:S06]  /*3550*/  HMMA.16816.F32 R20, R168, R180.reuse, R20 ;  /* 0x000000b4a814723c */ /* 0x084fec0000001814 */
[C---:B------:R-:W-:Y:S06]  /*3560*/  HMMA.16816.F32 R24, R176.reuse, R180, R24 ;  /* 0x000000b4b018723c */ /* 0x040fec0000001818 */
[-C--:B------:R-:W-:Y:S01]  /*3570*/  HMMA.16816.F32 R28, R176, R182.reuse, R28 ;  /* 0x000000b6b01c723c */ /* 0x080fe2000000181c */
[----:B------:R-:W2:Y:S05]  /*3580*/  LDSM.16.M88.4 R176, [R215+0xc800] ;  /* 0x00c80000d7b0783b */ /* 0x000eaa0000000200 */
[----:B------:R-:W-:Y:S03]  /*3590*/  HMMA.16816.F32 R32, R168, R182, R32 ;  /* 0x000000b6a820723c */ /* 0x000fe60000001820 */
[----:B------:R-:W-:Y:S03]  /*35a0*/  LDSM.16.M88.4 R168, [R212+0x2000] ;  /* 0x00200000d4a8783b */ /* 0x000fe60000000200 */
[-C--:B------:R-:W-:Y:S05]  /*35b0*/  HMMA.16816.F32 R4, R184, R188.reuse, R4 ;  /* 0x000000bcb804723c */ /* 0x080fea0000001804 */
[----:B------:R-:W4:Y:S01]  /*35c0*/  LDSM.16.M88.4 R180, [R213+0x10000] ;  /* 0x01000000d5b4783b */ /* 0x000f220000000200 */
[C---:B---3--:R-:W-:Y:S06]  /*35d0*/  HMMA.16816.F32 R8, R192.reuse, R188, R8 ;  /* 0x000000bcc008723c */ /* 0x048fec0000001808 */
[-C--:B------:R-:W-:Y:S06]  /*35e0*/  HMMA.16816.F32 R12, R192, R190.reuse, R12 ;  /* 0x000000bec00c723c */ /* 0x080fec000000180c */
[C---:B------:R-:W-:Y:S01]  /*35f0*/  HMMA.16816.F32 R16, R184.reuse, R190, R16 ;  /* 0x000000beb810723c */ /* 0x040fe20000001810 */
[----:B------:R-:W3:Y:S05]  /*3600*/  LDSM.16.M88.4 R188, [R212+0x3000] ;  /* 0x00300000d4bc783b */ /* 0x000eea0000000200 */
[-C--:B------:R-:W-:Y:S06]  /*3610*/  HMMA.16816.F32 R20, R184, R196.reuse, R20 ;  /* 0x000000c4b814723c */ /* 0x080fec0000001814 */
[C---:B------:R-:W-:Y:S06]  /*3620*/  HMMA.16816.F32 R24, R192.reuse, R196, R24 ;  /* 0x000000c4c018723c */ /* 0x040fec0000001818 */
[-C--:B------:R-:W-:Y:S01]  /*3630*/  HMMA.16816.F32 R28, R192, R198.reuse, R28 ;  /* 0x000000c6c01c723c */ /* 0x080fe2000000181c */
[----:B------:R-:W-:Y:S05]  /*3640*/  LDSM.16.M88.4 R192, [R214+0x10000] ;  /* 0x01000000d6c0783b */ /* 0x000fea0000000200 */
[----:B------:R-:W-:Y:S03]  /*3650*/  HMMA.16816.F32 R32, R184, R198, R32 ;  /* 0x000000c6b820723c */ /* 0x000fe60000001820 */
[----:B------:R-:W3:Y:S03]  /*3660*/  LDSM.16.M88.4 R184, [R213+0x10800] ;  /* 0x01080000d5b8783b */ /* 0x000ee60000000200 */
        /* <DEDUP_REMOVED lines=8> */
[-C--:B------:R-:W-:Y:S06]  /*36f0*/  HMMA.16816.F32 R28, R200, R178.reuse, R28 ;  /* 0x000000b2c81c723c */ /* 0x080fec000000181c */
[----:B------:R-:W-:Y:S01]  /*3700*/  HMMA.16816.F32 R32, R164, R178, R32 ;  /* 0x000000b2a420723c */ /* 0x000fe20000001820 */
[----:B------:R-:W2:Y:S01]  /*3710*/  LDSM.16.M88.4 R164, [R214+0x10800] ;  /* 0x01080000d6a4783b */ /* 0x000ea20000000200 */
[----:B-1----:R-:W-:Y:S04]  /*3720*/  IMAD.U32 R0, RZ, RZ, UR20 ;  /* 0x00000014ff007e24 */ /* 0x002fe8000f8e00ff */
[-C--:B----4-:R-:W-:Y:S03]  /*3730*/  HMMA.16816.F32 R4, R168, R180.reuse, R4 ;  /* 0x000000b4a804723c */ /* 0x090fe60000001804 */
[----:B------:R-:W-:Y:S03]  /*3740*/  LDSM.16.M88.4 R176, [R3+0x2000] ;  /* 0x0020000003b0783b */ /* 0x000fe60000000200 */
[C---:B---3--:R-:W-:Y:S06]  /*3750*/  HMMA.16816.F32 R8, R188.reuse, R180, R8 ;  /* 0x000000b4bc08723c */ /* 0x048fec0000001808 */
[-C--:B------:R-:W-:Y:S06]  /*3760*/  HMMA.16816.F32 R12, R188, R182.reuse, R12 ;  /* 0x000000b6bc0c723c */ /* 0x080fec000000180c */
[C---:B------:R-:W-:Y:S01]  /*3770*/  HMMA.16816.F32 R16, R168.reuse, R182, R16 ;  /* 0x000000b6a810723c */ /* 0x040fe20000001810 */
[----:B------:R-:W1:Y:S05]  /*3780*/  LDSM.16.M88.4 R180, [R216+0x10000] ;  /* 0x01000000d8b4783b */ /* 0x000e6a0000000200 */
[-C--:B------:R-:W-:Y:S06]  /*3790*/  HMMA.16816.F32 R20, R168, R184.reuse, R20 ;  /* 0x000000b8a814723c */ /* 0x080fec0000001814 */
[C---:B------:R-:W-:Y:S06]  /*37a0*/  HMMA.16816.F32 R24, R188.reuse, R184, R24 ;  /* 0x000000b8bc18723c */ /* 0x040fec0000001818 */
[-C--:B------:R-:W-:Y:S01]  /*37b0*/  HMMA.16816.F32 R28, R188, R186.reuse, R28 ;  /* 0x000000babc1c723c */ /* 0x080fe2000000181c */
[----:B------:R-:W-:Y:S05]  /*37c0*/  LDSM.16.M88.4 R188, [R2+0x2000] ;  /* 0x0020000002bc783b */ /* 0x000fea0000000200 */
[----:B------:R-:W-:Y:S03]  /*37d0*/  HMMA.16816.F32 R32, R168, R186, R32 ;  /* 0x000000baa820723c */ /* 0x000fe60000001820 */
[----:B------:R3:W4:Y:S03]  /*37e0*/  LDSM.16.M88.4 R168, [R3+0x3000] ;  /* 0x0030000003a8783b */ /* 0x0007260000000200 */
[-C--:B------:R-:W-:Y:S05]  /*37f0*/  HMMA.16816.F32 R4, R172, R192.reuse, R4 ;  /* 0x000000c0ac04723c */ /* 0x080fea0000001804 */
[----:B------:R-:W4:Y:S01]  /*3800*/  LDSM.16.M88.4 R184, [R216+0x10800] ;  /* 0x01080000d8b8783b */ /* 0x000f220000000200 */
[C---:B------:R-:W-:Y:S06]  /*3810*/  HMMA.16816.F32 R8, R196.reuse, R192, R8 ;  /* 0x000000c0c408723c */ /* 0x040fec0000001808 */
[-C--:B------:R-:W-:Y:S06]  /*3820*/  HMMA.16816.F32 R12, R196, R194.reuse, R12 ;  /* 0x000000c2c40c723c */ /* 0x080fec000000180c */
[C---:B------:R-:W-:Y:S01]  /*3830*/  HMMA.16816.F32 R16, R172.reuse, R194, R16 ;  /* 0x000000c2ac10723c */ /* 0x040fe20000001810 */
[----:B------:R-:W4:Y:S01]  /*3840*/  LDSM.16.M88.4 R192, [R215+0x10000] ;  /* 0x01000000d7c0783b */ /* 0x000f220000000200 */
[----:B---3--:R-:W-:Y:S04]  /*3850*/  IMAD.U32 R3, RZ, RZ, UR8 ;  /* 0x00000008ff037e24 */ /* 0x008fe8000f8e00ff */
[-C--:B--2---:R-:W-:Y:S06]  /*3860*/  HMMA.16816.F32 R20, R172, R164.reuse, R20 ;  /* 0x000000a4ac14723c */ /* 0x084fec0000001814 */
[C---:B------:R-:W-:Y:S06]  /*3870*/  HMMA.16816.F32 R24, R196.reuse, R164, R24 ;  /* 0x000000a4c418723c */ /* 0x040fec0000001818 */
[-C--:B------:R-:W-:Y:S01]  /*3880*/  HMMA.16816.F32 R28, R196, R166.reuse, R28 ;  /* 0x000000a6c41c723c */ /* 0x080fe2000000181c */
[----:B------:R2:W3:Y:S05]  /*3890*/  LDSM.16.M88.4 R196, [R2+0x3000] ;  /* 0x0030000002c4783b */ /* 0x0004ea0000000200 */
[----:B------:R-:W-:Y:S06]  /*38a0*/  HMMA.16816.F32 R32, R172, R166, R32 ;  /* 0x000000a6ac20723c */ /* 0x000fec0000001820 */
[-C--:B-1----:R-:W-:Y:S06]  /*38b0*/  HMMA.16816.F32 R4, R176, R180.reuse, R4 ;  /* 0x000000b4b004723c */ /* 0x082fec0000001804 */
[C---:B----4-:R-:W-:Y:S06]  /*38c0*/  HMMA.16816.F32 R8, R168.reuse, R180, R8 ;  /* 0x000000b4a808723c */ /* 0x050fec0000001808 */
[-C--:B------:R-:W-:Y:S01]  /*38d0*/  HMMA.16816.F32 R12, R168, R182.reuse, R12 ;  /* 0x000000b6a80c723c */ /* 0x080fe2000000180c */
[----:B--2---:R-:W1:Y:S01]  /*38e0*/  @P0 S2R R2, SR_TID.X ;  /* 0x0000000000020919 */ /* 0x004e620000002100 */
[----:B------:R-:W-:Y:S04]  /*38f0*/  PLOP3.LUT P0, PT, PT, PT, UP0, 0x80, 0x0 ;  /* 0x000000000000781c */ /* 0x000fe80003f0f008 */
[C---:B------:R-:W-:Y:S06]  /*3900*/  HMMA.16816.F32 R16, R176.reuse, R182, R16 ;  /* 0x000000b6b010723c */ /* 0x040fec0000001810 */
[-C--:B------:R-:W-:Y:S06]  /*3910*/  HMMA.16816.F32 R20, R176, R184.reuse, R20 ;  /* 0x000000b8b014723c */ /* 0x080fec0000001814 */
[C---:B------:R-:W-:Y:S06]  /*3920*/  HMMA.16816.F32 R24, R168.reuse, R184, R24 ;  /* 0x000000b8a818723c */ /* 0x040fec0000001818 */
[-C--:B------:R-:W-:Y:S06]  /*3930*/  HMMA.16816.F32 R28, R168, R186.reuse, R28 ;  /* 0x000000baa81c723c */ /* 0x080fec000000181c */
[----:B------:R-:W-:Y:S05]  /*3940*/  HMMA.16816.F32 R32, R176, R186, R32 ;  /* 0x000000bab020723c */ /* 0x000fea0000001820 */
[----:B------:R-:W-:Y:S01]  /*3950*/  LOP3.LUT R168, R243, UR10, RZ, 0x3c, !PT ;  /* 0x0000000af3a87c12 */ /* 0x000fe2000f8e3cff */
[-C--:B------:R-:W-:Y:S05]  /*3960*/  HMMA.16816.F32 R4, R188, R192.reuse, R4 ;  /* 0x000000c0bc04723c */ /* 0x080fea0000001804 */
[----:B-1----:R-:W-:Y:S01]  /*3970*/  @P3 IMAD.SHL.U32 R2, R2, 0x2, RZ ;  /* 0x0000000202023824 */ /* 0x002fe200078e00ff */
[----:B------:R-:W-:Y:S01]  /*3980*/  PLOP3.LUT P3, PT, PT, PT, UP0, 0x80, 0x0 ;  /* 0x000000000000781c */ /* 0x000fe20003f6f008 */
[C---:B---3--:R-:W-:Y:S04]  /*3990*/  HMMA.16816.F32 R8, R196.reuse, R192, R8 ;  /* 0x000000c0c408723c */ /* 0x048fe80000001808 */
[----:B------:R-:W-:Y:S02]  /*39a0*/  @P2 LOP3.LUT R2, R204, 0x6, R2, 0xf8, !PT ;  /* 0x00000006cc022812 */ /* 0x000fe400078ef802 */
[----:B------:R-:W-:Y:S01]  /*39b0*/  PLOP3.LUT P2, PT, PT, PT, UP0, 0x80, 0x0 ;  /* 0x000000000000781c */ /* 0x000fe20003f4f008 */
[-C--:B------:R-:W-:Y:S04]  /*39c0*/  HMMA.16816.F32 R12, R196, R194.reuse, R12 ;  /* 0x000000c2c40c723c */ /* 0x080fe8000000180c */
[----:B------:R-:W-:Y:S01]  /*39d0*/  @P0 IMAD R0, R0, 0x80, R2 ;  /* 0x0000008000000824 */ /* 0x000fe200078e0202 */
[----:B------:R-:W-:Y:S01]  /*39e0*/  PLOP3.LUT P0, PT, PT, PT, UP0, 0x80, 0x0 ;  /* 0x000000000000781c */ /* 0x000fe20003f0f008 */
[C---:B------:R-:W-:Y:S04]  /*39f0*/  HMMA.16816.F32 R16, R188.reuse, R194, R16 ;  /* 0x000000c2bc10723c */ /* 0x040fe80000001810 */
[C---:B------:R-:W-:Y:S01]  /*3a00*/  @P6 ISETP.GE.AND P6, PT, R0.reuse, UR5, PT ;  /* 0x0000000500006c0c */ /* 0x040fe2000bfc6270 */
[----:B------:R-:W-:Y:S01]  /*3a10*/  @P3 VIADD R2, R0, 0x1 ;  /* 0x0000000100023836 */ /* 0x000fe20000000000 */
[----:B------:R-:W-:Y:S02]  /*3a20*/  PLOP3.LUT P3, PT, PT, PT, UP0, 0x80, 0x0 ;  /* 0x000000000000781c */ /* 0x000fe40003f6f008 */
[----:B------:R-:W-:Y:S02]  /*3a30*/  @P4 FSEL R4, R4, -INF , !P6 ;  /* 0xff80000004044808 */ /* 0x000fe40007000000 */
[----:B------:R-:W-:Y:S02]  /*3a40*/  PLOP3.LUT P4, PT, PT, PT, UP0, 0x80, 0x0 ;  /* 0x000000000000781c */ /* 0x000fe40003f8f008 */
[----:B------:R-:W-:Y:S02]  /*3a50*/  @P0 FSEL R6, R6, -INF , !P6 ;  /* 0xff80000006060808 */ /* 0x000fe40007000000 */
[----:B------:R-:W-:Y:S02]  /*3a60*/  PLOP3.LUT P0, PT, PT, PT, UP0, 0x80, 0x0 ;  /* 0x000000000000781c */ /* 0x000fe40003f0f008 */
[----:B------:R-:W-:Y:S02]  /*3a70*/  @P2 FSEL R8, R8, -INF , !P6 ;  /* 0xff80000008082808 */ /* 0x000fe40007000000 */
[----:B------:R-:W-:Y:S02]  /*3a80*/  PLOP3.LUT P2, PT, PT, PT, UP0, 0x80, 0x0 ;  /* 0x000000000000781c */ /* 0x000fe40003f4f008 */
[----:B------:R-:W-:Y:S02]  /*3a90*/  @P3 FSEL R10, R10, -INF , !P6 ;  /* 0xff8000000a0a3808 */ /* 0x000fe40007000000 */
[----:B------:R-:W-:Y:S01]  /*3aa0*/  @P5 ISETP.GE.AND P5, PT, R2, UR5, PT ;  /* 0x0000000502005c0c */ /* 0x000fe2000bfa6270 */
[----:B------:R-:W-:Y:S01]  /*3ab0*/  IMAD.U32 R2, RZ, RZ, UR20 ;  /* 0x00000014ff027e24 */ /* 0x000fe2000f8e00ff */
[----:B------:R-:W-:Y:S02]  /*3ac0*/  PLOP3.LUT P6, PT, PT, PT, UP0, 0x80, 0x0 ;  /* 0x000000000000781c */ /* 0x000fe40003fcf008 */
[----:B------:R-:W-:Y:S01]  /*3ad0*/  @P4 FSEL R5, R5, -INF , !P5 ;  /* 0xff80000005054808 */ /* 0x000fe20006800000 */
[----:B------:R-:W-:Y:S01]  /*3ae0*/  IMAD R164, R2, 0x4, R242 ;  /* 0x0000000402a47824 */ /* 0x000fe200078e02f2 */
[----:B------:R-:W-:Y:S01]  /*3af0*/  PLOP3.LUT P4, PT, PT, PT, UP0, 0x80, 0x0 ;  /* 0x000000000000781c */ /* 0x000fe20003f8f008 */
[----:B------:R-:W-:Y:S01]  /*3b00*/  IMAD R2, R3, 0x4, R248 ;  /* 0x0000000403027824 */ /* 0x000fe200078e02f8 */
[----:B------:R-:W-:Y:S02]  /*3b10*/  @P0 FSEL R7, R7, -INF , !P5 ;  /* 0xff80000007070808 */ /* 0x000fe40006800000 */
[----:B------:R-:W-:Y:S01]  /*3b20*/  PLOP3.LUT P0, PT, PT, PT, UP0, 0x80, 0x0 ;  /* 0x000000000000781c */ /* 0x000fe20003f0f008 */
[----:B------:R-:W-:Y:S01]  /*3b30*/  IMAD.WIDE.U32 R166, R2, -0x326172a9, RZ ;  /* 0xcd9e8d5702a67825 */ /* 0x000fe200078e00ff */
[----:B------:R-:W-:Y:S02]  /*3b40*/  @P2 FSEL R9, R9, -INF , !P5 ;  /* 0xff80000009092808 */ /* 0x000fe40006800000 */
[----:B------:R-:W-:Y:S01]  /*3b50*/  PLOP3.LUT P2, PT, PT, PT, UP0, 0x80, 0x0 ;  /* 0x000000000000781c */ /* 0x000fe20003f4f008 */
[----:B------:R-:W-:Y:S01]  /*3b60*/  @P6 VIADD R169, R0, 0x8 ;  /* 0x0000000800a96836 */ /* 0x000fe20000000000 */
[----:B------:R-:W-:Y:S01]  /*3b70*/  LOP3.LUT R3, R241, UR9, R164, 0x96, !PT ;  /* 0x00000009f1037c12 */ /* 0x000fe2000f8e96a4 */
[----:B------:R-:W-:Y:S01]  /*3b80*/  VIADD R164, R2, 0x2 ;  /* 0x0000000202a47836 */ /* 0x000fe20000000000 */
[----:B------:R-:W-:Y:S02]  /*3b90*/  PLOP3.LUT P6, PT, PT, PT, UP0, 0x80, 0x0 ;  /* 0x000000000000781c */ /* 0x000fe40003fcf008 */
[----:B------:R-:W-:Y:S01]  /*3ba0*/  @P4 ISETP.GE.AND P4, PT, R169, UR5, PT ;  /* 0x00000005a9004c0c */ /* 0x000fe2000bf86270 */
[----:B------:R-:W-:Y:S01]  /*3bb0*/  IMAD.WIDE.U32 R164, R164, -0x326172a9, RZ ;  /* 0xcd9e8d57a4a47825 */ /* 0x000fe200078e00ff */
[-C--:B------:R-:W-:Y:S02]  /*3bc0*/  LOP3.LUT R172, R167, R168.reuse, RZ, 0x3c, !PT ;  /* 0x000000a8a7ac7212 */ /* 0x080fe400078e3cff */
[----:B------:R-:W-:Y:S01]  /*3bd0*/  @P0 FSEL R12, R12, -INF , !P4 ;  /* 0xff8000000c0c0808 */ /* 0x000fe20006000000 */
[----:B------:R-:W-:Y:S01]  /*3be0*/  IMAD.WIDE.U32 R2, R3, -0x326172a9, RZ ;  /* 0xcd9e8d5703027825 */ /* 0x000fe200078e00ff */
[----:B------:R-:W-:Y:S02]  /*3bf0*/  LOP3.LUT R170, R165, R168, RZ, 0x3c, !PT ;  /* 0x000000a8a5aa7212 */ /* 0x000fe400078e3cff */
[C---:B-----5:R-:W-:Y:S01]  /*3c00*/  FSETP.NEU.FTZ.AND P0, PT, R237.reuse, -INF , PT ;  /* 0xff800000ed00780b */ /* 0x060fe20003f1d000 */
[----:B------:R-:W-:Y:S01]  /*3c10*/  FMUL.FTZ R168, R237, 1.4426950216293334961 ;  /* 0x3fb8aa3beda87820 */ /* 0x000fe20000410000 */
[----:B------:R-:W-:Y:S01]  /*3c20*/  @P2 FSEL R14, R14, -INF , !P4 ;  /* 0xff8000000e0e2808 */ /* 0x000fe20006000000 */
[----:B------:R-:W-:Y:S01]  /*3c30*/  IMAD.WIDE.U32 R172, R172, -0x2daee0ad, RZ ;  /* 0xd2511f53acac7825 */ /* 0x000fe200078e00ff */
[----:B------:R-:W-:Y:S02]  /*3c40*/  PLOP3.LUT P2, PT, PT, PT, UP0, 0x80, 0x0 ;  /* 0x000000000000781c */ /* 0x000fe40003f4f008 */
[C---:B------:R-:W-:Y:S01]  /*3c50*/  LOP3.LUT R176, R3.reuse, UR11, R166, 0x96, !PT ;  /* 0x0000000b03b07c12 */ /* 0x040fe2000f8e96a6 */
[----:B------:R-:W-:Y:S01]  /*3c60*/  IMAD.WIDE.U32 R170, R170, -0x2daee0ad, RZ ;  /* 0xd2511f53aaaa7825 */ /* 0x000fe200078e00ff */
[----:B------:R-:W-:Y:S01]  /*3c70*/  LOP3.LUT R174, R3, UR11, R164, 0x96, !PT ;  /* 0x0000000b03ae7c12 */ /* 0x000fe2000f8e96a4 */
[----:B------:R-:W-:Y:S01]  /*3c80*/  UIADD3 UR11, UR9, 0x76cf5d0a, URZ ;  /* 0x76cf5d0a090b7890 */ /* 0x000fe2000fffe03f */
[----:B------:R-:W-:Y:S01]  /*3c90*/  FSEL R168, R168, RZ, P0 ;  /* 0x000000ffa8a87208 */ /* 0x000fe20000000000 */
[C---:B------:R-:W-:Y:S01]  /*3ca0*/  FMUL.FTZ R3, R238.reuse, 1.4426950216293334961 ;  /* 0x3fb8aa3bee037820 */ /* 0x040fe20000410000 */
[----:B------:R-:W-:Y:S01]  /*3cb0*/  FSETP.NEU.FTZ.AND P0, PT, R238, -INF , PT ;  /* 0xff800000ee00780b */ /* 0x000fe20003f1d000 */
[----:B------:R-:W-:Y:S01]  /*3cc0*/  @P6 VIADD R164, R0, 0x9 ;  /* 0x0000000900a46836 */ /* 0x000fe20000000000 */
[----:B------:R-:W-:Y:S01]  /*3cd0*/  PLOP3.LUT P3, PT, PT, PT, UP0, 0x80, 0x0 ;  /* 0x000000000000781c */ /* 0x000fe20003f6f008 */
[----:B------:R-:W-:Y:S01]  /*3ce0*/  IMAD.WIDE.U32 R174, R174, -0x2daee0ad, RZ ;  /* 0xd2511f53aeae7825 */ /* 0x000fe200078e00ff */
[----:B------:R-:W-:Y:S02]  /*3cf0*/  FSEL R3, R3, RZ, P0 ;  /* 0x000000ff03037208 */ /* 0x000fe40000000000 */
[----:B------:R-:W-:Y:S01]  /*3d00*/  PLOP3.LUT P0, PT, PT, PT, UP0, 0x80, 0x0 ;  /* 0x000000000000781c */ /* 0x000fe20003f0f008 */
[--C-:B------:R-:W-:Y:S01]  /*3d10*/  FFMA.FTZ R4, R4, UR13, -R168.reuse ;  /* 0x0000000d04047c23 */ /* 0x100fe200080108a8 */
[----:B------:R-:W-:Y:S01]  /*3d20*/  @P2 ISETP.GE.AND P2, PT, R164, UR5, PT ;  /* 0x00000005a4002c0c */ /* 0x000fe2000bf46270 */
[--C-:B------:R-:W-:Y:S01]  /*3d30*/  FFMA.FTZ R6, R6, UR13, -R3.reuse ;  /* 0x0000000d06067c23 */ /* 0x100fe20008010803 */
[----:B------:R-:W-:Y:S01]  /*3d40*/  PLOP3.LUT P6, PT, PT, PT, UP0, 0x80, 0x0 ;  /* 0x000000000000781c */ /* 0x000fe20003fcf008 */
[----:B------:R-:W1:Y:S01]  /*3d50*/  LDSM.16.M88.4 R164, [R215+0x10800] ;  /* 0x01080000d7a4783b */ /* 0x000e620000000200 */
[----:B------:R-:W-:Y:S01]  /*3d60*/  LOP3.LUT R2, R2, UR12, RZ, 0x3c, !PT ;  /* 0x0000000c02027c12 */ /* 0x000fe2000f8e3cff */
[----:B------:R-:W-:Y:S01]  /*3d70*/  FFMA.FTZ R5, R5, UR13, -R168 ;  /* 0x0000000d05057c23 */ /* 0x000fe200080108a8 */
[----:B------:R-:W-:Y:S01]  /*3d80*/  LOP3.LUT R178, R175, UR11, R170, 0x96, !PT ;  /* 0x0000000bafb27c12 */ /* 0x000fe2000f8e96aa */
[--C-:B------:R-:W-:Y:S01]  /*3d90*/  FFMA.FTZ R7, R7, UR13, -R3.reuse ;  /* 0x0000000d07077c23 */ /* 0x100fe20008010803 */
[----:B------:R-:W-:Y:S01]  /*3da0*/  @P3 FSEL R11, R11, -INF , !P5 ;  /* 0xff8000000b0b3808 */ /* 0x000fe20006800000 */
[----:B------:R-:W-:Y:S01]  /*3db0*/  IMAD.WIDE.U32 R176, R176, -0x2daee0ad, RZ ;  /* 0xd2511f53b0b07825 */ /* 0x000fe200078e00ff */
[----:B------:R-:W-:Y:S01]  /*3dc0*/  PLOP3.LUT P5, PT, PT, PT, UP0, 0x80, 0x0 ;  /* 0x000000000000781c */ /* 0x000fe20003faf008 */
[----:B------:R-:W2:Y:S01]  /*3dd0*/  MUFU.EX2 R203, R4 ;  /* 0x0000000400cb7308 */ /* 0x000ea20000000800 */
[----:B------:R-:W-:Y:S01]  /*3de0*/  PLOP3.LUT P3, PT, PT, PT, UP0, 0x80, 0x0 ;  /* 0x000000000000781c */ /* 0x000fe20003f6f008 */
[----:B------:R-:W-:Y:S01]  /*3df0*/  UIADD3 UR12, UR9, -0x4498517b, URZ ;  /* 0xbb67ae85090c7890 */ /* 0x000fe2000fffe03f */
[----:B------:R-:W-:Y:S01]  /*3e00*/  @P0 FSEL R13, R13, -INF , !P2 ;  /* 0xff8000000d0d0808 */ /* 0x000fe20005000000 */
[----:B------:R-:W-:Y:S01]  /*3e10*/  @P6 VIADD R181, R0, 0x19 ;  /* 0x0000001900b56836 */ /* 0x000fe20000000000 */
[----:B------:R-:W-:Y:S02]  /*3e20*/  PLOP3.LUT P0, PT, PT, PT, UP0, 0x80, 0x0 ;  /* 0x000000000000781c */ /* 0x000fe40003f0f008 */
[----:B------:R-:W-:Y:S01]  /*3e30*/  LOP3.LUT R182, R177, UR11, R172, 0x96, !PT ;  /* 0x0000000bb1b67c12 */ /* 0x000fe2000f8e96ac */
[----:B------:R-:W-:Y:S01]  /*3e40*/  UIADD3 UR11, UR9, 0x32370b8f, URZ ;  /* 0x32370b8f090b7890 */ /* 0x000fe2000fffe03f */
[----:B------:R-:W-:Y:S01]  /*3e50*/  PLOP3.LUT P6, PT, PT, PT, UP0, 0x80, 0x0 ;  /* 0x000000000000781c */ /* 0x000fe20003fcf008 */
[----:B------:R-:W-:Y:S02]  /*3e60*/  MUFU.EX2 R202, R6 ;  /* 0x0000000600ca7308 */ /* 0x000fe40000000800 */
[----:B------:R-:W-:Y:S01]  /*3e70*/  @P5 FSEL R16, R16, -INF , !P4 ;  /* 0xff80000010105808 */ /* 0x000fe20006000000 */
[----:B------:R-:W-:Y:S01]  /*3e80*/  IMAD.WIDE.U32 R182, R182, -0x326172a9, RZ ;  /* 0xcd9e8d57b6b67825 */ /* 0x000fe200078e00ff */
[----:B------:R-:W-:Y:S02]  /*3e90*/  @P3 FSEL R18, R18, -INF , !P4 ;  /* 0xff80000012123808 */ /* 0x000fe40006000000 */
[----:B------:R-:W-:Y:S01]  /*3ea0*/  PLOP3.LUT P5, PT, PT, PT, UP0, 0x80, 0x0 ;  /* 0x000000000000781c */ /* 0x000fe20003faf008 */
[--C-:B------:R-:W-:Y:S01]  /*3eb0*/  FFMA.FTZ R16, R16, UR13, -R168.reuse ;  /* 0x0000000d10107c23 */ /* 0x100fe200080108a8 */
[----:B------:R-:W-:Y:S01]  /*3ec0*/  PLOP3.LUT P4, PT, PT, PT, UP0, 0x80, 0x0 ;  /* 0x000000000000781c */ /* 0x000fe20003f8f008 */
[--C-:B------:R-:W-:Y:S01]  /*3ed0*/  FFMA.FTZ R18, R18, UR13, -R3.reuse ;  /* 0x0000000d12127c23 */ /* 0x100fe20008010803 */
[----:B------:R-:W-:Y:S01]  /*3ee0*/  PLOP3.LUT P3, PT, PT, PT, UP0, 0x80, 0x0 ;  /* 0x000000000000781c */ /* 0x000fe20003f6f008 */
[----:B------:R-:W3:Y:S01]  /*3ef0*/  MUFU.EX2 R201, R5 ;  /* 0x0000000500c97308 */ /* 0x000ee20000000800 */
[----:B------:R-:W-:Y:S02]  /*3f00*/  @P0 FSEL R15, R15, -INF , !P2 ;  /* 0xff8000000f0f0808 */ /* 0x000fe40005000000 */
[----:B------:R-:W-:Y:S02]  /*3f10*/  PLOP3.LUT P0, PT, PT, PT, UP0, 0x80, 0x0 ;  /* 0x000000000000781c */ /* 0x000fe40003f0f008 */
[----:B------:R-:W-:Y:S03]  /*3f20*/  @P6 ISETP.GE.AND P6, PT, R181, UR5, PT ;  /* 0x00000005b5006c0c */ /* 0x000fe6000bfc6270 */
[C---:B------:R-:W-:Y:S02]  /*3f30*/  @P5 VIADD R179, R0.reuse, 0x10 ;  /* 0x0000001000b35836 */ /* 0x040fe40000000000 */
[----:B------:R-:W-:Y:S01]  /*3f40*/  MUFU.EX2 R194, R18 ;  /* 0x0000001200c27308 */ /* 0x000fe20000000800 */
[C---:B------:R-:W-:Y:S01]  /*3f50*/  @P4 VIADD R184, R0.reuse, 0x18 ;  /* 0x0000001800b84836 */ /* 0x040fe20000000000 */
[-C--:B-1----:R-:W-:Y:S01]  /*3f60*/  HMMA.16816.F32 R20, R188, R164.reuse, R20 ;  /* 0x000000a4bc14723c */ /* 0x082fe20000001814 */
[----:B------:R-:W-:Y:S02]  /*3f70*/  PLOP3.LUT P5, PT, PT, PT, UP0, 0x80, 0x0 ;  /* 0x000000000000781c */ /* 0x000fe40003faf008 */
[----:B------:R-:W-:Y:S01]  /*3f80*/  @P3 VIADD R180, R0, 0x11 ;  /* 0x0000001100b43836 */ /* 0x000fe20000000000 */
[----:B------:R-:W-:Y:S01]  /*3f90*/  LOP3.LUT R0, R240, UR12, RZ, 0x3c, !PT ;  /* 0x0000000cf0007c12 */ /* 0x000fe2000f8e3cff */
[----:B------:R-:W-:Y:S01]  /*3fa0*/  UIADD3 UR12, UR10, -0x255992d5, URZ ;  /* 0xdaa66d2b0a0c7890 */ /* 0x000fe2000fffe03f */
[C---:B------:R-:W-:Y:S01]  /*3fb0*/  HMMA.16816.F32 R24, R196.reuse, R164, R24 ;  /* 0x000000a4c418723c */ /* 0x040fe20000001818 */
[----:B------:R-:W-:Y:S01]  /*3fc0*/  PLOP3.LUT P3, PT, PT, PT, UP0, 0x80, 0x0 ;  /* 0x000000000000781c */ /* 0x000fe20003f6f008 */
[----:B------:R-:W1:Y:S01]  /*3fd0*/  MUFU.EX2 R200, R7 ;  /* 0x0000000700c87308 */ /* 0x000e620000000800 */
[----:B------:R-:W-:Y:S02]  /*3fe0*/  PLOP3.LUT P4, PT, PT, PT, UP0, 0x80, 0x0 ;  /* 0x000000000000781c */ /* 0x000fe40003f8f008 */
[----:B------:R-:W-:Y:S01]  /*3ff0*/  @P0 FSEL R17, R17, -INF , !P2 ;  /* 0xff80000011110808 */ /* 0x000fe20005000000 */
[-C--:B------:R-:W-:Y:S01]  /*4000*/  HMMA.16816.F32 R28, R196, R166.reuse, R28 ;  /* 0x000000a6c41c723c */ /* 0x080fe2000000181c */
[----:B------:R-:W-:Y:S02]  /*4010*/  PLOP3.LUT P0, PT, PT, PT, UP0, 0x80, 0x0 ;  /* 0x000000000000781c */ /* 0x000fe40003f0f008 */
[----:B------:R-:W-:Y:S02]  /*4020*/  @P5 ISETP.GE.AND P5, PT, R179, UR5, PT ;  /* 0x00000005b3005c0c */ /* 0x000fe4000bfa6270 */
[----:B------:R-:W-:Y:S01]  /*4030*/  LOP3.LUT R169, R0, R173, RZ, 0x3c, !PT ;  /* 0x000000ad00a97212 */ /* 0x000fe200078e3cff */
[----:B------:R-:W-:Y:S04]  /*4040*/  HMMA.16816.F32 R32, R188, R166, R32 ;  /* 0x000000a6bc20723c */ /* 0x000fe80000001820 */
[----:B------:R-:W-:Y:S01]  /*4050*/  @P3 ISETP.GE.AND P3, PT, R180, UR5, PT ;  /* 0x00000005b4003c0c */ /* 0x000fe2000bf66270 */
[----:B------:R-:W-:Y:S01]  /*4060*/  IMAD.WIDE.U32 R178, R178, -0x326172a9, RZ ;  /* 0xcd9e8d57b2b27825 */ /* 0x000fe200078e00ff */
[----:B------:R-:W-:Y:S02]  /*4070*/  LOP3.LUT R172, R0, R171, RZ, 0x3c, !PT ;  /* 0x000000ab00ac7212 */ /* 0x000fe400078e3cff */
[----:B------:R-:W-:Y:S02]  /*4080*/  @P0 FSEL R19, R19, -INF , !P2 ;  /* 0xff80000013130808 */ /* 0x000fe40005000000 */
[----:B------:R-:W-:Y:S01]  /*4090*/  FSETP.NEU.FTZ.AND P2, PT, R235, -INF , PT ;  /* 0xff800000eb00780b */ /* 0x000fe20003f5d000 */
[----:B------:R-:W-:Y:S01]  /*40a0*/  IMAD.WIDE.U32 R170, R169, -0x326172a9, RZ ;  /* 0xcd9e8d57a9aa7825 */ /* 0x000fe200078e00ff */
[----:B------:R-:W-:Y:S03]  /*40b0*/  PLOP3.LUT P0, PT, PT, PT, UP0, 0x80, 0x0 ;  /* 0x000000000000781c */ /* 0x000fe60003f0f008 */
[----:B------:R-:W-:Y:S01]  /*40c0*/  FMUL.FTZ R0, R236, 1.4426950216293334961 ;  /* 0x3fb8aa3bec007820 */ /* 0x000fe20000410000 */
[----:B------:R-:W-:Y:S01]  /*40d0*/  IMAD.WIDE.U32 R172, R172, -0x326172a9, RZ ;  /* 0xcd9e8d57acac7825 */ /* 0x000fe200078e00ff */
[----:B------:R-:W-:Y:S02]  /*40e0*/  LOP3.LUT R171, R2, R171, RZ, 0x3c, !PT ;  /* 0x000000ab02ab7212 */ /* 0x000fe400078e3cff */
[----:B------:R-:W-:Y:S01]  /*40f0*/  @P4 ISETP.GE.AND P4, PT, R184, UR5, PT ;  /* 0x00000005b8004c0c */ /* 0x000fe2000bf86270 */
[----:B------:R-:W-:Y:S01]  /*4100*/  FFMA.FTZ R17, R17, UR13, -R168 ;  /* 0x0000000d11117c23 */ /* 0x000fe200080108a8 */
[----:B------:R-:W-:Y:S01]  /*4110*/  LOP3.LUT R180, R2, R173, RZ, 0x3c, !PT ;  /* 0x000000ad02b47212 */ /* 0x000fe200078e3cff */
[----:B------:R-:W-:Y:S01]  /*4120*/  FMUL.FTZ R2, R235, 1.4426950216293334961 ;  /* 0x3fb8aa3beb027820 */ /* 0x000fe20000410000 */
[----:B------:R-:W-:Y:S01]  /*4130*/  LOP3.LUT R184, R183, UR12, R170, 0x96, !PT ;  /* 0x0000000cb7b87c12 */ /* 0x000fe2000f8e96aa */
[----:B------:R-:W-:Y:S01]  /*4140*/  IMAD.WIDE.U32 R170, R171, -0x2daee0ad, RZ ;  /* 0xd2511f53abaa7825 */ /* 0x000fe200078e00ff */
[----:B------:R-:W-:Y:S01]  /*4150*/  LOP3.LUT R177, R179, UR12, R172, 0x96, !PT ;  /* 0x0000000cb3b17c12 */ /* 0x000fe2000f8e96ac */
[----:B------:R-:W-:Y:S01]  /*4160*/  UIADD3 UR12, UR10, 0x78dde6e4, URZ ;  /* 0x78dde6e40a0c7890 */ /* 0x000fe2000fffe03f */
[----:B------:R-:W-:Y:S01]  /*4170*/  FSEL R2, R2, RZ, P2 ;  /* 0x000000ff02027208 */ /* 0x000fe20001000000 */
[----:B------:R-:W-:Y:S01]  /*4180*/  IMAD.WIDE.U32 R180, R180, -0x2daee0ad, RZ ;  /* 0xd2511f53b4b47825 */ /* 0x000fe200078e00ff */
[----:B------:R-:W-:Y:S02]  /*4190*/  FSETP.NEU.FTZ.AND P2, PT, R236, -INF , PT ;  /* 0xff800000ec00780b */ /* 0x000fe40003f5d000 */
[----:B------:R-:W-:Y:S01]  /*41a0*/  @P0 FSEL R20, R20, -INF , !P5 ;  /* 0xff80000014140808 */ /* 0x000fe20006800000 */
[----:B------:R-:W-:Y:S01]  /*41b0*/  FFMA.FTZ R8, R8, UR13, -R2 ;  /* 0x0000000d08087c23 */ /* 0x000fe20008010802 */
[----:B------:R-:W-:Y:S01]  /*41c0*/  FSEL R0, R0, RZ, P2 ;  /* 0x000000ff00007208 */ /* 0x000fe20001000000 */
[----:B------:R-:W-:Y:S01]  /*41d0*/  IMAD.WIDE.U32 R184, R184, -0x2daee0ad, RZ ;  /* 0xd2511f53b8b87825 */ /* 0x000fe200078e00ff */
[----:B------:R-:W-:Y:S01]  /*41e0*/  PLOP3.LUT P2, PT, PT, PT, UP0, 0x80, 0x0 ;  /* 0x000000000000781c */ /* 0x000fe20003f4f008 */
[----:B------:R4:W1:Y:S01]  /*41f0*/  MUFU.EX2 R207, R8 ;  /* 0x0000000800cf7308 */ /* 0x0008620000000800 */
[----:B------:R-:W-:Y:S01]  /*4200*/  PLOP3.LUT P0, PT, PT, PT, UP0, 0x80, 0x0 ;  /* 0x000000000000781c */ /* 0x000fe20003f0f008 */
[----:B------:R-:W-:Y:S01]  /*4210*/  FFMA.FTZ R10, R10, UR13, -R0 ;  /* 0x0000000d0a0a7c23 */ /* 0x000fe20008010800 */
[----:B------:R-:W-:Y:S01]  /*4220*/  LOP3.LUT R171, R171, UR11, R176, 0x96, !PT ;  /* 0x0000000babab7c12 */ /* 0x000fe2000f8e96b0 */
[----:B------:R-:W-:Y:S01]  /*4230*/  IMAD.WIDE.U32 R176, R177, -0x2daee0ad, RZ ;  /* 0xd2511f53b1b07825 */ /* 0x000fe200078e00ff */
[----:B------:R-:W-:Y:S01]  /*4240*/  LOP3.LUT R172, R181, UR11, R174, 0x96, !PT ;  /* 0x0000000bb5ac7c12 */ /* 0x000fe2000f8e96ae */
[----:B------:R-:W-:Y:S01]  /*4250*/  UIADD3 UR11, UR10, 0x1715609d, URZ ;  /* 0x1715609d0a0b7890 */ /* 0x000fe2000fffe03f */
[----:B------:R-:W-:Y:S01]  /*4260*/  LOP3.LUT R186, R185, UR15, R170, 0x96, !PT ;  /* 0x0000000fb9ba7c12 */ /* 0x000fe2000f8e96aa */
[----:B------:R-:W-:Y:S01]  /*4270*/  IMAD.WIDE.U32 R170, R171, -0x326172a9, RZ ;  /* 0xcd9e8d57abaa7825 */ /* 0x000fe200078e00ff */
[----:B------:R-:W-:Y:S01]  /*4280*/  LOP3.LUT R174, R177, UR15, R180, 0x96, !PT ;  /* 0x0000000fb1ae7c12 */ /* 0x000fe2000f8e96b4 */
[----:B------:R-:W-:Y:S02]  /*4290*/  MUFU.EX2 R222, R10 ;  /* 0x0000000a00de7308 */ /* 0x000fe40000000800 */
[----:B------:R-:W-:Y:S01]  /*42a0*/  FFMA.FTZ R11, R11, UR13, -R0 ;  /* 0x0000000d0b0b7c23 */ /* 0x000fe20008010800 */
[----:B------:R-:W-:Y:S01]  /*42b0*/  @P2 FSEL R22, R22, -INF , !P5 ;  /* 0xff80000016162808 */ /* 0x000fe20006800000 */
[----:B------:R-:W-:Y:S01]  /*42c0*/  IMAD.WIDE.U32 R172, R172, -0x326172a9, RZ ;  /* 0xcd9e8d57acac7825 */ /* 0x000fe200078e00ff */
[----:B------:R-:W-:Y:S02]  /*42d0*/  PLOP3.LUT P2, PT, PT, PT, UP0, 0x80, 0x0 ;  /* 0x000000000000781c */ /* 0x000fe40003f4f008 */
[----:B------:R-:W-:Y:S01]  /*42e0*/  @P0 FSEL R24, R24, -INF , !P5 ;  /* 0xff80000018180808 */ /* 0x000fe20006800000 */
[----:B----4-:R-:W-:Y:S01]  /*42f0*/  FFMA.FTZ R8, R9, UR13, -R2 ;  /* 0x0000000d09087c23 */ /* 0x010fe20008010802 */
[----:B------:R-:W-:Y:S01]  /*4300*/  PLOP3.LUT P0, PT, PT, PT, UP0, 0x80, 0x0 ;  /* 0x000000000000781c */ /* 0x000fe20003f0f008 */
[----:B------:R-:W-:Y:S01]  /*4310*/  IMAD.WIDE.U32 R174, R174, -0x326172a9, RZ ;  /* 0xcd9e8d57aeae7825 */ /* 0x000fe200078e00ff */
[----:B------:R-:W-:Y:S01]  /*4320*/  LOP3.LUT R171, R171, UR12, R182, 0x96, !PT ;  /* 0x0000000cabab7c12 */ /* 0x000fe2000f8e96b6 */
[----:B------:R4:W-:Y:S01]  /*4330*/  MUFU.EX2 R206, R8 ;  /* 0x0000000800ce7308 */ /* 0x0009e20000000800 */
[----:B------:R-:W-:Y:S01]  /*4340*/  LOP3.LUT R178, R173, UR12, R178, 0x96, !PT ;  /* 0x0000000cadb27c12 */ /* 0x000fe2000f8e96b2 */
[----:B------:R-:W-:Y:S01]  /*4350*/  IMAD.WIDE.U32 R186, R186, -0x326172a9, RZ ;  /* 0xcd9e8d57baba7825 */ /* 0x000fe200078e00ff */
[----:B------:R-:W-:Y:S01]  /*4360*/  LOP3.LUT R6, R175, UR11, R172, 0x96, !PT ;  /* 0x0000000baf067c12 */ /* 0x000fe2000f8e96ac */
[----:B------:R-:W-:Y:S02]  /*4370*/  UIADD3 UR12, UR9, -0x56f99767, URZ ;  /* 0xa9066899090c7890 */ /* 0x000fe4000fffe03f */
[--C-:B------:R-:W-:Y:S01]  /*4380*/  FFMA.FTZ R12, R12, UR13, -R2.reuse ;  /* 0x0000000d0c0c7c23 */ /* 0x100fe20008010802 */
[----:B------:R-:W-:Y:S01]  /*4390*/  @P2 FSEL R26, R26, -INF , !P5 ;  /* 0xff8000001a1a2808 */ /* 0x000fe20006800000 */
[----:B------:R-:W-:Y:S01]  /*43a0*/  IMAD.WIDE.U32 R164, R178, -0x2daee0ad, RZ ;  /* 0xd2511f53b2a47825 */ /* 0x000fe200078e00ff */
[----:B------:R-:W-:Y:S01]  /*43b0*/  PLOP3.LUT P2, PT, PT, PT, UP0, 0x80, 0x0 ;  /* 0x000000000000781c */ /* 0x000fe20003f4f008 */
[----:B------:R2:W1:Y:S01]  /*43c0*/  MUFU.EX2 R221, R11 ;  /* 0x0000000b00dd7308 */ /* 0x0004620000000800 */
[----:B------:R-:W-:Y:S01]  /*43d0*/  @P0 FSEL R21, R21, -INF , !P3 ;  /* 0xff80000015150808 */ /* 0x000fe20005800000 */
[----:B------:R-:W-:Y:S01]  /*43e0*/  IMAD.WIDE.U32 R6, R6, -0x2daee0ad, RZ ;  /* 0xd2511f5306067825 */ /* 0x000fe200078e00ff */
[----:B------:R-:W-:Y:S02]  /*43f0*/  PLOP3.LUT P5, PT, PT, PT, UP0, 0x80, 0x0 ;  /* 0x000000000000781c */ /* 0x000fe40003faf008 */
[----:B------:R-:W-:Y:S01]  /*4400*/  PLOP3.LUT P0, PT, PT, PT, UP0, 0x80, 0x0 ;  /* 0x000000000000781c */ /* 0x000fe20003f0f008 */
[----:B------:R-:W-:Y:S01]  /*4410*/  FFMA.FTZ R13, R13, UR13, -R2 ;  /* 0x0000000d0d0d7c23 */ /* 0x000fe20008010802 */
[----:B------:R-:W-:Y:S01]  /*4420*/  LOP3.LUT R4, R187, UR11, R170, 0x96, !PT ;  /* 0x0000000bbb047c12 */ /* 0x000fe2000f8e96aa */
[----:B------:R-:W-:Y:S01]  /*4430*/  IMAD.WIDE.U32 R170, R171, -0x2daee0ad, RZ ;  /* 0xd2511f53abaa7825 */ /* 0x000fe200078e00ff */
[----:B------:R-:W-:Y:S01]  /*4440*/  UIADD3 UR11, UR9, 0x646e171e, URZ ;  /* 0x646e171e090b7890 */ /* 0x000fe2000fffe03f */
[----:B------:R-:W1:Y:S01]  /*4450*/  MUFU.EX2 R199, R12 ;  /* 0x0000000c00c77308 */ /* 0x000e620000000800 */
[----:B------:R-:W-:Y:S01]  /*4460*/  LOP3.LUT R176, R165, UR12, R176, 0x96, !PT ;  /* 0x0000000ca5b07c12 */ /* 0x000fe2000f8e96b0 */
[----:B------:R-:W-:Y:S01]  /*4470*/  IMAD.WIDE.U32 R4, R4, -0x2daee0ad, RZ ;  /* 0xd2511f5304047825 */ /* 0x000fe200078e00ff */
[----:B------:R-:W-:Y:S02]  /*4480*/  @P2 FSEL R23, R23, -INF , !P3 ;  /* 0xff80000017172808 */ /* 0x000fe40005800000 */
[----:B------:R-:W-:Y:S01]  /*4490*/  PLOP3.LUT P2, PT, PT, PT, UP0, 0x80, 0x0 ;  /* 0x000000000000781c */ /* 0x000fe20003f4f008 */
[--C-:B------:R-:W-:Y:S01]  /*44a0*/  FFMA.FTZ R14, R14, UR13, -R0.reuse ;  /* 0x0000000d0e0e7c23 */ /* 0x100fe20008010800 */
[----:B------:R-:W-:Y:S03]  /*44b0*/  @P5 FSEL R25, R25, -INF , !P3 ;  /* 0xff80000019195808 */ /* 0x000fe60005800000 */
[----:B------:R3:W-:Y:S01]  /*44c0*/  MUFU.EX2 R198, R13 ;  /* 0x0000000d00c67308 */ /* 0x0007e20000000800 */
[----:B------:R-:W-:Y:S01]  /*44d0*/  @P0 FSEL R27, R27, -INF , !P3 ;  /* 0xff8000001b1b0808 */ /* 0x000fe20005800000 */
[----:B------:R-:W-:Y:S01]  /*44e0*/  FFMA.FTZ R15, R15, UR13, -R0 ;  /* 0x0000000d0f0f7c23 */ /* 0x000fe20008010800 */
[----:B------:R-:W-:Y:S01]  /*44f0*/  PLOP3.LUT P3, PT, PT, PT, UP0, 0x80, 0x0 ;  /* 0x000000000000781c */ /* 0x000fe20003f6f008 */
[----:B------:R-:W-:Y:S01]  /*4500*/  FFMA.FTZ R20, R20, UR13, -R168 ;  /* 0x0000000d14147c23 */ /* 0x000fe200080108a8 */
[----:B------:R-:W-:Y:S01]  /*4510*/  PLOP3.LUT P0, PT, PT, PT, UP0, 0x80, 0x0 ;  /* 0x000000000000781c */ /* 0x000fe20003f0f008 */
[--C-:B------:R-:W-:Y:S01]  /*4520*/  FFMA.FTZ R19, R19, UR13, -R3.reuse ;  /* 0x0000000d13137c23 */ /* 0x100fe20008010803 */
[----:B------:R-:W-:Y:S03]  /*4530*/  LOP3.LUT R184, R171, UR12, R184, 0x96, !PT ;  /* 0x0000000cabb87c12 */ /* 0x000fe6000f8e96b8 */
[----:B------:R-:W1:Y:S01]  /*4540*/  MUFU.EX2 R205, R14 ;  /* 0x0000000e00cd7308 */ /* 0x000e620000000800 */
[----:B------:R-:W-:Y:S01]  /*4550*/  LOP3.LUT R9, R5, UR11, R170, 0x96, !PT ;  /* 0x0000000b05097c12 */ /* 0x000fe2000f8e96aa */
[----:B------:R-:W-:Y:S01]  /*4560*/  FFMA.FTZ R21, R21, UR13, -R168 ;  /* 0x0000000d15157c23 */ /* 0x000fe200080108a8 */
[----:B------:R-:W-:Y:S01]  /*4570*/  @P2 FSEL R28, R28, -INF , !P4 ;  /* 0xff8000001c1c2808 */ /* 0x000fe20006000000 */
[----:B------:R-:W-:Y:S01]  /*4580*/  FFMA.FTZ R24, R24, UR13, -R2 ;  /* 0x0000000d18187c23 */ /* 0x000fe20008010802 */
[----:B----4-:R-:W-:Y:S01]  /*4590*/  LOP3.LUT R8, R7, UR11, R164, 0x96, !PT ;  /* 0x0000000b07087c12 */ /* 0x010fe2000f8e96a4 */
[----:B------:R-:W-:Y:S01]  /*45a0*/  UIADD3 UR11, UR10, -0x4ab325aa, URZ ;  /* 0xb54cda560a0b7890 */ /* 0x000fe2000fffe03f */
[----:B------:R-:W-:Y:S03]  /*45b0*/  PLOP3.LUT P2, PT, PT, PT, UP0, 0x80, 0x0 ;  /* 0x000000000000781c */ /* 0x000fe60003f4f008 */
[----:B------:R-:W4:Y:S01]  /*45c0*/  MUFU.EX2 R204, R15 ;  /* 0x0000000f00cc7308 */ /* 0x000f220000000800 */
[----:B------:R-:W-:Y:S01]  /*45d0*/  LOP3.LUT R164, R4, 0xff, RZ, 0xc0, !PT ;  /* 0x000000ff04a47812 */ /* 0x000fe200078ec0ff */
[--C-:B------:R-:W-:Y:S01]  /*45e0*/  FFMA.FTZ R23, R23, UR13, -R3.reuse ;  /* 0x0000000d17177c23 */ /* 0x100fe20008010803 */
[----:B------:R-:W-:Y:S01]  /*45f0*/  SHF.R.U32.HI R165, RZ, 0x18, R4 ;  /* 0x00000018ffa57819 */ /* 0x000fe20000011604 */
[--C-:B------:R-:W-:Y:S01]  /*4600*/  FFMA.FTZ R22, R22, UR13, -R3.reuse ;  /* 0x0000000d16167c23 */ /* 0x100fe20008010803 */
[----:B------:R-:W-:Y:S01]  /*4610*/  LOP3.LUT R173, R4, 0xffff, RZ, 0xc0, !PT ;  /* 0x0000ffff04ad7812 */ /* 0x000fe200078ec0ff */
[----:B------:R-:W-:Y:S01]  /*4620*/  FFMA.FTZ R28, R28, UR13, -R2 ;  /* 0x0000000d1c1c7c23 */ /* 0x000fe20008010802 */
[----:B------:R-:W-:Y:S01]  /*4630*/  SHF.R.U32.HI R175, RZ, 0x10, R4 ;  /* 0x00000010ffaf7819 */ /* 0x000fe20000011604 */
[----:B------:R-:W-:Y:S01]  /*4640*/  IMAD.WIDE.U32 R4, R184, -0x326172a9, RZ ;  /* 0xcd9e8d57b8047825 */ /* 0x000fe200078e00ff */
[----:B------:R-:W-:Y:S01]  /*4650*/  @P3 FSEL R32, R32, -INF , !P4 ;  /* 0xff80000020203808 */ /* 0x000fe20006000000 */
[----:B------:R-:W4:Y:S01]  /*4660*/  MUFU.EX2 R184, R16 ;  /* 0x0000001000b87308 */ /* 0x000f220000000800 */
[----:B------:R-:W-:Y:S01]  /*4670*/  PLOP3.LUT P3, PT, PT, PT, UP0, 0x80, 0x0 ;  /* 0x000000000000781c */ /* 0x000fe20003f6f008 */
[----:B------:R-:W-:Y:S01]  /*4680*/  FFMA.FTZ R25, R25, UR13, -R2 ;  /* 0x0000000d19197c23 */ /* 0x000fe20008010802 */
[----:B------:R-:W-:Y:S01]  /*4690*/  LOP3.LUT R172, R6, 0xffff, RZ, 0xc0, !PT ;  /* 0x0000ffff06ac7812 */ /* 0x000fe200078ec0ff */
[----:B------:R-:W-:Y:S01]  /*46a0*/  FFMA.FTZ R32, R32, UR13, -R168 ;  /* 0x0000000d20207c23 */ /* 0x000fe200080108a8 */
[----:B------:R-:W-:Y:S01]  /*46b0*/  LOP3.LUT R7, R5, UR11, R186, 0x96, !PT ;  /* 0x0000000b05077c12 */ /* 0x000fe2000f8e96ba */
[--C-:B------:R-:W-:Y:S01]  /*46c0*/  FFMA.FTZ R26, R26, UR13, -R0.reuse ;  /* 0x0000000d1a1a7c23 */ /* 0x100fe20008010800 */
[----:B------:R-:W-:Y:S03]  /*46d0*/  @P0 FSEL R34, R34, -INF , !P4 ;  /* 0xff80000022220808 */ /* 0x000fe60006000000 */
[----:B------:R-:W4:Y:S01]  /*46e0*/  MUFU.EX2 R182, R17 ;  /* 0x0000001100b67308 */ /* 0x000f220000000800 */
[----:B------:R-:W-:Y:S01]  /*46f0*/  PLOP3.LUT P0, PT, PT, PT, UP0, 0x80, 0x0 ;  /* 0x000000000000781c */ /* 0x000fe20003f0f008 */
[----:B------:R-:W-:Y:S01]  /*4700*/  FFMA.FTZ R27, R27, UR13, -R0 ;  /* 0x0000000d1b1b7c23 */ /* 0x000fe20008010800 */
[----:B------:R-:W-:Y:S01]  /*4710*/  LOP3.LUT R10, R7, 0xffff, RZ, 0xc0, !PT ;  /* 0x0000ffff070a7812 */ /* 0x000fe200078ec0ff */
[----:B------:R-:W-:Y:S01]  /*4720*/  FFMA.FTZ R34, R34, UR13, -R3 ;  /* 0x0000000d22227c23 */ /* 0x000fe20008010803 */
[----:B------:R-:W-:Y:S02]  /*4730*/  @P2 FSEL R29, R29, -INF , !P6 ;  /* 0xff8000001d1d2808 */ /* 0x000fe40007000000 */
[----:B------:R-:W-:Y:S03]  /*4740*/  PLOP3.LUT P2, PT, PT, PT, UP0, 0x80, 0x0 ;  /* 0x000000000000781c */ /* 0x000fe60003f4f008 */
[----:B------:R-:W4:Y:S01]  /*4750*/  MUFU.EX2 R188, R20 ;  /* 0x0000001400bc7308 */ /* 0x000f220000000800 */
[----:B--2---:R-:W-:Y:S01]  /*4760*/  LOP3.LUT R11, R7, 0xff, RZ, 0xc0, !PT ;  /* 0x000000ff070b7812 */ /* 0x004fe200078ec0ff */
[----:B------:R-:W-:Y:S01]  /*4770*/  FFMA.FTZ R2, R29, UR13, -R2 ;  /* 0x0000000d1d027c23 */ /* 0x000fe20008010802 */
[----:B------:R-:W-:Y:S02]  /*4780*/  SHF.R.U32.HI R10, RZ, 0x8, R10 ;  /* 0x00000008ff0a7819 */ /* 0x000fe4000001160a */
[----:B------:R-:W-:Y:S02]  /*4790*/  @P3 FSEL R31, R31, -INF , !P6 ;  /* 0xff8000001f1f3808 */ /* 0x000fe40007000000 */
[C---:B------:R-:W-:Y:S03]  /*47a0*/  LOP3.LUT R166, R4.reuse, 0xff, RZ, 0xc0, !PT ;  /* 0x000000ff04a67812 */ /* 0x040fe600078ec0ff */
[----:B------:R-:W2:Y:S01]  /*47b0*/  MUFU.EX2 R193, R19 ;  /* 0x0000001300c17308 */ /* 0x000ea20000000800 */
[--C-:B------:R-:W-:Y:S02]  /*47c0*/  SHF.R.U32.HI R167, RZ, 0x18, R4.reuse ;  /* 0x00000018ffa77819 */ /* 0x100fe40000011604 */
[----:B---3--:R-:W-:Y:S02]  /*47d0*/  LOP3.LUT R13, R4, 0xffff, RZ, 0xc0, !PT ;  /* 0x0000ffff040d7812 */ /* 0x008fe400078ec0ff */
[----:B------:R-:W-:Y:S02]  /*47e0*/  ISETP.LE.U32.AND P3, PT, R11, UR14, PT ;  /* 0x0000000e0b007c0c */ /* 0x000fe4000bf63070 */
[----:B------:R-:W-:Y:S01]  /*47f0*/  SHF.R.U32.HI R12, RZ, 0x10, R4 ;  /* 0x00000010ff0c7819 */ /* 0x000fe20000011604 */
[----:B------:R-:W-:Y:S01]  /*4800*/  IMAD.WIDE.U32 R4, R176, -0x326172a9, RZ ;  /* 0xcd9e8d57b0047825 */ /* 0x000fe200078e00ff */
[----:B------:R-:W-:Y:S01]  /*4810*/  LOP3.LUT R10, R10, 0xffff, RZ, 0xc0, !PT ;  /* 0x0000ffff0a0a7812 */ /* 0x000fe200078ec0ff */
[----:B------:R-:W-:Y:S01]  /*4820*/  MUFU.EX2 R186, R21 ;  /* 0x0000001500ba7308 */ /* 0x000fe20000000800 */
[--C-:B------:R-:W-:Y:S02]  /*4830*/  SHF.R.U32.HI R11, RZ, 0x10, R7.reuse ;  /* 0x00000010ff0b7819 */ /* 0x100fe40000011607 */
[----:B------:R-:W-:Y:S02]  /*4840*/  @P0 FSEL R33, R33, -INF , !P6 ;  /* 0xff80000021210808 */ /* 0x000fe40007000000 */
[----:B------:R-:W-:Y:S02]  /*4850*/  ISETP.LE.U32.AND P0, PT, R10, UR14, PT ;  /* 0x0000000e0a007c0c */ /* 0x000fe4000bf03070 */
[----:B------:R-:W-:Y:S01]  /*4860*/  LOP3.LUT R169, R6, 0xff, RZ, 0xc0, !PT ;  /* 0x000000ff06a97812 */ /* 0x000fe200078ec0ff */
[----:B------:R-:W-:Y:S01]  /*4870*/  @!P3 FADD.FTZ R203, -R203, -RZ ;  /* 0x800000ffcbcbb221 */ /* 0x000fe20000010100 */
[--C-:B------:R-:W-:Y:S01]  /*4880*/  SHF.R.U32.HI R170, RZ, 0x18, R6.reuse ;  /* 0x00000018ffaa7819 */ /* 0x100fe20000011606 */
[----:B------:R-:W-:Y:S01]  /*4890*/  MUFU.EX2 R195, R24 ;  /* 0x0000001800c37308 */ /* 0x000fe20000000800 */
[----:B------:R-:W-:Y:S01]  /*48a0*/  SHF.R.U32.HI R171, RZ, 0x10, R6 ;  /* 0x00000010ffab7819 */ /* 0x000fe20000011606 */
[----:B------:R-:W-:Y:S01]  /*48b0*/  FFMA.FTZ R168, R33, UR13, -R168 ;  /* 0x0000000d21a87c23 */ /* 0x000fe200080108a8 */
[----:B------:R-:W-:Y:S02]  /*48c0*/  LOP3.LUT R10, R11, 0xff, RZ, 0xc0, !PT ;  /* 0x000000ff0b0a7812 */ /* 0x000fe400078ec0ff */
[----:B------:R-:W-:Y:S02]  /*48d0*/  LOP3.LUT R6, R5, UR11, R174, 0x96, !PT ;  /* 0x0000000b05067c12 */ /* 0x000fe4000f8e96ae */
[----:B------:R-:W-:Y:S01]  /*48e0*/  SHF.R.U32.HI R7, RZ, 0x18, R7 ;  /* 0x00000018ff077819 */ /* 0x000fe20000011607 */
[----:B------:R-:W-:Y:S01]  /*48f0*/  @!P0 FADD.FTZ R201, -R201, -RZ ;  /* 0x800000ffc9c98221 */ /* 0x000fe20000010100 */
[----:B------:R-:W-:Y:S01]  /*4900*/  @P2 FSEL R35, R35, -INF , !P6 ;  /* 0xff80000023232808 */ /* 0x000fe20007000000 */
[----:B------:R-:W-:Y:S01]  /*4910*/  MUFU.EX2 R190, R23 ;  /* 0x0000001700be7308 */ /* 0x000fe20000000800 */
[----:B------:R-:W-:Y:S02]  /*4920*/  ISETP.LE.U32.AND P6, PT, R10, UR14, PT ;  /* 0x0000000e0a007c0c */ /* 0x000fe4000bfc3070 */
[----:B------:R-:W-:Y:S01]  /*4930*/  ISETP.LE.U32.AND P2, PT, R7, UR14, PT ;  /* 0x0000000e07007c0c */ /* 0x000fe2000bf43070 */
[----:B------:R-:W-:Y:S01]  /*4940*/  FFMA.FTZ R3, R35, UR13, -R3 ;  /* 0x0000000d23037c23 */ /* 0x000fe20008010803 */
[C---:B------:R-:W-:Y:S02]  /*4950*/  LOP3.LUT R10, R6.reuse, 0xff, RZ, 0xc0, !PT ;  /* 0x000000ff060a7812 */ /* 0x040fe400078ec0ff */
[----:B------:R-:W-:Y:S03]  /*4960*/  LOP3.LUT R7, R6, 0xffff, RZ, 0xc0, !PT ;  /* 0x0000ffff06077812 */ /* 0x000fe600078ec0ff */
[----:B------:R-:W-:Y:S01]  /*4970*/  MUFU.EX2 R180, R3 ;  /* 0x0000000300b47308 */ /* 0x000fe20000000800 */
[----:B------:R-:W-:Y:S02]  /*4980*/  ISETP.LE.U32.AND P3, PT, R10, UR14, PT ;  /* 0x0000000e0a007c0c */ /* 0x000fe4000bf63070 */
[--C-:B------:R-:W-:Y:S02]  /*4990*/  SHF.R.U32.HI R10, RZ, 0x18, R6.reuse ;  /* 0x00000018ff0a7819 */ /* 0x100fe40000011606 */
[----:B------:R-:W-:Y:S01]  /*49a0*/  SHF.R.U32.HI R6, RZ, 0x10, R6 ;  /* 0x00000010ff067819 */ /* 0x000fe20000011606 */
[----:B------:R-:W-:Y:S01]  /*49b0*/  @!P6 FADD.FTZ R202, -R202, -RZ ;  /* 0x800000ffcacae221 */ /* 0x000fe20000010100 */
[----:B------:R-:W-:Y:S01]  /*49c0*/  ISETP.LE.U32.AND P0, PT, R10, UR14, PT ;  /* 0x0000000e0a007c0c */ /* 0x000fe2000bf03070 */
[----:B-1----:R-:W-:Y:S01]  /*49d0*/  @!P2 FADD.FTZ R200, -R200, -RZ ;  /* 0x800000ffc8c8a221 */ /* 0x002fe20000010100 */
[----:B------:R-:W-:Y:S01]  /*49e0*/  LOP3.LUT R6, R6, 0xff, RZ, 0xc0, !PT ;  /* 0x000000ff06067812 */ /* 0x000fe200078ec0ff */
[----:B------:R-:W-:Y:S01]  /*49f0*/  MUFU.EX2 R179, R32 ;  /* 0x0000002000b37308 */ /* 0x000fe20000000800 */
[----:B------:R-:W-:Y:S02]  /*4a00*/  SHF.R.U32.HI R7, RZ, 0x8, R7 ;  /* 0x00000008ff077819 */ /* 0x000fe40000011607 */
[----:B------:R-:W-:Y:S01]  /*4a10*/  ISETP.LE.U32.AND P2, PT, R6, UR14, PT ;  /* 0x0000000e06007c0c */ /* 0x000fe2000bf43070 */
[----:B------:R-:W-:Y:S01]  /*4a20*/  @!P3 FADD.FTZ R207, -R207, -RZ ;  /* 0x800000ffcfcfb221 */ /* 0x000fe20000010100 */
[----:B------:R-:W-:Y:S02]  /*4a30*/  LOP3.LUT R6, R4, 0xff, RZ, 0xc0, !PT ;  /* 0x000000ff04067812 */ /* 0x000fe400078ec0ff */
[----:B------:R-:W-:Y:S03]  /*4a40*/  LOP3.LUT R7, R7, 0xffff, RZ, 0xc0, !PT ;  /* 0x0000ffff07077812 */ /* 0x000fe600078ec0ff */
[----:B------:R-:W-:Y:S01]  /*4a50*/  MUFU.EX2 R181, R34 ;  /* 0x0000002200b57308 */ /* 0x000fe20000000800 */
[----:B------:R-:W-:Y:S01]  /*4a60*/  ISETP.LE.U32.AND P3, PT, R6, UR14, PT ;  /* 0x0000000e06007c0c */ /* 0x000fe2000bf63070 */
[----:B------:R-:W-:Y:S01]  /*4a70*/  @!P0 FADD.FTZ R221, -R221, -RZ ;  /* 0x800000ffdddd8221 */ /* 0x000fe20000010100 */
[--C-:B------:R-:W-:Y:S02]  /*4a80*/  SHF.R.U32.HI R6, RZ, 0x10, R4.reuse ;  /* 0x00000010ff067819 */ /* 0x100fe40000011604 */
[----:B------:R-:W-:Y:S02]  /*4a90*/  ISETP.LE.U32.AND P6, PT, R7, UR14, PT ;  /* 0x0000000e07007c0c */ /* 0x000fe4000bfc3070 */
[----:B------:R-:W-:Y:S01]  /*4aa0*/  LOP3.LUT R5, R4, 0xffff, RZ, 0xc0, !PT ;  /* 0x0000ffff04057812 */ /* 0x000fe200078ec0ff */
[----:B------:R-:W-:Y:S01]  /*4ab0*/  @!P2 FADD.FTZ R222, -R222, -RZ ;  /* 0x800000ffdedea221 */ /* 0x000fe20000010100 */
[----:B------:R-:W-:Y:S01]  /*4ac0*/  LOP3.LUT R6, R6, 0xff, RZ, 0xc0, !PT ;  /* 0x000000ff06067812 */ /* 0x000fe200078ec0ff */
[----:B------:R-:W-:Y:S01]  /*4ad0*/  MUFU.EX2 R178, R168 ;  /* 0x000000a800b27308 */ /* 0x000fe20000000800 */
[----:B------:R-:W-:Y:S02]  /*4ae0*/  SHF.R.U32.HI R4, RZ, 0x18, R4 ;  /* 0x00000018ff047819 */ /* 0x000fe40000011604 */
[----:B------:R-:W-:Y:S01]  /*4af0*/  ISETP.LE.U32.AND P2, PT, R6, UR14, PT ;  /* 0x0000000e06007c0c */ /* 0x000fe2000bf43070 */
[----:B------:R-:W-:Y:S01]  /*4b00*/  @!P3 FADD.FTZ R199, -R199, -RZ ;  /* 0x800000ffc7c7b221 */ /* 0x000fe20000010100 */
[----:B------:R-:W-:Y:S02]  /*4b10*/  ISETP.LE.U32.AND P0, PT, R4, UR14, PT ;  /* 0x0000000e04007c0c */ /* 0x000fe4000bf03070 */
[----:B------:R-:W-:Y:S01]  /*4b20*/  SHF.R.U32.HI R5, RZ, 0x8, R5 ;  /* 0x00000008ff057819 */ /* 0x000fe20000011605 */
[----:B------:R-:W-:Y:S01]  /*4b30*/  @!P6 FADD.FTZ R206, -R206, -RZ ;  /* 0x800000ffcecee221 */ /* 0x000fe20000010100 */
[----:B------:R-:W-:Y:S01]  /*4b40*/  ISETP.LE.U32.AND P3, PT, R166, UR14, PT ;  /* 0x0000000ea6007c0c */ /* 0x000fe2000bf63070 */
[----:B------:R-:W-:Y:S01]  /*4b50*/  MUFU.EX2 R183, R2 ;  /* 0x0000000200b77308 */ /* 0x000fe20000000800 */
[----:B------:R-:W-:Y:S02]  /*4b60*/  LOP3.LUT R5, R5, 0xffff, RZ, 0xc0, !PT ;  /* 0x0000ffff05057812 */ /* 0x000fe400078ec0ff */
[----:B------:R-:W-:Y:S02]  /*4b70*/  SHF.R.U32.HI R4, RZ, 0x8, R13 ;  /* 0x00000008ff047819 */ /* 0x000fe4000001160d */
[----:B------:R-:W-:Y:S01]  /*4b80*/  ISETP.LE.U32.AND P6, PT, R5, UR14, PT ;  /* 0x0000000e05007c0c */ /* 0x000fe2000bfc3070 */
[----:B------:R-:W-:Y:S01]  /*4b90*/  @!P2 FADD.FTZ R205, -R205, -RZ ;  /* 0x800000ffcdcda221 */ /* 0x000fe20000010100 */
[----:B------:R-:W-:Y:S01]  /*4ba0*/  LOP3.LUT R5, R12, 0xff, RZ, 0xc0, !PT ;  /* 0x000000ff0c057812 */ /* 0x000fe200078ec0ff */
[----:B----4-:R-:W-:Y:S01]  /*4bb0*/  @!P0 FADD.FTZ R204, -R204, -RZ ;  /* 0x800000ffcccc8221 */ /* 0x010fe20000010100 */
[----:B------:R-:W-:Y:S01]  /*4bc0*/  LOP3.LUT R4, R4, 0xffff, RZ, 0xc0, !PT ;  /* 0x0000ffff04047812 */ /* 0x000fe200078ec0ff */
[----:B------:R-:W1:Y:S01]  /*4bd0*/  MUFU.EX2 R191, R22 ;  /* 0x0000001600bf7308 */ /* 0x000e620000000800 */
[----:B------:R-:W-:Y:S01]  /*4be0*/  ISETP.LE.U32.AND P0, PT, R5, UR14, PT ;  /* 0x0000000e05007c0c */ /* 0x000fe2000bf03070 */
[----:B------:R-:W-:Y:S01]  /*4bf0*/  @!P3 FADD.FTZ R184, -R184, -RZ ;  /* 0x800000ffb8b8b221 */ /* 0x000fe20000010100 */
[----:B------:R-:W-:Y:S02]  /*4c00*/  ISETP.LE.U32.AND P2, PT, R4, UR14, PT ;  /* 0x0000000e04007c0c */ /* 0x000fe4000bf43070 */
[C---:B------:R-:W-:Y:S02]  /*4c10*/  LOP3.LUT R7, R9.reuse, 0xff, RZ, 0xc0, !PT ;  /* 0x000000ff09077812 */ /* 0x040fe400078ec0ff */
[----:B------:R-:W-:Y:S01]  /*4c20*/  LOP3.LUT R5, R9, 0xffff, RZ, 0xc0, !PT ;  /* 0x0000ffff09057812 */ /* 0x000fe200078ec0ff */
[----:B------:R-:W-:Y:S01]  /*4c30*/  @!P6 FADD.FTZ R198, -R198, -RZ ;  /* 0x800000ffc6c6e221 */ /* 0x000fe20000010100 */
[----:B------:R-:W-:Y:S01]  /*4c40*/  ISETP.LE.U32.AND P3, PT, R7, UR14, PT ;  /* 0x0000000e07007c0c */ /* 0x000fe2000bf63070 */
[----:B------:R-:W3:Y:S01]  /*4c50*/  MUFU.EX2 R192, R25 ;  /* 0x0000001900c07308 */ /* 0x000ee20000000800 */
[----:B------:R-:W-:Y:S02]  /*4c60*/  SHF.R.U32.HI R4, RZ, 0x10, R9 ;  /* 0x00000010ff047819 */ /* 0x000fe40000011609 */
[----:B------:R-:W-:Y:S01]  /*4c70*/  SHF.R.U32.HI R6, RZ, 0x8, R5 ;  /* 0x00000008ff067819 */ /* 0x000fe20000011605 */
[----:B------:R-:W-:Y:S01]  /*4c80*/  @!P0 FADD.FTZ R194, -R194, -RZ ;  /* 0x800000ffc2c28221 */ /* 0x000fe20000010100 */
[----:B------:R-:W-:Y:S01]  /*4c90*/  ISETP.LE.U32.AND P6, PT, R167, UR14, PT ;  /* 0x0000000ea7007c0c */ /* 0x000fe2000bfc3070 */
[----:B------:R-:W-:Y:S01]  /*4ca0*/  @!P2 FADD.FTZ R182, -R182, -RZ ;  /* 0x800000ffb6b6a221 */ /* 0x000fe20000010100 */
[----:B------:R-:W-:Y:S03]  /*4cb0*/  LOP3.LUT R5, R4, 0xff, RZ, 0xc0, !PT ;  /* 0x000000ff04057812 */ /* 0x000fe600078ec0ff */
[----:B------:R-:W-:Y:S01]  /*4cc0*/  MUFU.EX2 R197, R26 ;  /* 0x0000001a00c57308 */ /* 0x000fe20000000800 */
[----:B------:R-:W-:Y:S02]  /*4cd0*/  LOP3.LUT R4, R6, 0xffff, RZ, 0xc0, !PT ;  /* 0x0000ffff06047812 */ /* 0x000fe400078ec0ff */
[----:B------:R-:W-:Y:S01]  /*4ce0*/  ISETP.LE.U32.AND P2, PT, R5, UR14, PT ;  /* 0x0000000e05007c0c */ /* 0x000fe2000bf43070 */
[----:B------:R-:W-:Y:S01]  /*4cf0*/  @!P3 FADD.FTZ R188, -R188, -RZ ;  /* 0x800000ffbcbcb221 */ /* 0x000fe20000010100 */
[----:B------:R-:W-:Y:S02]  /*4d00*/  ISETP.LE.U32.AND P0, PT, R4, UR14, PT ;  /* 0x0000000e04007c0c */ /* 0x000fe4000bf03070 */
[C---:B------:R-:W-:Y:S03]  /*4d10*/  LOP3.LUT R5, R8.reuse, 0xff, RZ, 0xc0, !PT ;  /* 0x000000ff08057812 */ /* 0x040fe600078ec0ff */
[----:B------:R-:W4:Y:S01]  /*4d20*/  MUFU.EX2 R196, R27 ;  /* 0x0000001b00c47308 */ /* 0x000f220000000800 */
[----:B------:R-:W-:Y:S01]  /*4d30*/  LOP3.LUT R4, R8, 0xffff, RZ, 0xc0, !PT ;  /* 0x0000ffff08047812 */ /* 0x000fe200078ec0ff */
[----:B--2---:R-:W-:Y:S01]  /*4d40*/  @!P6 FADD.FTZ R193, -R193, -RZ ;  /* 0x800000ffc1c1e221 */ /* 0x004fe20000010100 */
[----:B------:R-:W-:Y:S02]  /*4d50*/  PLOP3.LUT P5, PT, PT, PT, UP0, 0x80, 0x0 ;  /* 0x000000000000781c */ /* 0x000fe40003faf008 */
[----:B------:R-:W-:Y:S02]  /*4d60*/  ISETP.LE.U32.AND P3, PT, R5, UR14, PT ;  /* 0x0000000e05007c0c */ /* 0x000fe4000bf63070 */
[----:B------:R-:W-:Y:S01]  /*4d70*/  SHF.R.U32.HI R9, RZ, 0x18, R9 ;  /* 0x00000018ff097819 */ /* 0x000fe20000011609 */
[----:B-1----:R-:W-:Y:S01]  /*4d80*/  @!P2 FADD.FTZ R191, -R191, -RZ ;  /* 0x800000ffbfbfa221 */ /* 0x002fe20000010100 */
[----:B------:R-:W-:Y:S01]  /*4d90*/  SHF.R.U32.HI R4, RZ, 0x8, R4 ;  /* 0x00000008ff047819 */ /* 0x000fe20000011604 */
[----:B------:R-:W-:Y:S01]  /*4da0*/  @!P0 FADD.FTZ R186, -R186, -RZ ;  /* 0x800000ffbaba8221 */ /* 0x000fe20000010100 */
[----:B------:R-:W-:Y:S01]  /*4db0*/  ISETP.LE.U32.AND P6, PT, R9, UR14, PT ;  /* 0x0000000e09007c0c */ /* 0x000fe2000bfc3070 */
[----:B------:R-:W-:Y:S01]  /*4dc0*/  MUFU.EX2 R185, R28 ;  /* 0x0000001c00b97308 */ /* 0x000fe20000000800 */
[----:B------:R-:W-:Y:S02]  /*4dd0*/  LOP3.LUT R4, R4, 0xffff, RZ, 0xc0, !PT ;  /* 0x0000ffff04047812 */ /* 0x000fe400078ec0ff */
[----:B------:R-:W-:Y:S02]  /*4de0*/  LOP3.LUT R5, R175, 0xff, RZ, 0xc0, !PT ;  /* 0x000000ffaf057812 */ /* 0x000fe400078ec0ff */
[----:B------:R-:W-:Y:S01]  /*4df0*/  ISETP.LE.U32.AND P0, PT, R4, UR14, PT ;  /* 0x0000000e04007c0c */ /* 0x000fe2000bf03070 */
[----:B------:R-:W-:Y:S01]  /*4e00*/  @!P3 FADD.FTZ R195, -R195, -RZ ;  /* 0x800000ffc3c3b221 */ /* 0x000fe20000010100 */
[----:B------:R-:W-:Y:S02]  /*4e10*/  SHF.R.U32.HI R4, RZ, 0x8, R173 ;  /* 0x00000008ff047819 */ /* 0x000fe400000116ad */
[----:B------:R-:W-:Y:S02]  /*4e20*/  @P5 FSEL R30, R30, -INF , !P4 ;  /* 0xff8000001e1e5808 */ /* 0x000fe40006000000 */
[----:B------:R-:W-:Y:S01]  /*4e30*/  ISETP.LE.U32.AND P5, PT, R164, UR14, PT ;  /* 0x0000000ea4007c0c */ /* 0x000fe2000bfa3070 */
[----:B------:R-:W-:Y:S01]  /*4e40*/  @!P6 FADD.FTZ R190, -R190, -RZ ;  /* 0x800000ffbebee221 */ /* 0x000fe20000010100 */
[----:B------:R-:W-:Y:S01]  /*4e50*/  ISETP.LE.U32.AND P3, PT, R5, UR14, PT ;  /* 0x0000000e05007c0c */ /* 0x000fe2000bf63070 */
[--C-:B------:R-:W-:Y:S01]  /*4e60*/  FFMA.FTZ R30, R30, UR13, -R0.reuse ;  /* 0x0000000d1e1e7c23 */ /* 0x100fe20008010800 */
[----:B------:R-:W-:Y:S01]  /*4e70*/  LOP3.LUT R4, R4, 0xffff, RZ, 0xc0, !PT ;  /* 0x0000ffff04047812 */ /* 0x000fe200078ec0ff */
[----:B------:R-:W-:Y:S01]  /*4e80*/  FFMA.FTZ R0, R31, UR13, -R0 ;  /* 0x0000000d1f007c23 */ /* 0x000fe20008010800 */
[--C-:B------:R-:W-:Y:S01]  /*4e90*/  SHF.R.U32.HI R3, RZ, 0x10, R8.reuse ;  /* 0x00000010ff037819 */ /* 0x100fe20000011608 */
[----:B------:R-:W1:Y:S01]  /*4ea0*/  MUFU.EX2 R189, R30 ;  /* 0x0000001e00bd7308 */ /* 0x000e620000000800 */
[----:B------:R-:W-:Y:S01]  /*4eb0*/  ISETP.LE.U32.AND P6, PT, R4, UR14, PT ;  /* 0x0000000e04007c0c */ /* 0x000fe2000bfc3070 */
[----:B---3--:R-:W-:Y:S01]  /*4ec0*/  @!P0 FADD.FTZ R192, -R192, -RZ ;  /* 0x800000ffc0c08221 */ /* 0x008fe20000010100 */
[----:B------:R-:W-:Y:S02]  /*4ed0*/  SHF.R.U32.HI R4, RZ, 0x18, R8 ;  /* 0x00000018ff047819 */ /* 0x000fe40000011608 */
[----:B------:R-:W-:Y:S01]  /*4ee0*/  LOP3.LUT R3, R3, 0xff, RZ, 0xc0, !PT ;  /* 0x000000ff03037812 */ /* 0x000fe200078ec0ff */
[----:B------:R-:W-:Y:S01]  /*4ef0*/  @!P5 FADD.FTZ R179, -R179, -RZ ;  /* 0x800000ffb3b3d221 */ /* 0x000fe20000010100 */
[----:B------:R-:W-:Y:S01]  /*4f00*/  ISETP.LE.U32.AND P5, PT, R4, UR14, PT ;  /* 0x0000000e04007c0c */ /* 0x000fe2000bfa3070 */
[----:B------:R-:W-:Y:S01]  /*4f10*/  @!P3 FADD.FTZ R181, -R181, -RZ ;  /* 0x800000ffb5b5b221 */ /* 0x000fe20000010100 */
[----:B------:R-:W-:Y:S01]  /*4f20*/  LOP3.LUT R4, R171, 0xff, RZ, 0xc0, !PT ;  /* 0x000000ffab047812 */ /* 0x000fe200078ec0ff */
[----:B------:R2:W3:Y:S01]  /*4f30*/  MUFU.EX2 R187, R0 ;  /* 0x0000000000bb7308 */ /* 0x0004e20000000800 */
[----:B------:R-:W-:Y:S02]  /*4f40*/  ISETP.LE.U32.AND P3, PT, R3, UR14, PT ;  /* 0x0000000e03007c0c */ /* 0x000fe4000bf63070 */
[----:B------:R-:W-:Y:S01]  /*4f50*/  F2FP.RELU.F16.F32.PACK_AB R3, R200, R202 ;  /* 0x000000cac803723e */ /* 0x000fe200000008ff */
[----:B------:R-:W-:Y:S01]  /*4f60*/  @!P6 FADD.FTZ R178, -R178, -RZ ;  /* 0x800000ffb2b2e221 */ /* 0x000fe20000010100 */
[----:B------:R-:W-:Y:S02]  /*4f70*/  ISETP.LE.U32.AND P6, PT, R4, UR14, PT ;  /* 0x0000000e04007c0c */ /* 0x000fe4000bfc3070 */
[----:B------:R-:W-:Y:S01]  /*4f80*/  F2FP.RELU.F16.F32.PACK_AB R4, R201, R203 ;  /* 0x000000cbc904723e */ /* 0x000fe200000008ff */
[----:B------:R3:W-:Y:S01]  /*4f90*/  STS [R229+0x20400], R3 ;  /* 0x02040003e5007388 */ /* 0x0007e20000000800 */
[----:B------:R-:W-:Y:S01]  /*4fa0*/  ISETP.LE.U32.AND P4, PT, R165, UR14, PT ;  /* 0x0000000ea5007c0c */ /* 0x000fe2000bf83070 */
[----:B----4-:R-:W-:Y:S01]  /*4fb0*/  @!P5 FADD.FTZ R196, -R196, -RZ ;  /* 0x800000ffc4c4d221 */ /* 0x010fe20000010100 */
[----:B------:R-:W-:Y:S01]  /*4fc0*/  SHF.R.U32.HI R5, RZ, 0x8, R172 ;  /* 0x00000008ff057819 */ /* 0x000fe200000116ac */
[----:B------:R4:W-:Y:S01]  /*4fd0*/  STS [R229+0x20000], R4 ;  /* 0x02000004e5007388 */ /* 0x0009e20000000800 */
[----:B------:R-:W-:Y:S01]  /*4fe0*/  F2FP.RELU.F16.F32.PACK_AB R2, R193, R194 ;  /* 0x000000c2c102723e */ /* 0x000fe200000008ff */
[----:B------:R-:W-:Y:S01]  /*4ff0*/  @!P3 FADD.FTZ R197, -R197, -RZ ;  /* 0x800000ffc5c5b221 */ /* 0x000fe20000010100 */
[----:B------:R-:W-:Y:S02]  /*5000*/  LOP3.LUT R5, R5, 0xffff, RZ, 0xc0, !PT ;  /* 0x0000ffff05057812 */ /* 0x000fe400078ec0ff */
[----:B--2---:R-:W-:Y:S01]  /*5010*/  F2FP.RELU.F16.F32.PACK_AB R0, R178, R179 ;  /* 0x000000b3b200723e */ /* 0x004fe200000008ff */
[----:B------:R2:W-:Y:S01]  /*5020*/  STS [R232+0x20400], R2 ;  /* 0x02040002e8007388 */ /* 0x0005e20000000800 */
[----:B------:R-:W-:Y:S01]  /*5030*/  ISETP.LE.U32.AND P2, PT, R169, UR14, PT ;  /* 0x0000000ea9007c0c */ /* 0x000fe2000bf43070 */
[----:B-1----:R-:W-:Y:S01]  /*5040*/  @!P6 FADD.FTZ R189, -R189, -RZ ;  /* 0x800000ffbdbde221 */ /* 0x002fe20000010100 */
[----:B------:R-:W-:Y:S01]  /*5050*/  ISETP.LE.U32.AND P0, PT, R170, UR14, PT ;  /* 0x0000000eaa007c0c */ /* 0x000fe2000bf03070 */
[----:B------:R-:W-:Y:S01]  /*5060*/  @!P4 FADD.FTZ R180, -R180, -RZ ;  /* 0x800000ffb4b4c221 */ /* 0x000fe20000010100 */
[----:B------:R-:W-:Y:S02]  /*5070*/  ISETP.LE.U32.AND P4, PT, R5, UR14, PT ;  /* 0x0000000e05007c0c */ /* 0x000fe4000bf83070 */
[----:B------:R-:W-:Y:S02]  /*5080*/  F2FP.RELU.F16.F32.PACK_AB R5, R206, R207 ;  /* 0x000000cfce05723e */ /* 0x000fe400000008ff */
[----:B------:R-:W-:Y:S05]  /*5090*/  FSETP.GE.FTZ.AND P3, PT, R188, RZ, PT ;  /* 0x000000ffbc00720b */ /* 0x000fea0003f76000 */
[----:B------:R-:W-:Y:S01]  /*50a0*/  @!P2 FADD.FTZ R185, -R185, -RZ ;  /* 0x800000ffb9b9a221 */ /* 0x000fe20000010100 */
[----:B---3--:R-:W-:Y:S01]  /*50b0*/  F2FP.RELU.F16.F32.PACK_AB R3, R182, R184 ;  /* 0x000000b8b603723e */ /* 0x008fe200000008ff */
[----:B------:R-:W-:Y:S01]  /*50c0*/  @!P0 FADD.FTZ R187, -R187, -RZ ;  /* 0x800000ffbbbb8221 */ /* 0x000fe20000010100 */
[----:B------:R-:W-:Y:S01]  /*50d0*/  FSETP.GE.FTZ.AND P2, PT, R202, RZ, PT ;  /* 0x000000ffca00720b */ /* 0x000fe20003f56000 */
[----:B------:R-:W-:Y:S01]  /*50e0*/  @!P4 FADD.FTZ R183, -R183, -RZ ;  /* 0x800000ffb7b7c221 */ /* 0x000fe20000010100 */
[----:B----4-:R-:W-:Y:S01]  /*50f0*/  F2FP.RELU.F16.F32.PACK_AB R4, R221, R222 ;  /* 0x000000dedd04723e */ /* 0x010fe200000008ff */
[----:B------:R1:W-:Y:S04]  /*5100*/  STS [R232+0x20000], R3 ;  /* 0x02000003e8007388 */ /* 0x0003e80000000800 */
[----:B------:R3:W-:Y:S01]  /*5110*/  STS [R229+0x21000], R5 ;  /* 0x02100005e5007388 */ /* 0x0007e20000000800 */
[----:B--2---:R-:W-:Y:S03]  /*5120*/  F2FP.RELU.F16.F32.PACK_AB R2, R190, R191 ;  /* 0x000000bfbe02723e */ /* 0x004fe600000008ff */
[----:B------:R2:W-:Y:S01]  /*5130*/  STS [R229+0x21400], R4 ;  /* 0x02140004e5007388 */ /* 0x0005e20000000800 */
[----:B-1----:R-:W-:Y:S02]  /*5140*/  F2FP.RELU.F16.F32.PACK_AB R3, R186, R188 ;  /* 0x000000bcba03723e */ /* 0x002fe400000008ff */
[----:B---3--:R-:W-:Y:S02]  /*5150*/  F2FP.RELU.F16.F32.PACK_AB R5, R198, R199 ;  /* 0x000000c7c605723e */ /* 0x008fe400000008ff */
[----:B--2---:R-:W-:Y:S03]  /*5160*/  F2FP.RELU.F16.F32.PACK_AB R4, R204, R205 ;  /* 0x000000cdcc04723e */ /* 0x004fe600000008ff */
[----:B------:R1:W-:Y:S04]  /*5170*/  STS [R232+0x21000], R5 ;  /* 0x02100005e8007388 */ /* 0x0003e80000000800 */
[----:B------:R2:W-:Y:S04]  /*5180*/  STS [R232+0x21400], R4 ;  /* 0x02140004e8007388 */ /* 0x0005e80000000800 */
[----:B------:R3:W-:Y:S04]  /*5190*/  STS [R230+0x20000], R3 ;  /* 0x02000003e6007388 */ /* 0x0007e80000000800 */
[----:B------:R4:W-:Y:S04]  /*51a0*/  STS [R230+0x20400], R2 ;  /* 0x02040002e6007388 */ /* 0x0009e80000000800 */
[----:B------:R4:W-:Y:S01]  /*51b0*/  STS [R231+0x20000], R0 ;  /* 0x02000000e7007388 */ /* 0x0009e20000000800 */
[----:B-1----:R-:W-:Y:S02]  /*51c0*/  F2FP.RELU.F16.F32.PACK_AB R5, R192, R195 ;  /* 0x000000c3c005723e */ /* 0x002fe400000008ff */
[----:B--2---:R-:W-:Y:S02]  /*51d0*/  F2FP.RELU.F16.F32.PACK_AB R4, R196, R197 ;  /* 0x000000c5c404723e */ /* 0x004fe400000008ff */
[----:B---3--:R-:W-:Y:S02]  /*51e0*/  F2FP.RELU.F16.F32.PACK_AB R3, R183, R185 ;  /* 0x000000b9b703723e */ /* 0x008fe400000008ff */
[----:B----4-:R-:W-:Y:S02]  /*51f0*/  F2FP.RELU.F16.F32.PACK_AB R2, R187, R189 ;  /* 0x000000bdbb02723e */ /* 0x010fe400000008ff */
[----:B------:R-:W-:Y:S05]  /*5200*/  F2FP.RELU.F16.F32.PACK_AB R0, R180, R181 ;  /* 0x000000b5b400723e */ /* 0x000fea00000008ff */
[----:B------:R1:W-:Y:S04]  /*5210*/  STS [R231+0x20400], R0 ;  /* 0x02040000e7007388 */ /* 0x0003e80000000800 */
[----:B------:R-:W-:Y:S04]  /*5220*/  STS [R230+0x21000], R5 ;  /* 0x02100005e6007388 */ /* 0x000fe80000000800 */
[----:B------:R-:W-:Y:S04]  /*5230*/  STS [R230+0x21400], R4 ;  /* 0x02140004e6007388 */ /* 0x000fe80000000800 */
[----:B------:R-:W-:Y:S04]  /*5240*/  STS [R231+0x21000], R3 ;  /* 0x02100003e7007388 */ /* 0x000fe80000000800 */
[----:B------:R2:W-:Y:S04]  /*5250*/  STS [R231+0x21400], R2 ;  /* 0x02140002e7007388 */ /* 0x0005e80000000800 */
[----:B------:R-:W-:Y:S01]  /*5260*/  LDSM.16.M88.4 R16, [R213+0x14000] ;  /* 0x01400000d510783b */ /* 0x000fe20000000200 */
[C---:B-1----:R-:W-:Y:S07]  /*5270*/  LEA R0, R218.reuse, UR4, 0x1 ;  /* 0x00000004da007c11 */ /* 0x042fee000f8e08ff */
[----:B------:R-:W-:Y:S08]  /*5280*/  LDSM.16.M88.4 R164, [R213+0x14800] ;  /* 0x01480000d5a4783b */ /* 0x000ff00000000200 */
[----:B------:R-:W1:Y:S01]  /*5290*/  LDSM.16.M88.4 R32, [R0+0x8000] ;  /* 0x008000000020783b */ /* 0x000e620000000200 */
[----:B--2---:R-:W-:Y:S07]  /*52a0*/  LEA R2, R218, UR4, 0x1 ;  /* 0x00000004da027c11 */ /* 0x004fee000f8e08ff */
[----:B------:R-:W2:Y:S01]  /*52b0*/  LDSM.16.M88.4 R28, [R0+0x9000] ;  /* 0x00900000001c783b */ /* 0x000ea20000000200 */
[--C-:B------:R-:W-:Y:S02]  /*52c0*/  IMAD.IADD R3, R219, 0x1, R2.reuse ;  /* 0x00000001db037824 */ /* 0x100fe400078e0202 */
[C---:B------:R-:W-:Y:S02]  /*52d0*/  IMAD.IADD R208, R217.reuse, 0x1, R2 ;  /* 0x00000001d9d07824 */ /* 0x040fe400078e0202 */
[----:B------:R-:W-:Y:S03]  /*52e0*/  IMAD.IADD R2, R217, 0x1, R3 ;  /* 0x00000001d9027824 */ /* 0x000fe600078e0203 */
[----:B------:R-:W-:Y:S08]  /*52f0*/  LDSM.16.M88.4 R168, [R3+0x8000] ;  /* 0x0080000003a8783b */ /* 0x000ff00000000200 */
[----:B------:R-:W3:Y:S01]  /*5300*/  LDSM.16.M88.4 R172, [R214+0x14000] ;  /* 0x01400000d6ac783b */ /* 0x000ee20000000200 */
[-C--:B-1----:R-:W-:Y:S06]  /*5310*/  HMMA.16816.F32 R4, R32, R16.reuse, RZ ;  /* 0x000000102004723c */ /* 0x082fec00000018ff */
[C---:B--2---:R-:W-:Y:S06]  /*5320*/  HMMA.16816.F32 R8, R28.reuse, R16, RZ ;  /* 0x000000101c08723c */ /* 0x044fec00000018ff */
[-C--:B------:R-:W-:Y:S06]  /*5330*/  HMMA.16816.F32 R12, R28, R18.reuse, RZ ;  /* 0x000000121c0c723c */ /* 0x080fec00000018ff */
[C---:B------:R-:W-:Y:S06]  /*5340*/  HMMA.16816.F32 R16, R32.reuse, R18, RZ ;  /* 0x000000122010723c */ /* 0x040fec00000018ff */
[-C--:B------:R-:W-:Y:S06]  /*5350*/  HMMA.16816.F32 R20, R32, R164.reuse, RZ ;  /* 0x000000a42014723c */ /* 0x080fec00000018ff */
[C---:B------:R-:W-:Y:S06]  /*5360*/  HMMA.16816.F32 R24, R28.reuse, R164, RZ ;  /* 0x000000a41c18723c */ /* 0x040fec00000018ff */
[-C--:B------:R-:W-:Y:S06]  /*5370*/  HMMA.16816.F32 R28, R28, R166.reuse, RZ ;  /* 0x000000a61c1c723c */ /* 0x080fec00000018ff */
[----:B------:R-:W-:Y:S01]  /*5380*/  HMMA.16816.F32 R32, R32, R166, RZ ;  /* 0x000000a62020723c */ /* 0x000fe200000018ff */
[----:B------:R-:W1:Y:S05]  /*5390*/  LDSM.16.M88.4 R164, [R3+0x9000] ;  /* 0x0090000003a4783b */ /* 0x000e6a0000000200 */
[-C--:B---3--:R-:W-:Y:S06]  /*53a0*/  HMMA.16816.F32 R4, R168, R172.reuse, R4 ;  /* 0x000000aca804723c */ /* 0x088fec0000001804 */
        /* <DEDUP_REMOVED lines=67> */
[----:B------:R-:W-:Y:S04]  /*57e0*/  IMAD.U32 R164, RZ, RZ, UR19 ;  /* 0x00000013ffa47e24 */ /* 0x000fe8000f8e00ff */
[----:B------:R-:W-:Y:S01]  /*57f0*/  IMAD.U32 R165, RZ, RZ, UR18 ;  /* 0x00000012ffa57e24 */ /* 0x000fe2000f8e00ff */
[----:B------:R-:W-:Y:S01]  /*5800*/  HMMA.16816.F32 R32, R168, R166, R32 ;  /* 0x000000a6a820723c */ /* 0x000fe20000001820 */
[----:B------:R-:W-:Y:S04]  /*5810*/  LDSM.16.M88.4 R168, [R215+0x18000] ;  /* 0x01800000d7a8783b */ /* 0x000fe80000000200 */
[C---:B------:R-:W-:Y:S02]  /*5820*/  LEA R176, P0, R239.reuse, R164, 0x2 ;  /* 0x000000a4efb07211 */ /* 0x040fe400078010ff */
[----:B------:R-:W-:Y:S04]  /*5830*/  LEA R172, R220, UR4, 0x1 ;  /* 0x00000004dcac7c11 */ /* 0x000fe8000f8e08ff */
[----:B------:R-:W-:Y:S02]  /*5840*/  LEA.HI.X.SX32 R177, R239, R165, 0x2, P0 ;  /* 0x000000a5efb17211 */ /* 0x000fe400000f16ff */
[----:B------:R-:W1:Y:S01]  /*5850*/  LDSM.16.M88.4 R164, [R2+0xa000] ;  /* 0x00a0000002a4783b */ /* 0x000e620000000200 */
[----:B------:R-:W-:Y:S07]  /*5860*/  FSETP.GE.FTZ.AND P0, PT, R203, RZ, PT ;  /* 0x000000ffcb00720b */ /* 0x000fee0003f16000 */
[----:B------:R-:W2:Y:S04]  /*5870*/  LDG.E R174, desc[UR6][R176.64] ;  /* 0x00000006b0ae7981 */ /* 0x000ea8000c1e1900 */
[----:B------:R-:W3:Y:S01]  /*5880*/  LDG.E R173, desc[UR6][R176.64+0x20] ;  /* 0x00002006b0ad7981 */ /* 0x000ee2000c1e1900 */
[-C--:B-1----:R-:W-:Y:S11]  /*5890*/  HMMA.16816.F32 R4, R164, R168.reuse, R4 ;  /* 0x000000a8a404723c */ /* 0x082ff60000001804 */
[----:B------:R-:W-:Y:S11]  /*58a0*/  @!UPT UIADD3 URZ, URZ, URZ, URZ ;  /* 0x0000003f3f3ff290 */ /* 0x000ff6000fffe03f */
[----:B------:R-:W-:Y:S02]  /*58b0*/  @!UPT UIADD3 URZ, URZ, URZ, URZ ;  /* 0x0000003f3f3ff290 */ /* 0x000fe4000fffe03f */
[----:B--2---:R-:W-:Y:S01]  /*58c0*/  FADD.FTZ R0, -R174, R4 ;  /* 0x00000004ae007221 */ /* 0x004fe20000010100 */
[----:B---3--:R-:W-:Y:S04]  /*58d0*/  FADD.FTZ R4, -R173, R6 ;  /* 0x00000006ad047221 */ /* 0x008fe80000010100 */
[----:B------:R-:W-:Y:S02]  /*58e0*/  FSEL R0, R0, R174, P0 ;  /* 0x000000ae00007208 */ /* 0x000fe40000000000 */
[----:B------:R-:W-:Y:S02]  /*58f0*/  FSETP.GE.FTZ.AND P0, PT, R201, RZ, PT ;  /* 0x000000ffc900720b */ /* 0x000fe40003f16000 */
[-C--:B------:R-:W-:Y:S01]  /*5900*/  FSEL R4, R4, R173.reuse, P2 ;  /* 0x000000ad04047208 */ /* 0x080fe20001000000 */
[----:B------:R-:W-:Y:S01]  /*5910*/  FMUL.FTZ R203, R203, R0 ;  /* 0x00000000cbcb7220 */ /* 0x000fe20000410000 */
[----:B------:R-:W-:Y:S01]  /*5920*/  FADD.FTZ R0, -R174, R5 ;  /* 0x00000005ae007221 */ /* 0x000fe20000010100 */
[----:B------:R-:W-:Y:S02]  /*5930*/  FSETP.GE.FTZ.AND P2, PT, R184, RZ, PT ;  /* 0x000000ffb800720b */ /* 0x000fe40003f56000 */
[----:B------:R-:W-:Y:S02]  /*5940*/  FMUL.FTZ R202, R202, R4 ;  /* 0x00000004caca7220 */ /* 0x000fe40000410000 */
[----:B------:R-:W-:Y:S02]  /*5950*/  FSEL R0, R0, R174, P0 ;  /* 0x000000ae00007208 */ /* 0x000fe40000000000 */
[----:B------:R-:W-:Y:S03]  /*5960*/  FSETP.GE.FTZ.AND P0, PT, R200, RZ, PT ;  /* 0x000000ffc800720b */ /* 0x000fe60003f16000 */
[----:B------:R-:W-:Y:S01]  /*5970*/  FMUL.FTZ R201, R201, R0 ;  /* 0x00000000c9c97220 */ /* 0x000fe20000410000 */
[----:B------:R-:W-:Y:S02]  /*5980*/  FADD.FTZ R0, -R173, R7 ;  /* 0x00000007ad007221 */ /* 0x000fe40000010100 */
[----:B------:R-:W1:Y:S03]  /*5990*/  LDSM.16.M88.4 R4, [R2+0xb000] ;  /* 0x00b000000204783b */ /* 0x000e660000000200 */
[----:B------:R-:W-:Y:S02]  /*59a0*/  FSEL R0, R0, R173, P0 ;  /* 0x000000ad00007208 */ /* 0x000fe40000000000 */
[----:B------:R-:W-:Y:S03]  /*59b0*/  FSETP.GE.FTZ.AND P0, PT, R182, RZ, PT ;  /* 0x000000ffb600720b */ /* 0x000fe60003f16000 */
[----:B------:R-:W-:Y:S01]  /*59c0*/  FMUL.FTZ R200, R200, R0 ;  /* 0x00000000c8c87220 */ /* 0x000fe20000410000 */
[C---:B-1----:R-:W-:Y:S06]  /*59d0*/  HMMA.16816.F32 R8, R4.reuse, R168, R8 ;  /* 0x000000a80408723c */ /* 0x042fec0000001808 */
[-C--:B------:R-:W-:Y:S06]  /*59e0*/  HMMA.16816.F32 R12, R4, R170.reuse, R12 ;  /* 0x000000aa040c723c */ /* 0x080fec000000180c */
[C---:B------:R-:W-:Y:S01]  /*59f0*/  HMMA.16816.F32 R16, R164.reuse, R170, R16 ;  /* 0x000000aaa410723c */ /* 0x040fe20000001810 */
[----:B------:R-:W1:Y:S11]  /*5a00*/  LDSM.16.M88.4 R168, [R215+0x18800] ;  /* 0x01880000d7a8783b */ /* 0x000e760000000200 */
[----:B------:R-:W-:Y:S11]  /*5a10*/  @!UPT UIADD3 URZ, URZ, URZ, URZ ;  /* 0x0000003f3f3ff290 */ /* 0x000ff6000fffe03f */
[----:B------:R-:W-:Y:S01]  /*5a20*/  @!UPT UIADD3 URZ, URZ, URZ, URZ ;  /* 0x0000003f3f3ff290 */ /* 0x000fe2000fffe03f */
[C---:B------:R-:W-:Y:S01]  /*5a30*/  FADD.FTZ R16, -R174.reuse, R16 ;  /* 0x00000010ae107221 */ /* 0x040fe20000010100 */
[----:B------:R-:W-:Y:S04]  /*5a40*/  FADD.FTZ R0, -R174, R17 ;  /* 0x00000011ae007221 */ /* 0x000fe80000010100 */
[-C--:B------:R-:W-:Y:S02]  /*5a50*/  FSEL R16, R16, R174.reuse, P2 ;  /* 0x000000ae10107208 */ /* 0x080fe40001000000 */
[----:B------:R-:W-:Y:S02]  /*5a60*/  FSEL R0, R0, R174, P0 ;  /* 0x000000ae00007208 */ /* 0x000fe40000000000 */
[----:B------:R-:W-:Y:S01]  /*5a70*/  FSETP.GE.FTZ.AND P0, PT, R186, RZ, PT ;  /* 0x000000ffba00720b */ /* 0x000fe20003f16000 */
[----:B------:R-:W-:Y:S01]  /*5a80*/  FMUL.FTZ R184, R184, R16 ;  /* 0x00000010b8b87220 */ /* 0x000fe20000410000 */
[----:B------:R-:W-:Y:S01]  /*5a90*/  FSETP.GE.FTZ.AND P2, PT, R178, RZ, PT ;  /* 0x000000ffb200720b */ /* 0x000fe20003f56000 */
[----:B------:R-:W-:Y:S01]  /*5aa0*/  FMUL.FTZ R182, R182, R0 ;  /* 0x00000000b6b67220 */ /* 0x000fe20000410000 */
[----:B------:R-:W5:Y:S01]  /*5ab0*/  LDG.E R16, desc[UR6][R176.64+0x80] ;  /* 0x00008006b0107981 */ /* 0x000f62000c1e1900 */
[-C--:B-1----:R-:W-:Y:S03]  /*5ac0*/  HMMA.16816.F32 R20, R164, R168.reuse, R20 ;  /* 0x000000a8a414723c */ /* 0x082fe60000001814 */
[----:B------:R1:W5:Y:S03]  /*5ad0*/  LDG.E R0, desc[UR6][R176.64+0xa0] ;  /* 0x0000a006b0007981 */ /* 0x000366000c1e1900 */
[C---:B------:R-:W-:Y:S06]  /*5ae0*/  HMMA.16816.F32 R24, R4.reuse, R168, R24 ;  /* 0x000000a80418723c */ /* 0x040fec0000001818 */
[-C--:B------:R-:W-:Y:S06]  /*5af0*/  HMMA.16816.F32 R28, R4, R170.reuse, R28 ;  /* 0x000000aa041c723c */ /* 0x080fec000000181c */
[----:B------:R-:W-:Y:S05]  /*5b00*/  HMMA.16816.F32 R32, R164, R170, R32 ;  /* 0x000000aaa420723c */ /* 0x000fea0000001820 */
[----:B------:R-:W-:Y:S01]  /*5b10*/  F2FP.F16.F32.PACK_AB R6, R201, R203 ;  /* 0x000000cbc906723e */ /* 0x000fe200000000ff */
[----:B------:R-:W-:Y:S01]  /*5b20*/  FADD.FTZ R21, -R174, R21 ;  /* 0x00000015ae157221 */ /* 0x000fe20000010100 */
[----:B------:R-:W-:Y:S01]  /*5b30*/  F2FP.F16.F32.PACK_AB R7, R182, R184 ;  /* 0x000000b8b607723e */ /* 0x000fe200000000ff */
[----:B------:R-:W-:Y:S03]  /*5b40*/  VIADD R4, R172, 0x8000 ;  /* 0x00008000ac047836 */ /* 0x000fe60000000000 */
[-C--:B------:R-:W-:Y:S01]  /*5b50*/  FSEL R21, R21, R174.reuse, P0 ;  /* 0x000000ae15157208 */ /* 0x080fe20000000000 */
[----:B------:R-:W-:Y:S01]  /*5b60*/  FADD.FTZ R20, -R174, R20 ;  /* 0x00000014ae147221 */ /* 0x000fe20000010100 */
[----:B------:R-:W-:Y:S01]  /*5b70*/  PLOP3.LUT P0, PT, PT, PT, UP3, 0x80, 0x0 ;  /* 0x000000000000781c */ /* 0x000fe20003f0f038 */
[----:B-1----:R-:W-:Y:S02]  /*5b80*/  VIADD R176, R172, 0x8040 ;  /* 0x00008040acb07836 */ /* 0x002fe40000000000 */
[----:B------:R-:W-:Y:S01]  /*5b90*/  FMUL.FTZ R21, R186, R21 ;  /* 0x00000015ba157220 */ /* 0x000fe20000410000 */
[----:B------:R-:W-:Y:S01]  /*5ba0*/  FSEL R20, R20, R174, P3 ;  /* 0x000000ae14147208 */ /* 0x000fe20001800000 */
[----:B------:R-:W-:Y:S01]  /*5bb0*/  @P1 VIADD R176, R4, 0xffffffc0 ;  /* 0xffffffc004b01836 */ /* 0x000fe20000000000 */
[----:B------:R-:W-:Y:S03]  /*5bc0*/  FSETP.GE.FTZ.AND P3, PT, R179, RZ, PT ;  /* 0x000000ffb300720b */ /* 0x000fe60003f76000 */
[----:B------:R-:W-:Y:S02]  /*5bd0*/  FMUL.FTZ R20, R188, R20 ;  /* 0x00000014bc147220 */ /* 0x000fe40000410000 */
[----:B------:R-:W-:Y:S03]  /*5be0*/  FADD.FTZ R32, -R174, R32 ;  /* 0x00000020ae207221 */ /* 0x000fe60000010100 */
[----:B------:R-:W-:Y:S02]  /*5bf0*/  F2FP.F16.F32.PACK_AB R21, R21, R20 ;  /* 0x000000141515723e */ /* 0x000fe400000000ff */
[----:B------:R-:W-:Y:S01]  /*5c00*/  FSEL R32, R32, R174, P3 ;  /* 0x000000ae20207208 */ /* 0x000fe20001800000 */
[----:B------:R-:W-:Y:S04]  /*5c10*/  @P2 FADD.FTZ R174, -R174, R33 ;  /* 0x00000021aeae2221 */ /* 0x000fe80000010100 */
        /* <DEDUP_REMOVED lines=25> */
.L_x_1242:
[----:B-1----:R-:W-:Y:S01]  /*5db0*/  FADD.FTZ R5, -R173, R19 ;  /* 0x00000013ad057221 */ /* 0x002fe20000010100 */
[----:B------:R-:W-:Y:S01]  /*5dc0*/  FSETP.GE.FTZ.AND P5, PT, R193, RZ, PT ;  /* 0x000000ffc100720b */ /* 0x000fe20003fb6000 */
[----:B------:R1:W-:Y:S01]  /*5dd0*/  STS [R229+0x1c000], R6 ;  /* 0x01c00006e5007388 */ /* 0x0003e20000000800 */
[C---:B------:R-:W-:Y:S01]  /*5de0*/  FADD.FTZ R4, -R173.reuse, R18 ;  /* 0x00000012ad047221 */ /* 0x040fe20000010100 */
[----:B------:R-:W-:Y:S01]  /*5df0*/  FSETP.GE.FTZ.AND P2, PT, R194, RZ, PT ;  /* 0x000000ffc200720b */ /* 0x000fe20003f56000 */
[----:B------:R-:W-:Y:S01]  /*5e00*/  FADD.FTZ R22, -R173, R22 ;  /* 0x00000016ad167221 */ /* 0x000fe20000010100 */
[-C--:B------:R-:W-:Y:S01]  /*5e10*/  FSEL R5, R5, R173.reuse, P5 ;  /* 0x000000ad05057208 */ /* 0x080fe20002800000 */
[C---:B------:R-:W-:Y:S01]  /*5e20*/  FADD.FTZ R23, -R173.reuse, R23 ;  /* 0x00000017ad177221 */ /* 0x040fe20000010100 */
[----:B------:R-:W-:Y:S01]  /*5e30*/  FSEL R4, R4, R173, P2 ;  /* 0x000000ad04047208 */ /* 0x000fe20001000000 */
[----:B------:R-:W-:Y:S01]  /*5e40*/  FADD.FTZ R34, -R173, R34 ;  /* 0x00000022ad227221 */ /* 0x000fe20000010100 */
[----:B------:R-:W-:Y:S01]  /*5e50*/  FSETP.GE.FTZ.AND P4, PT, R191, RZ, PT ;  /* 0x000000ffbf00720b */ /* 0x000fe20003f96000 */
[----:B------:R-:W-:Y:S01]  /*5e60*/  FMUL.FTZ R18, R193, R5 ;  /* 0x00000005c1127220 */ /* 0x000fe20000410000 */
[----:B------:R-:W-:Y:S01]  /*5e70*/  F2FP.F16.F32.PACK_AB R5, R200, R202 ;  /* 0x000000cac805723e */ /* 0x000fe200000000ff */
[----:B------:R-:W-:Y:S01]  /*5e80*/  FMUL.FTZ R19, R194, R4 ;  /* 0x00000004c2137220 */ /* 0x000fe20000410000 */
[-C--:B------:R-:W-:Y:S01]  /*5e90*/  FSEL R4, R22, R173.reuse, P4 ;  /* 0x000000ad16047208 */ /* 0x080fe20002000000 */
[----:B-----5:R-:W-:Y:S01]  /*5ea0*/  FADD.FTZ R13, -R16, R13 ;  /* 0x0000000d100d7221 */ /* 0x020fe20000010100 */
[----:B------:R-:W-:Y:S01]  /*5eb0*/  FSETP.GE.FTZ.AND P3, PT, R190, RZ, PT ;  /* 0x000000ffbe00720b */ /* 0x000fe20003f76000 */
[----:B------:R2:W-:Y:S01]  /*5ec0*/  STS [R229+0x1c400], R5 ;  /* 0x01c40005e5007388 */ /* 0x0005e20000000800 */
[----:B------:R-:W-:Y:S01]  /*5ed0*/  FSETP.GE.FTZ.AND P2, PT, R180, RZ, PT ;  /* 0x000000ffb400720b */ /* 0x000fe20003f56000 */
[C---:B------:R-:W-:Y:S01]  /*5ee0*/  FADD.FTZ R8, -R16.reuse, R8 ;  /* 0x0000000810087221 */ /* 0x040fe20000010100 */
[----:B------:R-:W-:Y:S02]  /*5ef0*/  FSEL R23, R23, R173, P3 ;  /* 0x000000ad17177208 */ /* 0x000fe40001800000 */
[----:B------:R-:W-:Y:S01]  /*5f00*/  STS [R232+0x1c000], R7 ;  /* 0x01c00007e8007388 */ /* 0x000fe20000000800 */
[----:B------:R-:W-:Y:S01]  /*5f10*/  FSETP.GE.FTZ.AND P3, PT, R181, RZ, PT ;  /* 0x000000ffb500720b */ /* 0x000fe20003f76000 */
[----:B------:R-:W-:Y:S01]  /*5f20*/  FADD.FTZ R28, -R16, R28 ;  /* 0x0000001c101c7221 */ /* 0x000fe20000010100 */
[----:B------:R-:W-:Y:S01]  /*5f30*/  FSETP.GE.FTZ.AND P4, PT, R207, RZ, PT ;  /* 0x000000ffcf00720b */ /* 0x000fe20003f96000 */
[----:B------:R-:W-:Y:S01]  /*5f40*/  FMUL.FTZ R17, R190, R23 ;  /* 0x00000017be117220 */ /* 0x000fe20000410000 */
[----:B------:R-:W-:Y:S01]  /*5f50*/  FSEL R34, R34, R173, P3 ;  /* 0x000000ad22227208 */ /* 0x000fe20001800000 */
[----:B-1----:R-:W-:Y:S01]  /*5f60*/  FMUL.FTZ R6, R191, R4 ;  /* 0x00000004bf067220 */ /* 0x002fe20000410000 */
[----:B------:R-:W-:Y:S01]  /*5f70*/  F2FP.F16.F32.PACK_AB R4, R18, R19 ;  /* 0x000000131204723e */ /* 0x000fe200000000ff */
[----:B------:R-:W-:Y:S01]  /*5f80*/  FADD.FTZ R24, -R16, R24 ;  /* 0x0000001810187221 */ /* 0x000fe20000010100 */
[----:B------:R-:W-:Y:S01]  /*5f90*/  FSETP.GE.FTZ.AND P3, PT, R206, RZ, PT ;  /* 0x000000ffce00720b */ /* 0x000fe20003f76000 */
[----:B------:R-:W-:Y:S01]  /*5fa0*/  @P2 FADD.FTZ R173, -R173, R35 ;  /* 0x00000023adad2221 */ /* 0x000fe20000010100 */
[----:B------:R-:W-:Y:S01]  /*5fb0*/  F2FP.F16.F32.PACK_AB R17, R17, R6 ;  /* 0x000000061111723e */ /* 0x000fe200000000ff */
[----:B------:R1:W-:Y:S01]  /*5fc0*/  STS [R232+0x1c400], R4 ;  /* 0x01c40004e8007388 */ /* 0x0003e20000000800 */
[C---:B------:R-:W-:Y:S01]  /*5fd0*/  FADD.FTZ R6, -R16.reuse, R9 ;  /* 0x0000000910067221 */ /* 0x040fe20000010100 */
[----:B------:R-:W-:Y:S01]  /*5fe0*/  FSETP.GE.FTZ.AND P2, PT, R199, RZ, PT ;  /* 0x000000ffc700720b */ /* 0x000fe20003f56000 */
[----:B------:R-:W-:Y:S01]  /*5ff0*/  FADD.FTZ R25, -R16, R25 ;  /* 0x0000001910197221 */ /* 0x000fe20000010100 */
[-C--:B------:R-:W-:Y:S01]  /*6000*/  FSEL R8, R8, R16.reuse, P4 ;  /* 0x0000001008087208 */ /* 0x080fe20002000000 */
[----:B------:R-:W-:Y:S01]  /*6010*/  FADD.FTZ R10, -R0, R10 ;  /* 0x0000000a000a7221 */ /* 0x000fe20000010100 */
[----:B------:R-:W-:Y:S01]  /*6020*/  FSEL R6, R6, R16, P3 ;  /* 0x0000001006067208 */ /* 0x000fe20001800000 */
[----:B------:R-:W-:Y:S01]  /*6030*/  FADD.FTZ R11, -R0, R11 ;  /* 0x0000000b000b7221 */ /* 0x000fe20000010100 */
[----:B------:R-:W-:Y:S01]  /*6040*/  FSETP.GE.FTZ.AND P3, PT, R198, RZ, PT ;  /* 0x000000ffc600720b */ /* 0x000fe20003f76000 */
[----:B--2---:R-:W-:Y:S01]  /*6050*/  FADD.FTZ R5, -R16, R12 ;  /* 0x0000000c10057221 */ /* 0x004fe20000010100 */
        /* <DEDUP_REMOVED lines=8> */
[----:B------:R-:W-:Y:S01]  /*60e0*/  FSETP.GE.FTZ.AND P3, PT, R185, RZ, PT ;  /* 0x000000ffb900720b */ /* 0x000fe20003f76000 */
[----:B------:R-:W-:Y:S01]  /*60f0*/  FMUL.FTZ R5, R199, R5 ;  /* 0x00000005c7057220 */ /* 0x000fe20000410000 */
[----:B------:R-:W-:Y:S01]  /*6100*/  FSETP.GE.FTZ.AND P5, PT, R195, RZ, PT ;  /* 0x000000ffc300720b */ /* 0x000fe20003fb6000 */
[----:B------:R-:W-:Y:S01]  /*6110*/  FMUL.FTZ R34, R181, R34 ;  /* 0x00000022b5227220 */ /* 0x000fe20000410000 */
[-C--:B------:R-:W-:Y:S01]  /*6120*/  FSEL R28, R28, R16.reuse, P3 ;  /* 0x000000101c1c7208 */ /* 0x080fe20001800000 */
[----:B------:R-:W-:Y:S01]  /*6130*/  FMUL.FTZ R173, R180, R173 ;  /* 0x000000adb4ad7220 */ /* 0x000fe20000410000 */
[----:B------:R-:W-:Y:S01]  /*6140*/  FSEL R25, R25, R16, P4 ;  /* 0x0000001019197208 */ /* 0x000fe20002000000 */
[----:B-1----:R-:W-:Y:S01]  /*6150*/  FMUL.FTZ R4, R206, R6 ;  /* 0x00000006ce047220 */ /* 0x002fe20000410000 */
[----:B------:R-:W-:Y:S01]  /*6160*/  FSEL R24, R24, R16, P5 ;  /* 0x0000001018187208 */ /* 0x000fe20002800000 */
[----:B------:R-:W-:Y:S01]  /*6170*/  FADD.FTZ R6, -R0, R27 ;  /* 0x0000001b00067221 */ /* 0x000fe20000010100 */
[----:B------:R-:W-:Y:S01]  /*6180*/  FSETP.GE.FTZ.AND P3, PT, R222, RZ, PT ;  /* 0x000000ffde00720b */ /* 0x000fe20003f76000 */
[----:B------:R-:W-:Y:S01]  /*6190*/  @P2 FADD.FTZ R16, -R16, R29 ;  /* 0x0000001d10102221 */ /* 0x000fe20000010100 */
[----:B------:R-:W-:Y:S01]  /*61a0*/  FSETP.GE.FTZ.AND P2, PT, R221, RZ, PT ;  /* 0x000000ffdd00720b */ /* 0x000fe20003f56000 */
[----:B------:R-:W-:Y:S01]  /*61b0*/  FMUL.FTZ R24, R195, R24 ;  /* 0x00000018c3187220 */ /* 0x000fe20000410000 */
[----:B------:R-:W-:Y:S01]  /*61c0*/  F2FP.F16.F32.PACK_AB R9, R9, R5 ;  /* 0x000000050909723e */ /* 0x000fe200000000ff */
[----:B------:R-:W-:Y:S01]  /*61d0*/  FMUL.FTZ R7, R183, R16 ;  /* 0x00000010b7077220 */ /* 0x000fe20000410000 */
[----:B------:R-:W-:Y:S01]  /*61e0*/  FSEL R5, R10, R0, P3 ;  /* 0x000000000a057208 */ /* 0x000fe20001800000 */
[----:B------:R-:W-:Y:S01]  /*61f0*/  FADD.FTZ R10, -R0, R14 ;  /* 0x0000000e000a7221 */ /* 0x000fe20000010100 */
[----:B------:R-:W-:Y:S01]  /*6200*/  F2FP.F16.F32.PACK_AB R4, R4, R8 ;  /* 0x000000080404723e */ /* 0x000fe200000000ff */
[----:B------:R-:W-:Y:S01]  /*6210*/  FMUL.FTZ R8, R192, R25 ;  /* 0x00000019c0087220 */ /* 0x000fe20000410000 */
[-C--:B------:R-:W-:Y:S01]  /*6220*/  FSEL R11, R11, R0.reuse, P2 ;  /* 0x000000000b0b7208 */ /* 0x080fe20001000000 */
[----:B------:R-:W-:Y:S01]  /*6230*/  FMUL.FTZ R18, R222, R5 ;  /* 0x00000005de127220 */ /* 0x000fe20000410000 */
[----:B------:R-:W-:Y:S01]  /*6240*/  FSETP.GE.FTZ.AND P3, PT, R205, RZ, PT ;  /* 0x000000ffcd00720b */ /* 0x000fe20003f76000 */
[----:B------:R1:W-:Y:S01]  /*6250*/  STS [R229+0x1d000], R4 ;  /* 0x01d00004e5007388 */ /* 0x0003e20000000800 */
[----:B------:R-:W-:Y:S01]  /*6260*/  FSETP.GE.FTZ.AND P6, PT, R204, RZ, PT ;  /* 0x000000ffcc00720b */ /* 0x000fe20003fd6000 */
[----:B------:R-:W-:Y:S01]  /*6270*/  FMUL.FTZ R16, R221, R11 ;  /* 0x0000000bdd107220 */ /* 0x000fe20000410000 */
[----:B------:R-:W-:Y:S01]  /*6280*/  FSETP.GE.FTZ.AND P4, PT, R196, RZ, PT ;  /* 0x000000ffc400720b */ /* 0x000fe20003f96000 */
[----:B------:R-:W-:Y:S01]  /*6290*/  FADD.FTZ R5, -R0, R30 ;  /* 0x0000001e00057221 */ /* 0x000fe20000010100 */
[----:B------:R-:W-:Y:S01]  /*62a0*/  FSEL R10, R10, R0, P3 ;  /* 0x000000000a0a7208 */ /* 0x000fe20001800000 */
[----:B------:R-:W-:Y:S01]  /*62b0*/  FMUL.FTZ R28, R185, R28 ;  /* 0x0000001cb91c7220 */ /* 0x000fe20000410000 */
[----:B------:R-:W-:Y:S01]  /*62c0*/  FSETP.GE.FTZ.AND P5, PT, R197, RZ, PT ;  /* 0x000000ffc500720b */ /* 0x000fe20003fb6000 */
[----:B------:R-:W-:Y:S01]  /*62d0*/  IMAD.MOV.U32 R222, RZ, RZ, R233 ;  /* 0x000000ffffde7224 */ /* 0x000fe200078e00e9 */
[----:B------:R-:W-:Y:S01]  /*62e0*/  FSEL R11, R15, R0, P6 ;  /* 0x000000000f0b7208 */ /* 0x000fe20003000000 */
[----:B------:R-:W-:Y:S01]  /*62f0*/  FMUL.FTZ R15, R205, R10 ;  /* 0x0000000acd0f7220 */ /* 0x000fe20000410000 */
[-C--:B------:R-:W-:Y:S02]  /*6300*/  FSEL R6, R6, R0.reuse, P4 ;  /* 0x0000000006067208 */ /* 0x080fe40002000000 */
[----:B------:R-:W-:Y:S01]  /*6310*/  FSETP.GE.FTZ.AND P3, PT, R189, RZ, PT ;  /* 0x000000ffbd00720b */ /* 0x000fe20003f76000 */
[----:B------:R-:W-:Y:S01]  /*6320*/  FMUL.FTZ R14, R204, R11 ;  /* 0x0000000bcc0e7220 */ /* 0x000fe20000410000 */
[----:B------:R-:W-:Y:S01]  /*6330*/  FSEL R10, R26, R0, P5 ;  /* 0x000000001a0a7208 */ /* 0x000fe20002800000 */
[----:B------:R-:W-:Y:S01]  /*6340*/  FMUL.FTZ R11, R196, R6 ;  /* 0x00000006c40b7220 */ /* 0x000fe20000410000 */
[----:B------:R-:W-:Y:S02]  /*6350*/  FSETP.GE.FTZ.AND P2, PT, R187, RZ, PT ;  /* 0x000000ffbb00720b */ /* 0x000fe40003f56000 */
[----:B------:R-:W-:Y:S01]  /*6360*/  FSEL R5, R5, R0, P3 ;  /* 0x0000000005057208 */ /* 0x000fe20001800000 */
[----:B------:R-:W-:Y:S01]  /*6370*/  FMUL.FTZ R13, R197, R10 ;  /* 0x0000000ac50d7220 */ /* 0x000fe20000410000 */
[----:B------:R-:W-:Y:S02]  /*6380*/  F2FP.F16.F32.PACK_AB R6, R16, R18 ;  /* 0x000000121006723e */ /* 0x000fe400000000ff */
[----:B------:R-:W-:Y:S01]  /*6390*/  F2FP.F16.F32.PACK_AB R20, R20, R32 ;  /* 0x000000201414723e */ /* 0x000fe200000000ff */
[----:B------:R-:W-:Y:S01]  /*63a0*/  FMUL.FTZ R10, R189, R5 ;  /* 0x00000005bd0a7220 */ /* 0x000fe20000410000 */
[----:B------:R-:W-:Y:S01]  /*63b0*/  F2FP.F16.F32.PACK_AB R5, R14, R15 ;  /* 0x0000000f0e05723e */ /* 0x000fe200000000ff */
[----:B------:R-:W-:Y:S01]  /*63c0*/  STS [R229+0x1d400], R6 ;  /* 0x01d40006e5007388 */ /* 0x000fe20000000800 */
[----:B------:R-:W-:Y:S02]  /*63d0*/  F2FP.F16.F32.PACK_AB R12, R173, R34 ;  /* 0x00000022ad0c723e */ /* 0x000fe400000000ff */
[----:B------:R-:W-:Y:S02]  /*63e0*/  F2FP.F16.F32.PACK_AB R8, R8, R24 ;  /* 0x000000180808723e */ /* 0x000fe400000000ff */
[----:B------:R-:W-:Y:S01]  /*63f0*/  STS [R232+0x1d000], R9 ;  /* 0x01d00009e8007388 */ /* 0x000fe20000000800 */
[----:B------:R-:W-:Y:S01]  /*6400*/  @P2 FADD.FTZ R0, -R0, R31 ;  /* 0x0000001f00002221 */ /* 0x000fe20000010100 */
[----:B-1----:R-:W-:Y:S03]  /*6410*/  F2FP.F16.F32.PACK_AB R4, R11, R13 ;  /* 0x0000000d0b04723e */ /* 0x002fe600000000ff */
[----:B------:R-:W-:Y:S01]  /*6420*/  STS [R232+0x1d400], R5 ;  /* 0x01d40005e8007388 */ /* 0x000fe20000000800 */
[----:B------:R-:W-:Y:S01]  /*6430*/  FMUL.FTZ R0, R187, R0 ;  /* 0x00000000bb007220 */ /* 0x000fe20000410000 */
[----:B------:R-:W-:Y:S03]  /*6440*/  F2FP.F16.F32.PACK_AB R7, R7, R28 ;  /* 0x0000001c0707723e */ /* 0x000fe600000000ff */
[----:B------:R-:W-:Y:S01]  /*6450*/  STS [R230+0x1c000], R21 ;  /* 0x01c00015e6007388 */ /* 0x000fe20000000800 */
[----:B------:R-:W-:Y:S04]  /*6460*/  F2FP.F16.F32.PACK_AB R0, R0, R10 ;  /* 0x0000000a0000723e */ /* 0x000fe800000000ff */
[----:B------:R-:W-:Y:S05]  /*6470*/  STS [R230+0x1c400], R17 ;  /* 0x01c40011e6007388 */ /* 0x000fea0000000800 */
[----:B------:R-:W-:Y:S05]  /*6480*/  STS [R231+0x1c000], R20 ;  /* 0x01c00014e7007388 */ /* 0x000fea0000000800 */
[----:B------:R-:W-:Y:S05]  /*6490*/  STS [R231+0x1c400], R12 ;  /* 0x01c4000ce7007388 */ /* 0x000fea0000000800 */
[----:B------:R-:W-:Y:S05]  /*64a0*/  STS [R230+0x1d000], R8 ;  /* 0x01d00008e6007388 */ /* 0x000fea0000000800 */
[----:B------:R-:W-:Y:S05]  /*64b0*/  STS [R230+0x1d400], R4 ;  /* 0x01d40004e6007388 */ /* 0x000fea0000000800 */
[----:B------:R-:W-:Y:S05]  /*64c0*/  STS [R231+0x1d000], R7 ;  /* 0x01d00007e7007388 */ /* 0x000fea0000000800 */
[----:B------:R-:W-:Y:S01]  /*64d0*/  STS [R231+0x1d400], R0 ;  /* 0x01d40000e7007388 */ /* 0x000fe20000000800 */
[----:B------:R-:W-:Y:S06]  /*64e0*/  BAR.SYNC.DEFER_BLOCKING 0x0 ;  /* 0x0000000000007b1d */ /* 0x000fec0000010000 */
[----:B------:R-:W-:Y:S05]  /*64f0*/  LDSM.16.MT88.4 R4, [R210+0x20000] ;  /* 0x02000000d204783b */ /* 0x000fea0000004200 */
[----:B------:R-:W1:Y:S05]  /*6500*/  LDSM.16.MT88.4 R8, [R172+0x8000] ;  /* 0x00800000ac08783b */ /* 0x000e6a0000004200 */
[----:B------:R-:W2:Y:S05]  /*6510*/  LDSM.16.MT88.4 R12, [R210+0x22000] ;  /* 0x02200000d20c783b */ /* 0x000eaa0000004200 */
[----:B------:R-:W3:Y:S05]  /*6520*/  LDSM.16.MT88.4 R16, [R176] ;  /* 0x00000000b010783b */ /* 0x000eea0000004200 */
[----:B------:R-:W4:Y:S05]  /*6530*/  LDSM.16.MT88.4 R20, [R172+0xa000] ;  /* 0x00a00000ac14783b */ /* 0x000f2a0000004200 */
[----:B------:R-:W4:Y:S05]  /*6540*/  LDSM.16.MT88.4 R24, [R176+0x2000] ;  /* 0x00200000b018783b */ /* 0x000f2a0000004200 */
[----:B------:R-:W-:Y:S05]  /*6550*/  LDSM.16.MT88.4 R28, [R210+0x20800] ;  /* 0x02080000d21c783b */ /* 0x000fea0000004200 */
[----:B------:R-:W4:Y:S05]  /*6560*/  LDSM.16.MT88.4 R32, [R172+0x8800] ;  /* 0x00880000ac20783b */ /* 0x000f2a0000004200 */
[----:B------:R-:W4:Y:S01]  /*6570*/  LDSM.16.MT88.4 R164, [R210+0x22800] ;  /* 0x02280000d2a4783b */ /* 0x000f220000004200 */
[-C--:B-1----:R-:W-:Y:S04]  /*6580*/  HMMA.16816.F32 R36, R4, R8.reuse, R36 ;  /* 0x000000080424723c */ /* 0x082fe80000001824 */
[----:B------:R-:W-:Y:S02]  /*6590*/  LDSM.16.MT88.4 R168, [R176+0x3000] ;  /* 0x00300000b0a8783b */ /* 0x000fe40000004200 */
        /* <DEDUP_REMOVED lines=19> */
[----:B------:R-:W4:Y:S05]  /*66d0*/  LDSM.16.MT88.4 R4, [R210+0x21000] ;  /* 0x02100000d204783b */ /* 0x000f2a0000004200 */
[-C--:B------:R-:W-:Y:S01]  /*66e0*/  HMMA.16816.F32 R36, R28, R32.reuse, R36 ;  /* 0x000000201c24723c */ /* 0x080fe20000001824 */
[----:B------:R-:W4:Y:S05]  /*66f0*/  LDSM.16.MT88.4 R24, [R210+0x23000] ;  /* 0x02300000d218783b */ /* 0x000f2a0000004200 */
        /* <DEDUP_REMOVED lines=19> */
[----:B------:R-:W2:Y:S05]  /*6830*/  LDSM.16.MT88.4 R20, [R172+0x9800] ;  /* 0x00980000ac14783b */ /* 0x000eaa0000004200 */
[-C--:B----4-:R-:W-:Y:S01]  /*6840*/  HMMA.16816.F32 R36, R4, R12.reuse, R36 ;  /* 0x0000000c0424723c */ /* 0x090fe20000001824 */
[----:B------:R-:W3:Y:S05]  /*6850*/  LDSM.16.MT88.4 R28, [R210+0x23800] ;  /* 0x02380000d21c783b */ /* 0x000eea0000004200 */
[C---:B------:R-:W-:Y:S01]  /*6860*/  HMMA.16816.F32 R40, R24.reuse, R12, R40 ;  /* 0x0000000c1828723c */ /* 0x040fe20000001828 */
[----:B------:R-:W4:Y:S05]  /*6870*/  LDSM.16.MT88.4 R172, [R172+0xb800] ;  /* 0x00b80000acac783b */ /* 0x000f2a0000004200 */
[-C--:B------:R-:W-:Y:S01]  /*6880*/  HMMA.16816.F32 R44, R24, R14.reuse, R44 ;  /* 0x0000000e182c723c */ /* 0x080fe2000000182c */
[----:B------:R-:W4:Y:S05]  /*6890*/  LDSM.16.MT88.4 R176, [R176+0x3800] ;  /* 0x00380000b0b0783b */ /* 0x000f2a0000004200 */
[C---:B------:R-:W-:Y:S01]  /*68a0*/  HMMA.16816.F32 R48, R4.reuse, R14, R48 ;  /* 0x0000000e0430723c */ /* 0x040fe20000001830 */
[----:B------:R-:W-:Y:S05]  /*68b0*/  BAR.SYNC.DEFER_BLOCKING 0x0 ;  /* 0x0000000000007b1d */ /* 0x000fea0000010000 */
        /* <DEDUP_REMOVED lines=31> */
[----:B------:R-:W1:Y:S01]  /*6ab0*/  LDC R7, c[0x0][0x420] ;  /* 0x00010800ff077b82 */ /* 0x000e620000000800 */
[----:B------:R-:W-:Y:S05]  /*6ac0*/  IMAD.SHL.U32 R0, R234, 0x40, RZ ;  /* 0x00000040ea007824 */ /* 0x000fea00078e00ff */
[----:B------:R-:W-:Y:S02]  /*6ad0*/  LOP3.LUT R0, R0, 0x1c0, RZ, 0xc0, !PT ;  /* 0x000001c000007812 */ /* 0x000fe400078ec0ff */
[----:B------:R-:W2:Y:S02]  /*6ae0*/  LDC R8, c[0x0][0x424] ;  /* 0x00010900ff087b82 */ /* 0x000ea40000000800 */
[----:B------:R-:W-:Y:S02]  /*6af0*/  LOP3.LUT R4, R0, 0x38, R244, 0xf8, !PT ;  /* 0x0000003800047812 */ /* 0x000fe400078ef8f4 */
[----:B------:R-:W-:Y:S04]  /*6b00*/  SHF.R.U32.HI R0, RZ, 0x3, R0 ;  /* 0x00000003ff007819 */ /* 0x000fe80000011600 */
[----:B------:R-:W-:Y:S01]  /*6b10*/  LOP3.LUT R4, R4, R0, RZ, 0x3c, !PT ;  /* 0x0000000004047212 */ /* 0x000fe200078e3cff */
[----:B-1----:R-:W-:Y:S05]  /*6b20*/  IMAD.U32 R5, R7, -0x40, RZ ;  /* 0xffffffc007057824 */ /* 0x002fea00078e00ff */
[C---:B------:R-:W-:Y:S04]  /*6b30*/  LEA R6, P2, R5.reuse, R226, 0x1 ;  /* 0x000000e205067211 */ /* 0x040fe800078408ff */
[----:B------:R-:W-:Y:S01]  /*6b40*/  LEA.HI.X.SX32 R0, R5, R227, 0x1, P2 ;  /* 0x000000e305007211 */ /* 0x000fe200010f0eff */
[----:B------:R-:W-:Y:S02]  /*6b50*/  IMAD R5, R242, 0x200, R4 ;  /* 0x00000200f2057824 */ /* 0x000fe400078e0204 */
[----:B------:R-:W-:Y:S02]  /*6b60*/  IMAD.MOV.U32 R226, RZ, RZ, R6 ;  /* 0x000000ffffe27224 */ /* 0x000fe400078e0006 */
        /* <DEDUP_REMOVED lines=12> */
.L_x_1243:
[----:B-1----:R-:W-:Y:S01]  /*6c30*/  LEA R0, R218, UR4, 0x1 ;  /* 0x00000004da007c11 */ /* 0x002fe2000f8e08ff */
[----:B------:R-:W-:Y:S01]  /*6c40*/  LDSM.16.MT88.4 R16, [R209] ;  /* 0x00000000d110783b */ /* 0x000fe20000004200 */
[----:B------:R-:W-:Y:S01]  /*6c50*/  IMAD.MOV.U32 R221, RZ, RZ, 0x4 ;  /* 0x00000004ffdd7424 */ /* 0x000fe200078e00ff */
[----:B------:R-:W-:Y:S02]  /*6c60*/  ULOP3.LUT UR11, UR8, 0x1, URZ, 0xc0, !UPT ;  /* 0x00000001080b7892 */ /* 0x000fe4000f8ec03f */
[----:B------:R-:W1:Y:S01]  /*6c70*/  LDSM.16.M88.4 R32, [R0+0x1c000] ;  /* 0x01c000000020783b */ /* 0x000e620000000200 */
[----:B------:R-:W-:Y:S02]  /*6c80*/  @UP3 UIADD3 UR12, UP2, UR16, -0x100, URZ ;  /* 0xffffff00100c3890 */ /* 0x000fe4000ff5e03f */
[----:B------:R-:W-:Y:S01]  /*6c90*/  UISETP.NE.U32.AND UP1, UPT, UR11, 0x1, UPT ;  /* 0x000000010b00788c */ /* 0x000fe2000bf25070 */
[----:B------:R-:W2:Y:S01]  /*6ca0*/  LDSM.16.M88.4 R28, [R0+0x1d000] ;  /* 0x01d00000001c783b */ /* 0x000ea20000000200 */
[----:B------:R-:W-:Y:S02]  /*6cb0*/  UIADD3 UR15, UR8, -0x1, URZ ;  /* 0xffffffff080f7890 */ /* 0x000fe4000fffe03f */
[----:B------:R-:W-:Y:S01]  /*6cc0*/  @UP3 UIADD3.X UR11, UR17, -0x1, URZ, UP2, !UPT ;  /* 0xffffffff110b3890 */ /* 0x000fe200097fe43f */
        /* <DEDUP_REMOVED lines=40> */
[----:B------:R-:W-:Y:S05]  /*6f50*/  LDSM.16.M88.4 R192, [R3+0x1f000] ;  /* 0x01f0000003c0783b */ /* 0x000fea0000000200 */
[----:B------:R-:W-:Y:S01]  /*6f60*/  HMMA.16816.F32 R32, R184, R198, R32 ;  /* 0x000000c6b820723c */ /* 0x000fe20000001820 */
[----:B------:R-:W-:Y:S01]  /*6f70*/  LDSM.16.MT88.4 R184, [R209+0x2800] ;  /* 0x00280000d1b8783b */ /* 0x000fe20000004200 */
[----:B--2---:R-:W1:Y:S03]  /*6f80*/  LDC R0, c[0x0][0x270] ;  /* 0x00009c00ff007b82 */ /* 0x004e660000000800 */
[----:B------:R-:W-:Y:S01]  /*6f90*/  LDSM.16.MT88.4 R196, [R209+0x6800] ;  /* 0x00680000d1c4783b */ /* 0x000fe20000004200 */
[-C--:B------:R-:W-:Y:S06]  /*6fa0*/  HMMA.16816.F32 R4, R164, R172.reuse, R4 ;  /* 0x000000aca404723c */ /* 0x080fec0000001804 */
[C---:B------:R-:W-:Y:S06]  /*6fb0*/  HMMA.16816.F32 R8, R200.reuse, R172, R8 ;  /* 0x000000acc808723c */ /* 0x040fec0000001808 */
[-C--:B------:R-:W-:Y:S06]  /*6fc0*/  HMMA.16816.F32 R12, R200, R174.reuse, R12 ;  /* 0x000000aec80c723c */ /* 0x080fec000000180c */
[C---:B------:R-:W-:Y:S01]  /*6fd0*/  HMMA.16816.F32 R16, R164.reuse, R174, R16 ;  /* 0x000000aea410723c */ /* 0x040fe20000001810 */
[----:B------:R-:W2:Y:S05]  /*6fe0*/  LDSM.16.M88.4 R172, [R3+0x1e000] ;  /* 0x01e0000003ac783b */ /* 0x000eaa0000000200 */
[-C--:B---3--:R-:W-:Y:S06]  /*6ff0*/  HMMA.16816.F32 R20, R164, R176.reuse, R20 ;  /* 0x000000b0a414723c */ /* 0x088fec0000001814 */
[C---:B------:R-:W-:Y:S06]  /*7000*/  HMMA.16816.F32 R24, R200.reuse, R176, R24 ;  /* 0x000000b0c818723c */ /* 0x040fec0000001818 */
[-C--:B------:R-:W-:Y:S01]  /*7010*/  HMMA.16816.F32 R28, R200, R178.reuse, R28 ;  /* 0x000000b2c81c723c */ /* 0x080fe2000000181c */
[----:B------:R-:W-:Y:S05]  /*7020*/  LDSM.16.MT88.4 R200, [R209+0x7000] ;  /* 0x00700000d1c8783b */ /* 0x000fea0000004200 */
[----:B------:R-:W-:Y:S01]  /*7030*/  HMMA.16816.F32 R32, R164, R178, R32 ;  /* 0x000000b2a420723c */ /* 0x000fe20000001820 */
[----:B------:R-:W-:Y:S04]  /*7040*/  LDSM.16.M88.4 R164, [R208+0x1e000] ;  /* 0x01e00000d0a4783b */ /* 0x000fe80000000200 */
[----:B------:R-:W3:Y:S01]  /*7050*/  LDSM.16.MT88.4 R176, [R209+0x3000] ;  /* 0x00300000d1b0783b */ /* 0x000ee20000004200 */
[-C--:B----4-:R-:W-:Y:S06]  /*7060*/  HMMA.16816.F32 R4, R168, R180.reuse, R4 ;  /* 0x000000b4a804723c */ /* 0x090fec0000001804 */
        /* <DEDUP_REMOVED lines=9> */
[----:B------:R-:W-:Y:S04]  /*7100*/  LDSM.16.M88.4 R168, [R2+0x1e000] ;  /* 0x01e0000002a8783b */ /* 0x000fe80000000200 */
[----:B------:R-:W-:Y:S01]  /*7110*/  LDSM.16.MT88.4 R204, [R209+0x7800] ;  /* 0x00780000d1cc783b */ /* 0x000fe20000004200 */
[-C--:B--2---:R-:W-:Y:S06]  /*7120*/  HMMA.16816.F32 R4, R172, R184.reuse, R4 ;  /* 0x000000b8ac04723c */ /* 0x084fec0000001804 */
[C---:B------:R-:W-:Y:S06]  /*7130*/  HMMA.16816.F32 R8, R192.reuse, R184, R8 ;  /* 0x000000b8c008723c */ /* 0x040fec0000001808 */
[-C--:B------:R-:W-:Y:S06]  /*7140*/  HMMA.16816.F32 R12, R192, R186.reuse, R12 ;  /* 0x000000bac00c723c */ /* 0x080fec000000180c */
[C---:B------:R-:W-:Y:S01]  /*7150*/  HMMA.16816.F32 R16, R172.reuse, R186, R16 ;  /* 0x000000baac10723c */ /* 0x040fe20000001810 */
[----:B------:R-:W2:Y:S05]  /*7160*/  LDSM.16.MT88.4 R184, [R209+0x3800] ;  /* 0x00380000d1b8783b */ /* 0x000eaa0000004200 */
[-C--:B------:R-:W-:Y:S06]  /*7170*/  HMMA.16816.F32 R20, R172, R196.reuse, R20 ;  /* 0x000000c4ac14723c */ /* 0x080fec0000001814 */
[C---:B------:R-:W-:Y:S06]  /*7180*/  HMMA.16816.F32 R24, R192.reuse, R196, R24 ;  /* 0x000000c4c018723c */ /* 0x040fec0000001818 */
[-C--:B------:R-:W-:Y:S06]  /*7190*/  HMMA.16816.F32 R28, R192, R198.reuse, R28 ;  /* 0x000000c6c01c723c */ /* 0x080fec000000181c */
[----:B------:R-:W-:Y:S06]  /*71a0*/  HMMA.16816.F32 R32, R172, R198, R32 ;  /* 0x000000c6ac20723c */ /* 0x000fec0000001820 */
[-C--:B---3--:R-:W-:Y:S05]  /*71b0*/  HMMA.16816.F32 R4, R164, R176.reuse, R4 ;  /* 0x000000b0a404723c */ /* 0x088fea0000001804 */
[----:B------:R-:W-:Y:S01]  /*71c0*/  @P0 VIADD R172, R239, 0xffffffc0 ;  /* 0xffffffc0efac0836 */ /* 0x000fe20000000000 */
[C---:B----4-:R-:W-:Y:S05]  /*71d0*/  HMMA.16816.F32 R8, R180.reuse, R176, R8 ;  /* 0x000000b0b408723c */ /* 0x050fea0000001808 */
[----:B------:R-:W-:Y:S01]  /*71e0*/  @P0 IMAD.WIDE R172, R172, R221, UR16 ;  /* 0x00000010acac0e25 */ /* 0x000fe2000f8e02dd */
[-C--:B------:R-:W-:Y:S01]  /*71f0*/  HMMA.16816.F32 R12, R180, R178.reuse, R12 ;  /* 0x000000b2b40c723c */ /* 0x080fe2000000180c */
[----:B------:R-:W-:Y:S01]  /*7200*/  @UP3 UMOV UR16, UR12 ;  /* 0x0000000c00103c82 */ /* 0x000fe20008000000 */
[----:B------:R-:W-:Y:S02]  /*7210*/  @UP3 UMOV UR17, UR11 ;  /* 0x0000000b00113c82 */ /* 0x000fe40008000000 */
[----:B------:R-:W5:Y:S01]  /*7220*/  @P0 LDG.E R237, desc[UR6][R172.64] ;  /* 0x00000006aced0981 */ /* 0x000f62000c1e1900 */
[----:B------:R-:W-:Y:S01]  /*7230*/  IMAD.IADD R176, R217, 0x1, R211 ;  /* 0x00000001d9b07824 */ /* 0x000fe200078e02d3 */
[C---:B------:R-:W-:Y:S02]  /*7240*/  HMMA.16816.F32 R16, R164.reuse, R178, R16 ;  /* 0x000000b2a410723c */ /* 0x040fe40000001810 */
[----:B------:R-:W5:Y:S04]  /*7250*/  @P0 LDG.E R238, desc[UR6][R172.64+0x20] ;  /* 0x00002006acee0981 */ /* 0x000f68000c1e1900 */
[-C--:B------:R-:W-:Y:S01]  /*7260*/  HMMA.16816.F32 R20, R164, R200.reuse, R20 ;  /* 0x000000c8a414723c */ /* 0x080fe20000001814 */
[----:B------:R-:W5:Y:S04]  /*7270*/  @P0 LDG.E R235, desc[UR6][R172.64+0x80] ;  /* 0x00008006aceb0981 */ /* 0x000f68000c1e1900 */
[----:B------:R3:W5:Y:S01]  /*7280*/  @P0 LDG.E R236, desc[UR6][R172.64+0xa0] ;  /* 0x0000a006acec0981 */ /* 0x000762000c1e1900 */
[C---:B------:R-:W-:Y:S06]  /*7290*/  HMMA.16816.F32 R24, R180.reuse, R200, R24 ;  /* 0x000000c8b418723c */ /* 0x040fec0000001818 */
[-C--:B------:R-:W-:Y:S06]  /*72a0*/  HMMA.16816.F32 R28, R180, R202.reuse, R28 ;  /* 0x000000cab41c723c */ /* 0x080fec000000181c */
[----:B------:R-:W-:Y:S06]  /*72b0*/  HMMA.16816.F32 R32, R164, R202, R32 ;  /* 0x000000caa420723c */ /* 0x000fec0000001820 */
[-C--:B--2---:R-:W-:Y:S05]  /*72c0*/  HMMA.16816.F32 R4, R168, R184.reuse, R4 ;  /* 0x000000b8a804723c */ /* 0x084fea0000001804 */
[----:B-1----:R-:W-:Y:S01]  /*72d0*/  IMAD R167, R0, UR22, RZ ;  /* 0x0000001600a77c24 */ /* 0x002fe2000f8e02ff */
[C---:B------:R-:W-:Y:S05]  /*72e0*/  HMMA.16816.F32 R8, R188.reuse, R184, R8 ;  /* 0x000000b8bc08723c */ /* 0x040fea0000001808 */
[C---:B------:R-:W-:Y:S01]  /*72f0*/  IMAD.U32 R0, R167.reuse, -0x40, RZ ;  /* 0xffffffc0a7007824 */ /* 0x040fe200078e00ff */
[-C--:B------:R-:W-:Y:S05]  /*7300*/  HMMA.16816.F32 R12, R188, R186.reuse, R12 ;  /* 0x000000babc0c723c */ /* 0x080fea000000180c */
[C---:B------:R-:W-:Y:S01]  /*7310*/  LEA R233, P2, R0.reuse, R222, 0x2 ;  /* 0x000000de00e97211 */ /* 0x040fe200078410ff */
[C---:B------:R-:W-:Y:S05]  /*7320*/  HMMA.16816.F32 R16, R168.reuse, R186, R16 ;  /* 0x000000baa810723c */ /* 0x040fea0000001810 */
[----:B------:R-:W-:Y:S01]  /*7330*/  LEA.HI.X.SX32 R223, R0, R223, 0x2, P2 ;  /* 0x000000df00df7211 */ /* 0x000fe200010f16ff */
[-C--:B------:R-:W-:Y:S05]  /*7340*/  HMMA.16816.F32 R20, R168, R204.reuse, R20 ;  /* 0x000000cca814723c */ /* 0x080fea0000001814 */
[----:B------:R-:W-:Y:S01]  /*7350*/  IMAD.MOV.U32 R2, RZ, RZ, R233 ;  /* 0x000000ffff027224 */ /* 0x000fe200078e00e9 */
[C---:B------:R-:W-:Y:S05]  /*7360*/  HMMA.16816.F32 R24, R188.reuse, R204, R24 ;  /* 0x000000ccbc18723c */ /* 0x040fea0000001818 */
[C---:B------:R-:W-:Y:S01]  /*7370*/  IMAD.SHL.U32 R0, R167.reuse, 0x8, RZ ;  /* 0x00000008a7007824 */ /* 0x040fe200078e00ff */
[-C--:B------:R-:W-:Y:S05]  /*7380*/  HMMA.16816.F32 R28, R188, R206.reuse, R28 ;  /* 0x000000cebc1c723c */ /* 0x080fea000000181c */
[----:B------:R-:W-:Y:S01]  /*7390*/  IMAD.MOV.U32 R3, RZ, RZ, R223 ;  /* 0x000000ffff037224 */ /* 0x000fe200078e00df */
[----:B------:R-:W-:Y:S04]  /*73a0*/  HMMA.16816.F32 R32, R168, R206, R32 ;  /* 0x000000cea820723c */ /* 0x000fe80000001820 */
[----:B------:R1:W-:Y:S01]  /*73b0*/  REDG.E.ADD.F32.FTZ.RN.STRONG.GPU desc[UR6][R2.64], R4 ;  /* 0x00000004020079a6 */ /* 0x0003e2000c10f386 */
[CC--:B------:R-:W-:Y:S01]  /*73c0*/  LEA R164, P2, R0.reuse, R2.reuse, 0x2 ;  /* 0x0000000200a47211 */ /* 0x0c0fe200078410ff */
[C---:B------:R-:W-:Y:S02]  /*73d0*/  IMAD.SHL.U32 R166, R167.reuse, 0x10, RZ ;  /* 0x00000010a7a67824 */ /* 0x040fe400078e00ff */
[C---:B------:R-:W-:Y:S03]  /*73e0*/  IMAD R168, R167.reuse, 0x18, RZ ;  /* 0x00000018a7a87824 */ /* 0x040fe600078e02ff */
[-C--:B------:R-:W-:Y:S01]  /*73f0*/  LEA.HI.X.SX32 R165, R0, R3.reuse, 0x2, P2 ;  /* 0x0000000300a57211 */ /* 0x080fe200010f16ff */
[C---:B------:R-:W-:Y:S01]  /*7400*/  IMAD.SHL.U32 R171, R167.reuse, 0x20, RZ ;  /* 0x00000020a7ab7824 */ /* 0x040fe200078e00ff */
[CC--:B---3--:R-:W-:Y:S01]  /*7410*/  LEA R172, P0, R166.reuse, R2.reuse, 0x2 ;  /* 0x00000002a6ac7211 */ /* 0x0c8fe200078010ff */
[----:B------:R-:W-:Y:S02]  /*7420*/  IMAD R169, R167, 0x28, RZ ;  /* 0x00000028a7a97824 */ /* 0x000fe400078e02ff */
[----:B------:R2:W-:Y:S01]  /*7430*/  REDG.E.ADD.F32.FTZ.RN.STRONG.GPU desc[UR6][R164.64], R5 ;  /* 0x00000005a40079a6 */ /* 0x0005e2000c10f386 */
[-C--:B------:R-:W-:Y:S02]  /*7440*/  LEA.HI.X.SX32 R173, R166, R3.reuse, 0x2, P0 ;  /* 0x00000003a6ad7211 */ /* 0x080fe400000f16ff */
[CC--:B------:R-:W-:Y:S03]  /*7450*/  LEA R170, P0, R171.reuse, R2.reuse, 0x2 ;  /* 0x00000002abaa7211 */ /* 0x0c0fe600078010ff */
[----:B------:R3:W-:Y:S01]  /*7460*/  REDG.E.ADD.F32.FTZ.RN.STRONG.GPU desc[UR6][R172.64], R6 ;  /* 0x00000006ac0079a6 */ /* 0x0007e2000c10f386 */
[-C--:B------:R-:W-:Y:S02]  /*7470*/  LEA.HI.X.SX32 R171, R171, R3.reuse, 0x2, P0 ;  /* 0x00000003abab7211 */ /* 0x080fe400000f16ff */
[CC--:B-1----:R-:W-:Y:S04]  /*7480*/  LEA R4, P2, R168.reuse, R2.reuse, 0x2 ;  /* 0x00000002a8047211 */ /* 0x0c2fe800078410ff */
[-C--:B--2---:R-:W-:Y:S02]  /*7490*/  LEA.HI.X.SX32 R5, R168, R3.reuse, 0x2, P2 ;  /* 0x00000003a8057211 */ /* 0x084fe400010f16ff */
[-C--:B------:R-:W-:Y:S03]  /*74a0*/  LEA R168, P3, R169, R2.reuse, 0x2 ;  /* 0x00000002a9a87211 */ /* 0x080fe600078610ff */
[----:B------:R1:W-:Y:S01]  /*74b0*/  REDG.E.ADD.F32.FTZ.RN.STRONG.GPU desc[UR6][R4.64], R7 ;  /* 0x00000007040079a6 */ /* 0x0003e2000c10f386 */
[----:B---3--:R-:W-:Y:S01]  /*74c0*/  IMAD R172, R167, 0x30, RZ ;  /* 0x00000030a7ac7824 */ /* 0x008fe200078e02ff */
[-C--:B------:R-:W-:Y:S01]  /*74d0*/  LEA.HI.X.SX32 R169, R169, R3.reuse, 0x2, P3 ;  /* 0x00000003a9a97211 */ /* 0x080fe200018f16ff */
[----:B------:R-:W-:Y:S01]  /*74e0*/  IMAD R167, R167, 0x38, RZ ;  /* 0x00000038a7a77824 */ /* 0x000fe200078e02ff */
[----:B------:R2:W-:Y:S02]  /*74f0*/  REDG.E.ADD.F32.FTZ.RN.STRONG.GPU desc[UR6][R170.64], R8 ;  /* 0x00000008aa0079a6 */ /* 0x0005e4000c10f386 */
[CC--:B------:R-:W-:Y:S02]  /*7500*/  LEA R6, P2, R172.reuse, R2.reuse, 0x2 ;  /* 0x00000002ac067211 */ /* 0x0c0fe400078410ff */
[----:B------:R-:W-:Y:S02]  /*7510*/  REDG.E.ADD.F32.FTZ.RN.STRONG.GPU desc[UR6][R168.64], R9 ;  /* 0x00000009a80079a6 */ /* 0x000fe4000c10f386 */
[-C--:B-1----:R-:W-:Y:S02]  /*7520*/  LEA.HI.X.SX32 R7, R172, R3.reuse, 0x2, P2 ;  /* 0x00000003ac077211 */ /* 0x082fe400010f16ff */
[CC--:B------:R-:W-:Y:S01]  /*7530*/  LEA R4, P0, R167.reuse, R2.reuse, 0x2 ;  /* 0x00000002a7047211 */ /* 0x0c0fe200078010ff */
[----:B------:R-:W-:Y:S01]  /*7540*/  LDSM.16.MT88.4 R172, [R211+0x3800] ;  /* 0x00380000d3ac783b */ /* 0x000fe20000004200 */
[----:B--2---:R-:W-:Y:S02]  /*7550*/  VIADD R170, R166, 0x20 ;  /* 0x00000020a6aa7836 */ /* 0x004fe40000000000 */
[-C--:B------:R-:W-:Y:S01]  /*7560*/  LEA.HI.X.SX32 R5, R167, R3.reuse, 0x2, P0 ;  /* 0x00000003a7057211 */ /* 0x080fe200000f16ff */
[----:B------:R1:W-:Y:S01]  /*7570*/  REDG.E.ADD.F32.FTZ.RN.STRONG.GPU desc[UR6][R6.64], R10 ;  /* 0x0000000a060079a6 */ /* 0x0003e2000c10f386 */
[----:B------:R-:W-:Y:S03]  /*7580*/  IMAD.IADD R8, R0, 0x1, R170 ;  /* 0x0000000100087824 */ /* 0x000fe600078e02aa */
[----:B------:R2:W-:Y:S04]  /*7590*/  REDG.E.ADD.F32.FTZ.RN.STRONG.GPU desc[UR6][R4.64], R11 ;  /* 0x0000000b040079a6 */ /* 0x0005e8000c10f386 */
[----:B------:R3:W-:Y:S04]  /*75a0*/  REDG.E.ADD.F32.FTZ.RN.STRONG.GPU desc[UR6][R2.64+0x80], R16 ;  /* 0x00008010020079a6 */ /* 0x0007e8000c10f386 */
[----:B------:R4:W-:Y:S01]  /*75b0*/  REDG.E.ADD.F32.FTZ.RN.STRONG.GPU desc[UR6][R164.64+0x80], R17 ;  /* 0x00008011a40079a6 */ /* 0x0009e2000c10f386 */
[CC--:B-1----:R-:W-:Y:S04]  /*75c0*/  LEA R6, P0, R170.reuse, R2.reuse, 0x2 ;  /* 0x00000002aa067211 */ /* 0x0c2fe800078010ff */
[-C--:B------:R-:W-:Y:S01]  /*75d0*/  LEA.HI.X.SX32 R7, R170, R3.reuse, 0x2, P0 ;  /* 0x00000003aa077211 */ /* 0x080fe200000f16ff */
[----:B--2---:R-:W-:Y:S01]  /*75e0*/  IMAD.IADD R4, R0, 0x1, R8 ;  /* 0x0000000100047824 */ /* 0x004fe200078e0208 */
[----:B------:R-:W-:Y:S01]  /*75f0*/  LDSM.16.MT88.4 R168, [R176+0x3000] ;  /* 0x00300000b0a8783b */ /* 0x000fe20000004200 */
[-C--:B---3--:R-:W-:Y:S02]  /*7600*/  LEA R16, P2, R8, R2.reuse, 0x2 ;  /* 0x0000000208107211 */ /* 0x088fe400078410ff */
[----:B------:R-:W-:Y:S01]  /*7610*/  IMAD.IADD R5, R0, 0x1, R4 ;  /* 0x0000000100057824 */ /* 0x000fe200078e0204 */
[----:B------:R1:W-:Y:S01]  /*7620*/  REDG.E.ADD.F32.FTZ.RN.STRONG.GPU desc[UR6][R6.64], R18 ;  /* 0x00000012060079a6 */ /* 0x0003e2000c10f386 */
[-C--:B------:R-:W-:Y:S02]  /*7630*/  LEA R10, P0, R4, R2.reuse, 0x2 ;  /* 0x00000002040a7211 */ /* 0x080fe400078010ff */
        /* <DEDUP_REMOVED lines=31> */
[----:B------:R3:W-:Y:S01]  /*7830*/  REDG.E.ADD.F32.FTZ.RN.STRONG.GPU desc[UR6][R14.64], R24 ;  /* 0x000000180e0079a6 */ /* 0x0007e2000c10f386 */
        /* <DEDUP_REMOVED lines=197> */
[----:B------:R-:W-:Y:S01]  /*8490*/  FMUL.FTZ R174, R38, UR9 ;  /* 0x0000000926ae7c20 */ /* 0x000fe20008410000 */
[----:B------:R-:W-:Y:S01]  /*84a0*/  FMUL.FTZ R31, R39, UR9 ;  /* 0x00000009271f7c20 */ /* 0x000fe20008410000 */
[----:B------:R-:W-:Y:S01]  /*84b0*/  STS [R246+0x400], R58 ;  /* 0x0004003af6007388 */ /* 0x000fe20000000800 */
[----:B------:R-:W-:Y:S01]  /*84c0*/  FMUL.FTZ R132, R132, UR8 ;  /* 0x0000000884847c20 */ /* 0x000fe20008410000 */
[----:B------:R-:W-:Y:S01]  /*84d0*/  FMUL.FTZ R43, R133, UR8 ;  /* 0x00000008852b7c20 */ /* 0x000fe20008410000 */
[----:B------:R-:W-:Y:S01]  /*84e0*/  FMUL.FTZ R134, R134, UR8 ;  /* 0x0000000886867c20 */ /* 0x000fe20008410000 */
[----:B------:R-:W-:Y:S01]  /*84f0*/  FMUL.FTZ R42, R135, UR8 ;  /* 0x00000008872a7c20 */ /* 0x000fe20008410000 */
[----:B------:R-:W-:Y:S01]  /*8500*/  F2FP.F16.F32.PACK_AB R47, R47, R128 ;  /* 0x000000802f2f723e */ /* 0x000fe200000000ff */
[----:B------:R-:W-:Y:S01]  /*8510*/  STS [R249], R55 ;  /* 0x00000037f9007388 */ /* 0x000fe20000000800 */
[----:B------:R-:W-:Y:S01]  /*8520*/  FMUL.FTZ R173, R40, UR9 ;  /* 0x0000000928ad7c20 */ /* 0x000fe20008410000 */
[----:B------:R-:W-:Y:S01]  /*8530*/  FMUL.FTZ R30, R41, UR9 ;  /* 0x00000009291e7c20 */ /* 0x000fe20008410000 */
        /* <DEDUP_REMOVED lines=20> */
[----:B------:R-:W-:Y:S01]  /*8680*/  F2FP.F16.F32.PACK_AB R45, R45, R124 ;  /* 0x0000007c2d2d723e */ /* 0x000fe200000000ff */
[----:B------:R-:W-:Y:S01]  /*8690*/  STS [R249+0x2000], R53 ;  /* 0x00200035f9007388 */ /* 0x000fe20000000800 */
[----:B------:R-:W-:Y:S01]  /*86a0*/  FMUL.FTZ R148, R148, UR8 ;  /* 0x0000000894947c20 */ /* 0x000fe20008410000 */
[----:B------:R-:W-:Y:S01]  /*86b0*/  FMUL.FTZ R35, R149, UR8 ;  /* 0x0000000895237c20 */ /* 0x000fe20008410000 */
[----:B------:R-:W-:Y:S01]  /*86c0*/  FMUL.FTZ R150, R150, UR8 ;  /* 0x0000000896967c20 */ /* 0x000fe20008410000 */
[----:B------:R-:W-:Y:S01]  /*86d0*/  STS [R249+0x2400], R52 ;  /* 0x00240034f9007388 */ /* 0x000fe20000000800 */
[----:B------:R-:W-:Y:S01]  /*86e0*/  FMUL.FTZ R34, R151, UR8 ;  /* 0x0000000897227c20 */ /* 0x000fe20008410000 */
[----:B------:R-:W-:Y:S01]  /*86f0*/  F2FP.F16.F32.PACK_AB R44, R44, R126 ;  /* 0x0000007e2c2c723e */ /* 0x000fe200000000ff */
[----:B------:R-:W-:Y:S01]  /*8700*/  FMUL.FTZ R160, R160, UR8 ;  /* 0x00000008a0a07c20 */ /* 0x000fe20008410000 */
[----:B------:R-:W-:Y:S01]  /*8710*/  STS [R247], R51 ;  /* 0x00000033f7007388 */ /* 0x000fe20000000800 */
[----:B------:R-:W-:Y:S01]  /*8720*/  FMUL.FTZ R161, R161, UR8 ;  /* 0x00000008a1a17c20 */ /* 0x000fe20008410000 */
[----:B------:R-:W-:Y:S01]  /*8730*/  FMUL.FTZ R162, R162, UR8 ;  /* 0x00000008a2a27c20 */ /* 0x000fe20008410000 */
[----:B------:R-:W-:Y:S01]  /*8740*/  FMUL.FTZ R163, R163, UR8 ;  /* 0x00000008a3a37c20 */ /* 0x000fe20008410000 */
[----:B------:R-:W-:Y:S01]  /*8750*/  STS [R247+0x400], R50 ;  /* 0x00040032f7007388 */ /* 0x000fe20000000800 */
[----:B------:R-:W-:Y:S01]  /*8760*/  F2FP.F16.F32.PACK_AB R43, R43, R132 ;  /* 0x000000842b2b723e */ /* 0x000fe200000000ff */
[----:B------:R-:W-:Y:S01]  /*8770*/  FMUL.FTZ R152, R152, UR8 ;  /* 0x0000000898987c20 */ /* 0x000fe20008410000 */
[----:B------:R-:W-:Y:S01]  /*8780*/  F2FP.F16.F32.PACK_AB R42, R42, R134 ;  /* 0x000000862a2a723e */ /* 0x000fe200000000ff */
[----:B------:R-:W-:Y:S01]  /*8790*/  STS [R250], R47 ;  /* 0x0000002ffa007388 */ /* 0x000fe20000000800 */
        /* <DEDUP_REMOVED lines=105> */
[----:B------:R-:W-:Y:S01]  /*8e30*/  @UP0 UIADD3 UR12, UR21, UR26, URZ ;  /* 0x0000001a150c0290 */ /* 0x000fe2000fffe03f */
        /* <DEDUP_REMOVED lines=11> */
[----:B------:R-:W-:Y:S01]  /*8ef0*/  @UP0 ULDC.64 UR8, c[0x0][0x450] ;  /* 0x0001140000080ab9 */ /* 0x000fe20000000a00 */
[----:B------:R-:W-:Y:S01]  /*8f00*/  F2FP.F16.F32.PACK_AB R3, R3, R98 ;  /* 0x000000620303723e */ /* 0x000fe200000000ff */
[----:B------:R-:W-:Y:S01]  /*8f10*/  STS [R249+0xa400], R25 ;  /* 0x00a40019f9007388 */ /* 0x000fe20000000800 */
[----:B------:R-:W-:Y:S01]  /*8f20*/  F2FP.F16.F32.PACK_AB R6, R6, R88 ;  /* 0x000000580606723e */ /* 0x000fe200000000ff */
[----:B------:R-:W-:Y:S01]  /*8f30*/  @UP0 UIMAD.WIDE.U32 UR10, UR12, UR8, URZ ;  /* 0x000000080c0a02a5 */ /* 0x000fe2000f8e003f */
[----:B------:R-:W-:Y:S01]  /*8f40*/  F2FP.F16.F32.PACK_AB R5, R5, R90 ;  /* 0x0000005a0505723e */ /* 0x000fe200000000ff */
[----:B------:R-:W-:Y:S01]  /*8f50*/  STS [R247+0x8000], R24 ;  /* 0x00800018f7007388 */ /* 0x000fe20000000800 */
[----:B------:R-:W-:Y:S01]  /*8f60*/  F2FP.F16.F32.PACK_AB R0, R0, R94 ;  /* 0x0000005e0000723e */ /* 0x000fe200000000ff */
[----:B------:R-:W-:Y:S01]  /*8f70*/  @UP0 UIMAD UR12, UR12, UR9, URZ ;  /* 0x000000090c0c02a4 */ /* 0x000fe2000f8e023f */
[----:B------:R-:W-:Y:S01]  /*8f80*/  PLOP3.LUT P0, PT, PT, PT, UP0, 0x80, 0x0 ;  /* 0x000000000000781c */ /* 0x000fe20003f0f008 */
[----:B------:R-:W-:Y:S01]  /*8f90*/  STS [R247+0x8400], R23 ;  /* 0x00840017f7007388 */ /* 0x000fe20000000800 */
[----:B------:R-:W-:Y:S01]  /*8fa0*/  F2FP.F16.F32.PACK_AB R2, R2, R92 ;  /* 0x0000005c0202723e */ /* 0x000fe200000000ff */
[----:B------:R-:W-:-:S02]  /*8fb0*/  @UP0 UIADD3 UR22, UR11, UR12, URZ ;  /* 0x0000000c0b160290 */ /* 0x000fc4000fffe03f */
[----:B------:R-:W-:Y:S01]  /*8fc0*/  STS [R250+0x8000], R20 ;  /* 0x00800014fa007388 */ /* 0x000fe20000000800 */
[----:B------:R-:W-:-:S03]  /*8fd0*/  @UP0 UMOV UR19, UR10 ;  /* 0x0000000a00130c82 */ /* 0x000fc60008000000 */
        /* <DEDUP_REMOVED lines=21> */
[----:B-1----:R-:W-:-:S04]  /*9130*/  SHF.L.U32 R0, R234, 0x6, RZ ;  /* 0x00000006ea007819 */ /* 0x002fc800000006ff */
[----:B------:R-:W-:-:S04]  /*9140*/  LOP3.LUT R0, R0, 0x1c0, RZ, 0xc0, !PT ;  /* 0x000001c000007812 */ /* 0x000fc800078ec0ff */
[----:B--2---:R-:W-:Y:S02]  /*9150*/  LOP3.LUT R2, R0, 0x38, R244, 0xf8, !PT ;  /* 0x0000003800027812 */ /* 0x004fe400078ef8f4 */
[----:B------:R-:W-:Y:S01]  /*9160*/  SHF.R.U32.HI R0, RZ, 0x3, R0 ;  /* 0x00000003ff007819 */ /* 0x000fe20000011600 */
[----:B------:R-:W-:Y:S06]  /*9170*/  @P0 BRA `(.L_x_1245) ;  /* 0x0000000000340947 */ /* 0x000fec0003800000 */
        /* <DEDUP_REMOVED lines=13> */
.L_x_1245:
[----:B------:R-:W-:Y:S01]  /*9250*/  @UP0 UIADD3 UR13, UR21, UR26, URZ ;  /* 0x0000001a150d0290 */ /* 0x000fe2000fffe03f */
[----:B------:R-:W-:Y:S01]  /*9260*/  LOP3.LUT R0, R2, R0, RZ, 0x3c, !PT ;  /* 0x0000000002007212 */ /* 0x000fe200078e3cff */
[----:B------:R-:W-:Y:S01]  /*9270*/  @UP0 ULDC.64 UR10, c[0x0][0x458] ;  /* 0x00011600000a0ab9 */ /* 0x000fe20000000a00 */
[----:B------:R-:W-:Y:S02]  /*9280*/  USHF.L.U32 UR12, UR20, 0x7, URZ ;  /* 0x00000007140c7899 */ /* 0x000fe4000800063f */
[----:B------:R-:W-:Y:S01]  /*9290*/  @UP0 UIMAD.WIDE.U32 UR14, UR13, UR10, URZ ;  /* 0x0000000a0d0e02a5 */ /* 0x000fe2000f8e003f */
[----:B------:R-:W-:Y:S01]  /*92a0*/  IMAD R0, R242, 0x200, R0 ;  /* 0x00000200f2007824 */ /* 0x000fe200078e0200 */
[----:B------:R-:W-:-:S04]  /*92b0*/  @UP0 UIMAD UR13, UR13, UR11, URZ ;  /* 0x0000000b0d0d02a4 */ /* 0x000fc8000f8e023f */
[----:B------:R-:W-:Y:S01]  /*92c0*/  @UP0 UIADD3 UR18, UR15, UR13, URZ ;  /* 0x0000000d0f120290 */ /* 0x000fe2000fffe03f */
[----:B------:R-:W-:Y:S01]  /*92d0*/  LEA R0, R0, UR4, 0x1 ;  /* 0x0000000400007c11 */ /* 0x000fe2000f8e08ff */
[----:B------:R-:W-:Y:S01]  /*92e0*/  @UP0 UMOV UR17, UR14 ;  /* 0x0000000e00110c82 */ /* 0x000fe20008000000 */
[----:B------:R-:W-:Y:S09]  /*92f0*/  @P0 BRA `(.L_x_1246) ;  /* 0x0000000000340947 */ /* 0x000ff20003800000 */
        /* <DEDUP_REMOVED lines=13> */
.L_x_1246:
[----:B------:R-:W-:Y:S01]  /*93d0*/  BAR.SYNC.DEFER_BLOCKING 0x0 ;  /* 0x0000000000007b1d */ /* 0x000fe20000010000 */
[----:B------:R-:W-:Y:S01]  /*93e0*/  USHF.R.S32.HI UR13, URZ, 0x1f, UR12 ;  /* 0x0000001f3f0d7899 */ /* 0x000fe2000801140c */
[--C-:B------:R-:W-:Y:S01]  /*93f0*/  SHF.R.S32.HI R9, RZ, 0x1f, R244.reuse ;  /* 0x0000001fff097819 */ /* 0x100fe200000114f4 */
[----:B------:R-:W-:Y:S01]  /*9400*/  IMAD.U32 R2, RZ, RZ, UR8 ;  /* 0x00000008ff027e24 */ /* 0x000fe2000f8e00ff */
[----:B------:R-:W-:Y:S01]  /*9410*/  UIMAD UR5, UR20, -0x80, UR5 ;  /* 0xffffff80140578a4 */ /* 0x000fe2000f8e0205 */
[----:B------:R-:W-:Y:S01]  /*9420*/  IMAD.MOV.U32 R8, RZ, RZ, R244 ;  /* 0x000000ffff087224 */ /* 0x000fe200078e00f4 */
[----:B------:R-:W-:Y:S01]  /*9430*/  UIMAD UR14, UR13, UR8, URZ ;  /* 0x000000080d0e72a4 */ /* 0x000fe2000f8e023f */
[----:B------:R-:W-:Y:S01]  /*9440*/  VIADD R4, R234, 0x20 ;  /* 0x00000020ea047836 */ /* 0x000fe20000000000 */
[----:B------:R-:W-:Y:S01]  /*9450*/  USHF.R.S32.HI UR16, URZ, 0x1f, UR55 ;  /* 0x0000001f3f107899 */ /* 0x000fe20008011437 */
[----:B------:R-:W-:Y:S01]  /*9460*/  IMAD.WIDE.U32 R2, R2, UR12, R8 ;  /* 0x0000000c02027c25 */ /* 0x000fe2000f8e0008 */
[----:B------:R-:W-:Y:S01]  /*9470*/  UIMAD UR14, UR12, UR9, UR14 ;  /* 0x000000090c0e72a4 */ /* 0x000fe2000f8e020e */
[----:B------:R-:W-:Y:S01]  /*9480*/  ISETP.GE.AND P4, PT, R234, UR5, PT ;  /* 0x00000005ea007c0c */ /* 0x000fe2000bf86270 */
[----:B------:R-:W-:Y:S01]  /*9490*/  BSSY B0, `(.L_x_1247) ;  /* 0x0000026000007945 */ /* 0x000fe20003800000 */
[----:B------:R-:W-:Y:S01]  /*94a0*/  ISETP.GE.AND P3, PT, R4, UR5, PT ;  /* 0x0000000504007c0c */ /* 0x000fe2000bf66270 */
[----:B------:R-:W-:Y:S01]  /*94b0*/  VIADD R5, R234, 0x40 ;  /* 0x00000040ea057836 */ /* 0x000fe20000000000 */
[----:B------:R-:W-:-:S02]  /*94c0*/  IADD3 R2, P0, R2, UR19, RZ ;  /* 0x0000001302027c10 */ /* 0x000fc4000ff1e0ff */
[----:B------:R-:W-:Y:S01]  /*94d0*/  MOV R4, UR14 ;  /* 0x0000000e00047c02 */ /* 0x000fe20008000f00 */
[----:B------:R-:W-:Y:S01]  /*94e0*/  ULDC.64 UR14, c[0x0][0x468] ;  /* 0x00011a00000e7ab9 */ /* 0x000fe20000000a00 */
[----:B------:R-:W-:Y:S01]  /*94f0*/  ISETP.GE.AND P2, PT, R5, UR5, PT ;  /* 0x0000000505007c0c */ /* 0x000fe2000bf46270 */
[----:B------:R-:W-:Y:S01]  /*9500*/  UIMAD UR16, UR16, UR14, URZ ;  /* 0x0000000e101072a4 */ /* 0x000fe2000f8e023f */
[----:B------:R-:W-:Y:S01]  /*9510*/  IADD3.X R3, R3, UR22, R4, P0, !PT ;  /* 0x0000001603037c10 */ /* 0x000fe200087fe404 */
[----:B------:R-:W-:Y:S01]  /*9520*/  IMAD.U32 R4, RZ, RZ, UR14 ;  /* 0x0000000eff047e24 */ /* 0x000fe2000f8e00ff */
[----:B------:R-:W-:Y:S01]  /*9530*/  SHF.R.S32.HI R11, RZ, 0x1f, R234 ;  /* 0x0000001fff0b7819 */ /* 0x000fe200000114ea */
[----:B------:R1:W2:Y:S01]  /*9540*/  LDS.128 R24, [R0+0xd000] ;  /* 0x00d0000000187984 */ /* 0x0002a20000000c00 */
[----:B------:R-:W-:Y:S01]  /*9550*/  UIMAD UR15, UR55, UR15, UR16 ;  /* 0x0000000f370f72a4 */ /* 0x000fe2000f8e0210 */
[----:B------:R-:W-:Y:S02]  /*9560*/  IMAD.WIDE.U32 R2, R4, UR55, R2 ;  /* 0x0000003704027c25 */ /* 0x000fe4000f8e0002 */
[----:B------:R1:W3:Y:S02]  /*9570*/  LDS.128 R20, [R0+0x11000] ;  /* 0x0110000000147984 */ /* 0x0002e40000000c00 */
[----:B------:R-:W-:Y:S01]  /*9580*/  VIADD R5, R234, 0x60 ;  /* 0x00000060ea057836 */ /* 0x000fe20000000000 */
[----:B------:R-:W-:Y:S01]  /*9590*/  IADD3 R10, R3, UR15, RZ ;  /* 0x0000000f030a7c10 */ /* 0x000fe2000fffe0ff */
[----:B------:R1:W4:Y:S03]  /*95a0*/  LDS.128 R32, [R0+0x15000] ;  /* 0x0150000000207984 */ /* 0x0003260000000c00 */
[----:B------:R-:W-:Y:S01]  /*95b0*/  ISETP.GE.AND P1, PT, R5, UR5, PT ;  /* 0x0000000505007c0c */ /* 0x000fe2000bf26270 */
[----:B------:R1:W1:Y:S04]  /*95c0*/  LDS.128 R40, [R0+0x16000] ;  /* 0x0160000000287984 */ /* 0x0002680000000c00 */
[----:B------:R1:W1:Y:S04]  /*95d0*/  LDS.128 R48, [R0+0x17000] ;  /* 0x0170000000307984 */ /* 0x0002680000000c00 */
[----:B------:R1:W1:Y:S04]  /*95e0*/  LDS.128 R28, [R0+0x19000] ;  /* 0x01900000001c7984 */ /* 0x0002680000000c00 */
[----:B------:R1:W1:Y:S04]  /*95f0*/  LDS.128 R36, [R0+0x1a000] ;  /* 0x01a0000000247984 */ /* 0x0002680000000c00 */
        /* <DEDUP_REMOVED lines=15> */
.L_x_1248:
[----:B------:R-:W-:Y:S05]  /*96f0*/  BSYNC B0 ;  /* 0x0000000000007941 */ /* 0x000fea0003800000 */
.L_x_1247:
[----:B------:R-:W-:Y:S04]  /*9700*/  BSSY B0, `(.L_x_1249) ;  /* 0x000000f000007945 */ /* 0x000fe80003800000 */
[----:B------:R-:W-:Y:S05]  /*9710*/  @P3 BRA `(.L_x_1250) ;  /* 0x0000000000343947 */ /* 0x000fea0003800000 */
[----:B--2---:R-:W-:Y:S01]  /*9720*/  IADD3 R6, P0, R234, 0x20, RZ ;  /* 0x00000020ea067810 */ /* 0x004fe20007f1e0ff */
        /* <DEDUP_REMOVED lines=10> */
[----:B------:R2:W-:Y:S04]  /*97d0*/  STG.E.128 desc[UR6][R6.64], R24 ;  /* 0x0000001806007986 */ /* 0x0005e8000c101d06 */
[----:B---3--:R2:W-:Y:S02]  /*97e0*/  STG.E.128 desc[UR6][R6.64+0x80], R20 ;  /* 0x0000801406007986 */ /* 0x0085e4000c101d06 */
.L_x_1250:
[----:B------:R-:W-:Y:S05]  /*97f0*/  BSYNC B0 ;  /* 0x0000000000007941 */ /* 0x000fea0003800000 */
.L_x_1249:
[----:B--2---:R2:W1:Y:S01]  /*9800*/  LDS.128 R16, [R0+0xe000] ;  /* 0x00e0000000107984 */ /* 0x0044620000000c00 */
        /* <DEDUP_REMOVED lines=14> */
[----:B-1----:R1:W-:Y:S04]  /*98f0*/  STG.E.128 desc[UR6][R6.64], R16 ;  /* 0x0000001006007986 */ /* 0x0023e8000c101d06 */
[----:B------:R1:W-:Y:S02]  /*9900*/  STG.E.128 desc[UR6][R6.64+0x80], R12 ;  /* 0x0000800c06007986 */ /* 0x0003e4000c101d06 */
.L_x_1252:
[----:B------:R-:W-:Y:S05]  /*9910*/  BSYNC B0 ;  /* 0x0000000000007941 */ /* 0x000fea0003800000 */
.L_x_1251:
[----:B-1----:R1:W1:Y:S01]  /*9920*/  LDS.128 R16, [R0+0xf000] ;  /* 0x00f0000000107984 */ /* 0x0022620000000c00 */
[----:B------:R-:W-:Y:S03]  /*9930*/  BSSY B0, `(.L_x_1253) ;  /* 0x000000f000007945 */ /* 0x000fe60003800000 */
[----:B------:R1:W1:Y:S01]  /*9940*/  LDS.128 R12, [R0+0x13000] ;  /* 0x01300000000c7984 */ /* 0x0002620000000c00 */
[----:B------:R-:W-:Y:S05]  /*9950*/  @P1 BRA `(.L_x_1254) ;  /* 0x0000000000301947 */ /* 0x000fea0003800000 */
[----:B------:R-:W-:Y:S01]  /*9960*/  IADD3 R6, P0, R234, 0x60, RZ ;  /* 0x00000060ea067810 */ /* 0x000fe20007f1e0ff */
[----:B------:R-:W-:-:S03]  /*9970*/  ULDC.64 UR14, c[0x0][0x3f0] ;  /* 0x0000fc00000e7ab9 */ /* 0x000fc60000000a00 */
[----:B------:R-:W-:-:S05]  /*9980*/  IADD3.X R3, RZ, R11, RZ, P0, !PT ;  /* 0x0000000bff037210 */ /* 0x000fca00007fe4ff */
[----:B------:R-:W-:Y:S01]  /*9990*/  IMAD R7, R3, UR8, RZ ;  /* 0x0000000803077c24 */ /* 0x000fe2000f8e02ff */
[----:B------:R-:W-:-:S03]  /*99a0*/  MOV R3, R10 ;  /* 0x0000000a00037202 */ /* 0x000fc60000000f00 */
[----:B------:R-:W-:-:S04]  /*99b0*/  IMAD.WIDE.U32 R4, R6, UR8, R2 ;  /* 0x0000000806047c25 */ /* 0x000fc8000f8e0002 */
[----:B------:R-:W-:Y:S01]  /*99c0*/  IMAD R3, R6, UR9, R7 ;  /* 0x0000000906037c24 */ /* 0x000fe2000f8e0207 */
[----:B------:R-:W-:-:S04]  /*99d0*/  LEA R2, P0, R4, UR14, 0x1 ;  /* 0x0000000e04027c11 */ /* 0x000fc8000f8008ff */
[----:B------:R-:W-:-:S04]  /*99e0*/  IADD3 R3, R5, R3, RZ ;  /* 0x0000000305037210 */ /* 0x000fc80007ffe0ff */
[----:B------:R-:W-:-:S05]  /*99f0*/  LEA.HI.X R3, R4, UR15, R3, 0x1, P0 ;  /* 0x0000000f04037c11 */ /* 0x000fca00080f0c03 */
[----:B-1----:R1:W-:Y:S04]  /*9a00*/  STG.E.128 desc[UR6][R2.64], R16 ;  /* 0x0000001002007986 */ /* 0x0023e8000c101d06 */
[----:B------:R1:W-:Y:S02]  /*9a10*/  STG.E.128 desc[UR6][R2.64+0x80], R12 ;  /* 0x0000800c02007986 */ /* 0x0003e4000c101d06 */
.L_x_1254:
[----:B------:R-:W-:Y:S05]  /*9a20*/  BSYNC B0 ;  /* 0x0000000000007941 */ /* 0x000fea0003800000 */
.L_x_1253:
[----:B-1----:R-:W-:Y:S01]  /*9a30*/  IMAD.U32 R2, RZ, RZ, UR10 ;  /* 0x0000000aff027e24 */ /* 0x002fe2000f8e00ff */
[----:B------:R-:W-:Y:S01]  /*9a40*/  UIMAD UR13, UR13, UR10, URZ ;  /* 0x0000000a0d0d72a4 */ /* 0x000fe2000f8e023f */
[----:B------:R-:W1:Y:S01]  /*9a50*/  LDS.128 R16, [R0+0x14000] ;  /* 0x0140000000107984 */ /* 0x000e620000000c00 */
        /* <DEDUP_REMOVED lines=26> */
.L_x_1256:
[----:B------:R-:W-:Y:S05]  /*9c00*/  BSYNC B0 ;  /* 0x0000000000007941 */ /* 0x000fea0003800000 */
.L_x_1255:
[----:B------:R-:W-:Y:S04]  /*9c10*/  BSSY B0, `(.L_x_1257) ;  /* 0x000000f000007945 */ /* 0x000fe80003800000 */
[----:B------:R-:W-:Y:S05]  /*9c20*/  @P3 BRA `(.L_x_1258) ;  /* 0x0000000000343947 */ /* 0x000fea0003800000 */
[----:B------:R-:W-:Y:S01]  /*9c30*/  IADD3 R0, P0, R234, 0x20, RZ ;  /* 0x00000020ea007810 */ /* 0x000fe20007f1e0ff */
[----:B------:R-:W-:Y:S01]  /*9c40*/  ULDC.64 UR8, c[0x0][0x3f8] ;  /* 0x0000fe0000087ab9 */ /* 0x000fe20000000a00 */
[----:B------:R-:W-:-:S03]  /*9c50*/  MOV R5, R8 ;  /* 0x0000000800057202 */ /* 0x000fc60000000f00 */
[----:B------:R-:W-:-:S04]  /*9c60*/  IMAD.X R4, RZ, RZ, R11, P0 ;  /* 0x000000ffff047224 */ /* 0x000fc800000e060b */
[----:B--2---:R-:W-:Y:S02]  /*9c70*/  IMAD R6, R4, UR10, RZ ;  /* 0x0000000a04067c24 */ /* 0x004fe4000f8e02ff */
[----:B------:R-:W-:-:S04]  /*9c80*/  IMAD.MOV.U32 R4, RZ, RZ, R2 ;  /* 0x000000ffff047224 */ /* 0x000fc800078e0002 */
[----:B------:R-:W-:-:S04]  /*9c90*/  IMAD.WIDE.U32 R4, R0, UR10, R4 ;  /* 0x0000000a00047c25 */ /* 0x000fc8000f8e0004 */
[----:B------:R-:W-:Y:S01]  /*9ca0*/  IMAD R0, R0, UR11, R6 ;  /* 0x0000000b00007c24 */ /* 0x000fe2000f8e0206 */
[----:B------:R-:W-:-:S04]  /*9cb0*/  LEA R6, P0, R4, UR8, 0x1 ;  /* 0x0000000804067c11 */ /* 0x000fc8000f8008ff */
[----:B------:R-:W-:-:S04]  /*9cc0*/  IADD3 R0, R5, R0, RZ ;  /* 0x0000000005007210 */ /* 0x000fc80007ffe0ff */
[----:B------:R-:W-:-:S05]  /*9cd0*/  LEA.HI.X R7, R4, UR9, R0, 0x1, P0 ;  /* 0x0000000904077c11 */ /* 0x000fca00080f0c00 */
[----:B----4-:R2:W-:Y:S04]  /*9ce0*/  STG.E.128 desc[UR6][R6.64], R32 ;  /* 0x0000002006007986 */ /* 0x0105e8000c101d06 */
[----:B------:R2:W-:Y:S02]  /*9cf0*/  STG.E.128 desc[UR6][R6.64+0x80], R28 ;  /* 0x0000801c06007986 */ /* 0x0005e4000c101d06 */
.L_x_1258:
[----:B------:R-:W-:Y:S05]  /*9d00*/  BSYNC B0 ;  /* 0x0000000000007941 */ /* 0x000fea0003800000 */
.L_x_1257:
        /* <DEDUP_REMOVED lines=15> */
.L_x_1260:
[----:B------:R-:W-:Y:S05]  /*9e00*/  BSYNC B0 ;  /* 0x0000000000007941 */ /* 0x000fea0003800000 */
.L_x_1259:
[----:B------:R-:W-:Y:S05]  /*9e10*/  @P1 BRA `(.L_x_1261) ;  /* 0x0000000c00601947 */ /* 0x000fea0003800000 */
[----:B------:R-:W-:Y:S01]  /*9e20*/  IADD3 R0, P0, R234, 0x60, RZ ;  /* 0x00000060ea007810 */ /* 0x000fe20007f1e0ff */
[----:B------:R-:W-:-:S03]  /*9e30*/  ULDC.64 UR8, c[0x0][0x3f8] ;  /* 0x0000fe0000087ab9 */ /* 0x000fc60000000a00 */
[----:B------:R-:W-:-:S05]  /*9e40*/  IADD3.X R3, RZ, R11, RZ, P0, !PT ;  /* 0x0000000bff037210 */ /* 0x000fca00007fe4ff */
[----:B--2---:R-:W-:Y:S01]  /*9e50*/  IMAD R6, R3, UR10, RZ ;  /* 0x0000000a03067c24 */ /* 0x004fe2000f8e02ff */
[----:B------:R-:W-:-:S03]  /*9e60*/  MOV R3, R8 ;  /* 0x0000000800037202 */ /* 0x000fc60000000f00 */
        /* <DEDUP_REMOVED lines=8> */
.L_x_1241:
        /* <DEDUP_REMOVED lines=23> */
.L_x_1262:
[----:B------:R-:W-:Y:S01]  /*a060*/  @UP0 UIADD3 UR14, UR21, UR26, URZ ;  /* 0x0000001a150e0290 */ /* 0x000fe2000fffe03f */
[----:B------:R-:W-:Y:S01]  /*a070*/  @UP0 ULDC.64 UR10, c[0x0][0x458] ;  /* 0x00011600000a0ab9 */ /* 0x000fe20000000a00 */
[----:B------:R-:W-:Y:S02]  /*a080*/  USHF.R.S32.HI UR18, URZ, 0x1f, UR17 ;  /* 0x0000001f3f127899 */ /* 0x000fe40008011411 */
        /* <DEDUP_REMOVED lines=18> */
.L_x_1263:
        /* <DEDUP_REMOVED lines=36> */
.L_x_1265:
[----:B------:R-:W-:Y:S05]  /*a3f0*/  BSYNC B0 ;  /* 0x0000000000007941 */ /* 0x000fea0003800000 */
.L_x_1264:
        /* <DEDUP_REMOVED lines=15> */
.L_x_1267:
[----:B------:R-:W-:Y:S05]  /*a4f0*/  BSYNC B0 ;  /* 0x0000000000007941 */ /* 0x000fea0003800000 */
.L_x_1266:
        /* <DEDUP_REMOVED lines=15> */
.L_x_1269:
[----:B------:R-:W-:Y:S05]  /*a5f0*/  BSYNC B0 ;  /* 0x0000000000007941 */ /* 0x000fea0003800000 */
.L_x_1268:
        /* <DEDUP_REMOVED lines=15> */
.L_x_1271:
[----:B------:R-:W-:Y:S05]  /*a6f0*/  BSYNC B0 ;  /* 0x0000000000007941 */ /* 0x000fea0003800000 */
.L_x_1270:
        /* <DEDUP_REMOVED lines=23> */
[----:B-123--:R-:W-:-:S04]  /*a870*/  LEA R6, P0, R4, UR8, 0x1 ;  /* 0x0000000804067c11 */ /* 0x00efc8000f8008ff */
[----:B------:R-:W-:-:S05]  /*a880*/  LEA.HI.X R7, R4, UR9, R0, 0x1, P0 ;  /* 0x0000000904077c11 */ /* 0x000fca00080f0c00 */
[----:B------:R4:W-:Y:S04]  /*a890*/  STG.E.128 desc[UR6][R6.64], RZ ;  /* 0x000000ff06007986 */ /* 0x0009e8000c101d06 */
[----:B------:R4:W-:Y:S02]  /*a8a0*/  STG.E.128 desc[UR6][R6.64+0x80], RZ ;  /* 0x000080ff06007986 */ /* 0x0009e4000c101d06 */
.L_x_1273:
[----:B------:R-:W-:Y:S05]  /*a8b0*/  BSYNC B0 ;  /* 0x0000000000007941 */ /* 0x000fea0003800000 */
.L_x_1272:
[----:B------:R-:W-:Y:S04]  /*a8c0*/  BSSY B0, `(.L_x_1274) ;  /* 0x000000f000007945 */ /* 0x000fe80003800000 */
[----:B------:R-:W-:Y:S05]  /*a8d0*/  @P3 BRA `(.L_x_1275) ;  /* 0x0000000000343947 */ /* 0x000fea0003800000 */
[----:B------:R-:W-:Y:S01]  /*a8e0*/  IADD3 R0, P0, R234, 0x20, RZ ;  /* 0x00000020ea007810 */ /* 0x000fe20007f1e0ff */
[----:B------:R-:W-:Y:S01]  /*a8f0*/  ULDC.64 UR8, c[0x0][0x3f8] ;  /* 0x0000fe0000087ab9 */ /* 0x000fe20000000a00 */
[----:B------:R-:W-:-:S03]  /*a900*/  MOV R5, R8 ;  /* 0x0000000800057202 */ /* 0x000fc60000000f00 */
[----:B------:R-:W-:-:S04]  /*a910*/  IMAD.X R4, RZ, RZ, R9, P0 ;  /* 0x000000ffff047224 */ /* 0x000fc800000e0609 */
[----:B-1234-:R-:W-:Y:S02]  /*a920*/  IMAD R6, R4, UR10, RZ ;  /* 0x0000000a04067c24 */ /* 0x01efe4000f8e02ff */
        /* <DEDUP_REMOVED lines=8> */
.L_x_1275:
[----:B------:R-:W-:Y:S05]  /*a9b0*/  BSYNC B0 ;  /* 0x0000000000007941 */ /* 0x000fea0003800000 */
.L_x_1274:
        /* <DEDUP_REMOVED lines=15> */
.L_x_1277:
[----:B------:R-:W-:Y:S05]  /*aab0*/  BSYNC B0 ;  /* 0x0000000000007941 */ /* 0x000fea0003800000 */
.L_x_1276:
        /* <DEDUP_REMOVED lines=14> */
.L_x_1261:
[----:B------:R-:W-:Y:S05]  /*aba0*/  BSYNC B1 ;  /* 0x0000000000017941 */ /* 0x000fea0003800000 */
.L_x_1236:
[----:B------:R-:W-:Y:S02]  /*abb0*/  ULDC UR5, c[0x0][0xc] ;  /* 0x0000030000057ab9 */ /* 0x000fe40000000800 */
[----:B------:R-:W-:-:S04]  /*abc0*/  UIADD3 UR20, UR5, UR20, URZ ;  /* 0x0000001405147290 */ /* 0x000fc8000fffe03f */
[----:B------:R-:W-:-:S06]  /*abd0*/  UISETP.GE.AND UP0, UPT, UR20, UR61, UPT ;  /* 0x0000003d1400728c */ /* 0x000fcc000bf06270 */
[----:B------:R-:W-:-:S13]  /*abe0*/  PLOP3.LUT P0, PT, PT, PT, UP0, 0x80, 0x0 ;  /* 0x000000000000781c */ /* 0x000fda0003f0f008 */
[----:B------:R-:W-:Y:S05]  /*abf0*/  @P0 BRA `(.L_x_1278) ;  /* 0x0000000000040947 */ /* 0x000fea0003800000 */
[----:B------:R-:W-:Y:S05]  /*ac00*/  BRA `(.L_x_1279) ;  /* 0xffffff5c004c7947 */ /* 0x000fea000383ffff */
.L_x_1278:
[----:B------:R-:W-:Y:S05]  /*ac10*/  EXIT ;  /* 0x000000000000794d */ /* 0x000fea0003800000 */
.L_x_1280:
        /* <DEDUP_REMOVED lines=14> */
.L_x_2082:


//--------------------- .text._ZN5flash44flash_bwd_dq_dk_dv_loop_seqk_parallel_kernelI23Flash_bwd_kernel_traitsILi128ELi64ELi128ELi8ELi2ELi4ELi2ELb0ELb0EN7cutlass6half_tE19Flash_kernel_traitsILi128ELi64ELi128ELi8ES3_EELb0ELb0ELb0ELb0ELb0ELb1ELb1EEEvNS_16Flash_bwd_paramsE --------------------------
	.section	.text._ZN5flash44flash_bwd_dq_dk_dv_loop_seqk_parallel_kernelI23Flash_bwd_kernel_traitsILi128ELi64ELi128ELi8ELi2ELi4ELi2ELb0ELb0EN7cutlass6half_tE19Flash_kernel_traitsILi128ELi64ELi128ELi8ES3_EELb0ELb0ELb0ELb0ELb0ELb1ELb1EEEvNS_16Flash_bwd_paramsE,"ax",@progbits
	.align	128
        .global         _ZN5flash44flash_bwd_dq_dk_dv_loop_seqk_parallel_kernelI23Flash_bwd_kernel_traitsILi128ELi64ELi128ELi8ELi2ELi4ELi2ELb0ELb0EN7cutlass6half_tE19Flash_kernel_traitsILi128ELi64ELi128ELi8ES3_EELb0ELb0ELb0ELb0ELb0ELb1ELb1EEEvNS_16Flash_bwd_paramsE
        .type           _ZN5flash44flash_bwd_dq_dk_dv_loop_seqk_parallel_kernelI23Flash_bwd_kernel_traitsILi128ELi64ELi128ELi8ELi2ELi4ELi2ELb0ELb0EN7cutlass6half_tE19Flash_kernel_traitsILi128ELi64ELi128ELi8ES3_EELb0ELb0ELb0ELb0ELb0ELb1ELb1EEEvNS_16Flash_bwd_paramsE,@function
        .size           _ZN5flash44flash_bwd_dq_dk_dv_loop_seqk_parallel_kernelI23Flash_bwd_kernel_traitsILi128ELi64ELi128ELi8ELi2ELi4ELi2ELb0ELb0EN7cutlass6half_tE19Flash_kernel_traitsILi128ELi64ELi128ELi8ES3_EELb0ELb0ELb0ELb0ELb0ELb1ELb1EEEvNS_16Flash_bwd_paramsE,(.L_x_2083 - _ZN5flash44flash_bwd_dq_dk_dv_loop_seqk_parallel_kernelI23Flash_bwd_kernel_traitsILi128ELi64ELi128ELi8ELi2ELi4ELi2ELb0ELb0EN7cutlass6half_tE19Flash_kernel_traitsILi128ELi64ELi128ELi8ES3_EELb0ELb0ELb0ELb0ELb0ELb1ELb1EEEvNS_16Flash_bwd_paramsE)
        .other          _ZN5flash44flash_bwd_dq_dk_dv_loop_seqk_parallel_kernelI23Flash_bwd_kernel_traitsILi128ELi64ELi128ELi8ELi2ELi4ELi2ELb0ELb0EN7cutlass6half_tE19Flash_kernel_traitsILi128ELi64ELi128ELi8ES3_EELb0ELb0ELb0ELb0ELb0ELb1ELb1EEEvNS_16Flash_bwd_paramsE,@"STO_CUDA_ENTRY STV_DEFAULT"
_ZN5flash44flash_bwd_dq_dk_dv_loop_seqk_parallel_kernelI23Flash_bwd_kernel_traitsILi128ELi64ELi128ELi8ELi2ELi4ELi2ELb0ELb0EN7cutlass6half_tE19Flash_kernel_traitsILi128ELi64ELi128ELi8ES3_EELb0ELb0ELb0ELb0ELb0ELb1ELb1EEEvNS_16Flash_bwd_paramsE:
.text._ZN5flash44flash_bwd_dq_dk_dv_loop_seqk_parallel_kernelI23Flash_bwd_kernel_traitsILi128ELi64ELi128ELi8ELi2ELi4ELi2ELb0ELb0EN7cutlass6half_tE19Flash_kernel_traitsILi128ELi64ELi128ELi8ES3_EELb0ELb0ELb0ELb0ELb0ELb1ELb1EEEvNS_16Flash_bwd_paramsE:
        /* <DEDUP_REMOVED lines=16> */
[----:B------:R-:W-:Y:S01]  /*0100*/  IMAD.MOV.U32 R236, RZ, RZ, -0x10 ;  /* 0xfffffff0ffec7424 */ /* 0x000fe200078e00ff */
[----:B------:R-:W-:-:S05]  /*0110*/  UMOV UR60, 0xffffc000 ;  /* 0xffffc000003c7882 */ /* 0x000fca0000000000 */
[----:B------:R-:W4:Y:S08]  /*0120*/  S2UR UR44, SR_CTAID.Y ;  /* 0x00000000002c79c3 */ /* 0x000f300000002600 */
[----:B------:R-:W5:Y:S01]  /*0130*/  S2UR UR57, SR_CTAID.Z ;  /* 0x00000000003979c3 */ /* 0x000f620000002700 */
[----:B---3--:R-:W-:Y:S01]  /*0140*/  ULEA UR4, UR4, UR5, 0x18 ;  /* 0x0000000504047291 */ /* 0x008fe2000f8ec03f */
[----:B--2---:R-:W-:Y:S01]  /*0150*/  SHF.R.S32.HI R13, RZ, 0x1f, R17 ;  /* 0x0000001fff0d7819 */ /* 0x004fe20000011411 */
[----:B----4-:R-:W-:-:S03]  /*0160*/  USHF.L.U32 UR5, UR44, 0x7, URZ ;  /* 0x000000072c057899 */ /* 0x010fc6000800063f */
        /* <DEDUP_REMOVED lines=12> */
[C---:B------:R-:W-:Y:S01]  /*0230*/  IMAD.IADD R15, R6.reuse, 0x1, -R3 ;  /* 0x00000001060f7824 */ /* 0x040fe200078e0a03 */
[-C--:B------:R-:W-:Y:S01]  /*0240*/  LEA.HI R20, R13, R17.reuse, RZ, 0x3 ;  /* 0x000000110d147211 */ /* 0x080fe200078f18ff */
[----:B------:R-:W-:Y:S01]  /*0250*/  IMAD.IADD R11, R6, 0x1, -R0 ;  /* 0x00000001060b7824 */ /* 0x000fe200078e0a00 */
[----:B------:R-:W-:Y:S01]  /*0260*/  LOP3.LUT R3, R4, 0xffffffe0, RZ, 0xc0, !PT ;  /* 0xffffffe004037812 */ /* 0x000fe200078ec0ff */
[----:B------:R-:W-:Y:S01]  /*0270*/  IMAD.IADD R10, R7, 0x1, -R2 ;  /* 0x00000001070a7824 */ /* 0x000fe200078e0a02 */
[----:B------:R-:W-:-:S02]  /*0280*/  LEA.HI R16, R13, R17, RZ, 0x2 ;  /* 0x000000110d107211 */ /* 0x000fc400078f10ff */
[----:B------:R-:W-:Y:S01]  /*0290*/  LOP3.LUT R0, R20, 0xfffffff8, RZ, 0xc0, !PT ;  /* 0xfffffff814007812 */ /* 0x000fe200078ec0ff */
[----:B------:R-:W-:Y:S01]  /*02a0*/  IMAD.IADD R3, R17, 0x1, -R3 ;  /* 0x0000000111037824 */ /* 0x000fe200078e0a03 */
[----:B------:R-:W-:Y:S02]  /*02b0*/  SHF.R.S32.HI R4, RZ, 0x3, R20 ;  /* 0x00000003ff047819 */ /* 0x000fe40000011414 */
[----:B------:R-:W-:Y:S01]  /*02c0*/  LOP3.LUT R2, R5, 0xfffffff0, RZ, 0xc0, !PT ;  /* 0xfffffff005027812 */ /* 0x000fe200078ec0ff */
[C---:B------:R-:W-:Y:S01]  /*02d0*/  IMAD.IADD R0, R17.reuse, 0x1, -R0 ;  /* 0x0000000111007824 */ /* 0x040fe200078e0a00 */
        /* <DEDUP_REMOVED lines=32> */
[----:B------:R-:W-:Y:S01]  /*04e0*/  LEA.HI R4, R13, R17, RZ, 0x6 ;  /* 0x000000110d047211 */ /* 0x000fe200078f30ff */
[----:B------:R-:W-:Y:S01]  /*04f0*/  IMAD.SHL.U32 R17, R17, 0x2, RZ ;  /* 0x0000000211117824 */ /* 0x000fe200078e00ff */
[----:B------:R-:W-:Y:S01]  /*0500*/  LOP3.LUT R13, R2, 0x8, R20, 0xf8, !PT ;  /* 0x00000008020d7812 */ /* 0x000fe200078ef814 */
[----:B------:R-:W-:Y:S01]  /*0510*/  IMAD.SHL.U32 R2, R0, 0x2, RZ ;  /* 0x0000000200027824 */ /* 0x000fe200078e00ff */
[----:B------:R-:W-:-:S02]  /*0520*/  SHF.R.S32.HI R0, RZ, 0x7, R5 ;  /* 0x00000007ff007819 */ /* 0x000fc40000011405 */
[----:B------:R-:W-:Y:S01]  /*0530*/  SHF.R.S32.HI R4, RZ, 0x6, R4 ;  /* 0x00000006ff047819 */ /* 0x000fe20000011404 */
[--C-:B------:R-:W-:Y:S01]  /*0540*/  IMAD R9, R11, 0x400, R2.reuse ;  /* 0x000004000b097824 */ /* 0x100fe200078e0202 */
[----:B------:R-:W-:Y:S01]  /*0550*/  LOP3.LUT R214, R214, R210, RZ, 0x3c, !PT ;  /* 0x000000d2d6d67212 */ /* 0x000fe200078e3cff */
[----:B------:R-:W-:Y:S01]  /*0560*/  IMAD R8, R0, 0x1000, R2 ;  /* 0x0000100000087824 */ /* 0x000fe200078e0202 */
[----:B------:R-:W-:Y:S01]  /*0570*/  R2P PR, R7, 0x6 ;  /* 0x0000000607007804 */ /* 0x000fe20000000000 */
[----:B------:R-:W-:Y:S01]  /*0580*/  IMAD.SHL.U32 R2, R10, 0x20, RZ ;  /* 0x000000200a027824 */ /* 0x000fe200078e00ff */
[----:B------:R-:W-:Y:S01]  /*0590*/  LOP3.LUT R210, R6, R13, R210, 0xf6, !PT ;  /* 0x0000000d06d27212 */ /* 0x000fe200078ef6d2 */
[----:B------:R-:W-:Y:S01]  /*05a0*/  IMAD R3, R4, 0x800, R6 ;  /* 0x0000080004037824 */ /* 0x000fe200078e0206 */
[----:B------:R-:W-:Y:S01]  /*05b0*/  SEL R236, R236, 0x10, !P0 ;  /* 0x00000010ecec7807 */ /* 0x000fe20004000000 */
[----:B------:R-:W-:Y:S01]  /*05c0*/  IMAD.SHL.U32 R5, R0, 0x8, RZ ;  /* 0x0000000800057824 */ /* 0x000fe200078e00ff */
[----:B------:R-:W-:Y:S01]  /*05d0*/  LOP3.LUT R0, R2, 0x20, RZ, 0xc0, !PT ;  /* 0x0000002002007812 */ /* 0x000fe200078ec0ff */
[----:B------:R-:W-:Y:S01]  /*05e0*/  IMAD.IADD R214, R3, 0x1, R214 ;  /* 0x0000000103d67824 */ /* 0x000fe200078e02d6 */
[----:B------:R-:W-:Y:S01]  /*05f0*/  LEA R210, R210, UR4, 0x1 ;  /* 0x00000004d2d27c11 */ /* 0x000fe2000f8e08ff */
[----:B------:R-:W-:-:S02]  /*0600*/  IMAD.SHL.U32 R3, R4, 0x8, RZ ;  /* 0x0000000804037824 */ /* 0x000fc400078e00ff */
[----:B------:R-:W-:Y:S02]  /*0610*/  IMAD.SHL.U32 R2, R7, 0x40, RZ ;  /* 0x0000004007027824 */ /* 0x000fe400078e00ff */
[----:B------:R-:W-:Y:S01]  /*0620*/  IMAD R7, R4, 0x200, R12 ;  /* 0x0000020004077824 */ /* 0x000fe200078e020c */
[----:B------:R-:W-:Y:S01]  /*0630*/  LOP3.LUT R209, R0, 0x18, R3, 0xf8, !PT ;  /* 0x0000001800d17812 */ /* 0x000fe200078ef803 */
[----:B------:R-:W-:Y:S01]  /*0640*/  IMAD.SHL.U32 R4, R4, 0x20, RZ ;  /* 0x0000002004047824 */ /* 0x000fe200078e00ff */
[----:B------:R-:W-:Y:S01]  /*0650*/  LOP3.LUT R0, R2, 0x1c0, RZ, 0xc0, !PT ;  /* 0x000001c002007812 */ /* 0x000fe200078ec0ff */
[----:B------:R-:W-:Y:S01]  /*0660*/  IMAD.SHL.U32 R214, R214, 0x2, RZ ;  /* 0x00000002d6d67824 */ /* 0x000fe200078e00ff */
[----:B------:R1:W-:Y:S01]  /*0670*/  STL [R1+0x1c], R7 ;  /* 0x00001c0701007387 */ /* 0x0003e20000100800 */
[----:B------:R-:W-:Y:S01]  /*0680*/  LOP3.LUT R2, R5, 0x8, RZ, 0xc0, !PT ;  /* 0x0000000805027812 */ /* 0x000fe200078ec0ff */
[----:B------:R-:W-:Y:S01]  /*0690*/  IMAD.SHL.U32 R5, R10, 0x10, RZ ;  /* 0x000000100a057824 */ /* 0x000fe200078e00ff */
[----:B------:R-:W-:-:S02]  /*06a0*/  SHF.R.U32.HI R3, RZ, 0x3, R0 ;  /* 0x00000003ff037819 */ /* 0x000fc40000011600 */
[----:B-1----:R-:W-:Y:S02]  /*06b0*/  LOP3.LUT R7, R4, 0x6, R17, 0xf8, !PT ;  /* 0x0000000604077812 */ /* 0x002fe400078ef811 */
[----:B------:R-:W-:-:S03]  /*06c0*/  LOP3.LUT R4, R0, 0x20, R4, 0xf8, !PT ;  /* 0x0000002000047812 */ /* 0x000fc600078ef804 */
[----:B------:R1:W-:Y:S02]  /*06d0*/  STL [R1+0x2c], R7 ;  /* 0x00002c0701007387 */ /* 0x0003e40000100800 */
[----:B-1----:R-:W-:Y:S02]  /*06e0*/  LOP3.LUT R7, R2, 0x10, R5, 0xf8, !PT ;  /* 0x0000001002077812 */ /* 0x002fe400078ef805 */
[----:B------:R-:W-:Y:S01]  /*06f0*/  LOP3.LUT R5, R3, R0, R2, 0x1e, !PT ;  /* 0x0000000003057212 */ /* 0x000fe200078e1e02 */
[----:B------:R-:W-:Y:S01]  /*0700*/  IMAD R2, R15, 0x400, R8 ;  /* 0x000004000f027824 */ /* 0x000fe200078e0208 */
[----:B------:R-:W-:Y:S02]  /*0710*/  SHF.R.S32.HI R0, RZ, 0x2, R18 ;  /* 0x00000002ff007819 */ /* 0x000fe40000011412 */
[----:B------:R-:W-:Y:S01]  /*0720*/  LOP3.LUT R3, R4, R3, RZ, 0x3c, !PT ;  /* 0x0000000304037212 */ /* 0x000fe200078e3cff */
[----:B------:R-:W-:Y:S02]  /*0730*/  IMAD.IADD R9, R9, 0x1, R5 ;  /* 0x0000000109097824 */ /* 0x000fe400078e0205 */
[----:B------:R-:W-:-:S02]  /*0740*/  IMAD R11, R15, 0x10, R0 ;  /* 0x000000100f0b7824 */ /* 0x000fc400078e0200 */
[----:B------:R-:W-:Y:S02]  /*0750*/  IMAD.IADD R237, R3, 0x1, R2 ;  /* 0x0000000103ed7824 */ /* 0x000fe400078e0202 */
[----:B------:R-:W-:Y:S01]  /*0760*/  VIADD R2, R11, 0xffffffc0 ;  /* 0xffffffc00b027836 */ /* 0x000fe20000000000 */
[----:B------:R-:W-:Y:S01]  /*0770*/  STL [R1+0x38], R11 ;  /* 0x0000380b01007387 */ /* 0x000fe20000100800 */
[----:B------:R-:W-:Y:S01]  /*0780*/  IMAD.SHL.U32 R5, R19, 0x40, RZ ;  /* 0x0000004013057824 */ /* 0x000fe200078e00ff */
[----:B------:R-:W-:Y:S01]  /*0790*/  LEA R237, R237, UR4, 0x1 ;  /* 0x00000004eded7c11 */ /* 0x000fe2000f8e08ff */
[----:B------:R-:W-:Y:S01]  /*07a0*/  IMAD.SHL.U32 R0, R14, 0x40, RZ ;  /* 0x000000400e007824 */ /* 0x000fe200078e00ff */
[----:B------:R-:W-:Y:S01]  /*07b0*/  SHF.R.S32.HI R4, RZ, 0x1f, R2 ;  /* 0x0000001fff047819 */ /* 0x000fe20000011402 */
[----:B------:R-:W-:Y:S01]  /*07c0*/  IMAD.SHL.U32 R3, R10, 0x8, RZ ;  /* 0x000000080a037824 */ /* 0x000fe200078e00ff */
[----:B------:R-:W-:Y:S01]  /*07d0*/  LOP3.LUT R5, R5, 0x1c0, RZ, 0xc0, !PT ;  /* 0x000001c005057812 */ /* 0x000fe200078ec0ff */
[----:B------:R-:W-:Y:S01]  /*07e0*/  IMAD.IADD R238, R237, 0x1, R236 ;  /* 0x00000001edee7824 */ /* 0x000fe200078e02ec */
[----:B------:R-:W-:-:S02]  /*07f0*/  SHF.L.U64.HI R2, R2, 0x2, R4 ;  /* 0x0000000202027819 */ /* 0x000fc40000010204 */
[----:B------:R-:W-:Y:S02]  /*0800*/  LOP3.LUT R0, R0, 0xfffffe00, RZ, 0xc0, !PT ;  /* 0xfffffe0000007812 */ /* 0x000fe400078ec0ff */
[----:B------:R-:W-:Y:S01]  /*0810*/  LOP3.LUT R3, R5, 0x8, R3, 0xf8, !PT ;  /* 0x0000000805037812 */ /* 0x000fe200078ef803 */
[----:B------:R1:W-:Y:S01]  /*0820*/  STL [R1+0x28], R2 ;  /* 0x0000280201007387 */ /* 0x0003e20000100800 */
[----:B------:R-:W-:Y:S01]  /*0830*/  SHF.R.U32.HI R6, RZ, 0x3, R5 ;  /* 0x00000003ff067819 */ /* 0x000fe20000011605 */
[----:B------:R-:W-:-:S03]  /*0840*/  IMAD R4, R15, 0x400, R0 ;  /* 0x000004000f047824 */ /* 0x000fc600078e0200 */
[----:B------:R-:W-:Y:S02]  /*0850*/  LOP3.LUT R3, R3, R6, RZ, 0x3c, !PT ;  /* 0x0000000603037212 */ /* 0x000fe400078e3cff */
[----:B------:R-:W-:-:S03]  /*0860*/  LOP3.LUT R209, R6, R209, R5, 0x1e, !PT ;  /* 0x000000d106d17212 */ /* 0x000fc600078e1e05 */
[----:B------:R-:W-:Y:S01]  /*0870*/  IMAD.IADD R220, R4, 0x1, R3 ;  /* 0x0000000104dc7824 */ /* 0x000fe200078e0203 */
[----:B------:R-:W-:Y:S01]  /*0880*/  LOP3.LUT R209, R209, R0, RZ, 0xfc, !PT ;  /* 0x00000000d1d17212 */ /* 0x000fe200078efcff */
[----:B------:R-:W-:Y:S01]  /*0890*/  IMAD.U32 R3, RZ, RZ, UR6 ;  /* 0x00000006ff037e24 */ /* 0x000fe2000f8e00ff */
[----:B------:R-:W-:Y:S01]  /*08a0*/  USHF.R.S32.HI UR6, URZ, 0x1f, UR44 ;  /* 0x0000001f3f067899 */ /* 0x000fe2000801142c */
[----:B-1----:R-:W-:-:S04]  /*08b0*/  LOP3.LUT R2, R6, R7, R5, 0x1e, !PT ;  /* 0x0000000706027212 */ /* 0x002fc800078e1e05 */
[----:B------:R-:W-:Y:S01]  /*08c0*/  LOP3.LUT R219, R2, R0, RZ, 0xfc, !PT ;  /* 0x0000000002db7212 */ /* 0x000fe200078efcff */
[----:B------:R-:W-:Y:S01]  /*08d0*/  IMAD.U32 R0, RZ, RZ, UR5 ;  /* 0x00000005ff007e24 */ /* 0x000fe2000f8e00ff */
[----:B------:R-:W-:Y:S01]  /*08e0*/  USHF.R.S32.HI UR5, URZ, 0x1f, UR57 ;  /* 0x0000001f3f057899 */ /* 0x000fe20008011439 */
[----:B------:R-:W-:Y:S02]  /*08f0*/  IMAD.MOV.U32 R2, RZ, RZ, 0x20 ;  /* 0x00000020ff027424 */ /* 0x000fe400078e00ff */
[----:B------:R-:W-:Y:S02]  /*0900*/  IMAD.U32 R0, RZ, RZ, UR6 ;  /* 0x00000006ff007e24 */ /* 0x000fe4000f8e00ff */
[----:B------:R-:W-:Y:S01]  /*0910*/  IMAD.MOV.U32 R0, RZ, RZ, 0x40 ;  /* 0x00000040ff007424 */ /* 0x000fe200078e00ff */
[----:B------:R-:W-:Y:S01]  /*0920*/  SEL R213, R2, 0xffffffe0, !P4 ;  /* 0xffffffe002d57807 */ /* 0x000fe20006000000 */
[----:B------:R-:W-:Y:S01]  /*0930*/  IMAD.U32 R3, RZ, RZ, UR5 ;  /* 0x00000005ff037e24 */ /* 0x000fe2000f8e00ff */
[----:B------:R-:W-:Y:S01]  /*0940*/  UIADD3 UR5, UR4, 0xc000, URZ ;  /* 0x0000c00004057890 */ /* 0x000fe2000fffe03f */
[----:B------:R-:W-:Y:S01]  /*0950*/  IMAD.U32 R3, RZ, RZ, UR6 ;  /* 0x00000006ff037e24 */ /* 0x000fe2000f8e00ff */
[----:B------:R-:W-:Y:S01]  /*0960*/  SEL R215, R0, 0xffffffc0, !P3 ;  /* 0xffffffc000d77807 */ /* 0x000fe20005800000 */
[----:B------:R-:W-:Y:S01]  /*0970*/  USHF.R.S32.HI UR6, URZ, 0x1f, UR57 ;  /* 0x0000001f3f067899 */ /* 0x000fe20008011439 */
[----:B------:R-:W-:-:S02]  /*0980*/  SEL R2, R2, 0xffffffe0, !P1 ;  /* 0xffffffe002027807 */ /* 0x000fc40004800000 */
[----:B------:R-:W-:Y:S01]  /*0990*/  LEA R5, R9, UR5, 0x1 ;  /* 0x0000000509057c11 */ /* 0x000fe2000f8e08ff */
[----:B------:R-:W-:Y:S01]  /*09a0*/  VIADD R216, R214, UR5 ;  /* 0x00000005d6d87c36 */ /* 0x000fe20008000000 */
[----:B------:R-:W-:Y:S01]  /*09b0*/  SEL R0, R0, 0xffffffc0, !P2 ;  /* 0xffffffc000007807 */ /* 0x000fe20005000000 */
[----:B------:R-:W-:Y:S01]  /*09c0*/  IMAD.IADD R235, R237, 0x1, R2 ;  /* 0x00000001edeb7824 */ /* 0x000fe200078e0202 */
[----:B------:R-:W-:Y:S01]  /*09d0*/  LEA R209, R209, UR5, 0x1 ;  /* 0x00000005d1d17c11 */ /* 0x000fe2000f8e08ff */
[----:B------:R-:W-:Y:S01]  /*09e0*/  IMAD.IADD R4, R2, 0x1, R5 ;  /* 0x0000000102047824 */ /* 0x000fe200078e0205 */
[----:B------:R-:W-:Y:S01]  /*09f0*/  STL [R1+0x20], R5 ;  /* 0x0000200501007387 */ /* 0x000fe20000100800 */
[C---:B------:R-:W-:Y:S02]  /*0a00*/  IMAD.IADD R2, R5.reuse, 0x1, R0 ;  /* 0x0000000105027824 */ /* 0x040fe400078e0200 */
[----:B------:R-:W-:Y:S01]  /*0a10*/  IMAD.U32 R3, RZ, RZ, UR6 ;  /* 0x00000006ff037e24 */ /* 0x000fe2000f8e00ff */
[----:B------:R-:W-:Y:S01]  /*0a20*/  STL [R1+0x30], R4 ;  /* 0x0000300401007387 */ /* 0x000fe20000100800 */
[C---:B------:R-:W-:Y:S01]  /*0a30*/  VIADD R3, R5.reuse, 0x420 ;  /* 0x0000042005037836 */ /* 0x040fe20000000000 */
[----:B------:R-:W-:Y:S01]  /*0a40*/  ULDC.64 UR6, c[0x0][0x208] ;  /* 0x0000820000067ab9 */ /* 0x000fe20000000a00 */
[----:B------:R-:W-:Y:S01]  /*0a50*/  @P1 VIADD R3, R5, 0x3e0 ;  /* 0x000003e005031836 */ /* 0x000fe20000000000 */
[----:B------:R1:W-:Y:S01]  /*0a60*/  STL [R1+0x24], R2 ;  /* 0x0000240201007387 */ /* 0x0003e20000100800 */
[----:B------:R-:W-:-:S02]  /*0a70*/  IMAD.IADD R213, R216, 0x1, R213 ;  /* 0x00000001d8d57824 */ /* 0x000fc400078e02d5 */
[--C-:B------:R-:W-:Y:S01]  /*0a80*/  IMAD.IADD R216, R216, 0x1, R215.reuse ;  /* 0x00000001d8d87824 */ /* 0x100fe200078e02d7 */
[----:B------:R2:W-:Y:S01]  /*0a90*/  STL [R1+0x40], R3 ;  /* 0x0000400301007387 */ /* 0x0005e20000100800 */
[----:B------:R-:W-:Y:S02]  /*0aa0*/  IMAD.IADD R215, R213, 0x1, R215 ;  /* 0x00000001d5d77824 */ /* 0x000fe400078e02d7 */
[----:B------:R-:W-:Y:S02]  /*0ab0*/  IMAD.IADD R236, R236, 0x1, R235 ;  /* 0x00000001ecec7824 */ /* 0x000fe400078e02eb */
[----:B-1----:R-:W-:Y:S02]  /*0ac0*/  IMAD.IADD R2, R4, 0x1, R0 ;  /* 0x0000000104027824 */ /* 0x002fe400078e0200 */
[----:B------:R-:W-:-:S03]  /*0ad0*/  IMAD.IADD R0, R0, 0x1, R3 ;  /* 0x0000000100007824 */ /* 0x000fc600078e0203 */
[----:B------:R2:W-:Y:S04]  /*0ae0*/  STL [R1+0x34], R2 ;  /* 0x0000340201007387 */ /* 0x0005e80000100800 */
[----:B------:R2:W-:Y:S02]  /*0af0*/  STL [R1+0x3c], R0 ;  /* 0x00003c0001007387 */ /* 0x0005e40000100800 */
.L_x_1325:
        /* <DEDUP_REMOVED lines=16> */
[----:B--2---:R-:W-:Y:S01]  /*0c00*/  IMAD.U32 R2, RZ, RZ, UR8 ;  /* 0x00000008ff027e24 */ /* 0x004fe2000f8e00ff */
        /* <DEDUP_REMOVED lines=13> */
[----:B---3--:R-:W2:Y:S01]  /*0ce0*/  @P1 LDG.E R7, desc[UR6][R4.64] ;  /* 0x0000000604071981 */ /* 0x008ea2000c1e1900 */
[----:B------:R-:W-:-:S04]  /*0cf0*/  UIADD3 UR8, UP0, UR16, UR12, URZ ;  /* 0x0000000c10087290 */ /* 0x000fc8000ff1e03f */
[----:B------:R-:W-:Y:S01]  /*0d00*/  PLOP3.LUT P2, PT, PT, PT, UP4, 0x80, 0x0 ;  /* 0x000000000000781c */ /* 0x000fe20003f4f048 */
[----:B------:R-:W-:Y:S01]  /*0d10*/  UIADD3.X UR5, UR5, UR13, URZ, UP0, !UPT ;  /* 0x0000000d05057290 */ /* 0x000fe200087fe43f */
[----:B------:R1:W3:Y:S02]  /*0d20*/  @P0 LDG.E R5, desc[UR6][R2.64] ;  /* 0x0000000602050981 */ /* 0x0002e4000c1e1900 */
[----:B-1----:R-:W-:Y:S02]  /*0d30*/  IMAD.U32 R2, RZ, RZ, UR15 ;  /* 0x0000000fff027e24 */ /* 0x002fe4000f8e00ff */
[----:B------:R-:W-:-:S05]  /*0d40*/  IMAD.U32 R3, RZ, RZ, UR14 ;  /* 0x0000000eff037e24 */ /* 0x000fca000f8e00ff */
[----:B------:R-:W4:Y:S04]  /*0d50*/  @P3 LDG.E R6, desc[UR6][R2.64] ;  /* 0x0000000602063981 */ /* 0x000f28000c1e1900 */
[----:B------:R1:W5:Y:S02]  /*0d60*/  @P3 LDG.E R0, desc[UR6][R2.64+0x4] ;  /* 0x0000040602003981 */ /* 0x000364000c1e1900 */
        /* <DEDUP_REMOVED lines=28> */
.L_x_1281:
        /* <DEDUP_REMOVED lines=21> */
[----:B------:R-:W-:Y:S01]  /*1080*/  USEL UR29, UR14, URZ, UP2 ;  /* 0x0000003f0e1d7287 */ /* 0x000fe20009000000 */
[----:B------:R-:W-:Y:S01]  /*1090*/  ULDC.U8 UR32, c[0x0][0x3d8] ;  /* 0x0000f60000207ab9 */ /* 0x000fe20000000000 */
[----:B------:R-:W-:Y:S01]  /*10a0*/  USHF.R.S32.HI UR34, URZ, 0x1f, UR59 ;  /* 0x0000001f3f227899 */ /* 0x000fe2000801143b */
[----:B-1----:R-:W-:Y:S01]  /*10b0*/  IABS R5, R6 ;  /* 0x0000000600057213 */ /* 0x002fe20000000000 */
[----:B------:R-:W-:Y:S01]  /*10c0*/  UIMAD.WIDE.U32 UR14, UR5, UR36, URZ ;  /* 0x00000024050e72a5 */ /* 0x000fe2000f8e003f */
[----:B------:R-:W-:Y:S01]  /*10d0*/  ISETP.NE.AND P3, PT, R6, RZ, PT ;  /* 0x000000ff0600720c */ /* 0x000fe20003f65270 */
[----:B------:R-:W-:Y:S01]  /*10e0*/  @UP0 UIADD3 UR17, UR16, UR25, URZ ;  /* 0x0000001910110290 */ /* 0x000fe2000fffe03f */
[----:B------:R-:W1:Y:S01]  /*10f0*/  I2F.RP R2, R5 ;  /* 0x0000000500027306 */ /* 0x000e620000209400 */
[----:B------:R-:W-:-:S02]  /*1100*/  UISETP.NE.AND UP3, UPT, UR32, URZ, UPT ;  /* 0x0000003f2000728c */ /* 0x000fc4000bf65270 */
[----:B------:R-:W-:Y:S02]  /*1110*/  USEL UR31, UR20, URZ, UP2 ;  /* 0x0000003f141f7287 */ /* 0x000fe40009000000 */
[----:B--2---:R-:W-:Y:S02]  /*1120*/  UIMAD.WIDE.U32 UR26, UR9, UR12, URZ ;  /* 0x0000000c091a72a5 */ /* 0x004fe4000f8e003f */
[----:B------:R-:W-:Y:S02]  /*1130*/  USEL UR55, UR18, UR14, !UP1 ;  /* 0x0000000e12377287 */ /* 0x000fe4000c800000 */
[----:B------:R-:W-:Y:S02]  /*1140*/  UIMAD UR38, UR9, UR13, UR27 ;  /* 0x0000000d092672a4 */ /* 0x000fe4000f8e021b */
[----:B------:R-:W-:Y:S01]  /*1150*/  @!UP1 UIMAD UR9, UR58, UR10, URZ ;  /* 0x0000000a3a0992a4 */ /* 0x000fe2000f8e023f */
[----:B------:R-:W-:Y:S01]  /*1160*/  @UP1 ULDC.64 UR12, c[0x0][0x420] ;  /* 0x00010800000c1ab9 */ /* 0x000fe20000000a00 */
[----:B------:R-:W-:Y:S01]  /*1170*/  UIADD3 UR23, UR19, UR23, URZ ;  /* 0x0000001713177290 */ /* 0x000fe2000fffe03f */
[----:B-1----:R-:W1:Y:S01]  /*1180*/  MUFU.RCP R2, R2 ;  /* 0x0000000200027308 */ /* 0x002e620000001000 */
[----:B------:R-:W-:-:S02]  /*1190*/  @!UP1 UIMAD UR28, UR44, UR11, UR9 ;  /* 0x0000000b2c1c92a4 */ /* 0x000fc4000f8e0209 */
[----:B------:R-:W-:Y:S02]  /*11a0*/  UIADD3 UR9, UR33, 0x3f, URZ ;  /* 0x0000003f21097890 */ /* 0x000fe4000fffe03f */
[----:B------:R-:W-:Y:S02]  /*11b0*/  @UP1 UIMAD.WIDE.U32 UR42, UR5, UR12, URZ ;  /* 0x0000000c052a12a5 */ /* 0x000fe4000f8e003f */
[----:B------:R-:W-:Y:S01]  /*11c0*/  USHF.R.S32.HI UR21, URZ, 0x1f, UR9 ;  /* 0x0000001f3f157899 */ /* 0x000fe20008011409 */
[----:B------:R-:W-:Y:S01]  /*11d0*/  ULDC UR45, c[0x0][0x2dc] ;  /* 0x0000b700002d7ab9 */ /* 0x000fe20000000800 */
[----:B------:R-:W-:Y:S02]  /*11e0*/  ULDC UR61, c[0x0][0x270] ;  /* 0x00009c00003d7ab9 */ /* 0x000fe40000000800 */
[----:B------:R-:W-:Y:S02]  /*11f0*/  ULEA.HI UR32, UR21, UR9, URZ, 0x6 ;  /* 0x0000000915207291 */ /* 0x000fe4000f8f303f */
[----:B------:R-:W-:Y:S01]  /*1200*/  UIMAD UR9, UR34, UR44, URZ ;  /* 0x0000002c220972a4 */ /* 0x000fe2000f8e023f */
[----:B------:R-:W-:Y:S01]  /*1210*/  @UP0 ULDC.64 UR20, c[0x0][0x248] ;  /* 0x0000920000140ab9 */ /* 0x000fe20000000a00 */
[----:B------:R-:W-:Y:S01]  /*1220*/  @UP1 UIMAD UR47, UR5, UR13, UR43 ;  /* 0x0000000d052f12a4 */ /* 0x000fe2000f8e022b */
[----:B-1----:R-:W-:Y:S01]  /*1230*/  VIADD R2, R2, 0xffffffe ;  /* 0x0ffffffe02027836 */ /* 0x002fe20000000000 */
[----:B------:R-:W-:-:S02]  /*1240*/  @UP0 UIMAD.WIDE.U32 UR18, UR17, UR20, URZ ;  /* 0x00000014111202a5 */ /* 0x000fc4000f8e003f */
[----:B------:R-:W-:Y:S01]  /*1250*/  @!UP1 UIMAD.WIDE.U32 UR40, UR44, UR10, URZ ;  /* 0x0000000a2c2892a5 */ /* 0x000fe2000f8e003f */
[----:B------:R-:W1:Y:S01]  /*1260*/  F2I.FTZ.U32.TRUNC.NTZ R3, R2 ;  /* 0x0000000200037305 */ /* 0x000e62000021f000 */
[----:B------:R-:W-:Y:S02]  /*1270*/  UIMAD UR22, UR5, UR37, URZ ;  /* 0x00000025051672a4 */ /* 0x000fe4000f8e023f */
[----:B------:R-:W-:Y:S02]  /*1280*/  @UP0 UIMAD UR17, UR17, UR21, URZ ;  /* 0x00000015111102a4 */ /* 0x000fe4000f8e023f */
[----:B------:R-:W-:Y:S02]  /*1290*/  UIMAD.WIDE UR10, UR45, UR61, URZ ;  /* 0x0000003d2d0a72a5 */ /* 0x000fe4000f8e023f */
[----:B------:R-:W-:Y:S02]  /*12a0*/  UIMAD.WIDE.U32 UR12, UR44, UR59, URZ ;  /* 0x0000003b2c0c72a5 */ /* 0x000fe4000f8e003f */
[----:B------:R-:W-:-:S02]  /*12b0*/  UIMAD UR9, UR58, UR59, UR9 ;  /* 0x0000003b3a0972a4 */ /* 0x000fc4000f8e0209 */
[----:B------:R-:W-:Y:S02]  /*12c0*/  @UP1 UIADD3 UR23, UR15, UR22, URZ ;  /* 0x000000160f171290 */ /* 0x000fe4000fffe03f */
[----:B------:R-:W-:Y:S01]  /*12d0*/  @UP0 UIADD3 UR48, UR19, UR17, URZ ;  /* 0x0000001113300290 */ /* 0x000fe2000fffe03f */
[--C-:B-1----:R-:W-:Y:S01]  /*12e0*/  IMAD.MOV R0, RZ, RZ, -R3.reuse ;  /* 0x000000ffff007224 */ /* 0x102fe200078e0a03 */
[----:B------:R-:W-:Y:S01]  /*12f0*/  UIMAD.WIDE.U32 UR14, UR10, UR12, URZ ;  /* 0x0000000c0a0e72a5 */ /* 0x000fe2000f8e003f */
[----:B------:R-:W-:Y:S01]  /*1300*/  IMAD.MOV.U32 R2, RZ, RZ, RZ ;  /* 0x000000ffff027224 */ /* 0x000fe200078e00ff */
[----:B------:R-:W-:Y:S01]  /*1310*/  UIMAD UR17, UR11, UR12, URZ ;  /* 0x0000000c0b1172a4 */ /* 0x000fe2000f8e023f */
[----:B------:R-:W-:Y:S01]  /*1320*/  IMAD R0, R0, R5, RZ ;  /* 0x0000000500007224 */ /* 0x000fe200078e02ff */
[----:B------:R-:W-:Y:S02]  /*1330*/  UIADD3 UR9, UR13, UR9, URZ ;  /* 0x000000090d097290 */ /* 0x000fe4000fffe03f */
[----:B------:R-:W-:Y:S01]  /*1340*/  UIMAD.WIDE.U32 UR12, UR10, UR5, URZ ;  /* 0x000000050a0c72a5 */ /* 0x000fe2000f8e003f */
[----:B------:R-:W-:Y:S01]  /*1350*/  IMAD.HI.U32 R0, R3, R0, R2 ;  /* 0x0000000003007227 */ /* 0x000fe200078e0002 */
[----:B------:R-:W-:Y:S01]  /*1360*/  MOV R2, R4 ;  /* 0x0000000400027202 */ /* 0x000fe20000000f00 */
[----:B------:R-:W-:Y:S01]  /*1370*/  ULDC UR35, c[0x0][0x2c4] ;  /* 0x0000b10000237ab9 */ /* 0x000fe20000000800 */
[----:B------:R-:W-:-:S02]  /*1380*/  UIMAD UR9, UR10, UR9, UR17 ;  /* 0x000000090a0972a4 */ /* 0x000fc4000f8e0211 */
[----:B------:R-:W-:Y:S01]  /*1390*/  @UP3 UIMAD UR17, UR44, UR35, URZ ;  /* 0x000000232c1132a4 */ /* 0x000fe2000f8e023f */
[----:B------:R-:W-:Y:S01]  /*13a0*/  IMAD.HI.U32 R0, R0, R2, RZ ;  /* 0x0000000200007227 */ /* 0x000fe200078e00ff */
[----:B------:R-:W-:Y:S02]  /*13b0*/  USEL UR56, UR14, UR12, !UP1 ;  /* 0x0000000c0e387287 */ /* 0x000fe4000c800000 */
[----:B------:R-:W-:Y:S01]  /*13c0*/  ULOP3.LUT UR12, UR32, 0xffffffc0, URZ, 0xc0, !UPT ;  /* 0xffffffc0200c7892 */ /* 0x000fe2000f8ec03f */
[----:B------:R-:W-:Y:S01]  /*13d0*/  IMAD.MOV R3, RZ, RZ, -R0 ;  /* 0x000000ffff037224 */ /* 0x000fe200078e0a00 */
[----:B------:R-:W-:Y:S02]  /*13e0*/  UIMAD UR49, UR57, UR45, URZ ;  /* 0x0000002d393172a4 */ /* 0x000fe4000f8e023f */
[----:B------:R-:W-:Y:S01]  /*13f0*/  UIADD3 UR45, UR15, UR9, URZ ;  /* 0x000000090f2d7290 */ /* 0x000fe2000fffe03f */
[----:B------:R-:W-:Y:S01]  /*1400*/  IMAD R2, R5, R3, R2 ;  /* 0x0000000305027224 */ /* 0x000fe200078e0202 */
[----:B------:R-:W-:Y:S01]  /*1410*/  @UP3 USEL UR9, UR17, UR5, !UP1 ;  /* 0x0000000511093287 */ /* 0x000fe2000c800000 */
[----:B------:R-:W-:Y:S01]  /*1420*/  @UP0 UMOV UR46, UR18 ;  /* 0x00000012002e0c82 */ /* 0x000fe20008000000 */
[----:B------:R-:W-:-:S02]  /*1430*/  UIADD3 UR17, UR12, -0x40, URZ ;  /* 0xffffffc00c117890 */ /* 0x000fc4000fffe03f */
[----:B------:R-:W-:Y:S01]  /*1440*/  ISETP.GT.U32.AND P1, PT, R5, R2, PT ;  /* 0x000000020500720c */ /* 0x000fe20003f24070 */
[----:B------:R-:W-:Y:S01]  /*1450*/  @UP3 ULDC UR18, c[0x0][0x2e4] ;  /* 0x0000b90000123ab9 */ /* 0x000fe20000000800 */
[----:B------:R-:W-:Y:S02]  /*1460*/  @!UP3 UIMAD UR14, UR44, UR61, UR57 ;  /* 0x0000003d2c0eb2a4 */ /* 0x000fe4000f8e0239 */
[----:B------:R-:W-:Y:S02]  /*1470*/  @UP3 UIMAD UR19, UR57, UR18, UR9 ;  /* 0x00000012391332a4 */ /* 0x000fe4000f8e0209 */
[----:B------:R-:W-:Y:S02]  /*1480*/  USHF.R.S32.HI UR18, URZ, 0x1f, UR17 ;  /* 0x0000001f3f127899 */ /* 0x000fe40008011411 */
[----:B------:R-:W-:Y:S02]  /*1490*/  UIADD3 UR9, UP2, UR17, UR29, URZ ;  /* 0x0000001d11097290 */ /* 0x000fe4000ff5e03f */
[----:B------:R-:W-:-:S02]  /*14a0*/  UIMAD UR12, UR11, UR5, URZ ;  /* 0x000000050b0c72a4 */ /* 0x000fc4000f8e023f */
[----:B------:R-:W-:Y:S01]  /*14b0*/  @!UP3 UIMAD UR19, UR14, UR35, URZ ;  /* 0x000000230e13b2a4 */ /* 0x000fe2000f8e023f */
[----:B------:R-:W-:Y:S01]  /*14c0*/  @!P1 IMAD.IADD R2, R2, 0x1, -R5 ;  /* 0x0000000102029824 */ /* 0x000fe200078e0a05 */
[----:B------:R-:W-:Y:S01]  /*14d0*/  @!P1 IADD3 R0, R0, 0x1, RZ ;  /* 0x0000000100009810 */ /* 0x000fe20007ffe0ff */
[----:B------:R-:W-:Y:S01]  /*14e0*/  UIADD3.X UR14, UR18, UR31, URZ, UP2, !UPT ;  /* 0x0000001f120e7290 */ /* 0x000fe200097fe43f */
[----:B------:R-:W-:Y:S01]  /*14f0*/  PLOP3.LUT P1, PT, PT, PT, UP0, 0x80, 0x0 ;  /* 0x000000000000781c */ /* 0x000fe20003f2f008 */
[----:B------:R-:W-:Y:S01]  /*1500*/  UIMAD UR11, UR11, UR9, URZ ;  /* 0x000000090b0b72a4 */ /* 0x000fe2000f8e023f */
[----:B------:R-:W-:Y:S01]  /*1510*/  ISETP.GE.U32.AND P0, PT, R2, R5, PT ;  /* 0x000000050200720c */ /* 0x000fe20003f06070 */
[----:B------:R-:W-:Y:S01]  /*1520*/  @UP0 UIADD3 UR27, UR16, UR25, URZ ;  /* 0x00000019101b0290 */ /* 0x000fe2000fffe03f */
[----:B------:R-:W-:Y:S01]  /*1530*/  LOP3.LUT R2, R6, UR57, RZ, 0x3c, !PT ;  /* 0x0000003906027c12 */ /* 0x000fe2000f8e3cff */
[----:B------:R-:W-:Y:S02]  /*1540*/  @UP1 UIADD3 UR45, UR13, UR12, URZ ;  /* 0x0000000c0d2d1290 */ /* 0x000fe4000fffe03f */
[----:B------:R-:W-:Y:S01]  /*1550*/  UIMAD.WIDE.U32 UR34, UR10, UR9, URZ ;  /* 0x000000090a2272a5 */ /* 0x000fe2000f8e003f */
[----:B------:R-:W-:Y:S01]  /*1560*/  ISETP.GE.AND P2, PT, R2, RZ, PT ;  /* 0x000000ff0200720c */ /* 0x000fe20003f46270 */
[----:B------:R-:W-:Y:S01]  /*1570*/  @UP0 ULDC.64 UR12, c[0x0][0x250] ;  /* 0x00009400000c0ab9 */ /* 0x000fe20000000a00 */
[----:B------:R-:W-:Y:S01]  /*1580*/  UIMAD UR9, UR10, UR14, UR11 ;  /* 0x0000000e0a0972a4 */ /* 0x000fe2000f8e020b */
[----:B------:R-:W-:Y:S01]  /*1590*/  ULDC.U8 UR39, c[0x0][0x480] ;  /* 0x0001200000277ab9 */ /* 0x000fe20000000000 */
[----:B------:R-:W-:-:S02]  /*15a0*/  @UP0 UIMAD.WIDE.U32 UR10, UR27, UR12, URZ ;  /* 0x0000000c1b0a02a5 */ /* 0x000fc4000f8e003f */
[----:B------:R-:W-:Y:S01]  /*15b0*/  UISETP.NE.AND UP5, UPT, UR39, URZ, UPT ;  /* 0x0000003f2700728c */ /* 0x000fe2000bfa5270 */
[----:B------:R-:W-:Y:S01]  /*15c0*/  @P0 VIADD R0, R0, 0x1 ;  /* 0x0000000100000836 */ /* 0x000fe20000000000 */
[----:B------:R-:W-:Y:S01]  /*15d0*/  @UP0 UIMAD UR14, UR27, UR13, URZ ;  /* 0x0000000d1b0e02a4 */ /* 0x000fe2000f8e023f */
[----:B------:R-:W-:Y:S01]  /*15e0*/  PLOP3.LUT P0, PT, PT, PT, UP3, 0x80, 0x0 ;  /* 0x000000000000781c */ /* 0x000fe20003f0f038 */
[----:B------:R-:W-:Y:S02]  /*15f0*/  USEL UR51, UR38, URZ, UP5 ;  /* 0x0000003f26337287 */ /* 0x000fe4000a800000 */
[----:B------:R-:W-:Y:S01]  /*1600*/  USHF.R.S32.HI UR53, URZ, 0x1f, UR30 ;  /* 0x0000001f3f357899 */ /* 0x000fe2000801141e */
[----:B------:R-:W-:Y:S01]  /*1610*/  @!P2 IADD3 R0, -R0, RZ, RZ ;  /* 0x000000ff0000a210 */ /* 0x000fe20007ffe1ff */
[----:B------:R-:W-:Y:S01]  /*1620*/  @!UP1 UIADD3 UR47, UR41, UR28, URZ ;  /* 0x0000001c292f9290 */ /* 0x000fe2000fffe03f */
[----:B------:R-:W-:Y:S01]  /*1630*/  @!P3 LOP3.LUT R0, RZ, R6, RZ, 0x33, !PT ;  /* 0x00000006ff00b212 */ /* 0x000fe200078e33ff */
[----:B------:R-:W-:-:S02]  /*1640*/  USHF.R.S32.HI UR54, URZ, 0x1f, UR49 ;  /* 0x0000001f3f367899 */ /* 0x000fc40008011431 */
[----:B------:R-:W-:Y:S02]  /*1650*/  USEL UR52, UR26, URZ, UP5 ;  /* 0x0000003f1a347287 */ /* 0x000fe4000a800000 */
        /* <DEDUP_REMOVED lines=16> */
.L_x_1283:
        /* <DEDUP_REMOVED lines=13> */
.L_x_1284:
        /* <DEDUP_REMOVED lines=11> */
.L_x_1285:
[----:B------:R-:W-:-:S04]  /*18e0*/  UIMAD UR5, UR44, UR61, UR57 ;  /* 0x0000003d2c0572a4 */ /* 0x000fc8000f8e0239 */
[----:B------:R-:W-:-:S12]  /*18f0*/  UIMAD UR5, UR5, UR59, URZ ;  /* 0x0000003b050572a4 */ /* 0x000fd8000f8e023f */
.L_x_1286:
        /* <DEDUP_REMOVED lines=9> */
[----:B------:R-:W-:-:S02]  /*1990*/  UISETP.GE.AND UP4, UPT, UR33, 0x1, UPT ;  /* 0x000000012100788c */ /* 0x000fc4000bf86270 */
[----:B------:R-:W-:Y:S01]  /*19a0*/  UIADD3 UR26, UR17, UR19, URZ ;  /* 0x00000013111a7290 */ /* 0x000fe2000fffe03f */
        /* <DEDUP_REMOVED lines=23> */
[----:B------:R-:W-:Y:S01]  /*1b20*/  UIMAD UR9, UR27, UR14, URZ ;  /* 0x0000000e1b0972a4 */ /* 0x000fe2000f8e023f */
[----:B------:R-:W-:-:S02]  /*1b30*/  ULDC.64 UR18, c[0x0][0x400] ;  /* 0x0001000000127ab9 */ /* 0x000fc40000000a00 */
        /* <DEDUP_REMOVED lines=10> */
[----:B------:R-:W-:Y:S01]  /*1be0*/  UIMAD.WIDE UR26, UR26, 0x4, UR40 ;  /* 0x000000041a1a78a5 */ /* 0x000fe2000f8e0228 */
        /* <DEDUP_REMOVED lines=28> */
[----:B------:R-:W2:Y:S04]  /*1db0*/  LDL R17, [R1+0x1c] ;  /* 0x00001c0001117983 */ /* 0x000ea80000100800 */
[----:B------:R-:W3:Y:S01]  /*1dc0*/  LDL R164, [R1+0x38] ;  /* 0x0000380001a47983 */ /* 0x000ee20000100800 */
        /* <DEDUP_REMOVED lines=24> */
[----:B------:R-:W-:Y:S01]  /*1f50*/  USHF.L.U32 UR17, UR37, 0x6, URZ ;  /* 0x0000000625117899 */ /* 0x000fe2000800063f */
[----:B------:R-:W-:Y:S01]  /*1f60*/  IMAD.U32 R3, RZ, RZ, UR14 ;  /* 0x0000000eff037e24 */ /* 0x000fe2000f8e00ff */
[----:B------:R-:W-:Y:S01]  /*1f70*/  ULDC.64 UR14, c[0x0][0x268] ;  /* 0x00009a00000e7ab9 */ /* 0x000fe20000000a00 */
[----:B------:R-:W-:Y:S01]  /*1f80*/  IMAD.WIDE.U32 R8, R14, 0x40, RZ ;  /* 0x000000400e087825 */ /* 0x000fe200078e00ff */
[----:B------:R-:W-:Y:S01]  /*1f90*/  UIMAD.WIDE.U32 UR28, UR36, 0x40, URZ ;  /* 0x00000040241c78a5 */ /* 0x000fe2000f8e003f */
[----:B------:R-:W4:Y:S01]  /*1fa0*/  @!P3 LDC.64 R30, c[0x0][0x218] ;  /* 0x00008600ff1ebb82 */ /* 0x000f220000000a00 */
        /* <DEDUP_REMOVED lines=15> */
[----:B------:R-:W5:Y:S02]  /*20a0*/  @!P1 LDC.64 R32, c[0x0][0x218] ;  /* 0x00008600ff209b82 */ /* 0x000f640000000a00 */
[----:B------:R-:W-:Y:S01]  /*20b0*/  UISETP.NE.AND UP0, UPT, UR11, 0x1, UPT ;  /* 0x000000010b00788c */ /* 0x000fe2000bf05270 */
[----:B------:R-:W-:-:S02]  /*20c0*/  IMAD.MOV.U32 R230, RZ, RZ, R12 ;  /* 0x000000ffffe67224 */ /* 0x000fc400078e000c */
[----:B------:R-:W-:-:S03]  /*20d0*/  IMAD R16, R0, UR15, R14 ;  /* 0x0000000f00107c24 */ /* 0x000fc6000f8e020e */
[----:B------:R-:W-:Y:S01]  /*20e0*/  @P2 BAR.SYNC.DEFER_BLOCKING 0x0 ;  /* 0x0000000000002b1d */ /* 0x000fe20000010000 */
[----:B------:R-:W-:Y:S01]  /*20f0*/  @!P4 IADD3 R3, P2, R2, 0x20, RZ ;  /* 0x000000200203c810 */ /* 0x000fe20007f5e0ff */
[----:B------:R-:W-:Y:S01]  /*2100*/  IMAD.WIDE.U32 R6, R0, UR14, R6 ;  /* 0x0000000e00067c25 */ /* 0x000fe2000f8e0006 */
[----:B------:R-:W-:-:S03]  /*2110*/  @!P6 IADD3 R10, P5, R230, UR28, RZ ;  /* 0x0000001ce60aec10 */ /* 0x000fc6000ffbe0ff */
[----:B------:R-:W-:Y:S01]  /*2120*/  @!P4 IMAD.X R12, RZ, RZ, R35, P2 ;  /* 0x000000ffff0cc224 */ /* 0x000fe200010e0623 */
[----:B------:R-:W-:Y:S01]  /*2130*/  PLOP3.LUT P2, PT, PT, PT, UP0, 0x80, 0x0 ;  /* 0x000000000000781c */ /* 0x000fe20003f4f008 */
[----:B------:R-:W-:Y:S01]  /*2140*/  IMAD.MOV.U32 R231, RZ, RZ, R13 ;  /* 0x000000ffffe77224 */ /* 0x000fe200078e000d */
[----:B------:R-:W-:Y:S01]  /*2150*/  UMOV UR11, UR27 ;  /* 0x0000001b000b7c82 */ /* 0x000fe20008000000 */
[----:B------:R-:W-:Y:S02]  /*2160*/  IMAD.U32 R14, RZ, RZ, UR17 ;  /* 0x00000011ff0e7e24 */ /* 0x000fe4000f8e00ff */
[----:B------:R-:W-:Y:S02]  /*2170*/  IMAD.IADD R5, R5, 0x1, R15 ;  /* 0x0000000105057824 */ /* 0x000fe400078e020f */
[----:B------:R-:W-:Y:S02]  /*2180*/  IMAD.MOV.U32 R43, RZ, RZ, 0x7f800000 ;  /* 0x7f800000ff2b7424 */ /* 0x000fe400078e00ff */
[----:B------:R-:W-:-:S02]  /*2190*/  IMAD.MOV.U32 R42, RZ, RZ, 0x7f800000 ;  /* 0x7f800000ff2a7424 */ /* 0x000fc400078e00ff */
[----:B------:R-:W-:Y:S02]  /*21a0*/  IMAD.MOV.U32 R41, RZ, RZ, 0x7f800000 ;  /* 0x7f800000ff297424 */ /* 0x000fe400078e00ff */
[----:B------:R-:W-:Y:S02]  /*21b0*/  IMAD.MOV.U32 R40, RZ, RZ, 0x7f800000 ;  /* 0x7f800000ff287424 */ /* 0x000fe400078e00ff */
[C---:B--2---:R-:W-:Y:S01]  /*21c0*/  VIADD R11, R17.reuse, 0x2000 ;  /* 0x00002000110b7836 */ /* 0x044fe20000000000 */
[----:B------:R-:W-:Y:S01]  /*21d0*/  LEA R0, R17, UR4, 0x1 ;  /* 0x0000000411007c11 */ /* 0x000fe2000f8e08ff */
[----:B------:R-:W-:Y:S02]  /*21e0*/  @!P4 IMAD R12, R12, UR20, RZ ;  /* 0x000000140c0ccc24 */ /* 0x000fe4000f8e02ff */
[----:B------:R-:W-:Y:S01]  /*21f0*/  IMAD.MOV.U32 R218, RZ, RZ, 0x20 ;  /* 0x00000020ffda7424 */ /* 0x000fe200078e00ff */
[----:B------:R-:W-:Y:S01]  /*2200*/  SEL R13, R11, R17, !P2 ;  /* 0x000000110b0d7207 */ /* 0x000fe20005000000 */
[----:B------:R-:W-:Y:S01]  /*2210*/  @P0 STS.128 [R0+0x8000], RZ ;  /* 0x008000ff00000388 */ /* 0x000fe20000000c00 */
[----:B------:R-:W-:Y:S01]  /*2220*/  @!P6 IADD3.X R11, R231, UR29, R14, P5, !PT ;  /* 0x0000001de70bec10 */ /* 0x000fe2000affe40e */
[----:B------:R-:W-:Y:S01]  /*2230*/  @!P4 IMAD R12, R3, UR21, R12 ;  /* 0x00000015030ccc24 */ /* 0x000fe2000f8e020c */
[----:B------:R-:W-:Y:S01]  /*2240*/  LEA R234, R13, UR4, 0x1 ;  /* 0x000000040dea7c11 */ /* 0x000fe2000f8e08ff */
[----:B------:R-:W-:Y:S01]  /*2250*/  @P0 STS.128 [R0+0xa000], RZ ;  /* 0x00a000ff00000388 */ /* 0x000fe20000000c00 */
[----:B------:R-:W-:Y:S01]  /*2260*/  ISETP.GE.AND P5, PT, R2, UR10, PT ;  /* 0x0000000a02007c0c */ /* 0x000fe2000bfa6270 */
[----:B------:R-:W-:-:S02]  /*2270*/  IMAD.IADD R7, R7, 0x1, R16 ;  /* 0x0000000107077824 */ /* 0x000fc400078e0210 */
[----:B------:R-:W-:Y:S01]  /*2280*/  IMAD.MOV.U32 R217, RZ, RZ, 0x40 ;  /* 0x00000040ffd97424 */ /* 0x000fe200078e00ff */
[----:B------:R-:W-:Y:S01]  /*2290*/  @!PT LDS RZ, [RZ] ;  /* 0x00000000fffff984 */ /* 0x000fe20000000800 */
[----:B------:R-:W-:Y:S01]  /*22a0*/  @!PT LDS RZ, [RZ] ;  /* 0x00000000fffff984 */ /* 0x000fe20000000800 */
[----:B------:R-:W-:Y:S01]  /*22b0*/  @!PT LDS RZ, [RZ] ;  /* 0x00000000fffff984 */ /* 0x000fe20000000800 */
[----:B------:R-:W-:Y:S01]  /*22c0*/  @!P0 LDGSTS.E.BYPASS.LTC128B.128 [R0+0x8000], desc[UR6][R232.64] ;  /* 0x08000000e8008fae */ /* 0x000fe2000b901d46 */
[--C-:B------:R-:W-:Y:S01]  /*22d0*/  @!P4 IMAD.MOV.U32 R22, RZ, RZ, R6.reuse ;  /* 0x000000ffff16c224 */ /* 0x100fe200078e0006 */
[----:B------:R-:W-:Y:S01]  /*22e0*/  CS2R R158, SRZ ;  /* 0x00000000009e7805 */ /* 0x000fe2000001ff00 */
[--C-:B------:R-:W-:Y:S01]  /*22f0*/  @!P4 IMAD.MOV.U32 R23, RZ, RZ, R7.reuse ;  /* 0x000000ffff17c224 */ /* 0x100fe200078e0007 */
[----:B------:R-:W-:Y:S01]  /*2300*/  @!P0 LDGSTS.E.BYPASS.LTC128B.128 [R0+0xa000], desc[UR6][R232.64+0x80] ;  /* 0x0a000080e8008fae */ /* 0x000fe2000b901d46 */
[--C-:B------:R-:W-:Y:S01]  /*2310*/  @!P3 IMAD.MOV.U32 R24, RZ, RZ, R6.reuse ;  /* 0x000000ffff18b224 */ /* 0x100fe200078e0006 */
[----:B------:R-:W-:Y:S01]  /*2320*/  CS2R R156, SRZ ;  /* 0x00000000009c7805 */ /* 0x000fe2000001ff00 */
[--C-:B------:R-:W-:Y:S01]  /*2330*/  @!P3 IMAD.MOV.U32 R25, RZ, RZ, R7.reuse ;  /* 0x000000ffff19b224 */ /* 0x100fe200078e0007 */
[----:B------:R-:W-:Y:S01]  /*2340*/  @P6 STS.128 [R0+0x9000], RZ ;  /* 0x009000ff00006388 */ /* 0x000fe20000000c00 */
[----:B------:R-:W2:Y:S01]  /*2350*/  @!P5 LDC.64 R26, c[0x0][0x218] ;  /* 0x00008600ff1adb82 */ /* 0x000ea20000000a00 */
[--C-:B------:R-:W-:Y:S01]  /*2360*/  @!P1 IMAD.MOV.U32 R36, RZ, RZ, R6.reuse ;  /* 0x000000ffff249224 */ /* 0x100fe200078e0006 */
[----:B------:R-:W-:Y:S01]  /*2370*/  CS2R R162, SRZ ;  /* 0x0000000000a27805 */ /* 0x000fe2000001ff00 */
        /* <DEDUP_REMOVED lines=42> */
[----:B---3--:R-:W-:Y:S01]  /*2620*/  VIADD R3, R164, 0x8 ;  /* 0x00000008a4037836 */ /* 0x008fe20000000000 */
[----:B------:R-:W-:Y:S01]  /*2630*/  @P0 STS [R234+0x200c], RZ ;  /* 0x00200cffea000388 */ /* 0x000fe20000000800 */
[----:B------:R-:W-:Y:S01]  /*2640*/  @!P4 IMAD.IADD R12, R9, 0x1, R12 ;  /* 0x00000001090cc824 */ /* 0x000fe200078e020c */
[----:B------:R-:W-:Y:S01]  /*2650*/  CS2R R104, SRZ ;  /* 0x0000000000687805 */ /* 0x000fe2000001ff00 */
[----:B------:R-:W-:Y:S01]  /*2660*/  @!P5 IMAD.MOV.U32 R9, RZ, RZ, R5 ;  /* 0x000000ffff09d224 */ /* 0x000fe200078e0005 */
[----:B------:R-:W-:Y:S01]  /*2670*/  @!PT LDS RZ, [RZ] ;  /* 0x00000000fffff984 */ /* 0x000fe20000000800 */
[----:B------:R-:W-:Y:S01]  /*2680*/  @!PT LDS RZ, [RZ] ;  /* 0x00000000fffff984 */ /* 0x000fe20000000800 */
[----:B------:R-:W-:Y:S01]  /*2690*/  @!PT LDS RZ, [RZ] ;  /* 0x00000000fffff984 */ /* 0x000fe20000000800 */
[----:B------:R-:W-:Y:S01]  /*26a0*/  @!P0 LDGSTS.E.BYPASS.LTC128B.128 [R234], desc[UR6][R230.64] ;  /* 0x00000000e6ea8fae */ /* 0x000fe2000b901d46 */
[----:B------:R-:W-:-:S02]  /*26b0*/  CS2R R102, SRZ ;  /* 0x0000000000667805 */ /* 0x000fc4000001ff00 */
[----:B------:R-:W-:Y:S02]  /*26c0*/  CS2R R100, SRZ ;  /* 0x0000000000647805 */ /* 0x000fe4000001ff00 */
        /* <DEDUP_REMOVED lines=45> */
[----:B------:R-:W-:Y:S02]  /*29a0*/  ISETP.GE.AND P6, PT, R3, UR5, PT ;  /* 0x0000000503007c0c */ /* 0x000fe4000bfc6270 */
[----:B------:R-:W-:Y:S02]  /*29b0*/  CS2R R48, SRZ ;  /* 0x0000000000307805 */ /* 0x000fe4000001ff00 */
[C---:B------:R-:W-:Y:S01]  /*29c0*/  @!P3 IADD3 R3, P0, R2.reuse, 0x40, RZ ;  /* 0x000000400203b810 */ /* 0x040fe20007f1e0ff */
[----:B------:R-:W-:Y:S01]  /*29d0*/  @P5 STS.128 [R0+0xc000], RZ ;  /* 0x00c000ff00005388 */ /* 0x000fe20000000c00 */
[----:B------:R-:W-:Y:S01]  /*29e0*/  UMOV UR14, UR22 ;  /* 0x00000016000e7c82 */ /* 0x000fe20008000000 */
[----:B------:R-:W-:Y:S01]  /*29f0*/  ULDC UR17, c[0x0][0x2dc] ;  /* 0x0000b70000117ab9 */ /* 0x000fe20000000800 */
[----:B------:R-:W-:Y:S01]  /*2a00*/  ULDC UR10, c[0x0][0x2ec] ;  /* 0x0000bb00000a7ab9 */ /* 0x000fe20000000800 */
[----:B------:R-:W-:Y:S01]  /*2a10*/  @!P3 IMAD.X R13, RZ, RZ, R35, P0 ;  /* 0x000000ffff0db224 */ /* 0x000fe200000e0623 */
[----:B------:R-:W-:Y:S01]  /*2a20*/  @!P1 IADD3 R12, P0, R2, 0x60, RZ ;  /* 0x00000060020c9810 */ /* 0x000fe20007f1e0ff */
[----:B------:R-:W-:Y:S02]  /*2a30*/  @P5 STS.128 [R0+0x10000], RZ ;  /* 0x010000ff00005388 */ /* 0x000fe40000000c00 */
[----:B------:R-:W-:-:S02]  /*2a40*/  @!P3 IMAD R13, R13, UR20, RZ ;  /* 0x000000140d0dbc24 */ /* 0x000fc4000f8e02ff */
[----:B------:R-:W-:Y:S01]  /*2a50*/  @!P1 IMAD.X R14, RZ, RZ, R35, P0 ;  /* 0x000000ffff0e9224 */ /* 0x000fe200000e0623 */
[----:B------:R-:W-:Y:S01]  /*2a60*/  @!P4 IADD3 R18, P0, R2, 0x20, RZ ;  /* 0x000000200212c810 */ /* 0x000fe20007f1e0ff */
[----:B------:R-:W-:Y:S02]  /*2a70*/  @!P3 IMAD R29, R3, UR21, R13 ;  /* 0x00000015031dbc24 */ /* 0x000fe4000f8e020d */
[----:B------:R-:W-:Y:S02]  /*2a80*/  @!P1 IMAD R13, R14, UR20, RZ ;  /* 0x000000140e0d9c24 */ /* 0x000fe4000f8e02ff */
[----:B------:R-:W-:Y:S01]  /*2a90*/  @!P4 IMAD.X R17, RZ, RZ, R35, P0 ;  /* 0x000000ffff11c224 */ /* 0x000fe200000e0623 */
[----:B------:R-:W-:Y:S01]  /*2aa0*/  @!P3 IADD3 R16, P0, R2, 0x40, RZ ;  /* 0x000000400210b810 */ /* 0x000fe20007f1e0ff */
[----:B------:R-:W-:-:S04]  /*2ab0*/  @!P1 IMAD R28, R12, UR21, R13 ;  /* 0x000000150c1c9c24 */ /* 0x000fc8000f8e020d */
[----:B------:R-:W-:Y:S02]  /*2ac0*/  @!P3 IMAD.X R15, RZ, RZ, R35, P0 ;  /* 0x000000ffff0fb224 */ /* 0x000fe400000e0623 */
[--C-:B-1----:R-:W-:Y:S02]  /*2ad0*/  @!P1 IMAD.MOV.U32 R10, RZ, RZ, R4.reuse ;  /* 0x000000ffff0a9224 */ /* 0x102fe400078e0004 */
[--C-:B------:R-:W-:Y:S02]  /*2ae0*/  @!P1 IMAD.MOV.U32 R11, RZ, RZ, R5.reuse ;  /* 0x000000ffff0b9224 */ /* 0x100fe400078e0005 */
[----:B------:R-:W-:-:S04]  /*2af0*/  @!P3 IMAD.WIDE.U32 R4, R3, UR20, R4 ;  /* 0x000000140304bc25 */ /* 0x000fc8000f8e0004 */
[----:B------:R-:W-:Y:S02]  /*2b00*/  @!P5 IMAD R3, R35, UR20, RZ ;  /* 0x000000142303dc24 */ /* 0x000fe4000f8e02ff */
[----:B------:R-:W-:Y:S01]  /*2b10*/  @!P1 IMAD.WIDE.U32 R12, R12, UR20, R10 ;  /* 0x000000140c0c9c25 */ /* 0x000fe2000f8e000a */
[----:B--2---:R-:W-:-:S03]  /*2b20*/  @!P5 LEA R10, P0, R8, R26, 0x1 ;  /* 0x0000001a080ad211 */ /* 0x004fc600078008ff */
[----:B------:R-:W-:Y:S02]  /*2b30*/  @!P5 IMAD R14, R2, UR21, R3 ;  /* 0x00000015020edc24 */ /* 0x000fe4000f8e0203 */
[----:B------:R-:W-:Y:S02]  /*2b40*/  @!P4 IMAD R3, R17, UR12, RZ ;  /* 0x0000000c1103cc24 */ /* 0x000fe4000f8e02ff */
[----:B------:R-:W-:Y:S02]  /*2b50*/  @!P5 IMAD.IADD R11, R9, 0x1, R14 ;  /* 0x00000001090bd824 */ /* 0x000fe400078e020e */
[C---:B------:R-:W-:Y:S02]  /*2b60*/  @!P4 IMAD R34, R18.reuse, UR13, R3 ;  /* 0x0000000d1222cc24 */ /* 0x040fe4000f8e0203 */
[----:B------:R-:W-:Y:S01]  /*2b70*/  @!P4 IMAD.WIDE.U32 R18, R18, UR12, R22 ;  /* 0x0000000c1212cc25 */ /* 0x000fe2000f8e0016 */
[----:B------:R-:W-:Y:S01]  /*2b80*/  @!P5 LEA.HI.X R11, R8, R27, R11, 0x1, P0 ;  /* 0x0000001b080bd211 */ /* 0x000fe200000f0c0b */
[----:B------:R-:W1:Y:S01]  /*2b90*/  @!P5 LDC.64 R22, c[0x0][0x220] ;  /* 0x00008800ff16db82 */ /* 0x000e620000000a00 */
[----:B----4-:R-:W-:Y:S01]  /*2ba0*/  @!P3 LEA R14, P0, R4, R30, 0x1 ;  /* 0x0000001e040eb211 */ /* 0x010fe200078008ff */
[----:B------:R-:W-:-:S02]  /*2bb0*/  @!P3 IMAD.IADD R5, R5, 0x1, R29 ;  /* 0x000000010505b824 */ /* 0x000fc400078e021d */
[----:B------:R-:W-:Y:S01]  /*2bc0*/  @!P5 IMAD R3, R35, UR12, RZ ;  /* 0x0000000c2303dc24 */ /* 0x000fe2000f8e02ff */
[----:B------:R-:W-:Y:S01]  /*2bd0*/  @!PT LDS RZ, [RZ] ;  /* 0x00000000fffff984 */ /* 0x000fe20000000800 */
[----:B------:R-:W-:Y:S01]  /*2be0*/  @!PT LDS RZ, [RZ] ;  /* 0x00000000fffff984 */ /* 0x000fe20000000800 */
[----:B------:R-:W-:Y:S01]  /*2bf0*/  @!PT LDS RZ, [RZ] ;  /* 0x00000000fffff984 */ /* 0x000fe20000000800 */
[----:B------:R-:W-:Y:S01]  /*2c00*/  @!P5 LDGSTS.E.BYPASS.LTC128B.128 [R0+0xc000], desc[UR6][R10.64] ;  /* 0x0c0000000a00dfae */ /* 0x000fe2000b901d46 */
[----:B------:R-:W-:Y:S01]  /*2c10*/  @!P3 IMAD R9, R15, UR12, RZ ;  /* 0x0000000c0f09bc24 */ /* 0x000fe2000f8e02ff */
[----:B------:R-:W-:Y:S01]  /*2c20*/  @!P3 LEA.HI.X R15, R4, R31, R5, 0x1, P0 ;  /* 0x0000001f040fb211 */ /* 0x000fe200000f0c05 */
[----:B------:R-:W-:Y:S01]  /*2c30*/  @!P5 IMAD R4, R2, UR13, R3 ;  /* 0x0000000d0204dc24 */ /* 0x000fe2000f8e0203 */
[----:B-----5:R-:W-:Y:S01]  /*2c40*/  @!P1 LEA R8, P0, R12, R32, 0x1 ;  /* 0x000000200c089211 */ /* 0x020fe200078008ff */
[----:B------:R-:W-:Y:S01]  /*2c50*/  @!P1 IMAD.IADD R3, R13, 0x1, R28 ;  /* 0x000000010d039824 */ /* 0x000fe200078e021c */
[----:B------:R2:W-:Y:S01]  /*2c60*/  @!P5 LDGSTS.E.BYPASS.LTC128B.128 [R0+0x10000], desc[UR6][R10.64+0x80] ;  /* 0x100000800a00dfae */ /* 0x0005e2000b901d46 */
[C---:B------:R-:W-:Y:S02]  /*2c70*/  @!P3 IMAD R26, R16.reuse, UR13, R9 ;  /* 0x0000000d101abc24 */ /* 0x040fe4000f8e0209 */
[----:B------:R-:W-:Y:S01]  /*2c80*/  @!P3 IMAD.WIDE.U32 R16, R16, UR12, R24 ;  /* 0x0000000c1010bc25 */ /* 0x000fe2000f8e0018 */
[----:B------:R-:W-:Y:S01]  /*2c90*/  @P4 STS.128 [R0+0xd000], RZ ;  /* 0x00d000ff00004388 */ /* 0x000fe20000000c00 */
[----:B------:R-:W-:-:S02]  /*2ca0*/  @!P1 LEA.HI.X R9, R12, R33, R3, 0x1, P0 ;  /* 0x000000210c099211 */ /* 0x000fc400000f0c03 */
[----:B------:R-:W3:Y:S01]  /*2cb0*/  @!P4 LDC.64 R12, c[0x0][0x220] ;  /* 0x00008800ff0ccb82 */ /* 0x000ee20000000a00 */
[----:B------:R-:W-:Y:S01]  /*2cc0*/  @P4 STS.128 [R0+0x11000], RZ ;  /* 0x011000ff00004388 */ /* 0x000fe20000000c00 */
[----:B------:R-:W-:-:S03]  /*2cd0*/  @!P5 IMAD.IADD R3, R7, 0x1, R4 ;  /* 0x000000010703d824 */ /* 0x000fc600078e0204 */
[----:B------:R-:W-:Y:S01]  /*2ce0*/  @!PT LDS RZ, [RZ] ;  /* 0x00000000fffff984 */ /* 0x000fe20000000800 */
[----:B------:R-:W-:Y:S01]  /*2cf0*/  @!PT LDS RZ, [RZ] ;  /* 0x00000000fffff984 */ /* 0x000fe20000000800 */
[----:B------:R-:W-:Y:S01]  /*2d00*/  @!PT LDS RZ, [RZ] ;  /* 0x00000000fffff984 */ /* 0x000fe20000000800 */
[----:B------:R-:W-:Y:S01]  /*2d10*/  @!P4 LDGSTS.E.BYPASS.LTC128B.128 [R0+0xd000], desc[UR6][R20.64] ;  /* 0x0d0000001400cfae */ /* 0x000fe2000b901d46 */
[----:B-1----:R-:W-:-:S03]  /*2d20*/  @!P5 LEA R4, P0, R6, R22, 0x1 ;  /* 0x000000160604d211 */ /* 0x002fc600078008ff */
[----:B------:R1:W-:Y:S01]  /*2d30*/  @!P4 LDGSTS.E.BYPASS.LTC128B.128 [R0+0x11000], desc[UR6][R20.64+0x80] ;  /* 0x110000801400cfae */ /* 0x0003e2000b901d46 */
[----:B------:R-:W-:Y:S02]  /*2d40*/  @!P5 LEA.HI.X R5, R6, R23, R3, 0x1, P0 ;  /* 0x000000170605d211 */ /* 0x000fe400000f0c03 */
[----:B------:R-:W-:Y:S01]  /*2d50*/  @!P1 IADD3 R2, P0, R2, 0x60, RZ ;  /* 0x0000006002029810 */ /* 0x000fe20007f1e0ff */
[----:B------:R-:W-:Y:S04]  /*2d60*/  @P3 STS.128 [R0+0xe000], RZ ;  /* 0x00e000ff00003388 */ /* 0x000fe80000000c00 */
[----:B------:R-:W-:Y:S01]  /*2d70*/  @P3 STS.128 [R0+0x12000], RZ ;  /* 0x012000ff00003388 */ /* 0x000fe20000000c00 */
[----:B------:R-:W-:Y:S02]  /*2d80*/  @!P1 IMAD.X R3, RZ, RZ, R35, P0 ;  /* 0x000000ffff039224 */ /* 0x000fe400000e0623 */
[----:B--2---:R-:W-:Y:S01]  /*2d90*/  VIADD R10, R164, 0x28 ;  /* 0x00000028a40a7836 */ /* 0x004fe20000000000 */
[----:B------:R-:W-:Y:S01]  /*2da0*/  @!PT LDS RZ, [RZ] ;  /* 0x00000000fffff984 */ /* 0x000fe20000000800 */
[----:B------:R-:W-:Y:S01]  /*2db0*/  @!PT LDS RZ, [RZ] ;  /* 0x00000000fffff984 */ /* 0x000fe20000000800 */
[----:B------:R-:W-:Y:S01]  /*2dc0*/  @!PT LDS RZ, [RZ] ;  /* 0x00000000fffff984 */ /* 0x000fe20000000800 */
[----:B------:R-:W-:Y:S01]  /*2dd0*/  @!P3 LDGSTS.E.BYPASS.LTC128B.128 [R0+0xe000], desc[UR6][R14.64] ;  /* 0x0e0000000e00bfae */ /* 0x000fe2000b901d46 */
[----:B------:R-:W-:-:S03]  /*2de0*/  @!P1 IMAD R3, R3, UR12, RZ ;  /* 0x0000000c03039c24 */ /* 0x000fc6000f8e02ff */
[----:B------:R2:W-:Y:S01]  /*2df0*/  @!P3 LDGSTS.E.BYPASS.LTC128B.128 [R0+0x12000], desc[UR6][R14.64+0x80] ;  /* 0x120000800e00bfae */ /* 0x0005e2000b901d46 */
[C---:B------:R-:W-:Y:S02]  /*2e00*/  @!P1 IMAD R11, R2.reuse, UR13, R3 ;  /* 0x0000000d020b9c24 */ /* 0x040fe4000f8e0203 */
[----:B------:R-:W-:Y:S01]  /*2e10*/  @!P1 IMAD.WIDE.U32 R2, R2, UR12, R36 ;  /* 0x0000000c02029c25 */ /* 0x000fe2000f8e0024 */
[----:B------:R-:W-:Y:S01]  /*2e20*/  @P1 STS.128 [R0+0xf000], RZ ;  /* 0x00f000ff00001388 */ /* 0x000fe20000000c00 */
[----:B------:R-:W-:Y:S02]  /*2e30*/  UMOV UR12, UR26 ;  /* 0x0000001a000c7c82 */ /* 0x000fe40008000000 */
[----:B------:R-:W-:Y:S01]  /*2e40*/  @!P1 IMAD.IADD R3, R3, 0x1, R11 ;  /* 0x0000000103039824 */ /* 0x000fe200078e020b */
        /* <DEDUP_REMOVED lines=54> */
[----:B------:R-:W3:Y:S01]  /*31b0*/  @!P5 LDG.E R43, desc[UR6][R2.64] ;  /* 0x00000006022bd981 */ /* 0x000ee2000c1e1900 */
[----:B--2---:R-:W-:-:S03]  /*31c0*/  SHF.R.S32.HI R0, RZ, 0x1f, R10 ;  /* 0x0000001fff007819 */ /* 0x004fc6000001140a */
[----:B------:R-:W2:Y:S01]  /*31d0*/  @!P6 LDG.E R42, desc[UR6][R2.64+0x20] ;  /* 0x00002006022ae981 */ /* 0x000ea2000c1e1900 */
[----:B------:R-:W-:-:S03]  /*31e0*/  @!P0 LEA R4, P1, R10, UR12, 0x2 ;  /* 0x0000000c0a048c11 */ /* 0x000fc6000f8210ff */
[----:B------:R1:W4:Y:S01]  /*31f0*/  @!P4 LDG.E R41, desc[UR6][R2.64+0x80] ;  /* 0x000080060229c981 */ /* 0x000322000c1e1900 */
[----:B------:R-:W-:-:S05]  /*3200*/  @!P0 LEA.HI.X R5, R10, UR11, R0, 0x2, P1 ;  /* 0x0000000b0a058c11 */ /* 0x000fca00088f1400 */
[----:B------:R5:W4:Y:S01]  /*3210*/  @!P0 LDG.E R40, desc[UR6][R4.64] ;  /* 0x0000000604288981 */ /* 0x000b22000c1e1900 */
[----:B------:R-:W-:-:S04]  /*3220*/  LEA.HI R0, R39, R38, RZ, 0x4 ;  /* 0x0000002627007211 */ /* 0x000fc800078f20ff */
[----:B------:R-:W-:-:S05]  /*3230*/  LOP3.LUT R0, R0, 0xfffffff0, RZ, 0xc0, !PT ;  /* 0xfffffff000007812 */ /* 0x000fca00078ec0ff */
[----:B------:R-:W-:Y:S02]  /*3240*/  IMAD.IADD R0, R38, 0x1, -R0 ;  /* 0x0000000126007824 */ /* 0x000fe400078e0a00 */
[----:B-1----:R-:W-:-:S03]  /*3250*/  VIADD R3, R164, 0xffffffc0 ;  /* 0xffffffc0a4037836 */ /* 0x002fc60000000000 */
[----:B------:R-:W-:Y:S01]  /*3260*/  SHF.R.S32.HI R2, RZ, 0x1f, R0 ;  /* 0x0000001fff027819 */ /* 0x000fe20000011400 */
[----:B-----5:R-:W-:-:S03]  /*3270*/  IMAD.SHL.U32 R4, R164, 0x4, RZ ;  /* 0x00000004a4047824 */ /* 0x020fc600078e00ff */
[----:B------:R-:W-:Y:S01]  /*3280*/  LEA.HI R2, R2, R0, RZ, 0x3 ;  /* 0x0000000002027211 */ /* 0x000fe200078f18ff */
[----:B------:R-:W-:Y:S01]  /*3290*/  IMAD.SHL.U32 R3, R3, 0x4, RZ ;  /* 0x0000000403037824 */ /* 0x000fe200078e00ff */
[----:B------:R1:W-:Y:S02]  /*32a0*/  STL [R1+0x18], R4 ;  /* 0x0000180401007387 */ /* 0x0003e40000100800 */
[----:B------:R-:W-:-:S05]  /*32b0*/  LOP3.LUT R2, R2, 0xfffffff8, RZ, 0xc0, !PT ;  /* 0xfffffff802027812 */ /* 0x000fca00078ec0ff */
[----:B------:R-:W-:Y:S02]  /*32c0*/  IMAD.IADD R0, R0, 0x1, -R2 ;  /* 0x0000000100007824 */ /* 0x000fe400078e0a02 */
[----:B------:R-:W-:Y:S01]  /*32d0*/  VIADD R2, R220, 0x2000 ;  /* 0x00002000dc027836 */ /* 0x000fe20000000000 */
[----:B-1----:R-:W-:Y:S02]  /*32e0*/  SHF.L.U64.HI R4, R164, 0x2, R6 ;  /* 0x00000002a4047819 */ /* 0x002fe40000010206 */
[C---:B------:R-:W-:Y:S02]  /*32f0*/  LOP3.LUT P0, RZ, R0.reuse, 0x2, RZ, 0xc0, !PT ;  /* 0x0000000200ff7812 */ /* 0x040fe4000780c0ff */
[----:B------:R-:W-:Y:S01]  /*3300*/  LOP3.LUT P1, RZ, R0, 0x4, RZ, 0xc0, !PT ;  /* 0x0000000400ff7812 */ /* 0x000fe2000782c0ff */
[----:B------:R-:W-:Y:S01]  /*3310*/  VIADD R0, R219, 0x2000 ;  /* 0x00002000db007836 */ /* 0x000fe20000000000 */
[----:B------:R-:W-:Y:S01]  /*3320*/  UIADD3 UR5, UR30, 0x80, URZ ;  /* 0x000000801e057890 */ /* 0x000fe2000fffe03f */
[----:B------:R-:W-:-:S03]  /*3330*/  SEL R2, R2, R220, !P2 ;  /* 0x000000dc02027207 */ /* 0x000fc60005000000 */
[----:B------:R-:W-:Y:S02]  /*3340*/  SEL R0, R0, R219, !P2 ;  /* 0x000000db00007207 */ /* 0x000fe40005000000 */
[----:B------:R-:W-:Y:S02]  /*3350*/  CS2R R38, SRZ ;  /* 0x0000000000267805 */ /* 0x000fe4000001ff00 */
[----:B------:R-:W-:Y:S02]  /*3360*/  CS2R R36, SRZ ;  /* 0x0000000000247805 */ /* 0x000fe4000001ff00 */
[----:B------:R-:W-:Y:S02]  /*3370*/  LEA R212, R2, UR4, 0x1 ;  /* 0x0000000402d47c11 */ /* 0x000fe4000f8e08ff */
[----:B------:R-:W-:Y:S02]  /*3380*/  LEA R211, R0, UR4, 0x1 ;  /* 0x0000000400d37c11 */ /* 0x000fe4000f8e08ff */
[----:B------:R-:W-:-:S02]  /*3390*/  SEL R218, R218, 0xffffffe0, !P0 ;  /* 0xffffffe0dada7807 */ /* 0x000fc40004000000 */
[----:B------:R-:W-:Y:S01]  /*33a0*/  SEL R217, R217, 0xffffffc0, !P1 ;  /* 0xffffffc0d9d97807 */ /* 0x000fe20004800000 */
[----:B------:R-:W-:Y:S01]  /*33b0*/  UISETP.GE.AND UP0, UPT, UR5, UR8, UPT ;  /* 0x000000080500728c */ /* 0x000fe2000bf06270 */
[----:B------:R-:W-:Y:S02]  /*33c0*/  UMOV UR13, UR23 ;  /* 0x00000017000d7c82 */ /* 0x000fe40008000000 */
[----:B------:R-:W-:Y:S01]  /*33d0*/  ULDC UR5, c[0x0][0x39c] ;  /* 0x0000e70000057ab9 */ /* 0x000fe20000000800 */
[----:B---3--:R-:W-:Y:S04]  /*33e0*/  STL [R1+0x8], R43 ;  /* 0x0000082b01007387 */ /* 0x008fe80000100800 */
[----:B--2---:R1:W-:Y:S04]  /*33f0*/  STL [R1+0xc], R42 ;  /* 0x00000c2a01007387 */ /* 0x0043e80000100800 */
[----:B----4-:R-:W-:Y:S04]  /*3400*/  STL [R1], R41 ;  /* 0x0000002901007387 */ /* 0x010fe80000100800 */
[----:B------:R2:W-:Y:S04]  /*3410*/  STL [R1+0x4], R40 ;  /* 0x0000042801007387 */ /* 0x0005e80000100800 */
[----:B------:R3:W-:Y:S04]  /*3420*/  STL [R1+0x14], R4 ;  /* 0x0000140401007387 */ /* 0x0007e80000100800 */
[----:B------:R3:W-:Y:S01]  /*3430*/  STL [R1+0x10], R3 ;  /* 0x0000100301007387 */ /* 0x0007e20000100800 */
[----:B-1----:R-:W-:-:S02]  /*3440*/  CS2R R42, SRZ ;  /* 0x00000000002a7805 */ /* 0x002fc4000001ff00 */
[----:B--2---:R-:W-:-:S07]  /*3450*/  CS2R R40, SRZ ;  /* 0x0000000000287805 */ /* 0x004fce000001ff00 */
.L_x_1290:
[----:B------:R-:W0:Y:S01]  /*3460*/  LDGDEPBAR ;  /* 0x00000000000079af */ /* 0x000e220000000000 */
[C---:B------:R-:W-:Y:S01]  /*3470*/  IADD3 R0, R212.reuse, R218, RZ ;  /* 0x000000dad4007210 */ /* 0x040fe20007ffe0ff */
[----:B------:R-:W-:Y:S01]  /*3480*/  UISETP.GE.AND UP3, UPT, UR9, 0x1, UPT ;  /* 0x000000010900788c */ /* 0x000fe2000bf66270 */
[----:B---3--:R-:W-:Y:S02]  /*3490*/  IADD3 R3, R212, R217, RZ ;  /* 0x000000d9d4037210 */ /* 0x008fe40007ffe0ff */
[----:B------:R-:W2:Y:S01]  /*34a0*/  LDL R206, [R1+0x2c] ;  /* 0x00002c0001ce7983 */ /* 0x000ea20000100800 */
[----:B------:R-:W-:Y:S01]  /*34b0*/  PLOP3.LUT P2, PT, PT, PT, UP0, 0x80, 0x0 ;  /* 0x000000000000781c */ /* 0x000fe20003f4f008 */
[----:B------:R-:W-:Y:S01]  /*34c0*/  IMAD.IADD R2, R0, 0x1, R217 ;  /* 0x0000000100027824 */ /* 0x000fe200078e02d9 */
[----:B------:R-:W-:Y:S02]  /*34d0*/  PLOP3.LUT P0, PT, PT, PT, UP0, 0x80, 0x0 ;  /* 0x000000000000781c */ /* 0x000fe40003f0f008 */
[----:B------:R-:W3:Y:S01]  /*34e0*/  LDL R205, [R1+0x8] ;  /* 0x0000080001cd7983 */ /* 0x000ee20000100800 */
[----:B------:R-:W-:Y:S02]  /*34f0*/  PLOP3.LUT P5, PT, PT, PT, UP0, 0x80, 0x0 ;  /* 0x000000000000781c */ /* 0x000fe40003faf008 */
[----:B------:R-:W-:Y:S02]  /*3500*/  PLOP3.LUT P6, PT, PT, PT, UP0, 0x80, 0x0 ;  /* 0x000000000000781c */ /* 0x000fe40003fcf008 */
[----:B------:R-:W4:Y:S01]  /*3510*/  LDL R204, [R1+0xc] ;  /* 0x00000c0001cc7983 */ /* 0x000f220000100800 */
[----:B------:R-:W-:Y:S04]  /*3520*/  PLOP3.LUT P3, PT, PT, PT, UP0, 0x80, 0x0 ;  /* 0x000000000000781c */ /* 0x000fe80003f6f008 */
[----:B------:R-:W-:Y:S05]  /*3530*/  STL [R1+0x88], R52 ;  /* 0x0000883401007387 */ /* 0x000fea0000100800 */
        /* <DEDUP_REMOVED lines=15> */
[----:B------:R-:W-:Y:S01]  /*3630*/  STL [R1+0x48], R36 ;  /* 0x0000482401007387 */ /* 0x000fe20000100800 */
[----:B------:R-:W-:Y:S04]  /*3640*/  DEPBAR.LE SB0, 0x0 ;  /* 0x000080000000791a */ /* 0x000fe80000000000 */
[----:B------:R-:W-:Y:S06]  /*3650*/  BAR.SYNC.DEFER_BLOCKING 0x0 ;  /* 0x0000000000007b1d */ /* 0x000fec0000010000 */
[----:B------:R-:W-:Y:S05]  /*3660*/  LDSM.16.M88.4 R32, [R212] ;  /* 0x00000000d420783b */ /* 0x000fea0000000200 */
[----:B------:R-:W1:Y:S05]  /*3670*/  LDSM.16.M88.4 R16, [R214+UR4+0xc000] ;  /* 0x00c00004d610783b */ /* 0x000e6a0008000200 */
[----:B------:R-:W1:Y:S05]  /*3680*/  LDSM.16.M88.4 R28, [R212+0x1000] ;  /* 0x00100000d41c783b */ /* 0x000e6a0000000200 */
[----:B------:R-:W1:Y:S05]  /*3690*/  LDSM.16.M88.4 R164, [R214+UR4+0xc800] ;  /* 0x00c80004d6a4783b */ /* 0x000e6a0008000200 */
[----:B------:R-:W-:Y:S05]  /*36a0*/  LDSM.16.M88.4 R168, [R0] ;  /* 0x0000000000a8783b */ /* 0x000fea0000000200 */
[----:B------:R-:W1:Y:S05]  /*36b0*/  LDSM.16.M88.4 R172, [R213] ;  /* 0x00000000d5ac783b */ /* 0x000e6a0000000200 */
[----:B------:R-:W1:Y:S05]  /*36c0*/  LDSM.16.M88.4 R176, [R0+0x1000] ;  /* 0x0010000000b0783b */ /* 0x000e6a0000000200 */
[----:B------:R-:W1:Y:S05]  /*36d0*/  LDSM.16.M88.4 R180, [R213+0x800] ;  /* 0x00080000d5b4783b */ /* 0x000e6a0000000200 */
[----:B------:R-:W-:Y:S01]  /*36e0*/  LDSM.16.M88.4 R184, [R3] ;  /* 0x0000000003b8783b */ /* 0x000fe20000000200 */
[-C--:B-1----:R-:W-:Y:S04]  /*36f0*/  HMMA.16816.F32 R4, R32, R16.reuse, RZ ;  /* 0x000000102004723c */ /* 0x082fe800000018ff */
[----:B------:R-:W1:Y:S02]  /*3700*/  LDSM.16.M88.4 R188, [R216] ;  /* 0x00000000d8bc783b */ /* 0x000e640000000200 */
[C---:B------:R-:W-:Y:S03]  /*3710*/  HMMA.16816.F32 R8, R28.reuse, R16, RZ ;  /* 0x000000101c08723c */ /* 0x040fe600000018ff */
[----:B------:R-:W-:Y:S03]  /*3720*/  LDSM.16.M88.4 R192, [R216+0x800] ;  /* 0x00080000d8c0783b */ /* 0x000fe60000000200 */
[-C--:B------:R-:W-:Y:S02]  /*3730*/  HMMA.16816.F32 R12, R28, R18.reuse, RZ ;  /* 0x000000121c0c723c */ /* 0x080fe400000018ff */
[----:B------:R-:W-:Y:S04]  /*3740*/  LDSM.16.M88.4 R196, [R2] ;  /* 0x0000000002c4783b */ /* 0x000fe80000000200 */
[C---:B------:R-:W-:Y:S01]  /*3750*/  HMMA.16816.F32 R16, R32.reuse, R18, RZ ;  /* 0x000000122010723c */ /* 0x040fe200000018ff */
[----:B------:R-:W-:Y:S05]  /*3760*/  LDSM.16.M88.4 R200, [R215] ;  /* 0x00000000d7c8783b */ /* 0x000fea0000000200 */
[-C--:B------:R-:W-:Y:S06]  /*3770*/  HMMA.16816.F32 R20, R32, R164.reuse, RZ ;  /* 0x000000a42014723c */ /* 0x080fec00000018ff */
[C---:B------:R-:W-:Y:S06]  /*3780*/  HMMA.16816.F32 R24, R28.reuse, R164, RZ ;  /* 0x000000a41c18723c */ /* 0x040fec00000018ff */
[-C--:B------:R-:W-:Y:S06]  /*3790*/  HMMA.16816.F32 R28, R28, R166.reuse, RZ ;  /* 0x000000a61c1c723c */ /* 0x080fec00000018ff */
[----:B------:R-:W-:Y:S01]  /*37a0*/  HMMA.16816.F32 R32, R32, R166, RZ ;  /* 0x000000a62020723c */ /* 0x000fe200000018ff */
[----:B------:R-:W1:Y:S05]  /*37b0*/  LDSM.16.M88.4 R164, [R3+0x1000] ;  /* 0x0010000003a4783b */ /* 0x000e6a0000000200 */
[-C--:B------:R-:W-:Y:S06]  /*37c0*/  HMMA.16816.F32 R4, R168, R172.reuse, R4 ;  /* 0x000000aca804723c */ /* 0x080fec0000001804 */
[C---:B------:R-:W-:Y:S06]  /*37d0*/  HMMA.16816.F32 R8, R176.reuse, R172, R8 ;  /* 0x000000acb008723c */ /* 0x040fec0000001808 */
        /* <DEDUP_REMOVED lines=8> */
[----:B------:R-:W2:Y:S05]  /*3860*/  LDSM.16.M88.4 R168, [R2+0x1000] ;  /* 0x0010000002a8783b */ /* 0x000eaa0000000200 */
[-C--:B-1----:R-:W-:Y:S01]  /*3870*/  HMMA.16816.F32 R4, R184, R188.reuse, R4 ;  /* 0x000000bcb804723c */ /* 0x082fe20000001804 */
[----:B------:R-:W1:Y:S05]  /*3880*/  LDSM.16.M88.4 R180, [R214+UR4+0x10000] ;  /* 0x01000004d6b4783b */ /* 0x000e6a0008000200 */
[C---:B------:R-:W-:Y:S06]  /*3890*/  HMMA.16816.F32 R8, R164.reuse, R188, R8 ;  /* 0x000000bca408723c */ /* 0x040fec0000001808 */
[-C--:B------:R-:W-:Y:S06]  /*38a0*/  HMMA.16816.F32 R12, R164, R190.reuse, R12 ;  /* 0x000000bea40c723c */ /* 0x080fec000000180c */
[C---:B------:R-:W-:Y:S01]  /*38b0*/  HMMA.16816.F32 R16, R184.reuse, R190, R16 ;  /* 0x000000beb810723c */ /* 0x040fe20000001810 */
[----:B------:R-:W-:Y:S05]  /*38c0*/  LDSM.16.M88.4 R188, [R0+0x2000] ;  /* 0x0020000000bc783b */ /* 0x000fea0000000200 */
[-C--:B------:R-:W-:Y:S06]  /*38d0*/  HMMA.16816.F32 R20, R184, R192.reuse, R20 ;  /* 0x000000c0b814723c */ /* 0x080fec0000001814 */
[C---:B------:R-:W-:Y:S06]  /*38e0*/  HMMA.16816.F32 R24, R164.reuse, R192, R24 ;  /* 0x000000c0a418723c */ /* 0x040fec0000001818 */
[-C--:B------:R-:W-:Y:S01]  /*38f0*/  HMMA.16816.F32 R28, R164, R194.reuse, R28 ;  /* 0x000000c2a41c723c */ /* 0x080fe2000000181c */
[----:B------:R-:W4:Y:S05]  /*3900*/  LDSM.16.M88.4 R164, [R212+0x3000] ;  /* 0x00300000d4a4783b */ /* 0x000f2a0000000200 */
[----:B------:R-:W-:Y:S01]  /*3910*/  HMMA.16816.F32 R32, R184, R194, R32 ;  /* 0x000000c2b820723c */ /* 0x000fe20000001820 */
[----:B------:R-:W4:Y:S05]  /*3920*/  LDSM.16.M88.4 R184, [R214+UR4+0x10800] ;  /* 0x01080004d6b8783b */ /* 0x000f2a0008000200 */
[-C--:B------:R-:W-:Y:S01]  /*3930*/  HMMA.16816.F32 R4, R196, R200.reuse, R4 ;  /* 0x000000c8c404723c */ /* 0x080fe20000001804 */
[----:B------:R-:W4:Y:S05]  /*3940*/  LDSM.16.M88.4 R192, [R213+0x4000] ;  /* 0x00400000d5c0783b */ /* 0x000f2a0000000200 */
[C---:B--2---:R-:W-:Y:S04]  /*3950*/  HMMA.16816.F32 R8, R168.reuse, R200, R8 ;  /* 0x000000c8a808723c */ /* 0x044fe80000001808 */
[----:B---3--:R-:W-:Y:S02]  /*3960*/  FSETP.NEU.FTZ.AND P4, PT, R205, -INF , PT ;  /* 0xff800000cd00780b */ /* 0x008fe40003f9d000 */
[-C--:B------:R-:W-:Y:S06]  /*3970*/  HMMA.16816.F32 R12, R168, R202.reuse, R12 ;  /* 0x000000caa80c723c */ /* 0x080fec000000180c */
[C---:B------:R-:W-:Y:S01]  /*3980*/  HMMA.16816.F32 R16, R196.reuse, R202, R16 ;  /* 0x000000cac410723c */ /* 0x040fe20000001810 */
[----:B------:R-:W-:Y:S05]  /*3990*/  LDSM.16.M88.4 R200, [R216+0x4000] ;  /* 0x00400000d8c8783b */ /* 0x000fea0000000200 */
[-C--:B------:R-:W-:Y:S06]  /*39a0*/  HMMA.16816.F32 R20, R196, R172.reuse, R20 ;  /* 0x000000acc414723c */ /* 0x080fec0000001814 */
[C---:B------:R-:W-:Y:S06]  /*39b0*/  HMMA.16816.F32 R24, R168.reuse, R172, R24 ;  /* 0x000000aca818723c */ /* 0x040fec0000001818 */
[-C--:B------:R-:W-:Y:S01]  /*39c0*/  HMMA.16816.F32 R28, R168, R174.reuse, R28 ;  /* 0x000000aea81c723c */ /* 0x080fe2000000181c */
[----:B------:R-:W2:Y:S05]  /*39d0*/  LDSM.16.M88.4 R168, [R0+0x3000] ;  /* 0x0030000000a8783b */ /* 0x000eaa0000000200 */
        /* <DEDUP_REMOVED lines=11> */
[----:B------:R4:W1:Y:S05]  /*3a90*/  LDSM.16.M88.4 R164, [R3+0x3000] ;  /* 0x0030000003a4783b */ /* 0x00086a0000000200 */
[----:B------:R-:W-:Y:S01]  /*3aa0*/  HMMA.16816.F32 R32, R176, R186, R32 ;  /* 0x000000bab020723c */ /* 0x000fe20000001820 */
[----:B------:R-:W1:Y:S05]  /*3ab0*/  LDSM.16.M88.4 R176, [R216+0x4800] ;  /* 0x00480000d8b0783b */ /* 0x000e6a0000000200 */
[-C--:B------:R-:W-:Y:S01]  /*3ac0*/  HMMA.16816.F32 R4, R188, R192.reuse, R4 ;  /* 0x000000c0bc04723c */ /* 0x080fe20000001804 */
[----:B------:R-:W1:Y:S05]  /*3ad0*/  LDSM.16.M88.4 R184, [R215+0x4000] ;  /* 0x00400000d7b8783b */ /* 0x000e6a0000000200 */
[C---:B--2---:R-:W-:Y:S06]  /*3ae0*/  HMMA.16816.F32 R8, R168.reuse, R192, R8 ;  /* 0x000000c0a808723c */ /* 0x044fec0000001808 */
[-C--:B------:R-:W-:Y:S05]  /*3af0*/  HMMA.16816.F32 R12, R168, R194.reuse, R12 ;  /* 0x000000c2a80c723c */ /* 0x080fea000000180c */
[----:B----4-:R-:W-:Y:S01]  /*3b00*/  FMUL.FTZ R3, R204, 1.4426950216293334961 ;  /* 0x3fb8aa3bcc037820 */ /* 0x010fe20000410000 */
[C---:B------:R-:W-:Y:S06]  /*3b10*/  HMMA.16816.F32 R16, R188.reuse, R194, R16 ;  /* 0x000000c2bc10723c */ /* 0x040fec0000001810 */
[-C--:B---3--:R-:W-:Y:S06]  /*3b20*/  HMMA.16816.F32 R20, R188, R172.reuse, R20 ;  /* 0x000000acbc14723c */ /* 0x088fec0000001814 */
[C---:B------:R-:W-:Y:S06]  /*3b30*/  HMMA.16816.F32 R24, R168.reuse, R172, R24 ;  /* 0x000000aca818723c */ /* 0x040fec0000001818 */
[-C--:B------:R-:W-:Y:S01]  /*3b40*/  HMMA.16816.F32 R28, R168, R174.reuse, R28 ;  /* 0x000000aea81c723c */ /* 0x080fe2000000181c */
[----:B------:R-:W2:Y:S05]  /*3b50*/  LDSM.16.M88.4 R168, [R2+0x3000] ;  /* 0x0030000002a8783b */ /* 0x000eaa0000000200 */
[----:B------:R-:W-:Y:S06]  /*3b60*/  HMMA.16816.F32 R32, R188, R174, R32 ;  /* 0x000000aebc20723c */ /* 0x000fec0000001820 */
        /* <DEDUP_REMOVED lines=8> */
[-C--:B------:R-:W-:Y:S06]  /*3bf0*/  HMMA.16816.F32 R4, R180, R184.reuse, R4 ;  /* 0x000000b8b404723c */ /* 0x080fec0000001804 */
[C---:B--2---:R-:W-:Y:S06]  /*3c00*/  HMMA.16816.F32 R8, R168.reuse, R184, R8 ;  /* 0x000000b8a808723c */ /* 0x044fec0000001808 */
[-C--:B------:R-:W-:Y:S06]  /*3c10*/  HMMA.16816.F32 R12, R168, R186.reuse, R12 ;  /* 0x000000baa80c723c */ /* 0x080fec000000180c */
[C---:B------:R-:W-:Y:S06]  /*3c20*/  HMMA.16816.F32 R16, R180.reuse, R186, R16 ;  /* 0x000000bab410723c */ /* 0x040fec0000001810 */
[----:B------:R-:W-:Y:S01]  /*3c30*/  FMUL.FTZ R4, R4, UR5 ;  /* 0x0000000504047c20 */ /* 0x000fe20008410000 */
[----:B------:R-:W-:Y:S01]  /*3c40*/  FMUL.FTZ R5, R5, UR5 ;  /* 0x0000000505057c20 */ /* 0x000fe20008410000 */
[----:B------:R-:W-:Y:S02]  /*3c50*/  FMUL.FTZ R6, R6, UR5 ;  /* 0x0000000506067c20 */ /* 0x000fe40008410000 */
[----:B------:R-:W1:Y:S01]  /*3c60*/  MUFU.TANH R243, R4 ;  /* 0x0000000400f37308 */ /* 0x000e620000002400 */
[----:B------:R-:W-:Y:S01]  /*3c70*/  FMUL.FTZ R7, R7, UR5 ;  /* 0x0000000507077c20 */ /* 0x000fe20008410000 */
[----:B------:R-:W-:Y:S01]  /*3c80*/  FMUL.FTZ R10, R10, UR5 ;  /* 0x000000050a0a7c20 */ /* 0x000fe20008410000 */
[----:B------:R-:W-:Y:S01]  /*3c90*/  FMUL.FTZ R11, R11, UR5 ;  /* 0x000000050b0b7c20 */ /* 0x000fe20008410000 */
[----:B------:R-:W-:Y:S01]  /*3ca0*/  FMUL.FTZ R8, R8, UR5 ;  /* 0x0000000508087c20 */ /* 0x000fe20008410000 */
[----:B------:R-:W-:Y:S05]  /*3cb0*/  FMUL.FTZ R9, R9, UR5 ;  /* 0x0000000509097c20 */ /* 0x000fea0008410000 */
[----:B------:R-:W-:Y:S01]  /*3cc0*/  MUFU.TANH R198, R11 ;  /* 0x0000000b00c67308 */ /* 0x000fe20000002400 */
[----:B------:R-:W-:Y:S01]  /*3cd0*/  FMUL.FTZ R12, R12, UR5 ;  /* 0x000000050c0c7c20 */ /* 0x000fe20008410000 */
[----:B------:R-:W-:Y:S01]  /*3ce0*/  FMUL.FTZ R13, R13, UR5 ;  /* 0x000000050d0d7c20 */ /* 0x000fe20008410000 */
[----:B------:R-:W-:Y:S01]  /*3cf0*/  FMUL.FTZ R14, R14, UR5 ;  /* 0x000000050e0e7c20 */ /* 0x000fe20008410000 */
[----:B------:R-:W-:Y:S01]  /*3d00*/  FMUL.FTZ R15, R15, UR5 ;  /* 0x000000050f0f7c20 */ /* 0x000fe20008410000 */
[----:B------:R-:W-:Y:S01]  /*3d10*/  FMUL.FTZ R16, R16, UR5 ;  /* 0x0000000510107c20 */ /* 0x000fe20008410000 */
[----:B------:R-:W-:Y:S04]  /*3d20*/  FMUL.FTZ R17, R17, UR5 ;  /* 0x0000000511117c20 */ /* 0x000fe80008410000 */
[----:B------:R-:W2:Y:S01]  /*3d30*/  MUFU.TANH R248, R5 ;  /* 0x0000000500f87308 */ /* 0x000ea20000002400 */
[----:B------:R-:W-:Y:S01]  /*3d40*/  FMUL.FTZ R18, R18, UR5 ;  /* 0x0000000512127c20 */ /* 0x000fe20008410000 */
[----:B------:R-:W-:Y:S01]  /*3d50*/  FMUL.FTZ R19, R19, UR5 ;  /* 0x0000000513137c20 */ /* 0x000fe20008410000 */
[----:B-1----:R-:W-:Y:S07]  /*3d60*/  MOV R2, R243 ;  /* 0x000000f300027202 */ /* 0x002fee0000000f00 */
[----:B------:R-:W-:Y:S10]  /*3d70*/  MUFU.TANH R44, R6 ;  /* 0x00000006002c7308 */ /* 0x000ff40000002400 */
[----:B------:R1:W3:Y:S10]  /*3d80*/  MUFU.TANH R43, R7 ;  /* 0x00000007002b7308 */ /* 0x0002f40000002400 */
[----:B------:R4:W-:Y:S10]  /*3d90*/  MUFU.TANH R199, R10 ;  /* 0x0000000a00c77308 */ /* 0x0009f40000002400 */
[----:B------:R2:W-:Y:S01]  /*3da0*/  MUFU.TANH R193, R9 ;  /* 0x0000000900c17308 */ /* 0x0005e20000002400 */
[----:B-1----:R-:W1:Y:S09]  /*3db0*/  LDSM.16.M88.4 R4, [R215+0x4800] ;  /* 0x00480000d704783b */ /* 0x002e720000000200 */
[----:B------:R3:W-:Y:S01]  /*3dc0*/  MUFU.TANH R195, R8 ;  /* 0x0000000800c37308 */ /* 0x0007e20000002400 */
[----:B----4-:R-:W4:Y:S09]  /*3dd0*/  LDL R10, [R1] ;  /* 0x00000000010a7983 */ /* 0x010f320000100800 */
[----:B------:R-:W-:Y:S01]  /*3de0*/  MUFU.TANH R191, R12 ;  /* 0x0000000c00bf7308 */ /* 0x000fe20000002400 */
[----:B--2---:R-:W-:Y:S04]  /*3df0*/  MOV R9, UR24 ;  /* 0x0000001800097c02 */ /* 0x004fe80008000f00 */
[----:B------:R-:W-:Y:S02]  /*3e00*/  @P2 LEA R9, R9, R206, 0x7 ;  /* 0x000000ce09092211 */ /* 0x000fe400078e38ff */
[----:B------:R-:W-:Y:S03]  /*3e10*/  PLOP3.LUT P2, PT, PT, PT, UP0, 0x80, 0x0 ;  /* 0x000000000000781c */ /* 0x000fe60003f4f008 */
[----:B------:R-:W-:Y:S01]  /*3e20*/  MUFU.TANH R190, R13 ;  /* 0x0000000d00be7308 */ /* 0x000fe20000002400 */
[----:B---3--:R-:W-:Y:S01]  /*3e30*/  FMUL.FTZ R8, R205, 1.4426950216293334961 ;  /* 0x3fb8aa3bcd087820 */ /* 0x008fe20000410000 */
[C---:B------:R-:W-:Y:S01]  /*3e40*/  @P0 VIADD R0, R9.reuse, 0x1 ;  /* 0x0000000109000836 */ /* 0x040fe20000000000 */
[----:B------:R-:W-:Y:S02]  /*3e50*/  PLOP3.LUT P0, PT, PT, PT, UP0, 0x80, 0x0 ;  /* 0x000000000000781c */ /* 0x000fe40003f0f008 */
[----:B------:R-:W-:Y:S02]  /*3e60*/  @P5 ISETP.GE.AND P5, PT, R9, UR8, PT ;  /* 0x0000000809005c0c */ /* 0x000fe4000bfa6270 */
[----:B------:R-:W-:Y:S03]  /*3e70*/  FSEL R8, R8, RZ, P4 ;  /* 0x000000ff08087208 */ /* 0x000fe60002000000 */
[----:B------:R-:W-:Y:S01]  /*3e80*/  MUFU.TANH R197, R14 ;  /* 0x0000000e00c57308 */ /* 0x000fe20000002400 */
[----:B------:R-:W-:Y:S02]  /*3e90*/  @P6 ISETP.GE.AND P6, PT, R0, UR8, PT ;  /* 0x0000000800006c0c */ /* 0x000fe4000bfc6270 */
[----:B------:R-:W-:Y:S02]  /*3ea0*/  MOV R0, R248 ;  /* 0x000000f800007202 */ /* 0x000fe40000000f00 */
[----:B------:R-:W-:Y:S02]  /*3eb0*/  @P2 FSEL R2, R243, -INF , !P5 ;  /* 0xff800000f3022808 */ /* 0x000fe40006800000 */
[----:B------:R-:W-:Y:S03]  /*3ec0*/  FSETP.NEU.FTZ.AND P4, PT, R204, -INF , PT ;  /* 0xff800000cc00780b */ /* 0x000fe60003f9d000 */
[----:B------:R-:W2:Y:S01]  /*3ed0*/  MUFU.TANH R196, R15 ;  /* 0x0000000f00c47308 */ /* 0x000ea20000002400 */
[-C--:B-1----:R-:W-:Y:S01]  /*3ee0*/  HMMA.16816.F32 R20, R180, R4.reuse, R20 ;  /* 0x00000004b414723c */ /* 0x082fe20000001814 */
[----:B------:R-:W-:Y:S02]  /*3ef0*/  PLOP3.LUT P2, PT, PT, PT, UP0, 0x80, 0x0 ;  /* 0x000000000000781c */ /* 0x000fe40003f4f008 */
[--C-:B------:R-:W-:Y:S01]  /*3f00*/  FFMA.FTZ R2, R2, UR10, -R8.reuse ;  /* 0x0000000a02027c23 */ /* 0x100fe20008010808 */
[----:B------:R-:W-:Y:S02]  /*3f10*/  @P0 FSEL R0, R248, -INF , !P6 ;  /* 0xff800000f8000808 */ /* 0x000fe40007000000 */
[C---:B------:R-:W-:Y:S03]  /*3f20*/  HMMA.16816.F32 R24, R168.reuse, R4, R24 ;  /* 0x00000004a818723c */ /* 0x040fe60000001818 */
[----:B------:R1:W3:Y:S01]  /*3f30*/  MUFU.EX2 R11, R2 ;  /* 0x00000002000b7308 */ /* 0x0002e20000000800 */
[----:B------:R-:W4:Y:S01]  /*3f40*/  LDL R5, [R1+0x4] ;  /* 0x0000040001057983 */ /* 0x000f220000100800 */
[----:B------:R-:W-:Y:S01]  /*3f50*/  PLOP3.LUT P0, PT, PT, PT, UP0, 0x80, 0x0 ;  /* 0x000000000000781c */ /* 0x000fe20003f0f008 */
[----:B------:R-:W-:Y:S01]  /*3f60*/  FFMA.FTZ R0, R0, UR10, -R8 ;  /* 0x0000000a00007c23 */ /* 0x000fe20008010808 */
[-C--:B------:R-:W-:Y:S06]  /*3f70*/  HMMA.16816.F32 R28, R168, R6.reuse, R28 ;  /* 0x00000006a81c723c */ /* 0x080fec000000181c */
[----:B------:R-:W4:Y:S01]  /*3f80*/  MUFU.TANH R247, R16 ;  /* 0x0000001000f77308 */ /* 0x000f220000002400 */
[----:B------:R-:W-:Y:S01]  /*3f90*/  MOV R4, R43 ;  /* 0x0000002b00047202 */ /* 0x000fe20000000f00 */
[----:B------:R-:W-:Y:S08]  /*3fa0*/  HMMA.16816.F32 R32, R180, R6, R32 ;  /* 0x00000006b420723c */ /* 0x000ff00000001820 */
[----:B------:R3:W-:Y:S03]  /*3fb0*/  MUFU.EX2 R52, R0 ;  /* 0x0000000000347308 */ /* 0x0007e60000000800 */
[----:B-1----:R-:W-:Y:S01]  /*3fc0*/  IMAD.MOV.U32 R2, RZ, RZ, R44 ;  /* 0x000000ffff027224 */ /* 0x002fe200078e002c */
[----:B------:R-:W-:Y:S01]  /*3fd0*/  @P3 FSEL R2, R44, -INF , !P5 ;  /* 0xff8000002c023808 */ /* 0x000fe20006800000 */
[----:B------:R-:W-:Y:S01]  /*3fe0*/  FMUL.FTZ R20, R20, UR5 ;  /* 0x0000000514147c20 */ /* 0x000fe20008410000 */
[----:B------:R-:W-:Y:S02]  /*3ff0*/  PLOP3.LUT P3, PT, PT, PT, UP0, 0x80, 0x0 ;  /* 0x000000000000781c */ /* 0x000fe40003f6f008 */
[----:B------:R-:W-:Y:S01]  /*4000*/  FSEL R3, R3, RZ, P4 ;  /* 0x000000ff03037208 */ /* 0x000fe20002000000 */
[----:B------:R-:W-:Y:S01]  /*4010*/  FMUL.FTZ R21, R21, UR5 ;  /* 0x0000000515157c20 */ /* 0x000fe20008410000 */
[----:B------:R-:W-:Y:S01]  /*4020*/  MUFU.TANH R246, R17 ;  /* 0x0000001100f67308 */ /* 0x000fe20000002400 */
[----:B------:R-:W-:Y:S01]  /*4030*/  @P2 FSEL R4, R43, -INF , !P6 ;  /* 0xff8000002b042808 */ /* 0x000fe20007000000 */
[----:B------:R-:W-:Y:S01]  /*4040*/  FMUL.FTZ R22, R22, UR5 ;  /* 0x0000000516167c20 */ /* 0x000fe20008410000 */
[----:B------:R-:W-:Y:S01]  /*4050*/  PLOP3.LUT P2, PT, PT, PT, UP0, 0x80, 0x0 ;  /* 0x000000000000781c */ /* 0x000fe20003f4f008 */
[----:B------:R-:W-:Y:S01]  /*4060*/  FMUL.FTZ R23, R23, UR5 ;  /* 0x0000000517177c20 */ /* 0x000fe20008410000 */
[----:B--2---:R-:W-:Y:S01]  /*4070*/  MOV R6, R196 ;  /* 0x000000c400067202 */ /* 0x004fe20000000f00 */
[----:B------:R-:W-:Y:S01]  /*4080*/  FMUL.FTZ R28, R28, UR5 ;  /* 0x000000051c1c7c20 */ /* 0x000fe20008410000 */
[----:B------:R-:W-:Y:S03]  /*4090*/  MOV R180, 0x40 ;  /* 0x0000004000b47802 */ /* 0x000fe60000000f00 */
[----:B------:R-:W1:Y:S01]  /*40a0*/  MUFU.TANH R251, R18 ;  /* 0x0000001200fb7308 */ /* 0x000e620000002400 */
[----:B---3--:R-:W-:Y:S01]  /*40b0*/  FFMA.FTZ R0, R2, UR10, -R3 ;  /* 0x0000000a02007c23 */ /* 0x008fe20008010803 */
[----:B------:R-:W-:Y:S01]  /*40c0*/  FMUL.FTZ R24, R24, UR5 ;  /* 0x0000000518187c20 */ /* 0x000fe20008410000 */
[----:B------:R-:W-:Y:S01]  /*40d0*/  FMUL.FTZ R25, R25, UR5 ;  /* 0x0000000519197c20 */ /* 0x000fe20008410000 */
[----:B------:R-:W-:Y:S01]  /*40e0*/  FMUL.FTZ R26, R26, UR5 ;  /* 0x000000051a1a7c20 */ /* 0x000fe20008410000 */
[----:B------:R-:W-:Y:S01]  /*40f0*/  FMUL.FTZ R27, R27, UR5 ;  /* 0x000000051b1b7c20 */ /* 0x000fe20008410000 */
[----:B------:R-:W-:Y:S01]  /*4100*/  FMUL.FTZ R29, R29, UR5 ;  /* 0x000000051d1d7c20 */ /* 0x000fe20008410000 */
[----:B------:R-:W-:Y:S03]  /*4110*/  FMUL.FTZ R32, R32, UR5 ;  /* 0x0000000520207c20 */ /* 0x000fe60008410000 */
[----:B------:R2:W-:Y:S01]  /*4120*/  MUFU.EX2 R45, R0 ;  /* 0x00000000002d7308 */ /* 0x0005e20000000800 */
[----:B------:R-:W-:Y:S01]  /*4130*/  FMUL.FTZ R33, R33, UR5 ;  /* 0x0000000521217c20 */ /* 0x000fe20008410000 */
[----:B------:R-:W-:Y:S01]  /*4140*/  FMUL.FTZ R34, R34, UR5 ;  /* 0x0000000522227c20 */ /* 0x000fe20008410000 */
[----:B------:R-:W-:Y:S01]  /*4150*/  FMUL.FTZ R35, R35, UR5 ;  /* 0x0000000523237c20 */ /* 0x000fe20008410000 */
[----:B------:R-:W-:Y:S02]  /*4160*/  IMAD.MOV.U32 R182, RZ, RZ, R11 ;  /* 0x000000ffffb67224 */ /* 0x000fe400078e000b */
[----:B------:R-:W-:Y:S01]  /*4170*/  FMUL.FTZ R30, R30, UR5 ;  /* 0x000000051e1e7c20 */ /* 0x000fe20008410000 */
[----:B------:R-:W-:Y:S01]  /*4180*/  FMUL.FTZ R31, R31, UR5 ;  /* 0x000000051f1f7c20 */ /* 0x000fe20008410000 */
[----:B------:R-:W-:Y:S02]  /*4190*/  SEL R217, R180, 0xffffffc0, !P1 ;  /* 0xffffffc0b4d97807 */ /* 0x000fe40004800000 */
[----:B------:R-:W-:Y:S01]  /*41a0*/  MUFU.TANH R250, R19 ;  /* 0x0000001300fa7308 */ /* 0x000fe20000002400 */
[----:B------:R-:W3:Y:S09]  /*41b0*/  LDL R180, [R1+0x18] ;  /* 0x0000180001b47983 */ /* 0x000ef20000100800 */
[----:B------:R-:W1:Y:S01]  /*41c0*/  MUFU.TANH R244, R20 ;  /* 0x0000001400f47308 */ /* 0x000e620000002400 */
[----:B--2---:R-:W-:Y:S01]  /*41d0*/  FFMA.FTZ R0, R4, UR10, -R3 ;  /* 0x0000000a04007c23 */ /* 0x004fe20008010803 */
[----:B------:R-:W-:Y:S01]  /*41e0*/  IMAD.MOV.U32 R4, RZ, RZ, R193 ;  /* 0x000000ffff047224 */ /* 0x000fe200078e00c1 */
[----:B------:R-:W-:Y:S02]  /*41f0*/  @P0 FSEL R4, R193, -INF , !P6 ;  /* 0xff800000c1040808 */ /* 0x000fe40007000000 */
[----:B------:R-:W-:Y:S05]  /*4200*/  PLOP3.LUT P0, PT, PT, PT, UP0, 0x80, 0x0 ;  /* 0x000000000000781c */ /* 0x000fea0003f0f008 */
[----:B------:R2:W-:Y:S10]  /*4210*/  MUFU.EX2 R42, R0 ;  /* 0x00000000002a7308 */ /* 0x0005f40000000800 */
[----:B------:R-:W-:Y:S10]  /*4220*/  MUFU.TANH R245, R21 ;  /* 0x0000001500f57308 */ /* 0x000ff40000002400 */
[----:B------:R-:W1:Y:S01]  /*4230*/  MUFU.TANH R252, R22 ;  /* 0x0000001600fc7308 */ /* 0x000e620000002400 */
[----:B--2---:R-:W-:Y:S02]  /*4240*/  MOV R0, R195 ;  /* 0x000000c300007202 */ /* 0x004fe40000000f00 */
[----:B------:R-:W-:Y:S02]  /*4250*/  @P2 FSEL R0, R195, -INF , !P5 ;  /* 0xff800000c3002808 */ /* 0x000fe40006800000 */
[----:B------:R-:W-:Y:S05]  /*4260*/  PLOP3.LUT P2, PT, PT, PT, UP0, 0x80, 0x0 ;  /* 0x000000000000781c */ /* 0x000fea0003f4f008 */
[----:B------:R-:W-:Y:S10]  /*4270*/  MUFU.TANH R249, R23 ;  /* 0x0000001700f97308 */ /* 0x000ff40000002400 */
[----:B------:R-:W2:Y:S10]  /*4280*/  MUFU.TANH R187, R24 ;  /* 0x0000001800bb7308 */ /* 0x000eb40000002400 */
[----:B------:R-:W-:Y:S10]  /*4290*/  MUFU.TANH R186, R25 ;  /* 0x0000001900ba7308 */ /* 0x000ff40000002400 */
[----:B------:R-:W2:Y:S10]  /*42a0*/  MUFU.TANH R194, R26 ;  /* 0x0000001a00c27308 */ /* 0x000eb40000002400 */
[----:B------:R-:W-:Y:S10]  /*42b0*/  MUFU.TANH R192, R27 ;  /* 0x0000001b00c07308 */ /* 0x000ff40000002400 */
[----:B------:R-:W2:Y:S10]  /*42c0*/  MUFU.TANH R185, R28 ;  /* 0x0000001c00b97308 */ /* 0x000eb40000002400 */
[----:B------:R-:W-:Y:S10]  /*42d0*/  MUFU.TANH R184, R29 ;  /* 0x0000001d00b87308 */ /* 0x000ff40000002400 */
[----:B-----5:R-:W2:Y:S10]  /*42e0*/  MUFU.TANH R239, R32 ;  /* 0x0000002000ef7308 */ /* 0x020eb40000002400 */
[----:B------:R-:W-:Y:S10]  /*42f0*/  MUFU.TANH R240, R33 ;  /* 0x0000002100f07308 */ /* 0x000ff40000002400 */
[----:B------:R-:W-:Y:S10]  /*4300*/  MUFU.TANH R242, R34 ;  /* 0x0000002200f27308 */ /* 0x000ff40000002400 */
[----:B------:R-:W-:Y:S10]  /*4310*/  MUFU.TANH R241, R35 ;  /* 0x0000002300f17308 */ /* 0x000ff40000002400 */
[----:B------:R-:W2:Y:S10]  /*4320*/  MUFU.TANH R189, R30 ;  /* 0x0000001e00bd7308 */ /* 0x000eb40000002400 */
[----:B------:R-:W-:Y:S01]  /*4330*/  MUFU.TANH R188, R31 ;  /* 0x0000001f00bc7308 */ /* 0x000fe20000002400 */
[C---:B----4-:R-:W-:Y:S01]  /*4340*/  FMUL.FTZ R2, R10.reuse, 1.4426950216293334961 ;  /* 0x3fb8aa3b0a027820 */ /* 0x050fe20000410000 */
[----:B------:R-:W-:Y:S04]  /*4350*/  FSETP.NEU.FTZ.AND P4, PT, R10, -INF , PT ;  /* 0xff8000000a00780b */ /* 0x000fe80003f9d000 */
[----:B------:R-:W-:Y:S05]  /*4360*/  FSEL R2, R2, RZ, P4 ;  /* 0x000000ff02027208 */ /* 0x000fea0002000000 */
[--C-:B------:R-:W-:Y:S01]  /*4370*/  FFMA.FTZ R0, R0, UR10, -R2.reuse ;  /* 0x0000000a00007c23 */ /* 0x100fe20008010802 */
[----:B------:R-:W-:Y:S03]  /*4380*/  FFMA.FTZ R4, R4, UR10, -R2 ;  /* 0x0000000a04047c23 */ /* 0x000fe60008010802 */
[----:B------:R4:W-:Y:S10]  /*4390*/  MUFU.EX2 R225, R0 ;  /* 0x0000000000e17308 */ /* 0x0009f40000000800 */
[----:B------:R1:W-:Y:S01]  /*43a0*/  MUFU.EX2 R224, R4 ;  /* 0x0000000400e07308 */ /* 0x0003e20000000800 */
[C---:B------:R-:W-:Y:S01]  /*43b0*/  FMUL.FTZ R10, R5.reuse, 1.4426950216293334961 ;  /* 0x3fb8aa3b050a7820 */ /* 0x040fe20000410000 */
[----:B------:R-:W-:Y:S02]  /*43c0*/  FSETP.NEU.FTZ.AND P4, PT, R5, -INF , PT ;  /* 0xff8000000500780b */ /* 0x000fe40003f9d000 */
[----:B------:R-:W-:Y:S02]  /*43d0*/  MOV R5, R199 ;  /* 0x000000c700057202 */ /* 0x000fe40000000f00 */
[----:B----4-:R-:W-:Y:S02]  /*43e0*/  FSEL R0, R10, RZ, P4 ;  /* 0x000000ff0a007208 */ /* 0x010fe40002000000 */
[----:B------:R-:W-:Y:S02]  /*43f0*/  @P3 FSEL R5, R199, -INF , !P5 ;  /* 0xff800000c7053808 */ /* 0x000fe40006800000 */
[----:B------:R-:W-:Y:S02]  /*4400*/  MOV R10, R198 ;  /* 0x000000c6000a7202 */ /* 0x000fe40000000f00 */
[----:B------:R-:W-:Y:S01]  /*4410*/  @P2 FSEL R10, R198, -INF , !P6 ;  /* 0xff800000c60a2808 */ /* 0x000fe20007000000 */
[--C-:B-1----:R-:W-:Y:S01]  /*4420*/  FFMA.FTZ R4, R5, UR10, -R0.reuse ;  /* 0x0000000a05047c23 */ /* 0x102fe20008010800 */
[----:B------:R-:W-:Y:S02]  /*4430*/  PLOP3.LUT P3, PT, PT, PT, UP0, 0x80, 0x0 ;  /* 0x000000000000781c */ /* 0x000fe40003f6f008 */
[----:B------:R-:W-:Y:S01]  /*4440*/  PLOP3.LUT P5, PT, PT, PT, UP0, 0x80, 0x0 ;  /* 0x000000000000781c */ /* 0x000fe20003faf008 */
[----:B------:R1:W-:Y:S01]  /*4450*/  MUFU.EX2 R229, R4 ;  /* 0x0000000400e57308 */ /* 0x0003e20000000800 */
[----:B------:R-:W-:Y:S02]  /*4460*/  PLOP3.LUT P2, PT, PT, PT, UP0, 0x80, 0x0 ;  /* 0x000000000000781c */ /* 0x000fe40003f4f008 */
[----:B------:R-:W-:Y:S02]  /*4470*/  PLOP3.LUT P6, PT, PT, PT, UP0, 0x80, 0x0 ;  /* 0x000000000000781c */ /* 0x000fe40003fcf008 */
[----:B------:R-:W-:Y:S02]  /*4480*/  MOV R5, R191 ;  /* 0x000000bf00057202 */ /* 0x000fe40000000f00 */
[----:B------:R-:W-:Y:S01]  /*4490*/  PLOP3.LUT P4, PT, PT, PT, UP0, 0x80, 0x0 ;  /* 0x000000000000781c */ /* 0x000fe20003f8f008 */
[----:B-1----:R-:W-:Y:S04]  /*44a0*/  FFMA.FTZ R4, R10, UR10, -R0 ;  /* 0x0000000a0a047c23 */ /* 0x002fe80008010800 */
[----:B------:R1:W-:Y:S02]  /*44b0*/  MUFU.EX2 R228, R4 ;  /* 0x0000000400e47308 */ /* 0x0003e40000000800 */
[C---:B-1----:R-:W-:Y:S01]  /*44c0*/  @P3 VIADD R4, R9.reuse, 0x8 ;  /* 0x0000000809043836 */ /* 0x042fe20000000000 */
[----:B------:R-:W-:Y:S04]  /*44d0*/  PLOP3.LUT P3, PT, PT, PT, UP0, 0x80, 0x0 ;  /* 0x000000000000781c */ /* 0x000fe80003f6f008 */
[----:B------:R-:W-:Y:S02]  /*44e0*/  @P5 ISETP.GE.AND P5, PT, R4, UR8, PT ;  /* 0x0000000804005c0c */ /* 0x000fe4000bfa6270 */
[----:B------:R-:W-:Y:S02]  /*44f0*/  @P0 IADD3 R4, R9, 0x9, RZ ;  /* 0x0000000909040810 */ /* 0x000fe40007ffe0ff */
[----:B------:R-:W-:Y:S02]  /*4500*/  PLOP3.LUT P0, PT, PT, PT, UP0, 0x80, 0x0 ;  /* 0x000000000000781c */ /* 0x000fe40003f0f008 */
[----:B------:R-:W-:Y:S02]  /*4510*/  @P2 FSEL R5, R191, -INF , !P5 ;  /* 0xff800000bf052808 */ /* 0x000fe40006800000 */
[----:B------:R-:W-:Y:S02]  /*4520*/  @P6 ISETP.GE.AND P6, PT, R4, UR8, PT ;  /* 0x0000000804006c0c */ /* 0x000fe4000bfc6270 */
[----:B------:R-:W-:Y:S01]  /*4530*/  MOV R4, R190 ;  /* 0x000000be00047202 */ /* 0x000fe20000000f00 */
[--C-:B------:R-:W-:Y:S01]  /*4540*/  FFMA.FTZ R5, R5, UR10, -R2.reuse ;  /* 0x0000000a05057c23 */ /* 0x100fe20008010802 */
[----:B------:R-:W-:Y:S03]  /*4550*/  PLOP3.LUT P2, PT, PT, PT, UP0, 0x80, 0x0 ;  /* 0x000000000000781c */ /* 0x000fe60003f4f008 */
[----:B------:R1:W-:Y:S02]  /*4560*/  MUFU.EX2 R205, R5 ;  /* 0x0000000500cd7308 */ /* 0x0003e40000000800 */
[----:B------:R-:W-:Y:S02]  /*4570*/  @P0 FSEL R4, R190, -INF , !P6 ;  /* 0xff800000be040808 */ /* 0x000fe40007000000 */
[----:B------:R-:W-:Y:S03]  /*4580*/  PLOP3.LUT P0, PT, PT, PT, UP0, 0x80, 0x0 ;  /* 0x000000000000781c */ /* 0x000fe60003f0f008 */
[----:B------:R-:W-:Y:S03]  /*4590*/  FFMA.FTZ R4, R4, UR10, -R2 ;  /* 0x0000000a04047c23 */ /* 0x000fe60008010802 */
[----:B------:R-:W-:Y:S01]  /*45a0*/  @P2 FSEL R6, R196, -INF , !P6 ;  /* 0xff800000c4062808 */ /* 0x000fe20007000000 */
[----:B------:R4:W-:Y:S01]  /*45b0*/  MUFU.EX2 R204, R4 ;  /* 0x0000000400cc7308 */ /* 0x0009e20000000800 */
[----:B------:R-:W-:Y:S02]  /*45c0*/  PLOP3.LUT P2, PT, PT, PT, UP0, 0x80, 0x0 ;  /* 0x000000000000781c */ /* 0x000fe40003f4f008 */
[----:B-1----:R-:W-:Y:S02]  /*45d0*/  MOV R5, R197 ;  /* 0x000000c500057202 */ /* 0x002fe40000000f00 */
[----:B------:R-:W-:Y:S02]  /*45e0*/  @P3 FSEL R5, R197, -INF , !P5 ;  /* 0xff800000c5053808 */ /* 0x000fe40006800000 */
[----:B------:R-:W-:Y:S03]  /*45f0*/  PLOP3.LUT P3, PT, PT, PT, UP0, 0x80, 0x0 ;  /* 0x000000000000781c */ /* 0x000fe60003f6f008 */
[--C-:B----4-:R-:W-:Y:S01]  /*4600*/  FFMA.FTZ R4, R5, UR10, -R0.reuse ;  /* 0x0000000a05047c23 */ /* 0x110fe20008010800 */
[----:B------:R-:W-:Y:S01]  /*4610*/  IMAD.MOV.U32 R5, RZ, RZ, R247 ;  /* 0x000000ffff057224 */ /* 0x000fe200078e00f7 */
[----:B------:R-:W-:Y:S02]  /*4620*/  @P0 FSEL R5, R247, -INF , !P5 ;  /* 0xff800000f7050808 */ /* 0x000fe40006800000 */
[----:B------:R1:W-:Y:S01]  /*4630*/  MUFU.EX2 R227, R4 ;  /* 0x0000000400e37308 */ /* 0x0003e20000000800 */
[----:B------:R-:W-:Y:S01]  /*4640*/  PLOP3.LUT P0, PT, PT, PT, UP0, 0x80, 0x0 ;  /* 0x000000000000781c */ /* 0x000fe20003f0f008 */
[----:B-1----:R-:W-:Y:S01]  /*4650*/  FFMA.FTZ R4, R6, UR10, -R0 ;  /* 0x0000000a06047c23 */ /* 0x002fe20008010800 */
[--C-:B------:R-:W-:Y:S01]  /*4660*/  FFMA.FTZ R6, R5, UR10, -R8.reuse ;  /* 0x0000000a05067c23 */ /* 0x100fe20008010808 */
[----:B------:R-:W-:Y:S06]  /*4670*/  MOV R5, R251 ;  /* 0x000000fb00057202 */ /* 0x000fec0000000f00 */
[----:B------:R1:W-:Y:S01]  /*4680*/  MUFU.EX2 R226, R4 ;  /* 0x0000000400e27308 */ /* 0x0003e20000000800 */
[----:B------:R-:W-:Y:S02]  /*4690*/  @P4 FSEL R5, R251, -INF , !P5 ;  /* 0xff800000fb054808 */ /* 0x000fe40006800000 */
[----:B------:R-:W-:Y:S02]  /*46a0*/  PLOP3.LUT P5, PT, PT, PT, UP0, 0x80, 0x0 ;  /* 0x000000000000781c */ /* 0x000fe40003faf008 */
[----:B------:R-:W-:Y:S01]  /*46b0*/  PLOP3.LUT P4, PT, PT, PT, UP0, 0x80, 0x0 ;  /* 0x000000000000781c */ /* 0x000fe20003f8f008 */
[--C-:B------:R-:W-:Y:S04]  /*46c0*/  FFMA.FTZ R5, R5, UR10, -R3.reuse ;  /* 0x0000000a05057c23 */ /* 0x100fe80008010803 */
[----:B------:R4:W-:Y:S10]  /*46d0*/  MUFU.EX2 R51, R6 ;  /* 0x0000000600337308 */ /* 0x0009f40000000800 */
[----:B------:R2:W-:Y:S01]  /*46e0*/  MUFU.EX2 R41, R5 ;  /* 0x0000000500297308 */ /* 0x0005e20000000800 */
[----:B-1----:R-:W-:Y:S02]  /*46f0*/  MOV R4, R246 ;  /* 0x000000f600047202 */ /* 0x002fe40000000f00 */
[----:B------:R-:W-:Y:S02]  /*4700*/  @P2 FSEL R4, R246, -INF , !P6 ;  /* 0xff800000f6042808 */ /* 0x000fe40007000000 */
[----:B------:R-:W-:Y:S03]  /*4710*/  PLOP3.LUT P2, PT, PT, PT, UP0, 0x80, 0x0 ;  /* 0x000000000000781c */ /* 0x000fe60003f4f008 */
[----:B------:R-:W-:Y:S01]  /*4720*/  FFMA.FTZ R4, R4, UR10, -R8 ;  /* 0x0000000a04047c23 */ /* 0x000fe20008010808 */
[C---:B----4-:R-:W-:Y:S02]  /*4730*/  @P0 IADD3 R6, R9.reuse, 0x10, RZ ;  /* 0x0000001009060810 */ /* 0x050fe40007ffe0ff */
[----:B------:R-:W-:Y:S01]  /*4740*/  PLOP3.LUT P0, PT, PT, PT, UP0, 0x80, 0x0 ;  /* 0x000000000000781c */ /* 0x000fe20003f0f008 */
[----:B------:R1:W-:Y:S01]  /*4750*/  MUFU.EX2 R50, R4 ;  /* 0x0000000400327308 */ /* 0x0003e20000000800 */
[----:B------:R-:W-:Y:S02]  /*4760*/  @P3 ISETP.GE.AND P3, PT, R6, UR8, PT ;  /* 0x0000000806003c0c */ /* 0x000fe4000bf66270 */
[----:B------:R-:W-:Y:S02]  /*4770*/  @P5 IADD3 R6, R9, 0x11, RZ ;  /* 0x0000001109065810 */ /* 0x000fe40007ffe0ff */
[----:B--2---:R-:W-:Y:S02]  /*4780*/  MOV R5, R244 ;  /* 0x000000f400057202 */ /* 0x004fe40000000f00 */
[----:B------:R-:W-:Y:S02]  /*4790*/  @P4 ISETP.GE.AND P4, PT, R6, UR8, PT ;  /* 0x0000000806004c0c */ /* 0x000fe4000bf86270 */
[----:B------:R-:W-:Y:S03]  /*47a0*/  PLOP3.LUT P5, PT, PT, PT, UP0, 0x80, 0x0 ;  /* 0x000000000000781c */ /* 0x000fe60003faf008 */
[----:B------:R-:W-:Y:S02]  /*47b0*/  @P0 FSEL R5, R244, -INF , !P3 ;  /* 0xff800000f4050808 */ /* 0x000fe40005800000 */
[----:B------:R-:W-:Y:S01]  /*47c0*/  PLOP3.LUT P0, PT, PT, PT, UP0, 0x80, 0x0 ;  /* 0x000000000000781c */ /* 0x000fe20003f0f008 */
[----:B-1----:R-:W-:Y:S01]  /*47d0*/  IMAD.MOV.U32 R4, RZ, RZ, R250 ;  /* 0x000000ffff047224 */ /* 0x002fe200078e00fa */
[----:B------:R-:W-:Y:S01]  /*47e0*/  @P2 FSEL R4, R250, -INF , !P6 ;  /* 0xff800000fa042808 */ /* 0x000fe20007000000 */
[----:B------:R-:W-:Y:S01]  /*47f0*/  FFMA.FTZ R5, R5, UR10, -R8 ;  /* 0x0000000a05057c23 */ /* 0x000fe20008010808 */
[----:B------:R-:W-:Y:S02]  /*4800*/  PLOP3.LUT P2, PT, PT, PT, UP0, 0x80, 0x0 ;  /* 0x000000000000781c */ /* 0x000fe40003f4f008 */
[----:B------:R-:W-:Y:S01]  /*4810*/  PLOP3.LUT P6, PT, PT, PT, UP0, 0x80, 0x0 ;  /* 0x000000000000781c */ /* 0x000fe20003fcf008 */
[--C-:B------:R-:W-:Y:S01]  /*4820*/  FFMA.FTZ R4, R4, UR10, -R3.reuse ;  /* 0x0000000a04047c23 */ /* 0x100fe20008010803 */
[----:B------:R1:W-:Y:S10]  /*4830*/  MUFU.EX2 R49, R5 ;  /* 0x0000000500317308 */ /* 0x0003f40000000800 */
[----:B------:R2:W4:Y:S01]  /*4840*/  MUFU.EX2 R40, R4 ;  /* 0x0000000400287308 */ /* 0x0005220000000800 */
[----:B------:R-:W-:Y:S02]  /*4850*/  @P6 IADD3 R6, R9, 0x18, RZ ;  /* 0x0000001809066810 */ /* 0x000fe40007ffe0ff */
[----:B------:R-:W-:Y:S01]  /*4860*/  PLOP3.LUT P6, PT, PT, PT, UP0, 0x80, 0x0 ;  /* 0x000000000000781c */ /* 0x000fe20003fcf008 */
[----:B-1----:R-:W-:Y:S01]  /*4870*/  IMAD.MOV.U32 R5, RZ, RZ, R252 ;  /* 0x000000ffff057224 */ /* 0x002fe200078e00fc */
[----:B------:R-:W-:Y:S02]  /*4880*/  @P0 FSEL R5, R252, -INF , !P3 ;  /* 0xff800000fc050808 */ /* 0x000fe40005800000 */
[----:B------:R-:W-:Y:S03]  /*4890*/  PLOP3.LUT P0, PT, PT, PT, UP0, 0x80, 0x0 ;  /* 0x000000000000781c */ /* 0x000fe60003f0f008 */
[--C-:B------:R-:W-:Y:S01]  /*48a0*/  FFMA.FTZ R5, R5, UR10, -R3.reuse ;  /* 0x0000000a05057c23 */ /* 0x100fe20008010803 */
[----:B--2---:R-:W-:Y:S02]  /*48b0*/  MOV R4, R245 ;  /* 0x000000f500047202 */ /* 0x004fe40000000f00 */
[----:B------:R-:W-:Y:S01]  /*48c0*/  @P2 FSEL R4, R245, -INF , !P4 ;  /* 0xff800000f5042808 */ /* 0x000fe20006000000 */
[----:B------:R1:W-:Y:S01]  /*48d0*/  MUFU.EX2 R39, R5 ;  /* 0x0000000500277308 */ /* 0x0003e20000000800 */
[----:B------:R-:W-:Y:S03]  /*48e0*/  PLOP3.LUT P2, PT, PT, PT, UP0, 0x80, 0x0 ;  /* 0x000000000000781c */ /* 0x000fe60003f4f008 */
[----:B------:R-:W-:Y:S06]  /*48f0*/  FFMA.FTZ R4, R4, UR10, -R8 ;  /* 0x0000000a04047c23 */ /* 0x000fec0008010808 */
[----:B------:R2:W-:Y:S01]  /*4900*/  MUFU.EX2 R48, R4 ;  /* 0x0000000400307308 */ /* 0x0005e20000000800 */
[----:B-1----:R-:W-:Y:S02]  /*4910*/  MOV R5, R187 ;  /* 0x000000bb00057202 */ /* 0x002fe40000000f00 */
[----:B------:R-:W-:Y:S02]  /*4920*/  @P5 FSEL R5, R187, -INF , !P3 ;  /* 0xff800000bb055808 */ /* 0x000fe40005800000 */
[----:B------:R-:W-:Y:S03]  /*4930*/  PLOP3.LUT P5, PT, PT, PT, UP0, 0x80, 0x0 ;  /* 0x000000000000781c */ /* 0x000fe60003faf008 */
[----:B------:R-:W-:Y:S01]  /*4940*/  FFMA.FTZ R5, R5, UR10, -R2 ;  /* 0x0000000a05057c23 */ /* 0x000fe20008010802 */
[----:B--2---:R-:W-:Y:S02]  /*4950*/  MOV R4, R249 ;  /* 0x000000f900047202 */ /* 0x004fe40000000f00 */
[----:B------:R-:W-:Y:S01]  /*4960*/  @P2 FSEL R4, R249, -INF , !P4 ;  /* 0xff800000f9042808 */ /* 0x000fe20006000000 */
[----:B------:R1:W-:Y:S01]  /*4970*/  MUFU.EX2 R202, R5 ;  /* 0x0000000500ca7308 */ /* 0x0003e20000000800 */
[----:B------:R-:W-:Y:S03]  /*4980*/  PLOP3.LUT P2, PT, PT, PT, UP0, 0x80, 0x0 ;  /* 0x000000000000781c */ /* 0x000fe60003f4f008 */
[--C-:B------:R-:W-:Y:S02]  /*4990*/  FFMA.FTZ R4, R4, UR10, -R3.reuse ;  /* 0x0000000a04047c23 */ /* 0x100fe40008010803 */
[----:B------:R-:W-:Y:S04]  /*49a0*/  @P5 ISETP.GE.AND P5, PT, R6, UR8, PT ;  /* 0x0000000806005c0c */ /* 0x000fe8000bfa6270 */
[----:B------:R2:W-:Y:S01]  /*49b0*/  MUFU.EX2 R38, R4 ;  /* 0x0000000400267308 */ /* 0x0005e20000000800 */
[----:B-1----:R-:W-:Y:S03]  /*49c0*/  IMAD.MOV.U32 R5, RZ, RZ, R194 ;  /* 0x000000ffff057224 */ /* 0x002fe600078e00c2 */
[----:B------:R-:W-:Y:S02]  /*49d0*/  @P2 FSEL R5, R194, -INF , !P3 ;  /* 0xff800000c2052808 */ /* 0x000fe40005800000 */
[----:B------:R-:W-:Y:S02]  /*49e0*/  PLOP3.LUT P2, PT, PT, PT, UP0, 0x80, 0x0 ;  /* 0x000000000000781c */ /* 0x000fe40003f4f008 */
[----:B------:R-:W-:Y:S01]  /*49f0*/  PLOP3.LUT P3, PT, PT, PT, UP0, 0x80, 0x0 ;  /* 0x000000000000781c */ /* 0x000fe20003f6f008 */
[----:B------:R-:W-:Y:S01]  /*4a00*/  FFMA.FTZ R5, R5, UR10, -R0 ;  /* 0x0000000a05057c23 */ /* 0x000fe20008010800 */
[----:B--2---:R-:W-:Y:S02]  /*4a10*/  MOV R4, R186 ;  /* 0x000000ba00047202 */ /* 0x004fe40000000f00 */
[----:B------:R-:W-:Y:S01]  /*4a20*/  @P0 FSEL R4, R186, -INF , !P4 ;  /* 0xff800000ba040808 */ /* 0x000fe20006000000 */
[----:B------:R1:W-:Y:S01]  /*4a30*/  MUFU.EX2 R221, R5 ;  /* 0x0000000500dd7308 */ /* 0x0003e20000000800 */
[----:B------:R-:W-:Y:S03]  /*4a40*/  PLOP3.LUT P0, PT, PT, PT, UP0, 0x80, 0x0 ;  /* 0x000000000000781c */ /* 0x000fe60003f0f008 */
[--C-:B------:R-:W-:Y:S04]  /*4a50*/  FFMA.FTZ R4, R4, UR10, -R2.reuse ;  /* 0x0000000a04047c23 */ /* 0x100fe80008010802 */
[----:B------:R-:W-:Y:S02]  /*4a60*/  @P3 VIADD R9, R9, 0x19 ;  /* 0x0000001909093836 */ /* 0x000fe40000000000 */
[----:B------:R2:W-:Y:S01]  /*4a70*/  MUFU.EX2 R201, R4 ;  /* 0x0000000400c97308 */ /* 0x0005e20000000800 */
[----:B------:R-:W-:Y:S02]  /*4a80*/  PLOP3.LUT P3, PT, PT, PT, UP0, 0x80, 0x0 ;  /* 0x000000000000781c */ /* 0x000fe40003f6f008 */
[----:B------:R-:W-:Y:S02]  /*4a90*/  @P6 ISETP.GE.AND P6, PT, R9, UR8, PT ;  /* 0x0000000809006c0c */ /* 0x000fe4000bfc6270 */
        /* <DEDUP_REMOVED lines=12> */
[----:B------:R-:W-:Y:S02]  /*4b60*/  PLOP3.LUT P3, PT, PT, PT, UP0, 0x80, 0x0 ;  /* 0x000000000000781c */ /* 0x000fe40003f6f008 */
[----:B--2---:R-:W-:Y:S02]  /*4b70*/  MOV R4, R184 ;  /* 0x000000b800047202 */ /* 0x004fe40000000f00 */
[----:B------:R-:W-:Y:S02]  /*4b80*/  @P0 FSEL R4, R184, -INF , !P6 ;  /* 0xff800000b8040808 */ /* 0x000fe40007000000 */
[----:B------:R-:W-:Y:S03]  /*4b90*/  PLOP3.LUT P0, PT, PT, PT, UP0, 0x80, 0x0 ;  /* 0x000000000000781c */ /* 0x000fe60003f0f008 */
[----:B------:R-:W-:Y:S01]  /*4ba0*/  FFMA.FTZ R2, R4, UR10, -R2 ;  /* 0x0000000a04027c23 */ /* 0x000fe20008010802 */
[----:B------:R-:W-:Y:S01]  /*4bb0*/  FFMA.FTZ R4, R5, UR10, -R8 ;  /* 0x0000000a05047c23 */ /* 0x000fe20008010808 */
[----:B------:R-:W-:Y:S02]  /*4bc0*/  MOV R5, R189 ;  /* 0x000000bd00057202 */ /* 0x000fe40000000f00 */
[----:B------:R1:W-:Y:S01]  /*4bd0*/  MUFU.EX2 R183, R2 ;  /* 0x0000000200b77308 */ /* 0x0003e20000000800 */
[----:B------:R-:W-:Y:S05]  /*4be0*/  @P3 FSEL R5, R189, -INF , !P5 ;  /* 0xff800000bd053808 */ /* 0x000fea0006800000 */
[----:B------:R-:W-:Y:S04]  /*4bf0*/  FFMA.FTZ R5, R5, UR10, -R0 ;  /* 0x0000000a05057c23 */ /* 0x000fe80008010800 */
[----:B------:R2:W-:Y:S10]  /*4c00*/  MUFU.EX2 R47, R4 ;  /* 0x00000004002f7308 */ /* 0x0005f40000000800 */
[----:B------:R4:W-:Y:S01]  /*4c10*/  MUFU.EX2 R206, R5 ;  /* 0x0000000500ce7308 */ /* 0x0009e20000000800 */
[----:B-1----:R-:W-:Y:S02]  /*4c20*/  MOV R2, R240 ;  /* 0x000000f000027202 */ /* 0x002fe40000000f00 */
[----:B------:R-:W-:Y:S02]  /*4c30*/  @P0 FSEL R2, R240, -INF , !P6 ;  /* 0xff800000f0020808 */ /* 0x000fe40007000000 */
[----:B------:R-:W-:Y:S03]  /*4c40*/  PLOP3.LUT P0, PT, PT, PT, UP0, 0x80, 0x0 ;  /* 0x000000000000781c */ /* 0x000fe60003f0f008 */
[----:B------:R-:W-:Y:S01]  /*4c50*/  FFMA.FTZ R8, R2, UR10, -R8 ;  /* 0x0000000a02087c23 */ /* 0x000fe20008010808 */
[----:B--2---:R-:W-:Y:S01]  /*4c60*/  IMAD.MOV.U32 R4, RZ, RZ, R242 ;  /* 0x000000ffff047224 */ /* 0x004fe200078e00f2 */
[----:B------:R-:W-:Y:S02]  /*4c70*/  @P2 FSEL R4, R242, -INF , !P5 ;  /* 0xff800000f2042808 */ /* 0x000fe40006800000 */
[----:B------:R-:W-:Y:S01]  /*4c80*/  MOV R2, R241 ;  /* 0x000000f100027202 */ /* 0x000fe20000000f00 */
[----:B------:R-:W-:Y:S01]  /*4c90*/  MUFU.EX2 R46, R8 ;  /* 0x00000008002e7308 */ /* 0x000fe20000000800 */
[----:B------:R-:W-:Y:S01]  /*4ca0*/  PLOP3.LUT P2, PT, PT, PT, UP0, 0x80, 0x0 ;  /* 0x000000000000781c */ /* 0x000fe20003f4f008 */
[--C-:B------:R-:W-:Y:S01]  /*4cb0*/  FFMA.FTZ R4, R4, UR10, -R3.reuse ;  /* 0x0000000a04047c23 */ /* 0x100fe20008010803 */
[----:B----4-:R-:W-:Y:S02]  /*4cc0*/  F2FP.F16.F32.PACK_AB R5, R40, R41 ;  /* 0x000000292805723e */ /* 0x010fe400000000ff */
[----:B------:R-:W-:Y:S05]  /*4cd0*/  @P0 FSEL R2, R241, -INF , !P6 ;  /* 0xff800000f1020808 */ /* 0x000fea0007000000 */
[----:B------:R1:W-:Y:S01]  /*4ce0*/  MUFU.EX2 R37, R4 ;  /* 0x0000000400257308 */ /* 0x0003e20000000800 */
[----:B---3--:R-:W-:Y:S01]  /*4cf0*/  IADD3 R180, P0, R180, UR14, RZ ;  /* 0x0000000eb4b47c10 */ /* 0x008fe2000ff1e0ff */
[----:B------:R-:W-:Y:S01]  /*4d00*/  FFMA.FTZ R3, R2, UR10, -R3 ;  /* 0x0000000a02037c23 */ /* 0x000fe20008010803 */
[----:B------:R-:W-:Y:S07]  /*4d10*/  F2FP.F16.F32.PACK_AB R2, R52, R182 ;  /* 0x000000b63402723e */ /* 0x000fee00000000ff */
[----:B------:R2:W3:Y:S01]  /*4d20*/  MUFU.EX2 R36, R3 ;  /* 0x0000000300247308 */ /* 0x0004e20000000800 */
[----:B------:R4:W-:Y:S01]  /*4d30*/  STS [R237+0x20000], R2 ;  /* 0x02000002ed007388 */ /* 0x0009e20000000800 */
[----:B-1----:R-:W-:Y:S02]  /*4d40*/  MOV R4, R188 ;  /* 0x000000bc00047202 */ /* 0x002fe40000000f00 */
[----:B------:R-:W-:Y:S05]  /*4d50*/  @P2 FSEL R4, R188, -INF , !P6 ;  /* 0xff800000bc042808 */ /* 0x000fea0007000000 */
[----:B------:R-:W-:Y:S01]  /*4d60*/  FFMA.FTZ R0, R4, UR10, -R0 ;  /* 0x0000000a04007c23 */ /* 0x000fe20008010800 */
[----:B--2---:R-:W-:Y:S02]  /*4d70*/  F2FP.F16.F32.PACK_AB R3, R42, R45 ;  /* 0x0000002d2a03723e */ /* 0x004fe400000000ff */
[----:B------:R-:W-:Y:S01]  /*4d80*/  F2FP.F16.F32.PACK_AB R4, R224, R225 ;  /* 0x000000e1e004723e */ /* 0x000fe200000000ff */
[----:B------:R3:W1:Y:S02]  /*4d90*/  MUFU.EX2 R203, R0 ;  /* 0x0000000000cb7308 */ /* 0x0006640000000800 */
[----:B------:R2:W-:Y:S01]  /*4da0*/  STS [R237+0x20400], R3 ;  /* 0x02040003ed007388 */ /* 0x0005e20000000800 */
[----:B----4-:R-:W-:Y:S04]  /*4db0*/  F2FP.F16.F32.PACK_AB R2, R50, R51 ;  /* 0x000000333202723e */ /* 0x010fe800000000ff */
[----:B------:R4:W-:Y:S05]  /*4dc0*/  STS [R238+0x20400], R5 ;  /* 0x02040005ee007388 */ /* 0x0009ea0000000800 */
[----:B------:R1:W-:Y:S05]  /*4dd0*/  STS [R238+0x20000], R2 ;  /* 0x02000002ee007388 */ /* 0x0003ea0000000800 */
[----:B------:R1:W-:Y:S01]  /*4de0*/  STS [R237+0x21000], R4 ;  /* 0x02100004ed007388 */ /* 0x0003e20000000800 */
[----:B---3--:R-:W-:Y:S02]  /*4df0*/  F2FP.F16.F32.PACK_AB R0, R36, R37 ;  /* 0x000000252400723e */ /* 0x008fe400000000ff */
[----:B--2---:R-:W-:Y:S05]  /*4e00*/  F2FP.F16.F32.PACK_AB R3, R228, R229 ;  /* 0x000000e5e403723e */ /* 0x004fea00000000ff */
[----:B------:R2:W-:Y:S01]  /*4e10*/  STS [R237+0x21400], R3 ;  /* 0x02140003ed007388 */ /* 0x0005e20000000800 */
[----:B----4-:R-:W-:Y:S02]  /*4e20*/  F2FP.F16.F32.PACK_AB R5, R226, R227 ;  /* 0x000000e3e205723e */ /* 0x010fe400000000ff */
[----:B-1----:R-:W-:Y:S03]  /*4e30*/  F2FP.F16.F32.PACK_AB R2, R204, R205 ;  /* 0x000000cdcc02723e */ /* 0x002fe600000000ff */
[----:B------:R1:W-:Y:S01]  /*4e40*/  STS [R238+0x21400], R5 ;  /* 0x02140005ee007388 */ /* 0x0003e20000000800 */
[----:B------:R-:W-:Y:S04]  /*4e50*/  F2FP.F16.F32.PACK_AB R4, R48, R49 ;  /* 0x000000313004723e */ /* 0x000fe800000000ff */
[----:B------:R3:W-:Y:S05]  /*4e60*/  STS [R238+0x21000], R2 ;  /* 0x02100002ee007388 */ /* 0x0007ea0000000800 */
[----:B------:R4:W-:Y:S01]  /*4e70*/  STS [R235+0x20000], R4 ;  /* 0x02000004eb007388 */ /* 0x0009e20000000800 */
[----:B--2---:R-:W-:Y:S05]  /*4e80*/  F2FP.F16.F32.PACK_AB R3, R38, R39 ;  /* 0x000000272603723e */ /* 0x004fea00000000ff */
[----:B------:R2:W-:Y:S01]  /*4e90*/  STS [R235+0x20400], R3 ;  /* 0x02040003eb007388 */ /* 0x0005e20000000800 */
[----:B-1----:R-:W-:Y:S04]  /*4ea0*/  F2FP.F16.F32.PACK_AB R5, R201, R202 ;  /* 0x000000cac905723e */ /* 0x002fe800000000ff */
[----:B------:R1:W-:Y:S01]  /*4eb0*/  STS [R236+0x20400], R0 ;  /* 0x02040000ec007388 */ /* 0x0003e20000000800 */
[----:B---3--:R-:W-:Y:S02]  /*4ec0*/  F2FP.F16.F32.PACK_AB R2, R46, R47 ;  /* 0x0000002f2e02723e */ /* 0x008fe400000000ff */
[----:B----4-:R-:W-:Y:S03]  /*4ed0*/  F2FP.F16.F32.PACK_AB R4, R207, R221 ;  /* 0x000000ddcf04723e */ /* 0x010fe600000000ff */
[----:B------:R3:W-:Y:S05]  /*4ee0*/  STS [R236+0x20000], R2 ;  /* 0x02000002ec007388 */ /* 0x0007ea0000000800 */
[----:B------:R-:W-:Y:S05]  /*4ef0*/  STS [R235+0x21000], R5 ;  /* 0x02100005eb007388 */ /* 0x000fea0000000800 */
[----:B------:R-:W-:Y:S01]  /*4f00*/  STS [R235+0x21400], R4 ;  /* 0x02140004eb007388 */ /* 0x000fe20000000800 */
[----:B--2---:R-:W-:Y:S02]  /*4f10*/  F2FP.F16.F32.PACK_AB R3, R183, R200 ;  /* 0x000000c8b703723e */ /* 0x004fe400000000ff */
[----:B-1----:R-:W-:Y:S03]  /*4f20*/  LEA R0, R220, UR4, 0x1 ;  /* 0x00000004dc007c11 */ /* 0x002fe6000f8e08ff */
[----:B------:R-:W-:Y:S01]  /*4f30*/  STS [R236+0x21000], R3 ;  /* 0x02100003ec007388 */ /* 0x000fe20000000800 */
[----:B------:R-:W-:Y:S02]  /*4f40*/  IADD3 R208, R217, R0, RZ ;  /* 0x00000000d9d07210 */ /* 0x000fe40007ffe0ff */
[----:B---3--:R-:W-:Y:S05]  /*4f50*/  F2FP.F16.F32.PACK_AB R2, R203, R206 ;  /* 0x000000cecb02723e */ /* 0x008fea00000000ff */
[----:B------:R1:W-:Y:S05]  /*4f60*/  STS [R236+0x21400], R2 ;  /* 0x02140002ec007388 */ /* 0x0003ea0000000800 */
[----:B------:R-:W-:Y:S05]  /*4f70*/  LDSM.16.M88.4 R32, [R0+0x8000] ;  /* 0x008000000020783b */ /* 0x000fea0000000200 */
[----:B------:R-:W2:Y:S05]  /*4f80*/  LDSM.16.M88.4 R16, [R214+UR4+0x14000] ;  /* 0x01400004d610783b */ /* 0x000eaa0008000200 */
[----:B------:R-:W3:Y:S05]  /*4f90*/  LDSM.16.M88.4 R28, [R0+0x9000] ;  /* 0x00900000001c783b */ /* 0x000eea0000000200 */
[----:B------:R-:W4:Y:S05]  /*4fa0*/  LDSM.16.M88.4 R164, [R214+UR4+0x14800] ;  /* 0x01480004d6a4783b */ /* 0x000f2a0008000200 */
[----:B------:R-:W-:Y:S01]  /*4fb0*/  LDSM.16.M88.4 R172, [R213+0x8000] ;  /* 0x00800000d5ac783b */ /* 0x000fe20000000200 */
[----:B-1----:R-:W-:Y:S05]  /*4fc0*/  IMAD.IADD R2, R218, 0x1, R0 ;  /* 0x00000001da027824 */ /* 0x002fea00078e0200 */
[----:B------:R-:W1:Y:S01]  /*4fd0*/  LDSM.16.M88.4 R168, [R2+0x8000] ;  /* 0x0080000002a8783b */ /* 0x000e620000000200 */
[----:B------:R-:W-:Y:S04]  /*4fe0*/  IADD3 R3, R217, R2, RZ ;  /* 0x00000002d9037210 */ /* 0x000fe80007ffe0ff */
        /* <DEDUP_REMOVED lines=18> */
[----:B------:R-:W1:Y:S05]  /*5110*/  LDSM.16.M88.4 R176, [R216+0x8000] ;  /* 0x00800000d8b0783b */ /* 0x000e6a0000000200 */
[----:B------:R-:W-:Y:S01]  /*5120*/  HMMA.16816.F32 R32, R168, R166, R32 ;  /* 0x000000a6a820723c */ /* 0x000fe20000001820 */
[----:B------:R-:W2:Y:S05]  /*5130*/  LDSM.16.M88.4 R164, [R208+0x9000] ;  /* 0x00900000d0a4783b */ /* 0x000eaa0000000200 */
[----:B------:R-:W3:Y:S01]  /*5140*/  LDSM.16.M88.4 R168, [R216+0x8800] ;  /* 0x00880000d8a8783b */ /* 0x000ee20000000200 */
[-C--:B-1----:R-:W-:Y:S06]  /*5150*/  HMMA.16816.F32 R4, R172, R176.reuse, R4 ;  /* 0x000000b0ac04723c */ /* 0x082fec0000001804 */
[C---:B--2---:R-:W-:Y:S01]  /*5160*/  HMMA.16816.F32 R8, R164.reuse, R176, R8 ;  /* 0x000000b0a408723c */ /* 0x044fe20000001808 */
[----:B------:R-:W2:Y:S05]  /*5170*/  LDL R177, [R1+0x14] ;  /* 0x0000140001b17983 */ /* 0x000eaa0000100800 */
[-C--:B------:R-:W-:Y:S06]  /*5180*/  HMMA.16816.F32 R12, R164, R178.reuse, R12 ;  /* 0x000000b2a40c723c */ /* 0x080fec000000180c */
[C---:B------:R-:W-:Y:S06]  /*5190*/  HMMA.16816.F32 R16, R172.reuse, R178, R16 ;  /* 0x000000b2ac10723c */ /* 0x040fec0000001810 */
[-C--:B---3--:R-:W-:Y:S06]  /*51a0*/  HMMA.16816.F32 R20, R172, R168.reuse, R20 ;  /* 0x000000a8ac14723c */ /* 0x088fec0000001814 */
[C---:B------:R-:W-:Y:S06]  /*51b0*/  HMMA.16816.F32 R24, R164.reuse, R168, R24 ;  /* 0x000000a8a418723c */ /* 0x040fec0000001818 */
[-C--:B------:R-:W-:Y:S01]  /*51c0*/  HMMA.16816.F32 R28, R164, R170.reuse, R28 ;  /* 0x000000aaa41c723c */ /* 0x080fe2000000181c */
[----:B------:R-:W-:Y:S05]  /*51d0*/  LDSM.16.M88.4 R164, [R3+0x8000] ;  /* 0x0080000003a4783b */ /* 0x000fea0000000200 */
[----:B------:R-:W-:Y:S01]  /*51e0*/  HMMA.16816.F32 R32, R172, R170, R32 ;  /* 0x000000aaac20723c */ /* 0x000fe20000001820 */
[----:B------:R-:W1:Y:S05]  /*51f0*/  LDSM.16.M88.4 R168, [R215+0x8000] ;  /* 0x00800000d7a8783b */ /* 0x000e6a0000000200 */
        /* <DEDUP_REMOVED lines=11> */
[----:B------:R-:W1:Y:S05]  /*52b0*/  LDSM.16.M88.4 R164, [R214+UR4+0x18000] ;  /* 0x01800004d6a4783b */ /* 0x000e6a0008000200 */
[----:B------:R-:W3:Y:S01]  /*52c0*/  LDSM.16.M88.4 R168, [R0+0xb000] ;  /* 0x00b0000000a8783b */ /* 0x000ee20000000200 */
        /* <DEDUP_REMOVED lines=10> */
[----:B------:R-:W1:Y:S05]  /*5370*/  LDSM.16.M88.4 R164, [R213+0xc000] ;  /* 0x00c00000d5a4783b */ /* 0x000e6a0000000200 */
[----:B------:R-:W3:Y:S01]  /*5380*/  LDSM.16.M88.4 R172, [R2+0xb000] ;  /* 0x00b0000002ac783b */ /* 0x000ee20000000200 */
[----:B--2---:R-:W-:Y:S02]  /*5390*/  IADD3.X R181, R177, UR13, RZ, P0, !PT ;  /* 0x0000000db1b57c10 */ /* 0x004fe400087fe4ff */
[----:B------:R-:W-:Y:S03]  /*53a0*/  PLOP3.LUT P0, PT, PT, PT, UP3, 0x80, 0x0 ;  /* 0x000000000000781c */ /* 0x000fe60003f0f038 */
[----:B------:R-:W2:Y:S05]  /*53b0*/  LDG.E R178, desc[UR6][R180.64] ;  /* 0x00000006b4b27981 */ /* 0x000eaa000c1e1900 */
[----:B------:R-:W4:Y:S01]  /*53c0*/  LDG.E R177, desc[UR6][R180.64+0x20] ;  /* 0x00002006b4b17981 */ /* 0x000f22000c1e1900 */
        /* <DEDUP_REMOVED lines=29> */
[C---:B--2---:R-:W-:Y:S11]  /*55a0*/  FADD.FTZ R5, -R178.reuse, R5 ;  /* 0x00000005b2057221 */ /* 0x044ff60000010100 */
[----:B------:R-:W-:Y:S07]  /*55b0*/  @!UPT UIADD3 URZ, URZ, URZ, URZ ;  /* 0x0000003f3f3ff290 */ /* 0x000fee000fffe03f */
[C---:B------:R-:W-:Y:S01]  /*55c0*/  FADD.FTZ R16, -R178.reuse, R16 ;  /* 0x00000010b2107221 */ /* 0x040fe20000010100 */
[-C--:B-1----:R-:W-:Y:S03]  /*55d0*/  HMMA.16816.F32 R20, R168, R164.reuse, R20 ;  /* 0x000000a4a814723c */ /* 0x082fe60000001814 */
[C---:B----4-:R-:W-:Y:S01]  /*55e0*/  FADD.FTZ R6, -R177.reuse, R6 ;  /* 0x00000006b1067221 */ /* 0x050fe20000010100 */
[----:B------:R-:W-:Y:S01]  /*55f0*/  FADD.FTZ R18, -R177, R18 ;  /* 0x00000012b1127221 */ /* 0x000fe20000010100 */
[----:B------:R-:W-:Y:S01]  /*5600*/  FADD.FTZ R4, -R178, R4 ;  /* 0x00000004b2047221 */ /* 0x000fe20000010100 */
[C---:B------:R-:W-:Y:S05]  /*5610*/  HMMA.16816.F32 R24, R172.reuse, R164, R24 ;  /* 0x000000a4ac18723c */ /* 0x040fea0000001818 */
[----:B------:R-:W-:Y:S01]  /*5620*/  FMUL.FTZ R179, R182, R4 ;  /* 0x00000004b6b37220 */ /* 0x000fe20000410000 */
[-C--:B------:R-:W-:Y:S01]  /*5630*/  HMMA.16816.F32 R28, R172, R166.reuse, R28 ;  /* 0x000000a6ac1c723c */ /* 0x080fe2000000181c */
[----:B------:R-:W-:Y:S04]  /*5640*/  MOV R164, UR4 ;  /* 0x0000000400a47c02 */ /* 0x000fe80008000f00 */
[----:B------:R-:W-:Y:S01]  /*5650*/  FFMA.FTZ R4, -R243, R243, 1 ;  /* 0x3f800000f3047423 */ /* 0x000fe200000101f3 */
[----:B------:R-:W-:Y:S01]  /*5660*/  FFMA.FTZ R165, -R248, R248, 1 ;  /* 0x3f800000f8a57423 */ /* 0x000fe200000101f8 */
[----:B------:R-:W-:Y:S04]  /*5670*/  HMMA.16816.F32 R32, R168, R166, R32 ;  /* 0x000000a6a820723c */ /* 0x000fe80000001820 */
[----:B------:R-:W-:Y:S01]  /*5680*/  FMUL.FTZ R182, R52, R5 ;  /* 0x0000000534b67220 */ /* 0x000fe20000410000 */
[----:B------:R-:W-:Y:S01]  /*5690*/  FMUL.FTZ R4, R4, UR5 ;  /* 0x0000000504047c20 */ /* 0x000fe20008410000 */
[----:B------:R1:W5:Y:S01]  /*56a0*/  LDL.LU R52, [R1+0x88] ;  /* 0x0000880001347983 */ /* 0x0003620000300800 */
[----:B------:R-:W-:Y:S01]  /*56b0*/  FMUL.FTZ R165, R165, UR5 ;  /* 0x00000005a5a57c20 */ /* 0x000fe20008410000 */
[----:B------:R-:W-:Y:S03]  /*56c0*/  IMAD.SHL.U32 R172, R219, 0x2, RZ ;  /* 0x00000002dbac7824 */ /* 0x000fe600078e00ff */
[----:B------:R1:W5:Y:S01]  /*56d0*/  LDG.E R5, desc[UR6][R180.64+0x80] ;  /* 0x00008006b4057981 */ /* 0x000362000c1e1900 */
[----:B------:R-:W-:Y:S01]  /*56e0*/  FMUL.FTZ R179, R179, R4 ;  /* 0x00000004b3b37220 */ /* 0x000fe20000410000 */
[----:B------:R-:W-:Y:S01]  /*56f0*/  FMUL.FTZ R165, R182, R165 ;  /* 0x000000a5b6a57220 */ /* 0x000fe20000410000 */
[C---:B------:R-:W-:Y:S02]  /*5700*/  FADD.FTZ R166, -R178.reuse, R17 ;  /* 0x00000011b2a67221 */ /* 0x040fe40000010100 */
[----:B------:R1:W5:Y:S01]  /*5710*/  LDG.E R4, desc[UR6][R180.64+0xa0] ;  /* 0x0000a006b4047981 */ /* 0x000362000c1e1900 */
[----:B------:R-:W-:Y:S01]  /*5720*/  FADD.FTZ R20, -R178, R20 ;  /* 0x00000014b2147221 */ /* 0x000fe20000010100 */
[----:B------:R-:W-:Y:S01]  /*5730*/  IADD3 R164, R172, 0x8000, R164 ;  /* 0x00008000aca47810 */ /* 0x000fe20007ffe0a4 */
[----:B------:R-:W-:Y:S01]  /*5740*/  FMUL.FTZ R166, R50, R166 ;  /* 0x000000a632a67220 */ /* 0x000fe20000410000 */
[----:B------:R-:W-:Y:S01]  /*5750*/  F2FP.F16.F32.PACK_AB R17, R165, R179 ;  /* 0x000000b3a511723e */ /* 0x000fe200000000ff */
[----:B------:R-:W-:Y:S01]  /*5760*/  FMUL.FTZ R165, R51, R16 ;  /* 0x0000001033a57220 */ /* 0x000fe20000410000 */
[----:B------:R-:W-:Y:S01]  /*5770*/  FMUL.FTZ R167, R49, R20 ;  /* 0x0000001431a77220 */ /* 0x000fe20000410000 */
[----:B------:R1:W5:Y:S01]  /*5780*/  LDL.LU R51, [R1+0x84] ;  /* 0x0000840001337983 */ /* 0x0003620000300800 */
[----:B------:R-:W-:Y:S01]  /*5790*/  FADD.FTZ R21, -R178, R21 ;  /* 0x00000015b2157221 */ /* 0x000fe20000010100 */
[C---:B------:R-:W-:Y:S01]  /*57a0*/  FADD.FTZ R22, -R177.reuse, R22 ;  /* 0x00000016b1167221 */ /* 0x040fe20000010100 */
[C---:B------:R-:W-:Y:S02]  /*57b0*/  FADD.FTZ R23, -R177.reuse, R23 ;  /* 0x00000017b1177221 */ /* 0x040fe40000010100 */
[----:B------:R1:W5:Y:S01]  /*57c0*/  LDL.LU R50, [R1+0x80] ;  /* 0x0000800001327983 */ /* 0x0003620000300800 */
[----:B------:R-:W-:Y:S01]  /*57d0*/  FMUL.FTZ R168, R48, R21 ;  /* 0x0000001530a87220 */ /* 0x000fe20000410000 */
[C---:B------:R-:W-:Y:S01]  /*57e0*/  FADD.FTZ R34, -R177.reuse, R34 ;  /* 0x00000022b1227221 */ /* 0x040fe20000010100 */
[----:B------:R-:W-:Y:S02]  /*57f0*/  FADD.FTZ R35, -R177, R35 ;  /* 0x00000023b1237221 */ /* 0x000fe40000010100 */
[----:B------:R1:W5:Y:S01]  /*5800*/  LDL.LU R49, [R1+0x7c] ;  /* 0x00007c0001317983 */ /* 0x0003620000300800 */
[----:B------:R-:W-:Y:S01]  /*5810*/  FFMA.FTZ R16, -R247, R247, 1 ;  /* 0x3f800000f7107423 */ /* 0x000fe200000101f7 */
[----:B------:R-:W-:Y:S01]  /*5820*/  FFMA.FTZ R20, -R246, R246, 1 ;  /* 0x3f800000f6147423 */ /* 0x000fe200000101f6 */
[----:B------:R-:W-:Y:S02]  /*5830*/  IADD3 R176, R164, 0x40, RZ ;  /* 0x00000040a4b07810 */ /* 0x000fe40007ffe0ff */
[----:B------:R1:W5:Y:S01]  /*5840*/  LDL.LU R48, [R1+0x78] ;  /* 0x0000780001307983 */ /* 0x0003620000300800 */
[----:B------:R-:W-:Y:S01]  /*5850*/  FMUL.FTZ R16, R16, UR5 ;  /* 0x0000000510107c20 */ /* 0x000fe20008410000 */
[----:B------:R-:W-:Y:S01]  /*5860*/  @P1 IADD3 R176, R164, -0x40, RZ ;  /* 0xffffffc0a4b01810 */ /* 0x000fe20007ffe0ff */
[----:B------:R-:W-:Y:S01]  /*5870*/  FFMA.FTZ R164, -R244, R244, 1 ;  /* 0x3f800000f4a47423 */ /* 0x000fe200000101f4 */
[----:B------:R-:W-:Y:S01]  /*5880*/  FMUL.FTZ R20, R20, UR5 ;  /* 0x0000000514147c20 */ /* 0x000fe20008410000 */
[----:B------:R-:W-:Y:S01]  /*5890*/  FMUL.FTZ R16, R165, R16 ;  /* 0x00000010a5107220 */ /* 0x000fe20000410000 */
[----:B------:R-:W-:Y:S01]  /*58a0*/  FFMA.FTZ R165, -R245, R245, 1 ;  /* 0x3f800000f5a57423 */ /* 0x000fe200000101f5 */
[----:B------:R-:W-:Y:S01]  /*58b0*/  FMUL.FTZ R164, R164, UR5 ;  /* 0x00000005a4a47c20 */ /* 0x000fe20008410000 */
[----:B------:R-:W-:Y:S01]  /*58c0*/  FMUL.FTZ R20, R166, R20 ;  /* 0x00000014a6147220 */ /* 0x000fe20000410000 */
[C---:B------:R-:W-:Y:S01]  /*58d0*/  FADD.FTZ R166, -R178.reuse, R32 ;  /* 0x00000020b2a67221 */ /* 0x040fe20000010100 */
[----:B------:R-:W-:Y:S01]  /*58e0*/  FMUL.FTZ R32, R165, UR5 ;  /* 0x00000005a5207c20 */ /* 0x000fe20008410000 */
[----:B------:R-:W-:Y:S01]  /*58f0*/  FMUL.FTZ R164, R167, R164 ;  /* 0x000000a4a7a47220 */ /* 0x000fe20000410000 */
[----:B------:R-:W-:Y:S01]  /*5900*/  FADD.FTZ R167, -R178, R33 ;  /* 0x00000021b2a77221 */ /* 0x000fe20000010100 */
[----:B------:R-:W-:Y:S01]  /*5910*/  FMUL.FTZ R165, R47, R166 ;  /* 0x000000a62fa57220 */ /* 0x000fe20000410000 */
[----:B------:R-:W-:Y:S01]  /*5920*/  FFMA.FTZ R21, -R239, R239, 1 ;  /* 0x3f800000ef157423 */ /* 0x000fe200000101ef */
[----:B------:R1:W5:Y:S01]  /*5930*/  LDL.LU R47, [R1+0x74] ;  /* 0x00007400012f7983 */ /* 0x0003620000300800 */
[----:B------:R-:W-:Y:S01]  /*5940*/  FMUL.FTZ R167, R46, R167 ;  /* 0x000000a72ea77220 */ /* 0x000fe20000410000 */
[----:B------:R-:W-:Y:S01]  /*5950*/  FMUL.FTZ R166, R45, R6 ;  /* 0x000000062da67220 */ /* 0x000fe20000410000 */
[----:B------:R-:W-:Y:S02]  /*5960*/  FMUL.FTZ R33, R21, UR5 ;  /* 0x0000000515217c20 */ /* 0x000fe40008410000 */
[----:B------:R1:W5:Y:S01]  /*5970*/  LDL.LU R46, [R1+0x70] ;  /* 0x00007000012e7983 */ /* 0x0003620000300800 */
[----:B------:R-:W-:Y:S01]  /*5980*/  FFMA.FTZ R6, -R44, R44, 1 ;  /* 0x3f8000002c067423 */ /* 0x000fe2000001012c */
[----:B------:R-:W-:Y:S01]  /*5990*/  F2FP.F16.F32.PACK_AB R20, R20, R16 ;  /* 0x000000101414723e */ /* 0x000fe200000000ff */
[----:B------:R-:W-:Y:S02]  /*59a0*/  FMUL.FTZ R33, R165, R33 ;  /* 0x00000021a5217220 */ /* 0x000fe40000410000 */
[----:B------:R1:W5:Y:S01]  /*59b0*/  LDL.LU R45, [R1+0x6c] ;  /* 0x00006c00012d7983 */ /* 0x0003620000300800 */
[----:B------:R-:W-:Y:S01]  /*59c0*/  FADD.FTZ R165, -R177, R7 ;  /* 0x00000007b1a57221 */ /* 0x000fe20000010100 */
[----:B------:R-:W-:Y:S01]  /*59d0*/  FFMA.FTZ R7, -R43, R43, 1 ;  /* 0x3f8000002b077423 */ /* 0x000fe2000001012b */
[----:B------:R-:W-:Y:S02]  /*59e0*/  FMUL.FTZ R6, R6, UR5 ;  /* 0x0000000506067c20 */ /* 0x000fe40008410000 */
[----:B------:R1:W5:Y:S01]  /*59f0*/  LDL.LU R44, [R1+0x68] ;  /* 0x00006800012c7983 */ /* 0x0003620000300800 */
[----:B------:R-:W-:Y:S01]  /*5a00*/  FMUL.FTZ R165, R42, R165 ;  /* 0x000000a52aa57220 */ /* 0x000fe20000410000 */
[----:B------:R-:W-:Y:S01]  /*5a10*/  FMUL.FTZ R7, R7, UR5 ;  /* 0x0000000507077c20 */ /* 0x000fe20008410000 */
[----:B------:R-:W-:Y:S02]  /*5a20*/  FMUL.FTZ R6, R166, R6 ;  /* 0x00000006a6067220 */ /* 0x000fe40000410000 */
[----:B------:R1:W5:Y:S01]  /*5a30*/  LDL.LU R43, [R1+0x64] ;  /* 0x00006400012b7983 */ /* 0x0003620000300800 */
[----:B------:R-:W-:Y:S01]  /*5a40*/  FMUL.FTZ R32, R168, R32 ;  /* 0x00000020a8207220 */ /* 0x000fe20000410000 */
[----:B------:R-:W-:Y:S01]  /*5a50*/  FMUL.FTZ R16, R165, R7 ;  /* 0x00000007a5107220 */ /* 0x000fe20000410000 */
[----:B------:R-:W-:Y:S02]  /*5a60*/  FMUL.FTZ R165, R38, R23 ;  /* 0x0000001726a57220 */ /* 0x000fe40000410000 */
[----:B------:R1:W5:Y:S01]  /*5a70*/  LDL.LU R42, [R1+0x60] ;  /* 0x00006000012a7983 */ /* 0x0003620000300800 */
[----:B------:R-:W-:Y:S01]  /*5a80*/  FADD.FTZ R7, -R177, R19 ;  /* 0x00000013b1077221 */ /* 0x000fe20000010100 */
[----:B------:R-:W-:Y:S01]  /*5a90*/  F2FP.F16.F32.PACK_AB R32, R32, R164 ;  /* 0x000000a42020723e */ /* 0x000fe200000000ff */
[----:B------:R-:W-:Y:S01]  /*5aa0*/  FMUL.FTZ R164, R39, R22 ;  /* 0x0000001627a47220 */ /* 0x000fe20000410000 */
[----:B------:R-:W-:Y:S01]  /*5ab0*/  F2FP.F16.F32.PACK_AB R16, R16, R6 ;  /* 0x000000061010723e */ /* 0x000fe200000000ff */
[----:B------:R-:W-:Y:S01]  /*5ac0*/  FMUL.FTZ R6, R41, R18 ;  /* 0x0000001229067220 */ /* 0x000fe20000410000 */
[----:B------:R-:W-:Y:S01]  /*5ad0*/  FMUL.FTZ R7, R40, R7 ;  /* 0x0000000728077220 */ /* 0x000fe20000410000 */
[----:B------:R1:W5:Y:S01]  /*5ae0*/  LDL.LU R41, [R1+0x5c] ;  /* 0x00005c0001297983 */ /* 0x0003620000300800 */
[----:B------:R-:W-:Y:S01]  /*5af0*/  FFMA.FTZ R19, -R251, R251, 1 ;  /* 0x3f800000fb137423 */ /* 0x000fe200000101fb */
[----:B------:R-:W-:Y:S01]  /*5b00*/  FFMA.FTZ R18, -R250, R250, 1 ;  /* 0x3f800000fa127423 */ /* 0x000fe200000101fa */
[----:B------:R-:W-:Y:S02]  /*5b10*/  FFMA.FTZ R21, -R240, R240, 1 ;  /* 0x3f800000f0157423 */ /* 0x000fe400000101f0 */
[----:B------:R1:W5:Y:S01]  /*5b20*/  LDL.LU R40, [R1+0x58] ;  /* 0x0000580001287983 */ /* 0x0003620000300800 */
[----:B------:R-:W-:Y:S01]  /*5b30*/  FMUL.FTZ R19, R19, UR5 ;  /* 0x0000000513137c20 */ /* 0x000fe20008410000 */
[----:B------:R-:W-:Y:S01]  /*5b40*/  FMUL.FTZ R18, R18, UR5 ;  /* 0x0000000512127c20 */ /* 0x000fe20008410000 */
[----:B------:R-:W-:Y:S02]  /*5b50*/  FMUL.FTZ R21, R21, UR5 ;  /* 0x0000000515157c20 */ /* 0x000fe40008410000 */
[----:B------:R1:W5:Y:S01]  /*5b60*/  LDL.LU R39, [R1+0x54] ;  /* 0x0000540001277983 */ /* 0x0003620000300800 */
[----:B------:R-:W-:Y:S01]  /*5b70*/  FMUL.FTZ R19, R6, R19 ;  /* 0x0000001306137220 */ /* 0x000fe20000410000 */
[----:B------:R-:W-:Y:S01]  /*5b80*/  FMUL.FTZ R6, R37, R34 ;  /* 0x0000002225067220 */ /* 0x000fe20000410000 */
[----:B------:R-:W-:Y:S02]  /*5b90*/  FMUL.FTZ R18, R7, R18 ;  /* 0x0000001207127220 */ /* 0x000fe40000410000 */
[----:B------:R1:W5:Y:S01]  /*5ba0*/  LDL.LU R38, [R1+0x50] ;  /* 0x0000500001267983 */ /* 0x0003620000300800 */
[----:B------:R-:W-:Y:S01]  /*5bb0*/  FMUL.FTZ R7, R36, R35 ;  /* 0x0000002324077220 */ /* 0x000fe20000410000 */
[----:B------:R-:W-:Y:S01]  /*5bc0*/  FMUL.FTZ R21, R167, R21 ;  /* 0x00000015a7157220 */ /* 0x000fe20000410000 */
[----:B------:R-:W-:Y:S02]  /*5bd0*/  FFMA.FTZ R23, -R252, R252, 1 ;  /* 0x3f800000fc177423 */ /* 0x000fe400000101fc */
[----:B------:R1:W5:Y:S01]  /*5be0*/  LDL.LU R37, [R1+0x4c] ;  /* 0x00004c0001257983 */ /* 0x0003620000300800 */
[----:B------:R-:W-:Y:S01]  /*5bf0*/  FFMA.FTZ R22, -R249, R249, 1 ;  /* 0x3f800000f9167423 */ /* 0x000fe200000101f9 */
[----:B------:R-:W-:Y:S01]  /*5c00*/  FFMA.FTZ R34, -R242, R242, 1 ;  /* 0x3f800000f2227423 */ /* 0x000fe200000101f2 */
[----:B------:R-:W-:Y:S02]  /*5c10*/  F2FP.F16.F32.PACK_AB R21, R21, R33 ;  /* 0x000000211515723e */ /* 0x000fe400000000ff */
[----:B------:R1:W5:Y:S01]  /*5c20*/  LDL.LU R36, [R1+0x48] ;  /* 0x0000480001247983 */ /* 0x0003620000300800 */
[----:B------:R-:W-:Y:S01]  /*5c30*/  FFMA.FTZ R33, -R241, R241, 1 ;  /* 0x3f800000f1217423 */ /* 0x000fe200000101f1 */
        /* <DEDUP_REMOVED lines=9> */
[----:B------:R-:W2:Y:S01]  /*5cd0*/  LDC R35, c[0x0][0x240] ;  /* 0x00009000ff237b82 */ /* 0x000ea20000000800 */
[----:B------:R-:W-:Y:S04]  /*5ce0*/  ULOP3.LUT UR15, UR9, 0x1, URZ, 0xc0, !UPT ;  /* 0x00000001090f7892 */ /* 0x000fe8000f8ec03f */
[----:B------:R-:W-:Y:S03]  /*5cf0*/  UISETP.NE.U32.AND UP1, UPT, UR15, 0x1, UPT ;  /* 0x000000010f00788c */ /* 0x000fe6000bf25070 */
[----:B------:R-:W3:Y:S01]  /*5d00*/  LDC R164, c[0x0][0x244] ;  /* 0x00009100ffa47b82 */ /* 0x000ee20000000800 */
[----:B------:R-:W-:Y:S06]  /*5d10*/  USEL UR15, UR60, 0x4000, !UP1 ;  /* 0x000040003c0f7887 */ /* 0x000fec000c800000 */
[----:B------:R-:W-:Y:S01]  /*5d20*/  VIADD R234, R234, UR15 ;  /* 0x0000000feaea7c36 */ /* 0x000fe20008000000 */
[----:B------:R-:W-:Y:S01]  /*5d30*/  IADD3 R212, R212, UR15, RZ ;  /* 0x0000000fd4d47c10 */ /* 0x000fe2000fffe0ff */
[C---:B--2---:R-:W-:Y:S05]  /*5d40*/  IMAD.U32 R6, R35.reuse, -0x40, RZ ;  /* 0xffffffc023067824 */ /* 0x044fea00078e00ff */
        /* <DEDUP_REMOVED lines=9> */
[----:B---3--:R-:W-:Y:S03]  /*5de0*/  LEA.HI.X R7, R35, R231, R164, 0x6, P2 ;  /* 0x000000e723077211 */ /* 0x008fe600010f34a4 */
[----:B------:R2:W-:Y:S04]  /*5df0*/  LDGSTS.E.BYPASS.LTC128B.128 [R234+0x2000], desc[UR6][R230.64+0x80] ;  /* 0x02000080e6ea7fae */ /* 0x0005e8000b901d46 */
[----:B------:R2:W-:Y:S04]  /*5e00*/  LDGSTS.E.BYPASS.LTC128B.128 [R234+0x1000], desc[UR6][R6.64] ;  /* 0x0100000006ea7fae */ /* 0x0005e8000b901d46 */
[----:B------:R2:W-:Y:S04]  /*5e10*/  LDGSTS.E.BYPASS.LTC128B.128 [R234+0x3000], desc[UR6][R6.64+0x80] ;  /* 0x0300008006ea7fae */ /* 0x0005e8000b901d46 */
[----:B------:R-:W0:Y:S02]  /*5e20*/  LDGDEPBAR ;  /* 0x00000000000079af */ /* 0x000e240000000000 */
.L_x_1288:
[----:B------:R-:W-:Y:S01]  /*5e30*/  STS [R237+0x1c000], R17 ;  /* 0x01c00011ed007388 */ /* 0x000fe20000000800 */
[----:B--2---:R-:W-:Y:S01]  /*5e40*/  F2FP.F16.F32.PACK_AB R6, R18, R19 ;  /* 0x000000131206723e */ /* 0x004fe200000000ff */
[C---:B-----5:R-:W-:Y:S01]  /*5e50*/  FADD.FTZ R12, -R5.reuse, R12 ;  /* 0x0000000c050c7221 */ /* 0x060fe20000010100 */
[C---:B------:R-:W-:Y:S01]  /*5e60*/  FADD.FTZ R9, -R5.reuse, R9 ;  /* 0x0000000905097221 */ /* 0x040fe20000010100 */
[----:B------:R2:W-:Y:S01]  /*5e70*/  STS [R237+0x1c400], R16 ;  /* 0x01c40010ed007388 */ /* 0x0005e20000000800 */
[C---:B------:R-:W-:Y:S01]  /*5e80*/  FADD.FTZ R8, -R5.reuse, R8 ;  /* 0x0000000805087221 */ /* 0x040fe20000010100 */
[----:B------:R-:W-:Y:S01]  /*5e90*/  FADD.FTZ R13, -R5, R13 ;  /* 0x0000000d050d7221 */ /* 0x000fe20000010100 */
[----:B------:R-:W-:Y:S01]  /*5ea0*/  FFMA.FTZ R7, -R190, R190, 1 ;  /* 0x3f800000be077423 */ /* 0x000fe200000101be */
[----:B------:R3:W-:Y:S01]  /*5eb0*/  STS [R238+0x1c000], R20 ;  /* 0x01c00014ee007388 */ /* 0x0007e20000000800 */
[----:B------:R-:W-:Y:S01]  /*5ec0*/  FMUL.FTZ R19, R224, R9 ;  /* 0x00000009e0137220 */ /* 0x000fe20000410000 */
[----:B------:R-:W-:Y:S01]  /*5ed0*/  FFMA.FTZ R9, -R193, R193, 1 ;  /* 0x3f800000c1097423 */ /* 0x000fe200000101c1 */
[----:B------:R-:W-:Y:S01]  /*5ee0*/  FMUL.FTZ R13, R204, R13 ;  /* 0x0000000dcc0d7220 */ /* 0x000fe20000410000 */
[----:B------:R4:W-:Y:S01]  /*5ef0*/  STS [R238+0x1c400], R6 ;  /* 0x01c40006ee007388 */ /* 0x0009e20000000800 */
[----:B------:R-:W-:Y:S01]  /*5f00*/  FMUL.FTZ R7, R7, UR5 ;  /* 0x0000000507077c20 */ /* 0x000fe20008410000 */
[----:B------:R-:W-:Y:S01]  /*5f10*/  FMUL.FTZ R9, R9, UR5 ;  /* 0x0000000509097c20 */ /* 0x000fe20008410000 */
[C---:B------:R-:W-:Y:S01]  /*5f20*/  FADD.FTZ R28, -R5.reuse, R28 ;  /* 0x0000001c051c7221 */ /* 0x040fe20000010100 */
[C---:B------:R-:W-:Y:S01]  /*5f30*/  FADD.FTZ R24, -R5.reuse, R24 ;  /* 0x0000001805187221 */ /* 0x040fe20000010100 */
[----:B------:R-:W-:Y:S01]  /*5f40*/  FADD.FTZ R25, -R5, R25 ;  /* 0x0000001905197221 */ /* 0x000fe20000010100 */
[----:B------:R-:W-:Y:S01]  /*5f50*/  FMUL.FTZ R19, R19, R9 ;  /* 0x0000000913137220 */ /* 0x000fe20000410000 */
[----:B------:R-:W-:Y:S01]  /*5f60*/  FFMA.FTZ R9, -R187, R187, 1 ;  /* 0x3f800000bb097423 */ /* 0x000fe200000101bb */
[----:B------:R-:W-:Y:S01]  /*5f70*/  FADD.FTZ R29, -R5, R29 ;  /* 0x0000001d051d7221 */ /* 0x000fe20000010100 */
[----:B------:R-:W-:Y:S01]  /*5f80*/  FMUL.FTZ R28, R200, R28 ;  /* 0x0000001cc81c7220 */ /* 0x000fe20000410000 */
[----:B------:R-:W-:Y:S01]  /*5f90*/  FFMA.FTZ R5, -R184, R184, 1 ;  /* 0x3f800000b8057423 */ /* 0x000fe200000101b8 */
[----:B------:R-:W-:Y:S01]  /*5fa0*/  FMUL.FTZ R24, R202, R24 ;  /* 0x00000018ca187220 */ /* 0x000fe20000410000 */
[----:B------:R-:W-:Y:S01]  /*5fb0*/  FMUL.FTZ R9, R9, UR5 ;  /* 0x0000000509097c20 */ /* 0x000fe20008410000 */
[----:B------:R-:W-:Y:S01]  /*5fc0*/  FMUL.FTZ R25, R201, R25 ;  /* 0x00000019c9197220 */ /* 0x000fe20000410000 */
[----:B------:R-:W-:Y:S01]  /*5fd0*/  FMUL.FTZ R29, R183, R29 ;  /* 0x0000001db71d7220 */ /* 0x000fe20000410000 */
[----:B------:R-:W-:Y:S01]  /*5fe0*/  FMUL.FTZ R5, R5, UR5 ;  /* 0x0000000505057c20 */ /* 0x000fe20008410000 */
[C---:B------:R-:W-:Y:S01]  /*5ff0*/  FADD.FTZ R10, -R4.reuse, R10 ;  /* 0x0000000a040a7221 */ /* 0x040fe20000010100 */
[----:B--2---:R-:W-:Y:S01]  /*6000*/  FMUL.FTZ R16, R205, R12 ;  /* 0x0000000ccd107220 */ /* 0x004fe20000410000 */
[----:B------:R-:W-:Y:S01]  /*6010*/  FFMA.FTZ R12, -R195, R195, 1 ;  /* 0x3f800000c30c7423 */ /* 0x000fe200000101c3 */
[C---:B------:R-:W-:Y:S01]  /*6020*/  FADD.FTZ R11, -R4.reuse, R11 ;  /* 0x0000000b040b7221 */ /* 0x040fe20000010100 */
[----:B------:R-:W-:Y:S01]  /*6030*/  FADD.FTZ R14, -R4, R14 ;  /* 0x0000000e040e7221 */ /* 0x000fe20000010100 */
[----:B---3--:R-:W-:Y:S01]  /*6040*/  FMUL.FTZ R20, R225, R8 ;  /* 0x00000008e1147220 */ /* 0x008fe20000410000 */
[----:B------:R-:W-:Y:S01]  /*6050*/  FMUL.FTZ R12, R12, UR5 ;  /* 0x000000050c0c7c20 */ /* 0x000fe20008410000 */
[----:B------:R-:W-:Y:S01]  /*6060*/  FFMA.FTZ R8, -R191, R191, 1 ;  /* 0x3f800000bf087423 */ /* 0x000fe200000101bf */
[----:B------:R-:W-:Y:S01]  /*6070*/  FMUL.FTZ R24, R24, R9 ;  /* 0x0000000918187220 */ /* 0x000fe20000410000 */
[----:B------:R-:W-:Y:S01]  /*6080*/  FMUL.FTZ R14, R227, R14 ;  /* 0x0000000ee30e7220 */ /* 0x000fe20000410000 */
[----:B------:R-:W-:Y:S01]  /*6090*/  FMUL.FTZ R20, R20, R12 ;  /* 0x0000000c14147220 */ /* 0x000fe20000410000 */
[----:B------:R-:W-:Y:S01]  /*60a0*/  FMUL.FTZ R8, R8, UR5 ;  /* 0x0000000508087c20 */ /* 0x000fe20008410000 */
[----:B------:R-:W-:Y:S01]  /*60b0*/  FMUL.FTZ R12, R13, R7 ;  /* 0x000000070d0c7220 */ /* 0x000fe20000410000 */
[----:B------:R-:W-:Y:S01]  /*60c0*/  FFMA.FTZ R7, -R185, R185, 1 ;  /* 0x3f800000b9077423 */ /* 0x000fe200000101b9 */
[----:B------:R-:W-:Y:S01]  /*60d0*/  FMUL.FTZ R13, R228, R11 ;  /* 0x0000000be40d7220 */ /* 0x000fe20000410000 */
[----:B------:R-:W-:Y:S01]  /*60e0*/  FMUL.FTZ R16, R16, R8 ;  /* 0x0000000810107220 */ /* 0x000fe20000410000 */
[----:B------:R-:W-:Y:S01]  /*60f0*/  FFMA.FTZ R8, -R186, R186, 1 ;  /* 0x3f800000ba087423 */ /* 0x000fe200000101ba */
[----:B------:R-:W-:Y:S01]  /*6100*/  FMUL.FTZ R7, R7, UR5 ;  /* 0x0000000507077c20 */ /* 0x000fe20008410000 */
[----:B------:R-:W-:Y:S01]  /*6110*/  FADD.FTZ R15, -R4, R15 ;  /* 0x0000000f040f7221 */ /* 0x000fe20000010100 */
[----:B----4-:R-:W-:Y:S01]  /*6120*/  FFMA.FTZ R6, -R196, R196, 1 ;  /* 0x3f800000c4067423 */ /* 0x010fe200000101c4 */
[----:B------:R-:W-:Y:S01]  /*6130*/  FMUL.FTZ R8, R8, UR5 ;  /* 0x0000000508087c20 */ /* 0x000fe20008410000 */
[----:B------:R-:W-:Y:S01]  /*6140*/  FMUL.FTZ R28, R28, R7 ;  /* 0x000000071c1c7220 */ /* 0x000fe20000410000 */
[----:B------:R-:W-:Y:S01]  /*6150*/  FFMA.FTZ R7, -R197, R197, 1 ;  /* 0x3f800000c5077423 */ /* 0x000fe200000101c5 */
[----:B------:R-:W-:Y:S01]  /*6160*/  F2FP.F16.F32.PACK_AB R12, R12, R16 ;  /* 0x000000100c0c723e */ /* 0x000fe200000000ff */
[----:B------:R-:W-:Y:S01]  /*6170*/  FMUL.FTZ R9, R25, R8 ;  /* 0x0000000819097220 */ /* 0x000fe20000410000 */
[----:B------:R-:W-:Y:S01]  /*6180*/  FMUL.FTZ R8, R29, R5 ;  /* 0x000000051d087220 */ /* 0x000fe20000410000 */
[----:B------:R-:W-:Y:S01]  /*6190*/  F2FP.F16.F32.PACK_AB R5, R19, R20 ;  /* 0x000000141305723e */ /* 0x000fe200000000ff */
[----:B------:R-:W-:Y:S01]  /*61a0*/  FMUL.FTZ R16, R229, R10 ;  /* 0x0000000ae5107220 */ /* 0x000fe20000410000 */
[----:B------:R-:W-:Y:S01]  /*61b0*/  FMUL.FTZ R7, R7, UR5 ;  /* 0x0000000507077c20 */ /* 0x000fe20008410000 */
[----:B------:R-:W-:Y:S01]  /*61c0*/  FFMA.FTZ R11, -R199, R199, 1 ;  /* 0x3f800000c70b7423 */ /* 0x000fe200000101c7 */
[----:B------:R-:W-:Y:S01]  /*61d0*/  FFMA.FTZ R10, -R198, R198, 1 ;  /* 0x3f800000c60a7423 */ /* 0x000fe200000101c6 */
[----:B------:R-:W-:Y:S01]  /*61e0*/  FMUL.FTZ R15, R226, R15 ;  /* 0x0000000fe20f7220 */ /* 0x000fe20000410000 */
[----:B------:R-:W-:Y:S01]  /*61f0*/  FMUL.FTZ R14, R14, R7 ;  /* 0x000000070e0e7220 */ /* 0x000fe20000410000 */
[----:B------:R-:W-:Y:S01]  /*6200*/  FMUL.FTZ R6, R6, UR5 ;  /* 0x0000000506067c20 */ /* 0x000fe20008410000 */
[----:B------:R2:W-:Y:S01]  /*6210*/  STS [R237+0x1d000], R5 ;  /* 0x01d00005ed007388 */ /* 0x0005e20000000800 */
[----:B------:R-:W-:Y:S01]  /*6220*/  FMUL.FTZ R11, R11, UR5 ;  /* 0x000000050b0b7c20 */ /* 0x000fe20008410000 */
[----:B------:R-:W-:Y:S01]  /*6230*/  FMUL.FTZ R10, R10, UR5 ;  /* 0x000000050a0a7c20 */ /* 0x000fe20008410000 */
[----:B------:R-:W-:Y:S01]  /*6240*/  FADD.FTZ R27, -R4, R27 ;  /* 0x0000001b041b7221 */ /* 0x000fe20000010100 */
[----:B------:R-:W-:Y:S01]  /*6250*/  FFMA.FTZ R7, -R192, R192, 1 ;  /* 0x3f800000c0077423 */ /* 0x000fe200000101c0 */
[----:B------:R-:W-:Y:S01]  /*6260*/  FMUL.FTZ R15, R15, R6 ;  /* 0x000000060f0f7220 */ /* 0x000fe20000410000 */
[----:B------:R-:W-:Y:S01]  /*6270*/  FMUL.FTZ R11, R16, R11 ;  /* 0x0000000b100b7220 */ /* 0x000fe20000410000 */
[----:B------:R-:W-:Y:S01]  /*6280*/  FMUL.FTZ R13, R13, R10 ;  /* 0x0000000a0d0d7220 */ /* 0x000fe20000410000 */
[----:B------:R-:W-:Y:S01]  /*6290*/  FMUL.FTZ R27, R207, R27 ;  /* 0x0000001bcf1b7220 */ /* 0x000fe20000410000 */
[----:B------:R-:W-:Y:S01]  /*62a0*/  FMUL.FTZ R7, R7, UR5 ;  /* 0x0000000507077c20 */ /* 0x000fe20008410000 */
[----:B------:R-:W-:Y:S01]  /*62b0*/  FADD.FTZ R30, -R4, R30 ;  /* 0x0000001e041e7221 */ /* 0x000fe20000010100 */
[----:B------:R-:W-:Y:S01]  /*62c0*/  FFMA.FTZ R6, -R189, R189, 1 ;  /* 0x3f800000bd067423 */ /* 0x000fe200000101bd */
[----:B------:R-:W-:Y:S01]  /*62d0*/  FFMA.FTZ R10, -R194, R194, 1 ;  /* 0x3f800000c20a7423 */ /* 0x000fe200000101c2 */
[----:B------:R-:W-:Y:S01]  /*62e0*/  FMUL.FTZ R27, R27, R7 ;  /* 0x000000071b1b7220 */ /* 0x000fe20000410000 */
[----:B------:R-:W-:Y:S01]  /*62f0*/  FMUL.FTZ R30, R206, R30 ;  /* 0x0000001ece1e7220 */ /* 0x000fe20000410000 */
[----:B------:R-:W-:Y:S01]  /*6300*/  FMUL.FTZ R6, R6, UR5 ;  /* 0x0000000506067c20 */ /* 0x000fe20008410000 */
[----:B------:R-:W-:Y:S01]  /*6310*/  F2FP.F16.F32.PACK_AB R7, R13, R11 ;  /* 0x0000000b0d07723e */ /* 0x000fe200000000ff */
[C---:B------:R-:W-:Y:S01]  /*6320*/  FADD.FTZ R26, -R4.reuse, R26 ;  /* 0x0000001a041a7221 */ /* 0x040fe20000010100 */
[----:B------:R-:W-:Y:S01]  /*6330*/  FADD.FTZ R31, -R4, R31 ;  /* 0x0000001f041f7221 */ /* 0x000fe20000010100 */
[----:B------:R-:W-:Y:S01]  /*6340*/  FMUL.FTZ R30, R30, R6 ;  /* 0x000000061e1e7220 */ /* 0x000fe20000410000 */
[----:B------:R-:W-:Y:S01]  /*6350*/  F2FP.F16.F32.PACK_AB R6, R15, R14 ;  /* 0x0000000e0f06723e */ /* 0x000fe200000000ff */
[----:B------:R-:W-:Y:S01]  /*6360*/  STS [R237+0x1d400], R7 ;  /* 0x01d40007ed007388 */ /* 0x000fe20000000800 */
[----:B------:R-:W-:Y:S01]  /*6370*/  FMUL.FTZ R10, R10, UR5 ;  /* 0x000000050a0a7c20 */ /* 0x000fe20008410000 */
[----:B------:R-:W-:Y:S01]  /*6380*/  FMUL.FTZ R26, R221, R26 ;  /* 0x0000001add1a7220 */ /* 0x000fe20000410000 */
[----:B------:R-:W-:Y:S01]  /*6390*/  FFMA.FTZ R4, -R188, R188, 1 ;  /* 0x3f800000bc047423 */ /* 0x000fe200000101bc */
[----:B------:R-:W-:Y:S01]  /*63a0*/  F2FP.F16.F32.PACK_AB R18, R22, R23 ;  /* 0x000000171612723e */ /* 0x000fe200000000ff */
[----:B------:R-:W-:Y:S01]  /*63b0*/  STS [R238+0x1d000], R12 ;  /* 0x01d0000cee007388 */ /* 0x000fe20000000800 */
[----:B------:R-:W-:Y:S01]  /*63c0*/  FMUL.FTZ R31, R203, R31 ;  /* 0x0000001fcb1f7220 */ /* 0x000fe20000410000 */
[----:B------:R-:W-:Y:S01]  /*63d0*/  FMUL.FTZ R26, R26, R10 ;  /* 0x0000000a1a1a7220 */ /* 0x000fe20000410000 */
[----:B------:R-:W-:Y:S01]  /*63e0*/  FMUL.FTZ R4, R4, UR5 ;  /* 0x0000000504047c20 */ /* 0x000fe20008410000 */
[----:B------:R-:W-:Y:S01]  /*63f0*/  STS [R238+0x1d400], R6 ;  /* 0x01d40006ee007388 */ /* 0x000fe20000000800 */
[----:B------:R-:W-:Y:S02]  /*6400*/  F2FP.F16.F32.PACK_AB R17, R33, R34 ;  /* 0x000000222111723e */ /* 0x000fe400000000ff */
[----:B------:R-:W-:Y:S01]  /*6410*/  FMUL.FTZ R4, R31, R4 ;  /* 0x000000041f047220 */ /* 0x000fe20000410000 */
[----:B------:R-:W-:Y:S01]  /*6420*/  STS [R235+0x1c000], R32 ;  /* 0x01c00020eb007388 */ /* 0x000fe20000000800 */
[----:B------:R-:W-:Y:S02]  /*6430*/  F2FP.F16.F32.PACK_AB R9, R9, R24 ;  /* 0x000000180909723e */ /* 0x000fe400000000ff */
[----:B--2---:R-:W-:Y:S01]  /*6440*/  F2FP.F16.F32.PACK_AB R5, R27, R26 ;  /* 0x0000001a1b05723e */ /* 0x004fe200000000ff */
        /* <DEDUP_REMOVED lines=11> */
[----:B------:R-:W2:Y:S04]  /*6500*/  LDSM.16.MT88.4 R8, [R172+UR4+0x8000] ;  /* 0x00800004ac08783b */ /* 0x000ea80008004200 */
[----:B------:R-:W3:Y:S04]  /*6510*/  LDSM.16.MT88.4 R12, [R210+0x22000] ;  /* 0x02200000d20c783b */ /* 0x000ee80000004200 */
[----:B------:R-:W4:Y:S04]  /*6520*/  LDSM.16.MT88.4 R16, [R176] ;  /* 0x00000000b010783b */ /* 0x000f280000004200 */
[----:B------:R-:W1:Y:S04]  /*6530*/  LDSM.16.MT88.4 R20, [R172+UR4+0xa000] ;  /* 0x00a00004ac14783b */ /* 0x000e680008004200 */
[----:B------:R-:W1:Y:S04]  /*6540*/  LDSM.16.MT88.4 R24, [R176+0x2000] ;  /* 0x00200000b018783b */ /* 0x000e680000004200 */
[----:B------:R-:W-:Y:S04]  /*6550*/  LDSM.16.MT88.4 R28, [R210+0x20800] ;  /* 0x02080000d21c783b */ /* 0x000fe80000004200 */
[----:B------:R-:W1:Y:S04]  /*6560*/  LDSM.16.MT88.4 R32, [R172+UR4+0x8800] ;  /* 0x00880004ac20783b */ /* 0x000e680008004200 */
[----:B------:R-:W1:Y:S04]  /*6570*/  LDSM.16.MT88.4 R164, [R210+0x22800] ;  /* 0x02280000d2a4783b */ /* 0x000e680000004200 */
[----:B------:R-:W-:Y:S04]  /*6580*/  LDSM.16.MT88.4 R168, [R176+0x3000] ;  /* 0x00300000b0a8783b */ /* 0x000fe80000004200 */
[----:B------:R1:W5:Y:S01]  /*6590*/  LDL R239, [R1+0x1c] ;  /* 0x00001c0001ef7983 */ /* 0x0003620000100800 */
[-C--:B--2---:R-:W-:Y:S06]  /*65a0*/  HMMA.16816.F32 R36, R4, R8.reuse, R36 ;  /* 0x000000080424723c */ /* 0x084fec0000001824 */
[C---:B---3--:R-:W-:Y:S06]  /*65b0*/  HMMA.16816.F32 R40, R12.reuse, R8, R40 ;  /* 0x000000080c28723c */ /* 0x048fec0000001828 */
[-C--:B------:R-:W-:Y:S06]  /*65c0*/  HMMA.16816.F32 R44, R12, R10.reuse, R44 ;  /* 0x0000000a0c2c723c */ /* 0x080fec000000182c */
[C---:B------:R-:W-:Y:S01]  /*65d0*/  HMMA.16816.F32 R48, R4.reuse, R10, R48 ;  /* 0x0000000a0430723c */ /* 0x040fe20000001830 */
[----:B------:R-:W2:Y:S05]  /*65e0*/  LDSM.16.MT88.4 R8, [R176+0x800] ;  /* 0x00080000b008783b */ /* 0x000eaa0000004200 */
[-C--:B----4-:R-:W-:Y:S06]  /*65f0*/  HMMA.16816.F32 R52, R4, R16.reuse, R52 ;  /* 0x000000100434723c */ /* 0x090fec0000001834 */
[C---:B------:R-:W-:Y:S06]  /*6600*/  HMMA.16816.F32 R56, R12.reuse, R16, R56 ;  /* 0x000000100c38723c */ /* 0x040fec0000001838 */
[-C--:B------:R-:W-:Y:S06]  /*6610*/  HMMA.16816.F32 R60, R12, R18.reuse, R60 ;  /* 0x000000120c3c723c */ /* 0x080fec000000183c */
[C---:B------:R-:W-:Y:S01]  /*6620*/  HMMA.16816.F32 R64, R4.reuse, R18, R64 ;  /* 0x000000120440723c */ /* 0x040fe20000001840 */
[----:B------:R-:W3:Y:S05]  /*6630*/  LDSM.16.MT88.4 R16, [R172+UR4+0xa800] ;  /* 0x00a80004ac10783b */ /* 0x000eea0008004200 */
[-C--:B-1----:R-:W-:Y:S06]  /*6640*/  HMMA.16816.F32 R68, R4, R20.reuse, R68 ;  /* 0x000000140444723c */ /* 0x082fec0000001844 */
[C---:B------:R-:W-:Y:S06]  /*6650*/  HMMA.16816.F32 R72, R12.reuse, R20, R72 ;  /* 0x000000140c48723c */ /* 0x040fec0000001848 */
[-C--:B------:R-:W-:Y:S06]  /*6660*/  HMMA.16816.F32 R76, R12, R22.reuse, R76 ;  /* 0x000000160c4c723c */ /* 0x080fec000000184c */
[C---:B------:R-:W-:Y:S01]  /*6670*/  HMMA.16816.F32 R80, R4.reuse, R22, R80 ;  /* 0x000000160450723c */ /* 0x040fe20000001850 */
[----:B------:R-:W1:Y:S05]  /*6680*/  LDSM.16.MT88.4 R20, [R176+0x2800] ;  /* 0x00280000b014783b */ /* 0x000e6a0000004200 */
        /* <DEDUP_REMOVED lines=12> */
[-C--:B--2---:R-:W-:Y:S06]  /*6750*/  HMMA.16816.F32 R52, R28, R8.reuse, R52 ;  /* 0x000000081c34723c */ /* 0x084fec0000001834 */
[C---:B------:R-:W-:Y:S06]  /*6760*/  HMMA.16816.F32 R56, R164.reuse, R8, R56 ;  /* 0x00000008a438723c */ /* 0x040fec0000001838 */
[-C--:B------:R-:W-:Y:S06]  /*6770*/  HMMA.16816.F32 R60, R164, R10.reuse, R60 ;  /* 0x0000000aa43c723c */ /* 0x080fec000000183c */
[C---:B------:R-:W-:Y:S01]  /*6780*/  HMMA.16816.F32 R64, R28.reuse, R10, R64 ;  /* 0x0000000a1c40723c */ /* 0x040fe20000001840 */
[----:B------:R-:W2:Y:S05]  /*6790*/  LDSM.16.MT88.4 R8, [R176+0x1000] ;  /* 0x00100000b008783b */ /* 0x000eaa0000004200 */
[-C--:B---3--:R-:W-:Y:S06]  /*67a0*/  HMMA.16816.F32 R68, R28, R16.reuse, R68 ;  /* 0x000000101c44723c */ /* 0x088fec0000001844 */
[C---:B------:R-:W-:Y:S06]  /*67b0*/  HMMA.16816.F32 R72, R164.reuse, R16, R72 ;  /* 0x00000010a448723c */ /* 0x040fec0000001848 */
[-C--:B------:R-:W-:Y:S06]  /*67c0*/  HMMA.16816.F32 R76, R164, R18.reuse, R76 ;  /* 0x00000012a44c723c */ /* 0x080fec000000184c */
[C---:B------:R-:W-:Y:S01]  /*67d0*/  HMMA.16816.F32 R80, R28.reuse, R18, R80 ;  /* 0x000000121c50723c */ /* 0x040fe20000001850 */
[----:B------:R-:W-:Y:S05]  /*67e0*/  LDSM.16.MT88.4 R16, [R210+0x21800] ;  /* 0x02180000d210783b */ /* 0x000fea0000004200 */
[-C--:B-1----:R-:W-:Y:S06]  /*67f0*/  HMMA.16816.F32 R84, R28, R20.reuse, R84 ;  /* 0x000000141c54723c */ /* 0x082fec0000001854 */
[C---:B------:R-:W-:Y:S06]  /*6800*/  HMMA.16816.F32 R88, R164.reuse, R20, R88 ;  /* 0x00000014a458723c */ /* 0x040fec0000001858 */
[-C--:B------:R-:W-:Y:S01]  /*6810*/  HMMA.16816.F32 R92, R164, R22.reuse, R92 ;  /* 0x00000016a45c723c */ /* 0x080fe2000000185c */
[----:B------:R-:W-:Y:S04]  /*6820*/  LDSM.16.MT88.4 R164, [R176+0x1800] ;  /* 0x00180000b0a4783b */ /* 0x000fe80000004200 */
[----:B------:R-:W-:Y:S01]  /*6830*/  LDSM.16.MT88.4 R176, [R176+0x3800] ;  /* 0x00380000b0b0783b */ /* 0x000fe20000004200 */
[----:B------:R-:W-:Y:S03]  /*6840*/  HMMA.16816.F32 R96, R28, R22, R96 ;  /* 0x000000161c60723c */ /* 0x000fe60000001860 */
[----:B------:R-:W1:Y:S03]  /*6850*/  LDSM.16.MT88.4 R20, [R172+UR4+0x9800] ;  /* 0x00980004ac14783b */ /* 0x000e660008004200 */
[-C--:B----4-:R-:W-:Y:S01]  /*6860*/  HMMA.16816.F32 R36, R4, R12.reuse, R36 ;  /* 0x0000000c0424723c */ /* 0x090fe20000001824 */
[----:B------:R-:W3:Y:S04]  /*6870*/  LDSM.16.MT88.4 R28, [R210+0x23800] ;  /* 0x02380000d21c783b */ /* 0x000ee80000004200 */
[----:B------:R-:W4:Y:S01]  /*6880*/  LDSM.16.MT88.4 R172, [R172+UR4+0xb800] ;  /* 0x00b80004acac783b */ /* 0x000f220008004200 */
[C---:B------:R-:W-:Y:S01]  /*6890*/  HMMA.16816.F32 R40, R24.reuse, R12, R40 ;  /* 0x0000000c1828723c */ /* 0x040fe20000001828 */
[----:B------:R-:W-:Y:S05]  /*68a0*/  BAR.SYNC.DEFER_BLOCKING 0x0 ;  /* 0x0000000000007b1d */ /* 0x000fea0000010000 */
[-C--:B------:R-:W-:Y:S06]  /*68b0*/  HMMA.16816.F32 R44, R24, R14.reuse, R44 ;  /* 0x0000000e182c723c */ /* 0x080fec000000182c */
[C---:B------:R-:W-:Y:S06]  /*68c0*/  HMMA.16816.F32 R48, R4.reuse, R14, R48 ;  /* 0x0000000e0430723c */ /* 0x040fec0000001830 */
[-C--:B--2---:R-:W-:Y:S06]  /*68d0*/  HMMA.16816.F32 R52, R4, R8.reuse, R52 ;  /* 0x000000080434723c */ /* 0x084fec0000001834 */
        /* <DEDUP_REMOVED lines=11> */
[-C--:B-1----:R-:W-:Y:S06]  /*6990*/  HMMA.16816.F32 R36, R16, R20.reuse, R36 ;  /* 0x000000141024723c */ /* 0x082fec0000001824 */
        /* <DEDUP_REMOVED lines=25> */
[----:B-----5:R-:W-:Y:S02]  /*6b30*/  LEA R4, R239, UR4, 0x1 ;  /* 0x00000004ef047c11 */ /* 0x020fe4000f8e08ff */
        /* <DEDUP_REMOVED lines=10> */
.L_x_1289:
[----:B------:R-:W-:Y:S01]  /*6be0*/  LDSM.16.M88.4 R32, [R0+0x1c000] ;  /* 0x01c000000020783b */ /* 0x000fe20000000200 */
[----:B------:R-:W-:Y:S03]  /*6bf0*/  ULOP3.LUT UR15, UR9, 0x1, URZ, 0xc0, !UPT ;  /* 0x00000001090f7892 */ /* 0x000fe6000f8ec03f */
[----:B------:R-:W1:Y:S01]  /*6c00*/  LDSM.16.MT88.4 R16, [R209] ;  /* 0x00000000d110783b */ /* 0x000e620000004200 */
[----:B------:R-:W-:Y:S02]  /*6c10*/  UISETP.NE.U32.AND UP1, UPT, UR15, 0x1, UPT ;  /* 0x000000010f00788c */ /* 0x000fe4000bf25070 */
[----:B------:R-:W-:Y:S01]  /*6c20*/  UIADD3 UR15, UR9, -0x1, URZ ;  /* 0xffffffff090f7890 */ /* 0x000fe2000fffe03f */
[----:B------:R-:W2:Y:S04]  /*6c30*/  LDSM.16.M88.4 R28, [R0+0x1d000] ;  /* 0x01d00000001c783b */ /* 0x000ea80000000200 */
[----:B------:R-:W3:Y:S04]  /*6c40*/  LDSM.16.MT88.4 R164, [R209+0x4000] ;  /* 0x00400000d1a4783b */ /* 0x000ee80000004200 */
[----:B------:R-:W4:Y:S04]  /*6c50*/  LDL R228, [R1+0x10] ;  /* 0x0000100001e47983 */ /* 0x000f280000100800 */
[----:B------:R-:W-:Y:S04]  /*6c60*/  LDSM.16.M88.4 R168, [R2+0x1c000] ;  /* 0x01c0000002a8783b */ /* 0x000fe80000000200 */
[----:B------:R-:W4:Y:S04]  /*6c70*/  LDL R227, [R1+0x28] ;  /* 0x0000280001e37983 */ /* 0x000f280000100800 */
[----:B------:R-:W3:Y:S04]  /*6c80*/  LDSM.16.MT88.4 R172, [R209+0x800] ;  /* 0x00080000d1ac783b */ /* 0x000ee80000004200 */
[----:B------:R3:W4:Y:S04]  /*6c90*/  LDL R221, [R1+0x4] ;  /* 0x0000040001dd7983 */ /* 0x0007280000100800 */
[----:B------:R-:W3:Y:S04]  /*6ca0*/  LDSM.16.M88.4 R176, [R2+0x1d000] ;  /* 0x01d0000002b0783b */ /* 0x000ee80000000200 */
[----:B------:R3:W4:Y:S01]  /*6cb0*/  LDL R224, [R1] ;  /* 0x0000000001e07983 */ /* 0x0007220000100800 */
[-C--:B-1----:R-:W-:Y:S03]  /*6cc0*/  HMMA.16816.F32 R4, R32, R16.reuse, RZ ;  /* 0x000000102004723c */ /* 0x082fe600000018ff */
[----:B------:R-:W1:Y:S04]  /*6cd0*/  LDSM.16.MT88.4 R180, [R209+0x4800] ;  /* 0x00480000d1b4783b */ /* 0x000e680000004200 */
[----:B------:R1:W4:Y:S01]  /*6ce0*/  LDL R225, [R1+0xc] ;  /* 0x00000c0001e17983 */ /* 0x0003220000100800 */
[C---:B--2---:R-:W-:Y:S03]  /*6cf0*/  HMMA.16816.F32 R8, R28.reuse, R16, RZ ;  /* 0x000000101c08723c */ /* 0x044fe600000018ff */
[----:B------:R-:W-:Y:S03]  /*6d00*/  LDSM.16.M88.4 R184, [R208+0x1c000] ;  /* 0x01c00000d0b8783b */ /* 0x000fe60000000200 */
[-C--:B------:R-:W-:Y:S01]  /*6d10*/  HMMA.16816.F32 R12, R28, R18.reuse, RZ ;  /* 0x000000121c0c723c */ /* 0x080fe200000018ff */
[----:B------:R2:W2:Y:S04]  /*6d20*/  LDL R226, [R1+0x8] ;  /* 0x0000080001e27983 */ /* 0x0004a80000100800 */
[----:B------:R-:W1:Y:S01]  /*6d30*/  LDSM.16.MT88.4 R188, [R209+0x1000] ;  /* 0x00100000d1bc783b */ /* 0x000e620000004200 */
[C---:B------:R-:W-:Y:S03]  /*6d40*/  HMMA.16816.F32 R16, R32.reuse, R18, RZ ;  /* 0x000000122010723c */ /* 0x040fe600000018ff */
[----:B------:R-:W1:Y:S03]  /*6d50*/  LDSM.16.M88.4 R192, [R208+0x1d000] ;  /* 0x01d00000d0c0783b */ /* 0x000e660000000200 */
[-C--:B---3--:R-:W-:Y:S01]  /*6d60*/  HMMA.16816.F32 R20, R32, R164.reuse, RZ ;  /* 0x000000a42014723c */ /* 0x088fe200000018ff */
[----:B------:R-:W3:Y:S04]  /*6d70*/  LDSM.16.MT88.4 R196, [R209+0x5000] ;  /* 0x00500000d1c4783b */ /* 0x000ee80000004200 */
[----:B------:R-:W-:Y:S01]  /*6d80*/  LDSM.16.M88.4 R200, [R3+0x1d000] ;  /* 0x01d0000003c8783b */ /* 0x000fe20000000200 */
[C---:B------:R-:W-:Y:S03]  /*6d90*/  HMMA.16816.F32 R24, R28.reuse, R164, RZ ;  /* 0x000000a41c18723c */ /* 0x040fe600000018ff */
[----:B------:R-:W-:Y:S03]  /*6da0*/  LDSM.16.MT88.4 R204, [R209+0x5800] ;  /* 0x00580000d1cc783b */ /* 0x000fe60000004200 */
[-C--:B------:R-:W-:Y:S06]  /*6db0*/  HMMA.16816.F32 R28, R28, R166.reuse, RZ ;  /* 0x000000a61c1c723c */ /* 0x080fec00000018ff */
[----:B------:R-:W-:Y:S01]  /*6dc0*/  HMMA.16816.F32 R32, R32, R166, RZ ;  /* 0x000000a62020723c */ /* 0x000fe200000018ff */
[----:B------:R-:W-:Y:S05]  /*6dd0*/  LDSM.16.M88.4 R164, [R3+0x1c000] ;  /* 0x01c0000003a4783b */ /* 0x000fea0000000200 */
[-C--:B------:R-:W-:Y:S06]  /*6de0*/  HMMA.16816.F32 R4, R168, R172.reuse, R4 ;  /* 0x000000aca804723c */ /* 0x080fec0000001804 */
[C---:B------:R-:W-:Y:S06]  /*6df0*/  HMMA.16816.F32 R8, R176.reuse, R172, R8 ;  /* 0x000000acb008723c */ /* 0x040fec0000001808 */
[-C--:B------:R-:W-:Y:S06]  /*6e00*/  HMMA.16816.F32 R12, R176, R174.reuse, R12 ;  /* 0x000000aeb00c723c */ /* 0x080fec000000180c */
[C---:B------:R-:W-:Y:S01]  /*6e10*/  HMMA.16816.F32 R16, R168.reuse, R174, R16 ;  /* 0x000000aea810723c */ /* 0x040fe20000001810 */
[----:B------:R-:W3:Y:S05]  /*6e20*/  LDSM.16.MT88.4 R172, [R209+0x1800] ;  /* 0x00180000d1ac783b */ /* 0x000eea0000004200 */
[-C--:B-1----:R-:W-:Y:S06]  /*6e30*/  HMMA.16816.F32 R20, R168, R180.reuse, R20 ;  /* 0x000000b4a814723c */ /* 0x082fec0000001814 */
[C---:B------:R-:W-:Y:S06]  /*6e40*/  HMMA.16816.F32 R24, R176.reuse, R180, R24 ;  /* 0x000000b4b018723c */ /* 0x040fec0000001818 */
[-C--:B------:R-:W-:Y:S01]  /*6e50*/  HMMA.16816.F32 R28, R176, R182.reuse, R28 ;  /* 0x000000b6b01c723c */ /* 0x080fe2000000181c */
[----:B------:R-:W-:Y:S05]  /*6e60*/  LDSM.16.MT88.4 R176, [R209+0x2000] ;  /* 0x00200000d1b0783b */ /* 0x000fea0000004200 */
[----:B------:R-:W-:Y:S01]  /*6e70*/  HMMA.16816.F32 R32, R168, R182, R32 ;  /* 0x000000b6a820723c */ /* 0x000fe20000001820 */
[----:B------:R-:W1:Y:S04]  /*6e80*/  LDSM.16.M88.4 R168, [R0+0x1e000] ;  /* 0x01e0000000a8783b */ /* 0x000e680000000200 */
[----:B------:R-:W1:Y:S01]  /*6e90*/  LDSM.16.M88.4 R180, [R0+0x1f000] ;  /* 0x01f0000000b4783b */ /* 0x000e620000000200 */
[-C--:B------:R-:W-:Y:S06]  /*6ea0*/  HMMA.16816.F32 R4, R184, R188.reuse, R4 ;  /* 0x000000bcb804723c */ /* 0x080fec0000001804 */
[C---:B------:R-:W-:Y:S06]  /*6eb0*/  HMMA.16816.F32 R8, R192.reuse, R188, R8 ;  /* 0x000000bcc008723c */ /* 0x040fec0000001808 */
[-C--:B------:R-:W-:Y:S06]  /*6ec0*/  HMMA.16816.F32 R12, R192, R190.reuse, R12 ;  /* 0x000000bec00c723c */ /* 0x080fec000000180c */
[C---:B------:R-:W-:Y:S01]  /*6ed0*/  HMMA.16816.F32 R16, R184.reuse, R190, R16 ;  /* 0x000000beb810723c */ /* 0x040fe20000001810 */
[----:B------:R-:W1:Y:S05]  /*6ee0*/  LDSM.16.MT88.4 R188, [R209+0x6000] ;  /* 0x00600000d1bc783b */ /* 0x000e6a0000004200 */
[-C--:B---3--:R-:W-:Y:S06]  /*6ef0*/  HMMA.16816.F32 R20, R184, R196.reuse, R20 ;  /* 0x000000c4b814723c */ /* 0x088fec0000001814 */
[C---:B------:R-:W-:Y:S06]  /*6f00*/  HMMA.16816.F32 R24, R192.reuse, R196, R24 ;  /* 0x000000c4c018723c */ /* 0x040fec0000001818 */
[-C--:B------:R-:W-:Y:S01]  /*6f10*/  HMMA.16816.F32 R28, R192, R198.reuse, R28 ;  /* 0x000000c6c01c723c */ /* 0x080fe2000000181c */
[----:B------:R-:W-:Y:S05]  /*6f20*/  LDSM.16.M88.4 R192, [R2+0x1f000] ;  /* 0x01f0000002c0783b */ /* 0x000fea0000000200 */
[----:B------:R-:W-:Y:S01]  /*6f30*/  HMMA.16816.F32 R32, R184, R198, R32 ;  /* 0x000000c6b820723c */ /* 0x000fe20000001820 */
[----:B------:R-:W-:Y:S04]  /*6f40*/  LDSM.16.MT88.4 R184, [R209+0x2800] ;  /* 0x00280000d1b8783b */ /* 0x000fe80000004200 */
[----:B------:R-:W-:Y:S01]  /*6f50*/  LDSM.16.MT88.4 R196, [R209+0x6800] ;  /* 0x00680000d1c4783b */ /* 0x000fe20000004200 */
[-C--:B------:R-:W-:Y:S06]  /*6f60*/  HMMA.16816.F32 R4, R164, R172.reuse, R4 ;  /* 0x000000aca404723c */ /* 0x080fec0000001804 */
        /* <DEDUP_REMOVED lines=19> */
[----:B------:R-:W-:Y:S05]  /*70a0*/  LDSM.16.MT88.4 R180, [R209+0x3800] ;  /* 0x00380000d1b4783b */ /* 0x000fea0000004200 */
[----:B------:R-:W-:Y:S01]  /*70b0*/  HMMA.16816.F32 R32, R168, R190, R32 ;  /* 0x000000bea820723c */ /* 0x000fe20000001820 */
[----:B------:R-:W4:Y:S04]  /*70c0*/  LDSM.16.M88.4 R168, [R3+0x1e000] ;  /* 0x01e0000003a8783b */ /* 0x000f280000000200 */
[----:B------:R-:W-:Y:S01]  /*70d0*/  LDSM.16.MT88.4 R188, [R209+0x7800] ;  /* 0x00780000d1bc783b */ /* 0x000fe20000004200 */
[-C--:B---3--:R-:W-:Y:S06]  /*70e0*/  HMMA.16816.F32 R4, R172, R184.reuse, R4 ;  /* 0x000000b8ac04723c */ /* 0x088fec0000001804 */
[C---:B------:R-:W-:Y:S06]  /*70f0*/  HMMA.16816.F32 R8, R192.reuse, R184, R8 ;  /* 0x000000b8c008723c */ /* 0x040fec0000001808 */
[-C--:B------:R-:W-:Y:S06]  /*7100*/  HMMA.16816.F32 R12, R192, R186.reuse, R12 ;  /* 0x000000bac00c723c */ /* 0x080fec000000180c */
[C---:B------:R-:W-:Y:S01]  /*7110*/  HMMA.16816.F32 R16, R172.reuse, R186, R16 ;  /* 0x000000baac10723c */ /* 0x040fe20000001810 */
[----:B------:R-:W3:Y:S05]  /*7120*/  LDSM.16.M88.4 R184, [R3+0x1f000] ;  /* 0x01f0000003b8783b */ /* 0x000eea0000000200 */
[-C--:B------:R-:W-:Y:S06]  /*7130*/  HMMA.16816.F32 R20, R172, R196.reuse, R20 ;  /* 0x000000c4ac14723c */ /* 0x080fec0000001814 */
[C---:B------:R-:W-:Y:S06]  /*7140*/  HMMA.16816.F32 R24, R192.reuse, R196, R24 ;  /* 0x000000c4c018723c */ /* 0x040fec0000001818 */
[-C--:B------:R-:W-:Y:S06]  /*7150*/  HMMA.16816.F32 R28, R192, R198.reuse, R28 ;  /* 0x000000c6c01c723c */ /* 0x080fec000000181c */
[----:B------:R-:W-:Y:S01]  /*7160*/  HMMA.16816.F32 R32, R172, R198, R32 ;  /* 0x000000c6ac20723c */ /* 0x000fe20000001820 */
[----:B------:R-:W3:Y:S05]  /*7170*/  LDC R173, c[0x0][0x270] ;  /* 0x00009c00ffad7b82 */ /* 0x000eea0000000800 */
[-C--:B-1----:R-:W-:Y:S06]  /*7180*/  HMMA.16816.F32 R4, R164, R176.reuse, R4 ;  /* 0x000000b0a404723c */ /* 0x082fec0000001804 */
[C---:B------:R-:W-:Y:S06]  /*7190*/  HMMA.16816.F32 R8, R200.reuse, R176, R8 ;  /* 0x000000b0c808723c */ /* 0x040fec0000001808 */
[-C--:B------:R-:W-:Y:S05]  /*71a0*/  HMMA.16816.F32 R12, R200, R178.reuse, R12 ;  /* 0x000000b2c80c723c */ /* 0x080fea000000180c */
[----:B------:R-:W-:Y:S01]  /*71b0*/  IMAD.IADD R176, R217, 0x1, R211 ;  /* 0x00000001d9b07824 */ /* 0x000fe200078e02d3 */
[C---:B------:R-:W-:Y:S05]  /*71c0*/  HMMA.16816.F32 R16, R164.reuse, R178, R16 ;  /* 0x000000b2a410723c */ /* 0x040fea0000001810 */
[----:B---3--:R-:W-:Y:S01]  /*71d0*/  IMAD R173, R173, UR17, RZ ;  /* 0x00000011adad7c24 */ /* 0x008fe2000f8e02ff */
[-C--:B------:R-:W-:Y:S05]  /*71e0*/  HMMA.16816.F32 R20, R164, R204.reuse, R20 ;  /* 0x000000cca414723c */ /* 0x080fea0000001814 */
[C---:B------:R-:W-:Y:S01]  /*71f0*/  IMAD.U32 R0, R173.reuse, -0x40, RZ ;  /* 0xffffffc0ad007824 */ /* 0x040fe200078e00ff */
[C---:B------:R-:W-:Y:S05]  /*7200*/  HMMA.16816.F32 R24, R200.reuse, R204, R24 ;  /* 0x000000ccc818723c */ /* 0x040fea0000001818 */
[----:B------:R-:W-:Y:S01]  /*7210*/  IMAD.SHL.U32 R172, R173, 0x10, RZ ;  /* 0x00000010adac7824 */ /* 0x000fe200078e00ff */
[-C--:B------:R-:W-:Y:S06]  /*7220*/  HMMA.16816.F32 R28, R200, R206.reuse, R28 ;  /* 0x000000cec81c723c */ /* 0x080fec000000181c */
[----:B------:R-:W-:Y:S06]  /*7230*/  HMMA.16816.F32 R32, R164, R206, R32 ;  /* 0x000000cea420723c */ /* 0x000fec0000001820 */
[-C--:B----4-:R-:W-:Y:S05]  /*7240*/  HMMA.16816.F32 R4, R168, R180.reuse, R4 ;  /* 0x000000b4a804723c */ /* 0x090fea0000001804 */
[----:B------:R-:W-:Y:S01]  /*7250*/  @P0 IADD3 R166, P2, R228, UR12, RZ ;  /* 0x0000000ce4a60c10 */ /* 0x000fe2000ff5e0ff */
[C---:B------:R-:W-:Y:S01]  /*7260*/  HMMA.16816.F32 R8, R184.reuse, R180, R8 ;  /* 0x000000b4b808723c */ /* 0x040fe20000001808 */
[----:B------:R-:W-:Y:S04]  /*7270*/  @UP3 UIADD3 UR12, UP2, UR12, -0x100, URZ ;  /* 0xffffff000c0c3890 */ /* 0x000fe8000ff5e03f */
[----:B------:R-:W-:Y:S01]  /*7280*/  @P0 IADD3.X R167, R227, UR11, RZ, P2, !PT ;  /* 0x0000000be3a70c10 */ /* 0x000fe200097fe4ff */
[-C--:B------:R-:W-:Y:S01]  /*7290*/  HMMA.16816.F32 R12, R184, R182.reuse, R12 ;  /* 0x000000b6b80c723c */ /* 0x080fe2000000180c */
[----:B------:R-:W-:Y:S03]  /*72a0*/  @UP3 UIADD3.X UR11, UR11, -0x1, URZ, UP2, !UPT ;  /* 0xffffffff0b0b3890 */ /* 0x000fe600097fe43f */
[----:B------:R-:W3:Y:S01]  /*72b0*/  @P0 LDG.E R221, desc[UR6][R166.64+0xa0] ;  /* 0x0000a006a6dd0981 */ /* 0x000ee2000c1e1900 */
[C---:B------:R-:W-:Y:S01]  /*72c0*/  LEA R222, P2, R0.reuse, R222, 0x2 ;  /* 0x000000de00de7211 */ /* 0x040fe200078410ff */
[C---:B------:R-:W-:Y:S02]  /*72d0*/  HMMA.16816.F32 R16, R168.reuse, R182, R16 ;  /* 0x000000b6a810723c */ /* 0x040fe40000001810 */
[----:B------:R-:W4:Y:S03]  /*72e0*/  @P0 LDG.E R224, desc[UR6][R166.64+0x80] ;  /* 0x00008006a6e00981 */ /* 0x000f26000c1e1900 */
[----:B------:R-:W-:Y:S01]  /*72f0*/  LEA.HI.X.SX32 R223, R0, R223, 0x2, P2 ;  /* 0x000000df00df7211 */ /* 0x000fe200010f16ff */
[-C--:B------:R-:W-:Y:S01]  /*7300*/  HMMA.16816.F32 R20, R168, R188.reuse, R20 ;  /* 0x000000bca814723c */ /* 0x080fe20000001814 */
[----:B------:R-:W4:Y:S04]  /*7310*/  @P0 LDG.E R225, desc[UR6][R166.64+0x20] ;  /* 0x00002006a6e10981 */ /* 0x000f28000c1e1900 */
[----:B--2---:R-:W2:Y:S01]  /*7320*/  @P0 LDG.E R226, desc[UR6][R166.64] ;  /* 0x00000006a6e20981 */ /* 0x004ea2000c1e1900 */
        /* <DEDUP_REMOVED lines=10> */
[C---:B------:R-:W-:Y:S02]  /*73d0*/  IMAD.SHL.U32 R169, R173.reuse, 0x20, RZ ;  /* 0x00000020ada97824 */ /* 0x040fe400078e00ff */
[C---:B------:R-:W-:Y:S02]  /*73e0*/  IMAD R171, R173.reuse, 0x30, RZ ;  /* 0x00000030adab7824 */ /* 0x040fe400078e02ff */
[----:B------:R1:W-:Y:S02]  /*73f0*/  REDG.E.ADD.F32.FTZ.RN.STRONG.GPU desc[UR6][R164.64], R5 ;  /* 0x00000005a40079a6 */ /* 0x0003e4000c10f386 */
[CC--:B-1----:R-:W-:Y:S04]  /*7400*/  LEA R4, P2, R170.reuse, R2.reuse, 0x2 ;  /* 0x00000002aa047211 */ /* 0x0c2fe800078410ff */
[-C--:B------:R-:W-:Y:S01]  /*7410*/  LEA.HI.X.SX32 R5, R170, R3.reuse, 0x2, P2 ;  /* 0x00000003aa057211 */ /* 0x080fe200010f16ff */
[----:B------:R-:W-:Y:S01]  /*7420*/  IMAD R170, R173, 0x38, RZ ;  /* 0x00000038adaa7824 */ /* 0x000fe200078e02ff */
[----:B---3--:R-:W-:Y:S04]  /*7430*/  @P0 STL [R1+0x4], R221 ;  /* 0x000004dd01000387 */ /* 0x008fe80000100800 */
[----:B----4-:R-:W-:Y:S04]  /*7440*/  @P0 STL [R1], R224 ;  /* 0x000000e001000387 */ /* 0x010fe80000100800 */
[----:B------:R-:W-:Y:S04]  /*7450*/  @P0 STL [R1+0xc], R225 ;  /* 0x00000ce101000387 */ /* 0x000fe80000100800 */
[----:B--2---:R-:W-:Y:S01]  /*7460*/  @P0 STL [R1+0x8], R226 ;  /* 0x000008e201000387 */ /* 0x004fe20000100800 */
[CC--:B------:R-:W-:Y:S04]  /*7470*/  LEA R166, P0, R172.reuse, R2.reuse, 0x2 ;  /* 0x00000002aca67211 */ /* 0x0c0fe800078010ff */
[-C--:B------:R-:W-:Y:S02]  /*7480*/  LEA.HI.X.SX32 R167, R172, R3.reuse, 0x2, P0 ;  /* 0x00000003aca77211 */ /* 0x080fe400000f16ff */
[CC--:B------:R-:W-:Y:S03]  /*7490*/  LEA R168, P0, R169.reuse, R2.reuse, 0x2 ;  /* 0x00000002a9a87211 */ /* 0x0c0fe600078010ff */
[----:B------:R1:W-:Y:S01]  /*74a0*/  REDG.E.ADD.F32.FTZ.RN.STRONG.GPU desc[UR6][R166.64], R6 ;  /* 0x00000006a60079a6 */ /* 0x0003e2000c10f386 */
[-C--:B------:R-:W-:Y:S03]  /*74b0*/  LEA.HI.X.SX32 R169, R169, R3.reuse, 0x2, P0 ;  /* 0x00000003a9a97211 */ /* 0x080fe600000f16ff */
[----:B------:R2:W-:Y:S04]  /*74c0*/  REDG.E.ADD.F32.FTZ.RN.STRONG.GPU desc[UR6][R4.64], R7 ;  /* 0x00000007040079a6 */ /* 0x0005e8000c10f386 */
[----:B------:R3:W-:Y:S01]  /*74d0*/  REDG.E.ADD.F32.FTZ.RN.STRONG.GPU desc[UR6][R168.64], R8 ;  /* 0x00000008a80079a6 */ /* 0x0007e2000c10f386 */
[----:B-1----:R-:W-:Y:S01]  /*74e0*/  IMAD R167, R173, 0x28, RZ ;  /* 0x00000028ada77824 */ /* 0x002fe200078e02ff */
[-C--:B------:R-:W-:Y:S02]  /*74f0*/  LEA R6, P2, R171, R2.reuse, 0x2 ;  /* 0x00000002ab067211 */ /* 0x080fe400078410ff */
[-C--:B--2---:R-:W-:Y:S02]  /*7500*/  LEA R4, P0, R170, R2.reuse, 0x2 ;  /* 0x00000002aa047211 */ /* 0x084fe400078010ff */
[-C--:B------:R-:W-:Y:S02]  /*7510*/  LEA R166, P3, R167, R2.reuse, 0x2 ;  /* 0x00000002a7a67211 */ /* 0x080fe400078610ff */
[-C--:B------:R-:W-:Y:S01]  /*7520*/  LEA.HI.X.SX32 R7, R171, R3.reuse, 0x2, P2 ;  /* 0x00000003ab077211 */ /* 0x080fe200010f16ff */
[----:B---3--:R-:W-:Y:S01]  /*7530*/  VIADD R168, R172, 0x20 ;  /* 0x00000020aca87836 */ /* 0x008fe20000000000 */
[-C--:B------:R-:W-:Y:S02]  /*7540*/  LEA.HI.X.SX32 R167, R167, R3.reuse, 0x2, P3 ;  /* 0x00000003a7a77211 */ /* 0x080fe400018f16ff */
[-C--:B------:R-:W-:Y:S01]  /*7550*/  LEA.HI.X.SX32 R5, R170, R3.reuse, 0x2, P0 ;  /* 0x00000003aa057211 */ /* 0x080fe200000f16ff */
[----:B------:R-:W-:Y:S02]  /*7560*/  IMAD.IADD R8, R0, 0x1, R168 ;  /* 0x0000000100087824 */ /* 0x000fe400078e02a8 */
[----:B------:R-:W-:Y:S04]  /*7570*/  REDG.E.ADD.F32.FTZ.RN.STRONG.GPU desc[UR6][R166.64], R9 ;  /* 0x00000009a60079a6 */ /* 0x000fe8000c10f386 */
[----:B------:R1:W-:Y:S04]  /*7580*/  REDG.E.ADD.F32.FTZ.RN.STRONG.GPU desc[UR6][R6.64], R10 ;  /* 0x0000000a060079a6 */ /* 0x0003e8000c10f386 */
        /* <DEDUP_REMOVED lines=179> */
[----:B------:R-:W4:Y:S04]  /*80c0*/  LDL R185, [R1+0x40] ;  /* 0x0000400001b97983 */ /* 0x000f280000100800 */
[----:B------:R-:W4:Y:S04]  /*80d0*/  LDL R181, [R1+0x24] ;  /* 0x0000240001b57983 */ /* 0x000f280000100800 */
        /* <DEDUP_REMOVED lines=140> */
[----:B------:R-:W-:Y:S04]  /*89a0*/  STS [R183+0x400], R31 ;  /* 0x0004001fb7007388 */ /* 0x000fe80000000800 */
[----:B---3--:R-:W-:Y:S04]  /*89b0*/  STS [R182], R28 ;  /* 0x0000001cb6007388 */ /* 0x008fe80000000800 */
[----:B----4-:R-:W-:Y:S04]  /*89c0*/  STS [R185], R27 ;  /* 0x0000001bb9007388 */ /* 0x010fe80000000800 */
        /* <DEDUP_REMOVED lines=61> */
[----:B-1----:R-:W-:-:S04]  /*8da0*/  SHF.R.S32.HI R2, RZ, 0x1f, R0 ;  /* 0x0000001fff027819 */ /* 0x002fc80000011400 */
[----:B------:R-:W-:Y:S01]  /*8db0*/  LEA.HI R2, R2, R0, RZ, 0x3 ;  /* 0x0000000002027211 */ /* 0x000fe200078f18ff */
[----:B------:R-:W-:Y:S06]  /*8dc0*/  @P0 BRA `(.L_x_1291) ;  /* 0x0000000000340947 */ /* 0x000fec0003800000 */
        /* <DEDUP_REMOVED lines=13> */
.L_x_1291:
[----:B------:R-:W-:Y:S01]  /*8ea0*/  @UP0 UIADD3 UR9, UR16, UR25, URZ ;  /* 0x0000001910090290 */ /* 0x000fe2000fffe03f */
[----:B------:R-:W-:Y:S01]  /*8eb0*/  LOP3.LUT R3, R2, 0xfffffff8, RZ, 0xc0, !PT ;  /* 0xfffffff802037812 */ /* 0x000fe200078ec0ff */
[----:B------:R-:W-:Y:S01]  /*8ec0*/  @UP0 ULDC.64 UR12, c[0x0][0x458] ;  /* 0x00011600000c0ab9 */ /* 0x000fe20000000a00 */
[----:B------:R-:W-:Y:S02]  /*8ed0*/  USHF.L.U32 UR5, UR24, 0x7, URZ ;  /* 0x0000000718057899 */ /* 0x000fe4000800063f */
[----:B------:R-:W-:Y:S01]  /*8ee0*/  @UP0 UIMAD.WIDE.U32 UR14, UR9, UR12, URZ ;  /* 0x0000000c090e02a5 */ /* 0x000fe2000f8e003f */
[----:B------:R-:W-:Y:S01]  /*8ef0*/  IMAD.IADD R3, R0, 0x1, -R3 ;  /* 0x0000000100037824 */ /* 0x000fe200078e0a03 */
[----:B------:R-:W-:Y:S01]  /*8f00*/  @UP0 UIMAD UR9, UR9, UR13, URZ ;  /* 0x0000000d090902a4 */ /* 0x000fe2000f8e023f */
[----:B-----5:R-:W-:-:S03]  /*8f10*/  LEA R0, R239, UR4, 0x1 ;  /* 0x00000004ef007c11 */ /* 0x020fc6000f8e08ff */
        /* <DEDUP_REMOVED lines=16> */
.L_x_1292:
        /* <DEDUP_REMOVED lines=38> */
[----:B------:R-:W5:Y:S01]  /*9280*/  LDS.128 R12, [R0+0xc000] ;  /* 0x00c00000000c7984 */ /* 0x000f620000000c00 */
        /* <DEDUP_REMOVED lines=10> */
[----:B-----5:R1:W-:Y:S04]  /*9330*/  STG.E.128 desc[UR6][R8.64], R12 ;  /* 0x0000000c08007986 */ /* 0x0203e8000c101d06 */
[----:B---3--:R3:W-:Y:S02]  /*9340*/  STG.E.128 desc[UR6][R8.64+0x80], R16 ;  /* 0x0000801008007986 */ /* 0x0087e4000c101d06 */
.L_x_1294:
[----:B------:R-:W-:Y:S05]  /*9350*/  BSYNC B0 ;  /* 0x0000000000007941 */ /* 0x000fea0003800000 */
.L_x_1293:
[----:B------:R-:W-:Y:S04]  /*9360*/  BSSY B0, `(.L_x_1295) ;  /* 0x000000f000007945 */ /* 0x000fe80003800000 */
[----:B------:R-:W-:Y:S05]  /*9370*/  @P3 BRA `(.L_x_1296) ;  /* 0x0000000000343947 */ /* 0x000fea0003800000 */
[----:B------:R-:W-:Y:S01]  /*9380*/  IADD3 R3, P0, R2, 0x20, RZ ;  /* 0x0000002002037810 */ /* 0x000fe20007f1e0ff */
[----:B------:R-:W-:Y:S01]  /*9390*/  ULDC.64 UR14, c[0x0][0x3f0] ;  /* 0x0000fc00000e7ab9 */ /* 0x000fe20000000a00 */
[----:B------:R-:W-:-:S03]  /*93a0*/  MOV R7, R20 ;  /* 0x0000001400077202 */ /* 0x000fc60000000f00 */
[----:B------:R-:W-:-:S04]  /*93b0*/  IMAD.X R6, RZ, RZ, R21, P0 ;  /* 0x000000ffff067224 */ /* 0x000fc800000e0615 */
[----:B-1-3--:R-:W-:Y:S02]  /*93c0*/  IMAD R8, R6, UR10, RZ ;  /* 0x0000000a06087c24 */ /* 0x00afe4000f8e02ff */
        /* <DEDUP_REMOVED lines=8> */
.L_x_1296:
[----:B------:R-:W-:Y:S05]  /*9450*/  BSYNC B0 ;  /* 0x0000000000007941 */ /* 0x000fea0003800000 */
.L_x_1295:
[----:B---3--:R3:W2:Y:S01]  /*9460*/  LDS.128 R16, [R0+0xe000] ;  /* 0x00e0000000107984 */ /* 0x0086a20000000c00 */
[----:B------:R-:W-:Y:S03]  /*9470*/  BSSY B0, `(.L_x_1297) ;  /* 0x0000010000007945 */ /* 0x000fe60003800000 */
[----:B-1----:R3:W1:Y:S01]  /*9480*/  LDS.128 R12, [R0+0x12000] ;  /* 0x01200000000c7984 */ /* 0x0026620000000c00 */
        /* <DEDUP_REMOVED lines=12> */
[----:B--2---:R2:W-:Y:S04]  /*9550*/  STG.E.128 desc[UR6][R8.64], R16 ;  /* 0x0000001008007986 */ /* 0x0045e8000c101d06 */
[----:B-1----:R2:W-:Y:S02]  /*9560*/  STG.E.128 desc[UR6][R8.64+0x80], R12 ;  /* 0x0000800c08007986 */ /* 0x0025e4000c101d06 */
.L_x_1298:
[----:B------:R-:W-:Y:S05]  /*9570*/  BSYNC B0 ;  /* 0x0000000000007941 */ /* 0x000fea0003800000 */
.L_x_1297:
[----:B--2---:R2:W2:Y:S01]  /*9580*/  LDS.128 R16, [R0+0xf000] ;  /* 0x00f0000000107984 */ /* 0x0044a20000000c00 */
[----:B------:R-:W-:Y:S03]  /*9590*/  BSSY B0, `(.L_x_1299) ;  /* 0x0000010000007945 */ /* 0x000fe60003800000 */
[----:B-1----:R1:W1:Y:S01]  /*95a0*/  LDS.128 R12, [R0+0x13000] ;  /* 0x01300000000c7984 */ /* 0x0022620000000c00 */
        /* <DEDUP_REMOVED lines=14> */
.L_x_1300:
[----:B------:R-:W-:Y:S05]  /*9690*/  BSYNC B0 ;  /* 0x0000000000007941 */ /* 0x000fea0003800000 */
.L_x_1299:
[----:B------:R-:W-:Y:S01]  /*96a0*/  IMAD.U32 R3, RZ, RZ, UR12 ;  /* 0x0000000cff037e24 */ /* 0x000fe2000f8e00ff */
[----:B------:R-:W-:Y:S01]  /*96b0*/  UIMAD UR9, UR9, UR12, URZ ;  /* 0x0000000c090972a4 */ /* 0x000fe2000f8e023f */
[----:B--2---:R-:W2:Y:S01]  /*96c0*/  LDS.128 R16, [R0+0x14000] ;  /* 0x0140000000107984 */ /* 0x004ea20000000c00 */
[----:B------:R-:W-:Y:S01]  /*96d0*/  USHF.R.S32.HI UR10, URZ, 0x1f, UR57 ;  /* 0x0000001f3f0a7899 */ /* 0x000fe20008011439 */
[----:B------:R-:W-:Y:S01]  /*96e0*/  IMAD.WIDE.U32 R4, R3, UR5, R10 ;  /* 0x0000000503047c25 */ /* 0x000fe2000f8e000a */
[----:B------:R-:W-:Y:S01]  /*96f0*/  UIMAD UR5, UR5, UR13, UR9 ;  /* 0x0000000d050572a4 */ /* 0x000fe2000f8e0209 */
[----:B-1----:R3:W1:Y:S01]  /*9700*/  LDS.128 R12, [R0+0x18000] ;  /* 0x01800000000c7984 */ /* 0x0026620000000c00 */
[----:B------:R-:W-:Y:S01]  /*9710*/  BSSY B0, `(.L_x_1301) ;  /* 0x0000016000007945 */ /* 0x000fe20003800000 */
[----:B------:R-:W-:Y:S01]  /*9720*/  ULDC.64 UR8, c[0x0][0x470] ;  /* 0x00011c0000087ab9 */ /* 0x000fe20000000a00 */
[----:B------:R-:W-:Y:S02]  /*9730*/  IADD3 R4, P0, R4, UR17, RZ ;  /* 0x0000001104047c10 */ /* 0x000fe4000ff1e0ff */
[----:B------:R-:W-:Y:S01]  /*9740*/  IMAD.U32 R3, RZ, RZ, UR5 ;  /* 0x00000005ff037e24 */ /* 0x000fe2000f8e00ff */
[----:B------:R-:W-:-:S04]  /*9750*/  UIMAD UR5, UR10, UR8, URZ ;  /* 0x000000080a0572a4 */ /* 0x000fc8000f8e023f */
[----:B------:R-:W-:Y:S01]  /*9760*/  IADD3.X R5, R5, UR18, R3, P0, !PT ;  /* 0x0000001205057c10 */ /* 0x000fe200087fe403 */
[----:B------:R-:W-:Y:S01]  /*9770*/  UIMAD UR9, UR57, UR9, UR5 ;  /* 0x00000009390972a4 */ /* 0x000fe2000f8e0205 */
        /* <DEDUP_REMOVED lines=13> */
[----:B--2---:R3:W-:Y:S04]  /*9850*/  STG.E.128 desc[UR6][R8.64], R16 ;  /* 0x0000001008007986 */ /* 0x0047e8000c101d06 */
[----:B-1----:R3:W-:Y:S02]  /*9860*/  STG.E.128 desc[UR6][R8.64+0x80], R12 ;  /* 0x0000800c08007986 */ /* 0x0027e4000c101d06 */
.L_x_1302:
[----:B------:R-:W-:Y:S05]  /*9870*/  BSYNC B0 ;  /* 0x0000000000007941 */ /* 0x000fea0003800000 */
.L_x_1301:
        /* <DEDUP_REMOVED lines=15> */
.L_x_1304:
[----:B------:R-:W-:Y:S05]  /*9970*/  BSYNC B0 ;  /* 0x0000000000007941 */ /* 0x000fea0003800000 */
.L_x_1303:
        /* <DEDUP_REMOVED lines=15> */
.L_x_1306:
[----:B------:R-:W-:Y:S05]  /*9a70*/  BSYNC B0 ;  /* 0x0000000000007941 */ /* 0x000fea0003800000 */
.L_x_1305:
        /* <DEDUP_REMOVED lines=14> */
.L_x_1287:
        /* <DEDUP_REMOVED lines=25> */
.L_x_1308:
        /* <DEDUP_REMOVED lines=23> */
.L_x_1309:
        /* <DEDUP_REMOVED lines=9> */
[----:B------:R-:W-:Y:S01]  /*9ef0*/  ULDC.64 UR14, c[0x0][0x468] ;  /* 0x00011a00000e7ab9 */ /* 0x000fe20000000a00 */
[----:B------:R-:W-:Y:S01]  /*9f00*/  MOV R6, UR5 ;  /* 0x0000000500067c02 */ /* 0x000fe20008000f00 */
[----:B------:R-:W-:Y:S01]  /*9f10*/  UIMAD UR5, UR16, UR14, URZ ;  /* 0x0000000e100572a4 */ /* 0x000fe2000f8e023f */
[----:B------:R-:W-:Y:S01]  /*9f20*/  IADD3 R2, P0, R2, UR9, RZ ;  /* 0x0000000902027c10 */ /* 0x000fe2000ff1e0ff */
[C---:B------:R-:W-:Y:S01]  /*9f30*/  VIADD R7, R0.reuse, 0x40 ;  /* 0x0000004000077836 */ /* 0x040fe20000000000 */
[C---:B------:R-:W-:Y:S01]  /*9f40*/  ISETP.GE.AND P4, PT, R0.reuse, UR8, PT ;  /* 0x0000000800007c0c */ /* 0x040fe2000bf86270 */
[----:B------:R-:W-:Y:S01]  /*9f50*/  UIMAD UR15, UR57, UR15, UR5 ;  /* 0x0000000f390f72a4 */ /* 0x000fe2000f8e0205 */
[----:B------:R-:W-:Y:S01]  /*9f60*/  IADD3.X R3, R3, UR20, R6, P0, !PT ;  /* 0x0000001403037c10 */ /* 0x000fe200087fe406 */
[----:B------:R-:W-:Y:S01]  /*9f70*/  IMAD.U32 R6, RZ, RZ, UR14 ;  /* 0x0000000eff067e24 */ /* 0x000fe2000f8e00ff */
        /* <DEDUP_REMOVED lines=18> */
.L_x_1311:
[----:B------:R-:W-:Y:S05]  /*a0a0*/  BSYNC B0 ;  /* 0x0000000000007941 */ /* 0x000fea0003800000 */
.L_x_1310:
        /* <DEDUP_REMOVED lines=15> */
.L_x_1313:
[----:B------:R-:W-:Y:S05]  /*a1a0*/  BSYNC B0 ;  /* 0x0000000000007941 */ /* 0x000fea0003800000 */
.L_x_1312:
        /* <DEDUP_REMOVED lines=15> */
.L_x_1315:
[----:B------:R-:W-:Y:S05]  /*a2a0*/  BSYNC B0 ;  /* 0x0000000000007941 */ /* 0x000fea0003800000 */
.L_x_1314:
        /* <DEDUP_REMOVED lines=15> */
.L_x_1317:
[----:B------:R-:W-:Y:S05]  /*a3a0*/  BSYNC B0 ;  /* 0x0000000000007941 */ /* 0x000fea0003800000 */
.L_x_1316:
        /* <DEDUP_REMOVED lines=27> */
.L_x_1319:
[----:B------:R-:W-:Y:S05]  /*a560*/  BSYNC B0 ;  /* 0x0000000000007941 */ /* 0x000fea0003800000 */
.L_x_1318:
        /* <DEDUP_REMOVED lines=15> */
.L_x_1321:
[----:B------:R-:W-:Y:S05]  /*a660*/  BSYNC B0 ;  /* 0x0000000000007941 */ /* 0x000fea0003800000 */
.L_x_1320:
        /* <DEDUP_REMOVED lines=15> */
.L_x_1323:
[----:B------:R-:W-:Y:S05]  /*a760*/  BSYNC B0 ;  /* 0x0000000000007941 */ /* 0x000fea0003800000 */
.L_x_1322:
        /* <DEDUP_REMOVED lines=14> */
.L_x_1307:
[----:B------:R-:W-:Y:S05]  /*a850*/  BSYNC B1 ;  /* 0x0000000000017941 */ /* 0x000fea0003800000 */
.L_x_1282:
        /* <DEDUP_REMOVED lines=8> */
.L_x_1324:
[----:B------:R-:W-:Y:S05]  /*a8e0*/  EXIT ;  /* 0x000000000000794d */ /* 0x000fea0003800000 */
.L_x_1326:
        /* <DEDUP_REMOVED lines=9> */
.L_x_2083:


//--------------------- .text._ZN5flash44flash_bwd_dq_dk_dv_loop_seqk_parallel_kernelI23Flash_bwd_kernel_traitsILi128ELi64ELi128ELi8ELi2ELi4ELi2ELb0ELb0EN7cutlass6half_tE19Flash_kernel_traitsILi128ELi64ELi128ELi8ES3_EELb1ELb0ELb0ELb0ELb0ELb0ELb0EEEvNS_16Flash_bwd_paramsE --------------------------
	.section	.text._ZN5flash44flash_bwd_dq_dk_dv_loop_seqk_parallel_kernelI23Flash_bwd_kernel_traitsILi128ELi64ELi128ELi8ELi2ELi4ELi2ELb0ELb0EN7cutlass6half_tE19Flash_kernel_traitsILi128ELi64ELi128ELi8ES3_EELb1ELb0ELb0ELb0ELb0ELb0ELb0EEEvNS_16Flash_bwd_paramsE,"ax",@progbits
	.align	128
        .global         _ZN5flash44flash_bwd_dq_dk_dv_loop_seqk_parallel_kernelI23Flash_bwd_kernel_traitsILi128ELi64ELi128ELi8ELi2ELi4ELi2ELb0ELb0EN7cutlass6half_tE19Flash_kernel_traitsILi128ELi64ELi128ELi8ES3_EELb1ELb0ELb0ELb0ELb0ELb0ELb0EEEvNS_16Flash_bwd_paramsE
        .type           _ZN5flash44flash_bwd_dq_dk_dv_loop_seqk_parallel_kernelI23Flash_bwd_kernel_traitsILi128ELi64ELi128ELi8ELi2ELi4ELi2ELb0ELb0EN7cutlass6half_tE19Flash_kernel_traitsILi128ELi64ELi128ELi8ES3_EELb1ELb0ELb0ELb0ELb0ELb0ELb0EEEvNS_16Flash_bwd_paramsE,@function
        .size           _ZN5flash44flash_bwd_dq_dk_dv_loop_seqk_parallel_kernelI23Flash_bwd_kernel_traitsILi128ELi64ELi128ELi8ELi2ELi4ELi2ELb0ELb0EN7cutlass6half_tE19Flash_kernel_traitsILi128ELi64ELi128ELi8ES3_EELb1ELb0ELb0ELb0ELb0ELb0ELb0EEEvNS_16Flash_bwd_paramsE,(.L_x_2084 - _ZN5flash44flash_bwd_dq_dk_dv_loop_seqk_parallel_kernelI23Flash_bwd_kernel_traitsILi128ELi64ELi128ELi8ELi2ELi4ELi2ELb0ELb0EN7cutlass6half_tE19Flash_kernel_traitsILi128ELi64ELi128ELi8ES3_EELb1ELb0ELb0ELb0ELb0ELb0ELb0EEEvNS_16Flash_bwd_paramsE)
        .other          _ZN5flash44flash_bwd_dq_dk_dv_loop_seqk_parallel_kernelI23Flash_bwd_kernel_traitsILi128ELi64ELi128ELi8ELi2ELi4ELi2ELb0ELb0EN7cutlass6half_tE19Flash_kernel_traitsILi128ELi64ELi128ELi8ES3_EELb1ELb0ELb0ELb0ELb0ELb0ELb0EEEvNS_16Flash_bwd_paramsE,@"STO_CUDA_ENTRY STV_DEFAULT"
_ZN5flash44flash_bwd_dq_dk_dv_loop_seqk_parallel_kernelI23Flash_bwd_kernel_traitsILi128ELi64ELi128ELi8ELi2ELi4ELi2ELb0ELb0EN7cutlass6half_tE19Flash_kernel_traitsILi128ELi64ELi128ELi8ES3_EELb1ELb0ELb0ELb0ELb0ELb0ELb0EEEvNS_16Flash_bwd_paramsE:
.text._ZN5flash44flash_bwd_dq_dk_dv_loop_seqk_parallel_kernelI23Flash_bwd_kernel_traitsILi128ELi64ELi128ELi8ELi2ELi4ELi2ELb0ELb0EN7cutlass6half_tE19Flash_kernel_traitsILi128ELi64ELi128ELi8ES3_EELb1ELb0ELb0ELb0ELb0ELb0ELb0EEEvNS_16Flash_bwd_paramsE:
        /* <DEDUP_REMOVED lines=38> */
[----:B------:R-:W-:-:S02]  /*0260*/  SHF.R.S32.HI R5, RZ, 0x1f, R0 ;  /* 0x0000001fff057819 */ /* 0x000fc40000011400 */
[----:B------:R-:W-:Y:S02]  /*0270*/  SHF.R.S32.HI R2, RZ, 0x1f, R2 ;  /* 0x0000001fff027819 */ /* 0x000fe40000011402 */
[-C--:B------:R-:W-:Y:S02]  /*0280*/  LEA.HI R6, R0, R3.reuse, RZ, 0x1 ;  /* 0x0000000300067211 */ /* 0x080fe400078f08ff */
[----:B------:R-:W-:Y:S02]  /*0290*/  LEA.HI R0, R5, R3, RZ, 0x2 ;  /* 0x0000000305007211 */ /* 0x000fe400078f10ff */
[----:B------:R-:W-:Y:S02]  /*02a0*/  SHF.R.S32.HI R7, RZ, 0x4, R4 ;  /* 0x00000004ff077819 */ /* 0x000fe40000011404 */
[----:B------:R-:W-:Y:S02]  /*02b0*/  LEA.HI R5, R2, R9, RZ, 0x3 ;  /* 0x0000000902057211 */ /* 0x000fe400078f18ff */
[----:B------:R-:W-:-:S02]  /*02c0*/  LOP3.LUT R2, R0, 0xfffffffc, RZ, 0xc0, !PT ;  /* 0xfffffffc00027812 */ /* 0x000fc400078ec0ff */
[----:B------:R-:W-:Y:S02]  /*02d0*/  LOP3.LUT R6, R6, 0xfffffffe, RZ, 0xc0, !PT ;  /* 0xfffffffe06067812 */ /* 0x000fe400078ec0ff */
[----:B------:R-:W-:Y:S02]  /*02e0*/  LEA.HI R0, R4, R7, RZ, 0x1 ;  /* 0x0000000704007211 */ /* 0x000fe400078f08ff */
[----:B------:R-:W-:Y:S01]  /*02f0*/  LOP3.LUT R4, R5, 0xfffffff8, RZ, 0xc0, !PT ;  /* 0xfffffff805047812 */ /* 0x000fe200078ec0ff */
[C---:B------:R-:W-:Y:S01]  /*0300*/  IMAD.IADD R248, R3.reuse, 0x1, -R6 ;  /* 0x0000000103f87824 */ /* 0x040fe200078e0a06 */
[----:B------:R-:W-:Y:S01]  /*0310*/  LOP3.LUT R0, R0, 0xfffffffe, RZ, 0xc0, !PT ;  /* 0xfffffffe00007812 */ /* 0x000fe200078ec0ff */
[----:B------:R-:W-:Y:S01]  /*0320*/  IMAD.IADD R6, R3, 0x1, -R2 ;  /* 0x0000000103067824 */ /* 0x000fe200078e0a02 */
[----:B------:R-:W-:Y:S01]  /*0330*/  SHF.R.S32.HI R3, RZ, 0x1f, R8 ;  /* 0x0000001fff037819 */ /* 0x000fe20000011408 */
[----:B------:R-:W-:Y:S01]  /*0340*/  IMAD.IADD R4, R9, 0x1, -R4 ;  /* 0x0000000109047824 */ /* 0x000fe200078e0a04 */
[----:B------:R-:W-:Y:S01]  /*0350*/  SHF.R.S32.HI R2, RZ, 0x1f, R10 ;  /* 0x0000001fff027819 */ /* 0x000fe2000001140a */
[----:B------:R-:W-:Y:S01]  /*0360*/  IMAD.IADD R7, R7, 0x1, -R0 ;  /* 0x0000000107077824 */ /* 0x000fe200078e0a00 */
[----:B------:R-:W-:Y:S01]  /*0370*/  LEA.HI R12, R3, R8, RZ, 0x3 ;  /* 0x00000008030c7211 */ /* 0x000fe200078f18ff */
[----:B------:R-:W-:Y:S01]  /*0380*/  IMAD.SHL.U32 R0, R224, 0x40, RZ ;  /* 0x00000040e0007824 */ /* 0x000fe200078e00ff */
[----:B------:R-:W-:Y:S01]  /*0390*/  LEA.HI R241, R2, R10, RZ, 0x2 ;  /* 0x0000000a02f17211 */ /* 0x000fe200078f10ff */
[----:B------:R-:W-:Y:S01]  /*03a0*/  IMAD.SHL.U32 R2, R6, 0x10, RZ ;  /* 0x0000001006027824 */ /* 0x000fe200078e00ff */
[----:B------:R-:W-:-:S02]  /*03b0*/  LOP3.LUT R3, R12, 0xfffffff8, RZ, 0xc0, !PT ;  /* 0xfffffff80c037812 */ /* 0x000fc400078ec0ff */
[----:B------:R-:W-:Y:S02]  /*03c0*/  LOP3.LUT R0, R0, 0x1c0, RZ, 0xc0, !PT ;  /* 0x000001c000007812 */ /* 0x000fe400078ec0ff */
[----:B------:R-:W-:Y:S01]  /*03d0*/  SHF.R.S32.HI R244, RZ, 0x6, R244 ;  /* 0x00000006fff47819 */ /* 0x000fe200000114f4 */
[----:B------:R-:W-:Y:S01]  /*03e0*/  IMAD.IADD R10, R8, 0x1, -R3 ;  /* 0x00000001080a7824 */ /* 0x000fe200078e0a03 */
[C---:B------:R-:W-:Y:S01]  /*03f0*/  LOP3.LUT R213, R0.reuse, 0x8, R11, 0xf8, !PT ;  /* 0x0000000800d57812 */ /* 0x040fe200078ef80b */
[C---:B------:R-:W-:Y:S01]  /*0400*/  IMAD.SHL.U32 R8, R7.reuse, 0x200, RZ ;  /* 0x0000020007087824 */ /* 0x040fe200078e00ff */
[----:B------:R-:W-:Y:S01]  /*0410*/  LOP3.LUT R5, R0, 0x30, R2, 0xf8, !PT ;  /* 0x0000003000057812 */ /* 0x000fe200078ef802 */
[----:B------:R-:W-:Y:S01]  /*0420*/  IMAD.SHL.U32 R209, R244, 0x8, RZ ;  /* 0x00000008f4d17824 */ /* 0x000fe200078e00ff */
[----:B------:R-:W-:Y:S01]  /*0430*/  SHF.R.U32.HI R210, RZ, 0x3, R0 ;  /* 0x00000003ffd27819 */ /* 0x000fe20000011600 */
[----:B------:R-:W-:Y:S01]  /*0440*/  IMAD.SHL.U32 R0, R7, 0x20, RZ ;  /* 0x0000002007007824 */ /* 0x000fe200078e00ff */
[----:B------:R-:W-:Y:S01]  /*0450*/  LOP3.LUT R3, R4, 0x1, RZ, 0xc0, !PT ;  /* 0x0000000104037812 */ /* 0x000fe200078ec0ff */
[----:B------:R-:W-:Y:S01]  /*0460*/  IMAD R2, R244, 0x800, R8 ;  /* 0x00000800f4027824 */ /* 0x000fe200078e0208 */
[----:B------:R-:W-:-:S02]  /*0470*/  LOP3.LUT R213, R213, R210, RZ, 0x3c, !PT ;  /* 0x000000d2d5d57212 */ /* 0x000fc400078e3cff */
[----:B------:R-:W-:Y:S02]  /*0480*/  LOP3.LUT R0, R0, 0x20, RZ, 0xc0, !PT ;  /* 0x0000002000007812 */ /* 0x000fe400078ec0ff */
[----:B------:R-:W-:Y:S01]  /*0490*/  ISETP.NE.U32.AND P0, PT, R3, 0x1, PT ;  /* 0x000000010300780c */ /* 0x000fe20003f05070 */
[----:B------:R-:W-:Y:S01]  /*04a0*/  IMAD.IADD R213, R2, 0x1, R213 ;  /* 0x0000000102d57824 */ /* 0x000fe200078e02d5 */
[----:B------:R-:W-:Y:S01]  /*04b0*/  LOP3.LUT R209, R0, 0x18, R209, 0xf8, !PT ;  /* 0x0000001800d17812 */ /* 0x000fe200078ef8d1 */
[----:B------:R-:W-:Y:S01]  /*04c0*/  IMAD.SHL.U32 R2, R13, 0x2, RZ ;  /* 0x000000020d027824 */ /* 0x000fe200078e00ff */
[----:B------:R-:W-:Y:S01]  /*04d0*/  SHF.R.S32.HI R0, RZ, 0x7, R14 ;  /* 0x00000007ff007819 */ /* 0x000fe2000001140e */
[----:B------:R-:W-:Y:S01]  /*04e0*/  IMAD.SHL.U32 R3, R4, 0x40, RZ ;  /* 0x0000004004037824 */ /* 0x000fe200078e00ff */
[----:B------:R-:W-:Y:S01]  /*04f0*/  LOP3.LUT R11, R5, 0x8, R11, 0xf8, !PT ;  /* 0x00000008050b7812 */ /* 0x000fe200078ef80b */
[--C-:B------:R-:W-:Y:S01]  /*0500*/  IMAD R246, R6, 0x400, R2.reuse ;  /* 0x0000040006f67824 */ /* 0x100fe200078e0202 */
[----:B------:R-:W-:Y:S01]  /*0510*/  R2P PR, R4, 0x6 ;  /* 0x0000000604007804 */ /* 0x000fe20000000000 */
[----:B------:R-:W-:Y:S01]  /*0520*/  IMAD R6, R0, 0x1000, R2 ;  /* 0x0000100000067824 */ /* 0x000fe200078e0202 */
[----:B------:R-:W-:Y:S01]  /*0530*/  LOP3.LUT P4, RZ, R224, 0x2, RZ, 0xc0, !PT ;  /* 0x00000002e0ff7812 */ /* 0x000fe2000788c0ff */
[----:B------:R-:W-:Y:S01]  /*0540*/  IMAD.SHL.U32 R2, R0, 0x8, RZ ;  /* 0x0000000800027824 */ /* 0x000fe200078e00ff */
[----:B------:R-:W-:Y:S01]  /*0550*/  LOP3.LUT R0, R3, 0x1c0, RZ, 0xc0, !PT ;  /* 0x000001c003007812 */ /* 0x000fe200078ec0ff */
[----:B------:R-:W-:Y:S01]  /*0560*/  IMAD.SHL.U32 R5, R244, 0x20, RZ ;  /* 0x00000020f4057824 */ /* 0x000fe200078e00ff */
[----:B------:R-:W-:Y:S01]  /*0570*/  SEL R214, R249, 0xffffffe0, !P4 ;  /* 0xffffffe0f9d67807 */ /* 0x000fe20006000000 */
[----:B------:R-:W-:Y:S01]  /*0580*/  IMAD.SHL.U32 R4, R7, 0x10, RZ ;  /* 0x0000001007047824 */ /* 0x000fe200078e00ff */
[----:B------:R-:W-:Y:S01]  /*0590*/  LOP3.LUT R2, R2, 0x8, RZ, 0xc0, !PT ;  /* 0x0000000802027812 */ /* 0x000fe200078ec0ff */
[----:B------:R-:W-:Y:S01]  /*05a0*/  IMAD R6, R248, 0x400, R6 ;  /* 0x00000400f8067824 */ /* 0x000fe200078e0206 */
[----:B------:R-:W-:-:S02]  /*05b0*/  LOP3.LUT R5, R0, 0x20, R5, 0xf8, !PT ;  /* 0x0000002000057812 */ /* 0x000fc400078ef805 */
[----:B------:R-:W-:Y:S02]  /*05c0*/  SHF.R.U32.HI R3, RZ, 0x3, R0 ;  /* 0x00000003ff037819 */ /* 0x000fe40000011600 */
[----:B------:R-:W-:Y:S02]  /*05d0*/  LOP3.LUT R9, R2, 0x10, R4, 0xf8, !PT ;  /* 0x0000001002097812 */ /* 0x000fe400078ef804 */
[----:B------:R-:W-:Y:S01]  /*05e0*/  LOP3.LUT R4, R5, R3, RZ, 0x3c, !PT ;  /* 0x0000000305047212 */ /* 0x000fe200078e3cff */
[----:B------:R-:W-:Y:S01]  /*05f0*/  IMAD.SHL.U32 R5, R10, 0x40, RZ ;  /* 0x000000400a057824 */ /* 0x000fe200078e00ff */
[----:B------:R-:W-:Y:S01]  /*0600*/  LOP3.LUT R3, R3, R0, R2, 0x1e, !PT ;  /* 0x0000000003037212 */ /* 0x000fe200078e1e02 */
[----:B------:R-:W-:Y:S01]  /*0610*/  IMAD.SHL.U32 R0, R12, 0x40, RZ ;  /* 0x000000400c007824 */ /* 0x000fe200078e00ff */
[----:B------:R-:W-:Y:S01]  /*0620*/  LOP3.LUT P3, RZ, R224, 0x4, RZ, 0xc0, !PT ;  /* 0x00000004e0ff7812 */ /* 0x000fe2000786c0ff */
[----:B------:R-:W-:Y:S01]  /*0630*/  IMAD.IADD R226, R4, 0x1, R6 ;  /* 0x0000000104e27824 */ /* 0x000fe200078e0206 */
[----:B------:R-:W-:Y:S01]  /*0640*/  LOP3.LUT R5, R5, 0x1c0, RZ, 0xc0, !PT ;  /* 0x000001c005057812 */ /* 0x000fe200078ec0ff */
[----:B------:R-:W-:Y:S01]  /*0650*/  IMAD.SHL.U32 R2, R7, 0x8, RZ ;  /* 0x0000000807027824 */ /* 0x000fe200078e00ff */
[----:B------:R-:W-:Y:S01]  /*0660*/  LOP3.LUT R0, R0, 0xfffffe00, RZ, 0xc0, !PT ;  /* 0xfffffe0000007812 */ /* 0x000fe200078ec0ff */
[----:B------:R-:W-:Y:S01]  /*0670*/  IMAD.IADD R246, R246, 0x1, R3 ;  /* 0x00000001f6f67824 */ /* 0x000fe200078e0203 */
[--C-:B------:R-:W-:Y:S01]  /*0680*/  SHF.R.U32.HI R6, RZ, 0x3, R5.reuse ;  /* 0x00000003ff067819 */ /* 0x100fe20000011605 */
[----:B------:R-:W-:Y:S01]  /*0690*/  IMAD.SHL.U32 R224, R224, 0x8, RZ ;  /* 0x00000008e0e07824 */ /* 0x000fe200078e00ff */
[----:B------:R-:W-:Y:S01]  /*06a0*/  LOP3.LUT R2, R5, 0x8, R2, 0xf8, !PT ;  /* 0x0000000805027812 */ /* 0x000fe200078ef802 */
[----:B------:R-:W-:Y:S01]  /*06b0*/  IMAD R3, R248, 0x400, R0 ;  /* 0x00000400f8037824 */ /* 0x000fe200078e0200 */
[----:B------:R-:W-:-:S02]  /*06c0*/  LOP3.LUT R4, R6, R9, R5, 0x1e, !PT ;  /* 0x0000000906047212 */ /* 0x000fc400078e1e05 */
[----:B------:R-:W-:Y:S02]  /*06d0*/  LOP3.LUT R209, R6, R209, R5, 0x1e, !PT ;  /* 0x000000d106d17212 */ /* 0x000fe400078e1e05 */
[-C--:B------:R-:W-:Y:S02]  /*06e0*/  LOP3.LUT R220, R4, R0.reuse, RZ, 0xfc, !PT ;  /* 0x0000000004dc7212 */ /* 0x080fe400078efcff */
[----:B------:R-:W-:Y:S01]  /*06f0*/  LOP3.LUT R209, R209, R0, RZ, 0xfc, !PT ;  /* 0x00000000d1d17212 */ /* 0x000fe200078efcff */
[----:B------:R-:W-:Y:S01]  /*0700*/  IMAD.U32 R0, RZ, RZ, UR5 ;  /* 0x00000005ff007e24 */ /* 0x000fe2000f8e00ff */
[----:B------:R-:W-:Y:S01]  /*0710*/  LOP3.LUT R2, R2, R6, RZ, 0x3c, !PT ;  /* 0x0000000602027212 */ /* 0x000fe200078e3cff */
[----:B------:R-:W-:Y:S01]  /*0720*/  USHF.R.S32.HI UR5, URZ, 0x1f, UR48 ;  /* 0x0000001f3f057899 */ /* 0x000fe20008011430 */
[----:B------:R-:W-:Y:S02]  /*0730*/  SEL R249, R249, 0xffffffe0, !P1 ;  /* 0xffffffe0f9f97807 */ /* 0x000fe40004800000 */
[----:B------:R-:W-:Y:S01]  /*0740*/  LEA R226, R226, UR4, 0x1 ;  /* 0x00000004e2e27c11 */ /* 0x000fe2000f8e08ff */
[----:B------:R-:W-:Y:S01]  /*0750*/  IMAD.IADD R218, R3, 0x1, R2 ;  /* 0x0000000103da7824 */ /* 0x000fe200078e0202 */
[----:B------:R-:W-:Y:S01]  /*0760*/  LEA R213, R213, UR4, 0x1 ;  /* 0x00000004d5d57c11 */ /* 0x000fe2000f8e08ff */
[----:B------:R-:W-:Y:S01]  /*0770*/  IMAD.U32 R2, RZ, RZ, UR6 ;  /* 0x00000006ff027e24 */ /* 0x000fe2000f8e00ff */
[----:B------:R-:W-:Y:S01]  /*0780*/  SEL R228, R228, 0x10, !P0 ;  /* 0x00000010e4e47807 */ /* 0x000fe20004000000 */
[----:B------:R-:W-:Y:S01]  /*0790*/  IMAD.U32 R0, RZ, RZ, UR5 ;  /* 0x00000005ff007e24 */ /* 0x000fe2000f8e00ff */
[----:B------:R-:W-:Y:S01]  /*07a0*/  SHF.R.S32.HI R241, RZ, 0x2, R241 ;  /* 0x00000002fff17819 */ /* 0x000fe200000114f1 */
[----:B------:R-:W-:Y:S01]  /*07b0*/  IMAD.U32 R2, RZ, RZ, UR5 ;  /* 0x00000005ff027e24 */ /* 0x000fe2000f8e00ff */
[----:B------:R-:W-:Y:S01]  /*07c0*/  UIADD3 UR5, UR4, 0xc000, URZ ;  /* 0x0000c00004057890 */ /* 0x000fe2000fffe03f */
[----:B------:R-:W-:Y:S01]  /*07d0*/  IMAD.MOV.U32 R0, RZ, RZ, 0x40 ;  /* 0x00000040ff007424 */ /* 0x000fe200078e00ff */
[----:B------:R-:W-:Y:S01]  /*07e0*/  LOP3.LUT R210, R8, R11, R210, 0xf6, !PT ;  /* 0x0000000b08d27212 */ /* 0x000fe200078ef6d2 */
[----:B------:R-:W-:-:S02]  /*07f0*/  IMAD.IADD R227, R226, 0x1, R249 ;  /* 0x00000001e2e37824 */ /* 0x000fc400078e02f9 */
[----:B------:R-:W-:Y:S01]  /*0800*/  IMAD.IADD R214, R214, 0x1, R213 ;  /* 0x00000001d6d67824 */ /* 0x000fe200078e02d5 */
[----:B------:R-:W-:Y:S01]  /*0810*/  LEA R246, R246, UR5, 0x1 ;  /* 0x00000005f6f67c11 */ /* 0x000fe2000f8e08ff */
[----:B------:R-:W-:Y:S01]  /*0820*/  IMAD.IADD R229, R226, 0x1, R228 ;  /* 0x00000001e2e57824 */ /* 0x000fe200078e02e4 */
[----:B------:R-:W-:Y:S01]  /*0830*/  SEL R215, R0, 0xffffffc0, !P3 ;  /* 0xffffffc000d77807 */ /* 0x000fe20005800000 */
[----:B------:R-:W-:Y:S01]  /*0840*/  IMAD R241, R248, 0x10, R241 ;  /* 0x00000010f8f17824 */ /* 0x000fe200078e02f1 */
[----:B------:R-:W-:Y:S01]  /*0850*/  SEL R0, R0, 0xffffffc0, !P2 ;  /* 0xffffffc000007807 */ /* 0x000fe20005000000 */
[----:B------:R-:W-:Y:S01]  /*0860*/  VIADD R252, R246, 0x420 ;  /* 0x00000420f6fc7836 */ /* 0x000fe20000000000 */
[----:B------:R-:W-:Y:S01]  /*0870*/  LEA R210, R210, UR4, 0x1 ;  /* 0x00000004d2d27c11 */ /* 0x000fe2000f8e08ff */
[----:B------:R-:W-:Y:S01]  /*0880*/  IMAD.IADD R249, R249, 0x1, R246 ;  /* 0x00000001f9f97824 */ /* 0x000fe200078e02f6 */
[----:B------:R-:W-:Y:S01]  /*0890*/  LEA R209, R209, UR5, 0x1 ;  /* 0x00000005d1d17c11 */ /* 0x000fe2000f8e08ff */
[----:B------:R-:W-:-:S02]  /*08a0*/  @P1 VIADD R252, R246, 0x3e0 ;  /* 0x000003e0f6fc1836 */ /* 0x000fc40000000000 */
[C---:B------:R-:W-:Y:S02]  /*08b0*/  IMAD.IADD R216, R215.reuse, 0x1, R213 ;  /* 0x00000001d7d87824 */ /* 0x040fe400078e02d5 */
[----:B------:R-:W-:Y:S02]  /*08c0*/  IMAD.IADD R215, R215, 0x1, R214 ;  /* 0x00000001d7d77824 */ /* 0x000fe400078e02d6 */
[--C-:B------:R-:W-:Y:S02]  /*08d0*/  IMAD.IADD R247, R246, 0x1, R0.reuse ;  /* 0x00000001f6f77824 */ /* 0x100fe400078e0200 */
[----:B------:R-:W-:Y:S02]  /*08e0*/  IMAD.IADD R228, R228, 0x1, R227 ;  /* 0x00000001e4e47824 */ /* 0x000fe400078e02e3 */
[----:B------:R-:W-:Y:S02]  /*08f0*/  IMAD.IADD R250, R249, 0x1, R0 ;  /* 0x00000001f9fa7824 */ /* 0x000fe400078e0200 */
[----:B------:R-:W-:-:S02]  /*0900*/  IMAD.IADD R251, R0, 0x1, R252 ;  /* 0x0000000100fb7824 */ /* 0x000fc400078e02fc */
[----:B------:R-:W-:Y:S01]  /*0910*/  IMAD.U32 R2, RZ, RZ, UR6 ;  /* 0x00000006ff027e24 */ /* 0x000fe2000f8e00ff */
[----:B------:R-:W-:-:S06]  /*0920*/  ULDC.64 UR6, c[0x0][0x208] ;  /* 0x0000820000067ab9 */ /* 0x000fcc0000000a00 */
.L_x_1397:
        /* <DEDUP_REMOVED lines=67> */
.L_x_1327:
        /* <DEDUP_REMOVED lines=15> */
[----:B------:R-:W-:Y:S01]  /*0e50*/  ULDC.U8 UR39, c[0x0][0x480] ;  /* 0x0001200000277ab9 */ /* 0x000fe20000000000 */
[----:B------:R-:W-:-:S02]  /*0e60*/  UIMAD UR19, UR48, UR11, UR10 ;  /* 0x0000000b301372a4 */ /* 0x000fc4000f8e020a */
[----:B------:R-:W-:Y:S01]  /*0e70*/  USHF.R.S32.HI UR37, URZ, 0x1f, UR58 ;  /* 0x0000001f3f257899 */ /* 0x000fe2000801143a */
[----:B------:R-:W-:Y:S01]  /*0e80*/  @!UP1 ULDC.64 UR10, c[0x0][0x418] ;  /* 0x00010600000a9ab9 */ /* 0x000fe20000000a00 */
[----:B------:R-:W-:Y:S02]  /*0e90*/  UISETP.NE.AND UP4, UPT, UR39, URZ, UPT ;  /* 0x0000003f2700728c */ /* 0x000fe4000bf85270 */
[----:B------:R-:W-:Y:S01]  /*0ea0*/  USHF.L.U32 UR16, UR48, 0x7, URZ ;  /* 0x0000000730107899 */ /* 0x000fe2000800063f */
[----:B------:R-:W-:Y:S01]  /*0eb0*/  ULDC.64 UR22, c[0x0][0x240] ;  /* 0x0000900000167ab9 */ /* 0x000fe20000000a00 */
[----:B------:R-:W-:Y:S01]  /*0ec0*/  ULDC UR61, c[0x0][0x2dc] ;  /* 0x0000b700003d7ab9 */ /* 0x000fe20000000800 */
[----:B------:R-:W-:Y:S01]  /*0ed0*/  ULDC UR60, c[0x0][0x270] ;  /* 0x00009c00003c7ab9 */ /* 0x000fe20000000800 */
[----:B------:R-:W-:Y:S01]  /*0ee0*/  @!UP1 UIMAD.WIDE.U32 UR32, UR48, UR10, URZ ;  /* 0x0000000a302092a5 */ /* 0x000fe2000f8e003f */
[----:B-1----:R-:W-:Y:S01]  /*0ef0*/  IABS R5, R6 ;  /* 0x0000000600057213 */ /* 0x002fe20000000000 */
[----:B------:R-:W-:Y:S01]  /*0f00*/  USEL UR34, UR16, URZ, UP2 ;  /* 0x0000003f10227287 */ /* 0x000fe20009000000 */
[----:B------:R-:W-:Y:S01]  /*0f10*/  ISETP.NE.AND P3, PT, R6, RZ, PT ;  /* 0x000000ff0600720c */ /* 0x000fe20003f65270 */
[----:B------:R-:W-:Y:S01]  /*0f20*/  UIMAD.WIDE.U32 UR24, UR8, UR22, URZ ;  /* 0x00000016081872a5 */ /* 0x000fe2000f8e003f */
[----:B------:R-:W1:Y:S01]  /*0f30*/  I2F.RP R2, R5 ;  /* 0x0000000500027306 */ /* 0x000e620000209400 */
[----:B------:R-:W-:-:S02]  /*0f40*/  UIMAD.WIDE.U32 UR16, UR48, UR58, URZ ;  /* 0x0000003a301072a5 */ /* 0x000fc4000f8e003f */
[----:B------:R-:W-:Y:S02]  /*0f50*/  USEL UR54, UR14, UR24, !UP1 ;  /* 0x000000180e367287 */ /* 0x000fe4000c800000 */
[----:B--2---:R-:W-:Y:S02]  /*0f60*/  UIMAD.WIDE.U32 UR28, UR9, UR12, URZ ;  /* 0x0000000c091c72a5 */ /* 0x004fe4000f8e003f */
[----:B------:R-:W-:Y:S02]  /*0f70*/  UIADD3 UR45, UR15, UR19, URZ ;  /* 0x000000130f2d7290 */ /* 0x000fe4000fffe03f */
[----:B------:R-:W-:Y:S02]  /*0f80*/  UIMAD UR49, UR9, UR13, UR29 ;  /* 0x0000000d093172a4 */ /* 0x000fe4000f8e021d */
[----:B------:R-:W-:Y:S01]  /*0f90*/  @!UP1 UIMAD UR9, UR56, UR10, URZ ;  /* 0x0000000a380992a4 */ /* 0x000fe2000f8e023f */
[----:B------:R-:W-:Y:S01]  /*0fa0*/  @UP1 ULDC.64 UR12, c[0x0][0x420] ;  /* 0x00010800000c1ab9 */ /* 0x000fe20000000a00 */
[----:B------:R-:W-:Y:S01]  /*0fb0*/  ULDC UR40, c[0x0][0x2c4] ;  /* 0x0000b10000287ab9 */ /* 0x000fe20000000800 */
[----:B-1----:R-:W1:Y:S01]  /*0fc0*/  MUFU.RCP R2, R2 ;  /* 0x0000000200027308 */ /* 0x002e620000001000 */
[----:B------:R-:W-:-:S02]  /*0fd0*/  @!UP1 UIMAD UR31, UR48, UR11, UR9 ;  /* 0x0000000b301f92a4 */ /* 0x000fc4000f8e0209 */
[----:B------:R-:W-:Y:S02]  /*0fe0*/  UIADD3 UR9, UR38, 0x3f, URZ ;  /* 0x0000003f26097890 */ /* 0x000fe4000fffe03f */
[----:B------:R-:W-:Y:S02]  /*0ff0*/  @UP1 UIMAD.WIDE.U32 UR42, UR8, UR12, URZ ;  /* 0x0000000c082a12a5 */ /* 0x000fe4000f8e003f */
[----:B------:R-:W-:Y:S02]  /*1000*/  USHF.R.S32.HI UR18, URZ, 0x1f, UR9 ;  /* 0x0000001f3f127899 */ /* 0x000fe40008011409 */
[----:B------:R-:W-:Y:S02]  /*1010*/  @UP1 UIMAD UR46, UR8, UR13, UR43 ;  /* 0x0000000d082e12a4 */ /* 0x000fe4000f8e022b */
[----:B------:R-:W-:Y:S02]  /*1020*/  ULEA.HI UR39, UR18, UR9, URZ, 0x6 ;  /* 0x0000000912277291 */ /* 0x000fe4000f8f303f */
[----:B------:R-:W-:Y:S01]  /*1030*/  UIMAD UR9, UR37, UR48, URZ ;  /* 0x00000030250972a4 */ /* 0x000fe2000f8e023f */
[----:B------:R-:W-:Y:S01]  /*1040*/  ULDC.U8 UR13, c[0x0][0x3d8] ;  /* 0x0000f600000d7ab9 */ /* 0x000fe20000000000 */
[----:B------:R-:W-:Y:S01]  /*1050*/  UIMAD.WIDE UR10, UR61, UR60, URZ ;  /* 0x0000003c3d0a72a5 */ /* 0x000fe2000f8e023f */
[----:B-1----:R-:W-:Y:S01]  /*1060*/  VIADD R2, R2, 0xffffffe ;  /* 0x0ffffffe02027836 */ /* 0x002fe20000000000 */
[----:B------:R-:W-:-:S02]  /*1070*/  UIMAD UR9, UR56, UR58, UR9 ;  /* 0x0000003a380972a4 */ /* 0x000fc4000f8e0209 */
[----:B------:R-:W-:Y:S01]  /*1080*/  UISETP.NE.AND UP3, UPT, UR13, URZ, UPT ;  /* 0x0000003f0d00728c */ /* 0x000fe2000bf65270 */
        /* <DEDUP_REMOVED lines=13> */
[----:B------:R-:W-:Y:S02]  /*1160*/  UIMAD UR26, UR8, UR23, URZ ;  /* 0x00000017081a72a4 */ /* 0x000fe4000f8e023f */
[----:B------:R-:W-:Y:S01]  /*1170*/  ULOP3.LUT UR16, UR39, 0xffffffc0, URZ, 0xc0, !UPT ;  /* 0xffffffc027107892 */ /* 0x000fe2000f8ec03f */
[----:B------:R-:W-:Y:S01]  /*1180*/  IMAD.HI.U32 R0, R3, R0, R2 ;  /* 0x0000000003007227 */ /* 0x000fe200078e0002 */
[----:B------:R-:W-:Y:S01]  /*1190*/  MOV R2, R4 ;  /* 0x0000000400027202 */ /* 0x000fe20000000f00 */
[----:B------:R-:W-:-:S02]  /*11a0*/  UISETP.NE.AND UP0, UPT, UR30, -0x1, UPT ;  /* 0xffffffff1e00788c */ /* 0x000fc4000bf05270 */
[----:B------:R-:W-:Y:S02]  /*11b0*/  @UP1 UIADD3 UR47, UR17, UR24, URZ ;  /* 0x00000018112f1290 */ /* 0x000fe4000fffe03f */
[----:B------:R-:W-:Y:S01]  /*11c0*/  IMAD.HI.U32 R0, R0, R2, RZ ;  /* 0x0000000200007227 */ /* 0x000fe200078e00ff */
[----:B------:R-:W-:Y:S02]  /*11d0*/  USHF.L.U64.HI UR12, UR48, 0x7, UR56 ;  /* 0x00000007300c7899 */ /* 0x000fe40008010238 */
[----:B------:R-:W-:Y:S01]  /*11e0*/  @UP3 USEL UR24, UR9, UR8, !UP1 ;  /* 0x0000000809183287 */ /* 0x000fe2000c800000 */
[----:B------:R-:W-:Y:S01]  /*11f0*/  IMAD.MOV R3, RZ, RZ, -R0 ;  /* 0x000000ffff037224 */ /* 0x000fe200078e0a00 */
[----:B------:R-:W-:Y:S02]  /*1200*/  @UP1 UIADD3 UR45, UR25, UR26, URZ ;  /* 0x0000001a192d1290 */ /* 0x000fe4000fffe03f */
[----:B------:R-:W-:Y:S01]  /*1210*/  UIADD3 UR9, UR16, -0x40, URZ ;  /* 0xffffffc010097890 */ /* 0x000fe2000fffe03f */
[----:B------:R-:W-:Y:S01]  /*1220*/  IMAD R2, R5, R3, R2 ;  /* 0x0000000305027224 */ /* 0x000fe200078e0202 */
[----:B------:R-:W-:Y:S01]  /*1230*/  @UP3 ULDC UR25, c[0x0][0x2e4] ;  /* 0x0000b90000193ab9 */ /* 0x000fe20000000800 */
[----:B------:R-:W-:-:S02]  /*1240*/  USEL UR36, UR12, URZ, UP2 ;  /* 0x0000003f0c247287 */ /* 0x000fc40009000000 */
[----:B------:R-:W-:Y:S01]  /*1250*/  @!UP3 UIMAD UR17, UR48, UR60, UR57 ;  /* 0x0000003c3011b2a4 */ /* 0x000fe2000f8e0239 */
[----:B------:R-:W-:Y:S01]  /*1260*/  ISETP.GT.U32.AND P1, PT, R5, R2, PT ;  /* 0x000000020500720c */ /* 0x000fe20003f24070 */
[----:B------:R-:W-:Y:S02]  /*1270*/  @UP3 UIMAD UR25, UR57, UR25, UR24 ;  /* 0x00000019391932a4 */ /* 0x000fe4000f8e0218 */
[----:B------:R-:W-:Y:S02]  /*1280*/  USHF.R.S32.HI UR24, URZ, 0x1f, UR9 ;  /* 0x0000001f3f187899 */ /* 0x000fe40008011409 */
[----:B------:R-:W-:Y:S02]  /*1290*/  UIADD3 UR16, UP2, UR9, UR34, URZ ;  /* 0x0000002209107290 */ /* 0x000fe4000ff5e03f */
[----:B------:R-:W-:Y:S02]  /*12a0*/  @!UP3 UIMAD UR25, UR17, UR40, URZ ;  /* 0x000000281119b2a4 */ /* 0x000fe4000f8e023f */
        /* <DEDUP_REMOVED lines=8> */
[----:B------:R-:W-:Y:S01]  /*1330*/  @UP0 ULDC.64 UR12, c[0x0][0x248] ;  /* 0x00009200000c0ab9 */ /* 0x000fe20000000a00 */
[----:B------:R-:W-:Y:S01]  /*1340*/  LOP3.LUT R2, R6, UR57, RZ, 0x3c, !PT ;  /* 0x0000003906027c12 */ /* 0x000fe2000f8e3cff */
[----:B------:R-:W-:Y:S01]  /*1350*/  @UP0 ULDC.64 UR14, c[0x0][0x250] ;  /* 0x00009400000e0ab9 */ /* 0x000fe20000000a00 */
[----:B------:R-:W-:-:S02]  /*1360*/  UIMAD.WIDE.U32 UR40, UR10, UR16, URZ ;  /* 0x000000100a2872a5 */ /* 0x000fc4000f8e003f */
[----:B------:R-:W-:Y:S01]  /*1370*/  ISETP.GE.AND P2, PT, R2, RZ, PT ;  /* 0x000000ff0200720c */ /* 0x000fe20003f46270 */
[----:B------:R-:W-:Y:S02]  /*1380*/  UIMAD UR16, UR10, UR17, UR11 ;  /* 0x000000110a1072a4 */ /* 0x000fe4000f8e020b */
[----:B------:R-:W-:Y:S02]  /*1390*/  @UP0 UIMAD.WIDE.U32 UR18, UR27, UR12, URZ ;  /* 0x0000000c1b1202a5 */ /* 0x000fe4000f8e003f */
[----:B------:R-:W-:Y:S02]  /*13a0*/  @UP0 UIMAD.WIDE.U32 UR10, UR29, UR14, URZ ;  /* 0x0000000e1d0a02a5 */ /* 0x000fe4000f8e003f */
[----:B------:R-:W-:Y:S01]  /*13b0*/  @P0 VIADD R0, R0, 0x1 ;  /* 0x0000000100000836 */ /* 0x000fe20000000000 */
[----:B------:R-:W-:Y:S01]  /*13c0*/  UIMAD UR50, UR57, UR61, URZ ;  /* 0x0000003d393272a4 */ /* 0x000fe2000f8e023f */
        /* <DEDUP_REMOVED lines=29> */
.L_x_1329:
        /* <DEDUP_REMOVED lines=13> */
.L_x_1330:
        /* <DEDUP_REMOVED lines=11> */
.L_x_1331:
[----:B------:R-:W-:-:S04]  /*1720*/  UIMAD UR8, UR48, UR60, UR57 ;  /* 0x0000003c300872a4 */ /* 0x000fc8000f8e0239 */
[----:B------:R-:W-:-:S12]  /*1730*/  UIMAD UR8, UR8, UR58, URZ ;  /* 0x0000003a080872a4 */ /* 0x000fd8000f8e023f */
.L_x_1332:
[----:B------:R-:W1:Y:S01]  /*1740*/  S2R R24, SR_TID.X ;  /* 0x0000000000187919 */ /* 0x000e620000002100 */
[----:B------:R-:W2:Y:S01]  /*1750*/  LDC.64 R4, c[0x0][0x420] ;  /* 0x00010800ff047b82 */ /* 0x000ea20000000a00 */
[----:B------:R-:W-:Y:S01]  /*1760*/  SHF.R.S32.HI R225, RZ, 0x1f, R224 ;  /* 0x0000001fffe17819 */ /* 0x000fe200000114e0 */
[----:B------:R-:W-:Y:S01]  /*1770*/  UIADD3 UR37, UR9, UR8, URZ ;  /* 0x0000000809257290 */ /* 0x000fe2000fffe03f */
[----:B------:R-:W-:Y:S01]  /*1780*/  IADD3 R6, P0, R224, UR10, RZ ;  /* 0x0000000ae0067c10 */ /* 0x000fe2000ff1e0ff */
[----:B------:R-:W-:Y:S01]  /*1790*/  UIADD3 UR29, UR9, UR25, URZ ;  /* 0x00000019091d7290 */ /* 0x000fe2000fffe03f */
[----:B------:R-:W-:Y:S01]  /*17a0*/  BSSY B1, `(.L_x_1328) ;  /* 0x0000a89000017945 */ /* 0x000fe20003800000 */
[----:B------:R-:W-:Y:S01]  /*17b0*/  USHF.R.S32.HI UR28, URZ, 0x1f, UR57 ;  /* 0x0000001f3f1c7899 */ /* 0x000fe20008011439 */
[----:B------:R-:W-:Y:S01]  /*17c0*/  IADD3.X R7, R225, UR46, RZ, P0, !PT ;  /* 0x0000002ee1077c10 */ /* 0x000fe200087fe4ff */
[----:B------:R-:W-:Y:S01]  /*17d0*/  UIMAD UR16, UR61, UR60, URZ ;  /* 0x0000003c3d1072a4 */ /* 0x000fe2000f8e023f */
[----:B------:R-:W-:Y:S01]  /*17e0*/  ULDC.64 UR18, c[0x0][0x258] ;  /* 0x0000960000127ab9 */ /* 0x000fe20000000a00 */
[----:B------:R-:W-:Y:S01]  /*17f0*/  UISETP.GE.AND UP2, UPT, UR38, 0x1, UPT ;  /* 0x000000012600788c */ /* 0x000fe2000bf46270 */
[----:B------:R-:W-:Y:S01]  /*1800*/  ULDC.64 UR32, c[0x0][0x400] ;  /* 0x0001000000207ab9 */ /* 0x000fe20000000a00 */
[----:B------:R-:W-:Y:S01]  /*1810*/  ULDC.64 UR42, c[0x0][0x2b0] ;  /* 0x0000ac00002a7ab9 */ /* 0x000fe20000000a00 */
[----:B------:R-:W-:Y:S01]  /*1820*/  ULDC.64 UR10, c[0x0][0x210] ;  /* 0x00008400000a7ab9 */ /* 0x000fe20000000a00 */
[----:B------:R-:W-:Y:S01]  /*1830*/  ULEA.HI.SX32 UR39, UR39, 0xffffffff, 0x1a ;  /* 0xffffffff27277891 */ /* 0x000fe2000f8fd23f */
[----:B--2---:R-:W-:Y:S01]  /*1840*/  IMAD.WIDE.U32 R6, R4, UR9, R6 ;  /* 0x0000000904067c25 */ /* 0x004fe2000f8e0006 */
[----:B-1----:R-:W-:-:S04]  /*1850*/  SHF.R.S32.HI R25, RZ, 0x1f, R24 ;  /* 0x0000001fff197819 */ /* 0x002fc80000011418 */
[----:B------:R-:W-:-:S04]  /*1860*/  LEA.HI R2, R25, R24, RZ, 0x3 ;  /* 0x0000001819027211 */ /* 0x000fc800078f18ff */
[----:B------:R-:W-:-:S04]  /*1870*/  SHF.R.S32.HI R2, RZ, 0x3, R2 ;  /* 0x00000003ff027819 */ /* 0x000fc80000011402 */
[----:B------:R-:W-:Y:S02]  /*1880*/  SHF.R.S32.HI R23, RZ, 0x1f, R2 ;  /* 0x0000001fff177819 */ /* 0x000fe40000011402 */
[----:B------:R-:W-:-:S03]  /*1890*/  IADD3 R0, P1, R2, UR9, RZ ;  /* 0x0000000902007c10 */ /* 0x000fc6000ff3e0ff */
[C---:B------:R-:W-:Y:S01]  /*18a0*/  IMAD R14, R23.reuse, R4, RZ ;  /* 0x00000004170e7224 */ /* 0x040fe200078e02ff */
[----:B------:R-:W-:-:S03]  /*18b0*/  IADD3.X R3, R23, UR24, RZ, P1, !PT ;  /* 0x0000001817037c10 */ /* 0x000fc60008ffe4ff */
[----:B------:R-:W-:Y:S02]  /*18c0*/  IMAD R14, R2, R5, R14 ;  /* 0x00000005020e7224 */ /* 0x000fe400078e020e */
[----:B------:R-:W-:Y:S02]  /*18d0*/  IMAD R8, R3, UR22, RZ ;  /* 0x0000001603087c24 */ /* 0x000fe4000f8e02ff */
[----:B------:R-:W-:Y:S01]  /*18e0*/  IMAD R3, R4, UR24, RZ ;  /* 0x0000001804037c24 */ /* 0x000fe2000f8e02ff */
[----:B------:R-:W-:Y:S01]  /*18f0*/  ULDC.64 UR24, c[0x0][0x3e0] ;  /* 0x0000f80000187ab9 */ /* 0x000fe20000000a00 */
[C---:B------:R-:W-:Y:S02]  /*1900*/  IMAD R10, R0.reuse, UR23, R8 ;  /* 0x00000017000a7c24 */ /* 0x040fe4000f8e0208 */
[----:B------:R-:W-:-:S04]  /*1910*/  IMAD.WIDE.U32 R8, R0, UR22, R224 ;  /* 0x0000001600087c25 */ /* 0x000fc8000f8e00e0 */
[----:B------:R-:W-:Y:S01]  /*1920*/  IMAD R3, R5, UR9, R3 ;  /* 0x0000000905037c24 */ /* 0x000fe2000f8e0203 */
[----:B------:R-:W-:Y:S01]  /*1930*/  IADD3 R8, P0, R8, UR54, RZ ;  /* 0x0000003608087c10 */ /* 0x000fe2000ff1e0ff */
[----:B------:R-:W-:Y:S02]  /*1940*/  ULDC.64 UR8, c[0x0][0x428] ;  /* 0x00010a0000087ab9 */ /* 0x000fe40000000a00 */
[----:B------:R-:W-:Y:S01]  /*1950*/  IMAD.IADD R7, R7, 0x1, R3 ;  /* 0x0000000107077824 */ /* 0x000fe200078e0203 */
[----:B------:R-:W-:Y:S01]  /*1960*/  IADD3.X R9, R9, UR45, R10, P0, !PT ;  /* 0x0000002d09097c10 */ /* 0x000fe200087fe40a */
[----:B------:R-:W-:Y:S01]  /*1970*/  IMAD.U32 R0, RZ, RZ, UR8 ;  /* 0x00000008ff007e24 */ /* 0x000fe2000f8e00ff */
[----:B------:R-:W-:Y:S01]  /*1980*/  LEA.HI R10, R25, R24, RZ, 0x5 ;  /* 0x00000018190a7211 */ /* 0x000fe200078f28ff */
[----:B------:R-:W-:Y:S01]  /*1990*/  UIMAD UR17, UR28, UR8, URZ ;  /* 0x000000081c1172a4 */ /* 0x000fe2000f8e023f */
[----:B------:R-:W-:Y:S01]  /*19a0*/  IMAD.U32 R3, RZ, RZ, UR18 ;  /* 0x00000012ff037e24 */ /* 0x000fe2000f8e00ff */
[----:B------:R-:W-:Y:S01]  /*19b0*/  USHF.L.U32 UR8, UR16, 0x6, URZ ;  /* 0x0000000610087899 */ /* 0x000fe2000800063f */
[----:B------:R-:W-:Y:S01]  /*19c0*/  IMAD.WIDE.U32 R6, R0, UR57, R6 ;  /* 0x0000003900067c25 */ /* 0x000fe2000f8e0006 */
[----:B------:R-:W-:Y:S01]  /*19d0*/  LOP3.LUT R0, R10, 0xffffffe0, RZ, 0xc0, !PT ;  /* 0xffffffe00a007812 */ /* 0x000fe200078ec0ff */
[----:B------:R-:W-:Y:S01]  /*19e0*/  UIMAD UR17, UR57, UR9, UR17 ;  /* 0x00000009391172a4 */ /* 0x000fe2000f8e0211 */
[----:B------:R-:W-:Y:S01]  /*19f0*/  PLOP3.LUT P0, PT, PT, PT, UP2, 0x80, 0x0 ;  /* 0x000000000000781c */ /* 0x000fe20003f0f028 */
[----:B------:R-:W-:Y:S01]  /*1a00*/  USHF.R.S32.HI UR9, URZ, 0x1f, UR8 ;  /* 0x0000001f3f097899 */ /* 0x000fe20008011408 */
[----:B------:R-:W-:Y:S01]  /*1a10*/  IMAD.WIDE.U32 R8, R3, UR57, R8 ;  /* 0x0000003903087c25 */ /* 0x000fe2000f8e0008 */
[----:B------:R-:W-:Y:S01]  /*1a20*/  UIADD3 UR8, UP1, UP0, UR40, UR8, UR50 ;  /* 0x0000000828087290 */ /* 0x000fe2000f83e032 */
[----:B------:R-:W-:Y:S01]  /*1a30*/  SHF.R.S32.HI R3, RZ, 0x5, R10 ;  /* 0x00000005ff037819 */ /* 0x000fe2000001140a */
[----:B------:R-:W-:Y:S01]  /*1a40*/  UIMAD UR28, UR28, UR18, URZ ;  /* 0x000000121c1c72a4 */ /* 0x000fe2000f8e023f */
[----:B------:R-:W-:Y:S01]  /*1a50*/  IMAD.IADD R20, R24, 0x1, -R0 ;  /* 0x0000000118147824 */ /* 0x000fe200078e0a00 */
[----:B------:R-:W-:Y:S01]  /*1a60*/  UIADD3.X UR9, UR49, UR9, UR53, UP1, UP0 ;  /* 0x0000000931097290 */ /* 0x000fe20008fe0435 */
[----:B------:R-:W-:Y:S01]  /*1a70*/  VIADD R7, R7, UR17 ;  /* 0x0000001107077c36 */ /* 0x000fe20008000000 */
[----:B------:R-:W-:Y:S01]  /*1a80*/  UIADD3 UR17, UP1, UP0, UR51, UR8, UR55 ;  /* 0x0000000833117290 */ /* 0x000fe2000f83e037 */
[----:B------:R-:W-:Y:S01]  /*1a90*/  IMAD R3, R3, UR16, R20 ;  /* 0x0000001003037c24 */ /* 0x000fe2000f8e0214 */
[----:B------:R-:W-:Y:S01]  /*1aa0*/  UIMAD UR34, UR57, UR19, UR28 ;  /* 0x00000013392272a4 */ /* 0x000fe2000f8e021c */
[----:B------:R-:W-:Y:S01]  /*1ab0*/  IMAD.WIDE.U32 R6, R2, R4, R6 ;  /* 0x0000000402067225 */ /* 0x000fe200078e0006 */
[----:B------:R-:W-:Y:S01]  /*1ac0*/  UIADD3.X UR8, UR52, UR9, UR47, UP1, UP0 ;  /* 0x0000000934087290 */ /* 0x000fe20008fe042f */
[----:B------:R-:W-:Y:S01]  /*1ad0*/  LEA R12, P4, R8, UR10, 0x1 ;  /* 0x0000000a080c7c11 */ /* 0x000fe2000f8808ff */
[----:B------:R-:W-:Y:S01]  /*1ae0*/  UIMAD.WIDE UR18, UR29, 0x4, UR42 ;  /* 0x000000041d1278a5 */ /* 0x000fe2000f8e022a */
[----:B------:R-:W-:Y:S01]  /*1af0*/  IADD3 R0, P2, R3, UR17, RZ ;  /* 0x0000001103007c10 */ /* 0x000fe2000ff5e0ff */
[----:B------:R-:W-:Y:S01]  /*1b00*/  IMAD.IADD R14, R7, 0x1, R14 ;  /* 0x00000001070e7824 */ /* 0x000fe200078e020e */
[----:B------:R-:W-:Y:S01]  /*1b10*/  ULDC.64 UR42, c[0x0][0x478] ;  /* 0x00011e00002a7ab9 */ /* 0x000fe20000000a00 */
[----:B------:R-:W-:Y:S01]  /*1b20*/  VIADD R16, R9, UR34 ;  /* 0x0000002209107c36 */ /* 0x000fe20008000000 */
[----:B------:R-:W-:Y:S01]  /*1b30*/  LEA R19, P1, R0, UR32, 0x2 ;  /* 0x0000002000137c11 */ /* 0x000fe2000f8210ff */
[----:B------:R-:W-:Y:S01]  /*1b40*/  UIMAD.WIDE UR28, UR37, 0x4, UR42 ;  /* 0x00000004251c78a5 */ /* 0x000fe2000f8e022a */
[----:B------:R-:W-:-:S02]  /*1b50*/  LEA.HI.X.SX32 R3, R3, UR8, 0x1, P2 ;  /* 0x0000000803037c11 */ /* 0x000fc400090f0eff */
[----:B------:R-:W-:Y:S02]  /*1b60*/  LEA R10, P3, R6, UR24, 0x1 ;  /* 0x00000018060a7c11 */ /* 0x000fe4000f8608ff */
[----:B------:R-:W-:Y:S02]  /*1b70*/  LEA.HI.X R18, R0, UR33, R3, 0x2, P1 ;  /* 0x0000002100127c11 */ /* 0x000fe400088f1403 */
[----:B------:R-:W-:Y:S02]  /*1b80*/  LEA.HI.X R11, R6, UR25, R14, 0x1, P3 ;  /* 0x00000019060b7c11 */ /* 0x000fe400098f0c0e */
[----:B------:R-:W-:Y:S01]  /*1b90*/  LEA.HI.X R13, R8, UR11, R16, 0x1, P4 ;  /* 0x0000000b080d7c11 */ /* 0x000fe2000a0f0c10 */
[----:B------:R-:W-:Y:S06]  /*1ba0*/  @!P0 BRA `(.L_x_1333) ;  /* 0x0000009400808947 */ /* 0x000fec0003800000 */
[----:B------:R-:W-:Y:S01]  /*1bb0*/  PLOP3.LUT P0, PT, PT, PT, UP4, 0x80, 0x0 ;  /* 0x000000000000781c */ /* 0x000fe20003f0f048 */
[C---:B------:R-:W-:Y:S01]  /*1bc0*/  IMAD.SHL.U32 R0, R2.reuse, 0x40, RZ ;  /* 0x0000004002007824 */ /* 0x040fe200078e00ff */
[----:B------:R-:W-:Y:S01]  /*1bd0*/  UMOV UR8, UR39 ;  /* 0x0000002700087c82 */ /* 0x000fe20008000000 */
[----:B------:R-:W-:Y:S01]  /*1be0*/  UMOV UR16, UR18 ;  /* 0x0000001200107c82 */ /* 0x000fe20008000000 */
[----:B------:R-:W-:Y:S01]  /*1bf0*/  UIMAD UR9, UR8, -0x40, UR38 ;  /* 0xffffffc0080978a4 */ /* 0x000fe2000f8e0226 */
[----:B------:R-:W-:Y:S01]  /*1c00*/  VIADD R22, R2, 0x20 ;  /* 0x0000002002167836 */ /* 0x000fe20000000000 */
[----:B------:R-:W-:Y:S01]  /*1c10*/  LOP3.LUT R0, R0, 0x1c0, RZ, 0xc0, !PT ;  /* 0x000001c000007812 */ /* 0x000fe200078ec0ff */
[----:B------:R-:W-:Y:S01]  /*1c20*/  ULEA.HI UR18, UR8, UR8, URZ, 0x1 ;  /* 0x0000000808127291 */ /* 0x000fe2000f8f083f */
[----:B------:R-:W-:Y:S01]  /*1c30*/  BSSY B0, `(.L_x_1334) ;  /* 0x0000023000007945 */ /* 0x000fe20003800000 */
[----:B------:R-:W-:Y:S01]  /*1c40*/  UMOV UR17, UR19 ;  /* 0x0000001300117c82 */ /* 0x000fe20008000000 */
[----:B------:R-:W-:Y:S01]  /*1c50*/  LOP3.LUT R15, R0, 0x38, R224, 0xf8, !PT ;  /* 0x00000038000f7812 */ /* 0x000fe200078ef8e0 */
[----:B------:R-:W-:Y:S01]  /*1c60*/  UMOV UR19, UR28 ;  /* 0x0000001c00137c82 */ /* 0x000fe20008000000 */
[----:B------:R-:W-:Y:S01]  /*1c70*/  SHF.R.U32.HI R3, RZ, 0x3, R0 ;  /* 0x00000003ff037819 */ /* 0x000fe20000011600 */
[----:B------:R-:W-:Y:S01]  /*1c80*/  @P0 BAR.SYNC.DEFER_BLOCKING 0x0 ;  /* 0x0000000000000b1d */ /* 0x000fe20000010000 */
[----:B------:R-:W-:Y:S01]  /*1c90*/  ISETP.GE.AND P4, PT, R2, UR9, PT ;  /* 0x0000000902007c0c */ /* 0x000fe2000bf86270 */
[----:B------:R-:W-:Y:S01]  /*1ca0*/  ULOP3.LUT UR28, UR18, 0xfffffffe, URZ, 0xc0, !UPT ;  /* 0xfffffffe121c7892 */ /* 0x000fe2000f8ec03f */
[----:B------:R-:W-:Y:S01]  /*1cb0*/  LOP3.LUT R3, R15, R3, RZ, 0x3c, !PT ;  /* 0x000000030f037212 */ /* 0x000fe200078e3cff */
[----:B------:R-:W-:Y:S01]  /*1cc0*/  IMAD.MOV.U32 R236, RZ, RZ, R10 ;  /* 0x000000ffffec7224 */ /* 0x000fe200078e000a */
[----:B------:R-:W-:Y:S01]  /*1cd0*/  ISETP.GE.AND P3, PT, R22, UR9, PT ;  /* 0x0000000916007c0c */ /* 0x000fe2000bf66270 */
[----:B------:R-:W-:Y:S01]  /*1ce0*/  UIADD3 UR28, UR8, -UR28, URZ ;  /* 0x8000001c081c7290 */ /* 0x000fe2000fffe03f */
[----:B------:R-:W-:Y:S01]  /*1cf0*/  IMAD.MOV.U32 R237, RZ, RZ, R11 ;  /* 0x000000ffffed7224 */ /* 0x000fe200078e000b */
[----:B------:R-:W-:Y:S01]  /*1d00*/  UMOV UR18, UR29 ;  /* 0x0000001d00127c82 */ /* 0x000fe20008000000 */
[----:B------:R-:W-:Y:S01]  /*1d10*/  IMAD R3, R244, 0x200, R3 ;  /* 0x00000200f4037824 */ /* 0x000fe200078e0203 */
[----:B------:R-:W-:Y:S01]  /*1d20*/  UISETP.NE.AND UP0, UPT, UR28, 0x1, UPT ;  /* 0x000000011c00788c */ /* 0x000fe2000bf05270 */
[----:B------:R-:W-:-:S03]  /*1d30*/  VIADD R15, R224, 0x40 ;  /* 0x00000040e00f7836 */ /* 0x000fc60000000000 */
[----:B------:R-:W-:-:S05]  /*1d40*/  LEA R0, R3, UR4, 0x1 ;  /* 0x0000000403007c11 */ /* 0x000fca000f8e08ff */
        /* <DEDUP_REMOVED lines=17> */
.L_x_1335:
[----:B------:R-:W-:Y:S05]  /*1e60*/  BSYNC B0 ;  /* 0x0000000000007941 */ /* 0x000fea0003800000 */
.L_x_1334:
        /* <DEDUP_REMOVED lines=29> */
.L_x_1337:
[----:B------:R-:W-:Y:S05]  /*2040*/  BSYNC B0 ;  /* 0x0000000000007941 */ /* 0x000fea0003800000 */
.L_x_1336:
[----:B------:R-:W-:Y:S01]  /*2050*/  BSSY B0, `(.L_x_1338) ;  /* 0x0000022000007945 */ /* 0x000fe20003800000 */
[----:B------:R-:W-:Y:S01]  /*2060*/  IMAD.MOV.U32 R232, RZ, RZ, R19 ;  /* 0x000000ffffe87224 */ /* 0x000fe200078e0013 */
[----:B------:R-:W-:Y:S02]  /*2070*/  MOV R231, R18 ;  /* 0x0000001200e77202 */ /* 0x000fe40000000f00 */
        /* <DEDUP_REMOVED lines=11> */
.L_x_1339:
        /* <DEDUP_REMOVED lines=20> */
.L_x_1340:
[----:B------:R-:W-:Y:S05]  /*2270*/  BSYNC B0 ;  /* 0x0000000000007941 */ /* 0x000fea0003800000 */
.L_x_1338:
        /* <DEDUP_REMOVED lines=13> */
.L_x_1342:
        /* <DEDUP_REMOVED lines=29> */
.L_x_1343:
[----:B------:R-:W-:Y:S05]  /*2520*/  BSYNC B0 ;  /* 0x0000000000007941 */ /* 0x000fea0003800000 */
.L_x_1341:
[----:B------:R-:W-:Y:S01]  /*2530*/  UIMAD UR10, UR44, UR12, URZ ;  /* 0x0000000c2c0a72a4 */ /* 0x000fe2000f8e023f */
[----:B-1----:R-:W-:Y:S01]  /*2540*/  IMAD.U32 R4, RZ, RZ, UR12 ;  /* 0x0000000cff047e24 */ /* 0x002fe2000f8e00ff */
[----:B------:R-:W-:Y:S01]  /*2550*/  ULDC.64 UR22, c[0x0][0x260] ;  /* 0x0000980000167ab9 */ /* 0x000fe20000000a00 */
[C---:B------:R-:W-:Y:S01]  /*2560*/  VIADD R8, R241.reuse, 0x8 ;  /* 0x00000008f1087836 */ /* 0x040fe20000000000 */
[----:B------:R-:W-:Y:S01]  /*2570*/  UIMAD UR11, UR35, UR13, UR10 ;  /* 0x0000000d230b72a4 */ /* 0x000fe2000f8e020a */
[----:B------:R-:W-:Y:S01]  /*2580*/  IMAD.WIDE.U32 R4, R4, UR35, R224 ;  /* 0x0000002304047c25 */ /* 0x000fe2000f8e00e0 */
[----:B------:R-:W-:Y:S01]  /*2590*/  UIMAD UR10, UR20, -0x80, UR5 ;  /* 0xffffff80140a78a4 */ /* 0x000fe2000f8e0205 */
[----:B------:R-:W-:Y:S01]  /*25a0*/  BSSY B0, `(.L_x_1344) ;  /* 0x0000030000007945 */ /* 0x000fe20003800000 */
[----:B------:R-:W-:Y:S01]  /*25b0*/  ISETP.GE.AND P2, PT, R8, UR9, PT ;  /* 0x0000000908007c0c */ /* 0x000fe2000bf46270 */
[C---:B------:R-:W-:Y:S01]  /*25c0*/  VIADD R11, R241.reuse, 0x28 ;  /* 0x00000028f10b7836 */ /* 0x040fe20000000000 */
        /* <DEDUP_REMOVED lines=45> */
.L_x_1345:
[----:B------:R-:W-:Y:S05]  /*28a0*/  BSYNC B0 ;  /* 0x0000000000007941 */ /* 0x000fea0003800000 */
.L_x_1344:
        /* <DEDUP_REMOVED lines=33> */
.L_x_1347:
[----:B------:R-:W-:Y:S05]  /*2ac0*/  BSYNC B0 ;  /* 0x0000000000007941 */ /* 0x000fea0003800000 */
.L_x_1346:
        /* <DEDUP_REMOVED lines=34> */
.L_x_1349:
[----:B------:R-:W-:Y:S05]  /*2cf0*/  BSYNC B0 ;  /* 0x0000000000007941 */ /* 0x000fea0003800000 */
.L_x_1348:
        /* <DEDUP_REMOVED lines=33> */
.L_x_1351:
[----:B------:R-:W-:Y:S05]  /*2f10*/  BSYNC B0 ;  /* 0x0000000000007941 */ /* 0x000fea0003800000 */
.L_x_1350:
        /* <DEDUP_REMOVED lines=42> */
.L_x_1353:
[----:B------:R-:W-:Y:S05]  /*31c0*/  BSYNC B0 ;  /* 0x0000000000007941 */ /* 0x000fea0003800000 */
.L_x_1352:
        /* <DEDUP_REMOVED lines=32> */
.L_x_1355:
[----:B------:R-:W-:Y:S05]  /*33d0*/  BSYNC B0 ;  /* 0x0000000000007941 */ /* 0x000fea0003800000 */
.L_x_1354:
        /* <DEDUP_REMOVED lines=32> */
.L_x_1357:
[----:B------:R-:W-:Y:S05]  /*35e0*/  BSYNC B0 ;  /* 0x0000000000007941 */ /* 0x000fea0003800000 */
.L_x_1356:
[----:B------:R1:W-:Y:S01]  /*35f0*/  @P2 STS.128 [R0+0x17000], RZ ;  /* 0x017000ff00002388 */ /* 0x0003e20000000c00 */
[----:B------:R-:W-:Y:S03]  /*3600*/  BSSY B0, `(.L_x_1358) ;  /* 0x000001e000007945 */ /* 0x000fe60003800000 */
[----:B------:R1:W-:Y:S01]  /*3610*/  @P2 STS.128 [R0+0x1b000], RZ ;  /* 0x01b000ff00002388 */ /* 0x0003e20000000c00 */
[----:B------:R-:W-:Y:S05]  /*3620*/  @P2 BRA `(.L_x_1359) ;  /* 0x00000000006c2947 */ /* 0x000fea0003800000 */
[----:B------:R-:W-:Y:S01]  /*3630*/  ULDC UR9, c[0x0][0x2d0] ;  /* 0x0000b40000097ab9 */ /* 0x000fe20000000800 */
[----:B------:R-:W-:Y:S01]  /*3640*/  IADD3 R2, P0, R2, 0x60, RZ ;  /* 0x0000006002027810 */ /* 0x000fe20007f1e0ff */
[----:B------:R-:W-:Y:S01]  /*3650*/  IMAD.MOV.U32 R4, RZ, RZ, R6 ;  /* 0x000000ffff047224 */ /* 0x000fe200078e0006 */
[----:B------:R-:W-:Y:S01]  /*3660*/  ISETP.GE.AND P3, PT, R224, UR9, PT ;  /* 0x00000009e0007c0c */ /* 0x000fe2000bf66270 */
[----:B------:R-:W-:Y:S01]  /*3670*/  IMAD.MOV.U32 R5, RZ, RZ, R10 ;  /* 0x000000ffff057224 */ /* 0x000fe200078e000a */
[----:B------:R-:W-:Y:S01]  /*3680*/  ISETP.GE.AND P2, PT, R15, UR9, PT ;  /* 0x000000090f007c0c */ /* 0x000fe2000bf46270 */
[----:B------:R-:W-:Y:S02]  /*3690*/  IMAD.X R3, RZ, RZ, R23, P0 ;  /* 0x000000ffff037224 */ /* 0x000fe400000e0617 */
[----:B------:R-:W-:-:S04]  /*36a0*/  IMAD.WIDE.U32 R4, R2, UR14, R4 ;  /* 0x0000000e02047c25 */ /* 0x000fc8000f8e0004 */
[----:B------:R-:W-:-:S04]  /*36b0*/  IMAD R3, R3, UR14, RZ ;  /* 0x0000000e03037c24 */ /* 0x000fc8000f8e02ff */
[----:B-1----:R-:W1:Y:S01]  /*36c0*/  @!P3 LDC.64 R8, c[0x0][0x220] ;  /* 0x00008800ff08bb82 */ /* 0x002e620000000a00 */
[----:B------:R-:W-:Y:S01]  /*36d0*/  IMAD R2, R2, UR15, R3 ;  /* 0x0000000f02027c24 */ /* 0x000fe2000f8e0203 */
[----:B------:R1:W-:Y:S03]  /*36e0*/  @P3 STS.128 [R0+0x17000], RZ ;  /* 0x017000ff00003388 */ /* 0x0003e60000000c00 */
[----:B------:R-:W-:Y:S01]  /*36f0*/  IMAD.IADD R3, R5, 0x1, R2 ;  /* 0x0000000105037824 */ /* 0x000fe200078e0202 */
[----:B-1----:R-:W-:-:S04]  /*3700*/  @!P3 LEA R6, P0, R4, R8, 0x1 ;  /* 0x000000080406b211 */ /* 0x002fc800078008ff */
[C---:B------:R-:W-:Y:S02]  /*3710*/  @!P3 LEA.HI.X R7, R4.reuse, R9, R3, 0x1, P0 ;  /* 0x000000090407b211 */ /* 0x040fe400000f0c03 */
[----:B------:R-:W1:Y:S03]  /*3720*/  @!P2 LDC.64 R8, c[0x0][0x220] ;  /* 0x00008800ff08ab82 */ /* 0x000e660000000a00 */
[----:B------:R-:W-:Y:S01]  /*3730*/  @!PT LDS RZ, [RZ] ;  /* 0x00000000fffff984 */ /* 0x000fe20000000800 */
[----:B------:R-:W-:Y:S01]  /*3740*/  @!PT LDS RZ, [RZ] ;  /* 0x00000000fffff984 */ /* 0x000fe20000000800 */
[----:B------:R-:W-:Y:S01]  /*3750*/  @!PT LDS RZ, [RZ] ;  /* 0x00000000fffff984 */ /* 0x000fe20000000800 */
[----:B------:R1:W-:Y:S04]  /*3760*/  @!P3 LDGSTS.E.BYPASS.LTC128B.128 [R0+0x17000], desc[UR6][R6.64] ;  /* 0x170000000600bfae */ /* 0x0003e8000b901d46 */
[----:B------:R1:W-:Y:S02]  /*3770*/  @P2 STS.128 [R0+0x1b000], RZ ;  /* 0x01b000ff00002388 */ /* 0x0003e40000000c00 */
[----:B-1----:R-:W-:-:S04]  /*3780*/  @!P2 LEA R2, P0, R4, R8, 0x1 ;  /* 0x000000080402a211 */ /* 0x002fc800078008ff */
[----:B------:R-:W-:-:S05]  /*3790*/  @!P2 LEA.HI.X R3, R4, R9, R3, 0x1, P0 ;  /* 0x000000090403a211 */ /* 0x000fca00000f0c03 */
[----:B------:R-:W-:Y:S01]  /*37a0*/  @!PT LDS RZ, [RZ] ;  /* 0x00000000fffff984 */ /* 0x000fe20000000800 */
[----:B------:R-:W-:Y:S01]  /*37b0*/  @!PT LDS RZ, [RZ] ;  /* 0x00000000fffff984 */ /* 0x000fe20000000800 */
[----:B------:R-:W-:Y:S01]  /*37c0*/  @!PT LDS RZ, [RZ] ;  /* 0x00000000fffff984 */ /* 0x000fe20000000800 */
[----:B------:R1:W-:Y:S04]  /*37d0*/  @!P2 LDGSTS.E.BYPASS.LTC128B.128 [R0+0x1b000], desc[UR6][R2.64+0x80] ;  /* 0x1b0000800200afae */ /* 0x0003e8000b901d46 */
.L_x_1359:
[----:B------:R-:W-:Y:S05]  /*37e0*/  BSYNC B0 ;  /* 0x0000000000007941 */ /* 0x000fea0003800000 */
.L_x_1358:
[----:B-1----:R-:W1:Y:S01]  /*37f0*/  LDC.64 R8, c[0x0][0x3b8] ;  /* 0x0000ee00ff087b82 */ /* 0x002e620000000a00 */
[----:B------:R-:W-:Y:S01]  /*3800*/  ISETP.NE.AND P4, PT, R16, RZ, PT ;  /* 0x000000ff1000720c */ /* 0x000fe20003f85270 */
[----:B------:R-:W0:Y:S01]  /*3810*/  LDGDEPBAR ;  /* 0x00000000000079af */ /* 0x000e220000000000 */
[----:B------:R-:W-:Y:S02]  /*3820*/  ISETP.NE.AND P3, PT, R19, RZ, PT ;  /* 0x000000ff1300720c */ /* 0x000fe40003f65270 */
[----:B------:R-:W-:Y:S02]  /*3830*/  ISETP.NE.AND P2, PT, R18, RZ, PT ;  /* 0x000000ff1200720c */ /* 0x000fe40003f45270 */
[----:B--234-:R-:W-:Y:S01]  /*3840*/  LEA.HI R0, R25, R24, RZ, 0x4 ;  /* 0x0000001819007211 */ /* 0x01cfe200078f20ff */
[----:B------:R-:W-:Y:S01]  /*3850*/  IMAD.MOV.U32 R2, RZ, RZ, 0x4 ;  /* 0x00000004ff027424 */ /* 0x000fe200078e00ff */
[----:B------:R-:W-:Y:S01]  /*3860*/  ISETP.NE.AND P0, PT, R14, RZ, PT ;  /* 0x000000ff0e00720c */ /* 0x000fe20003f05270 */
[----:B------:R-:W-:-:S02]  /*3870*/  IMAD.MOV.U32 R239, RZ, RZ, 0x7f800000 ;  /* 0x7f800000ffef7424 */ /* 0x000fc400078e00ff */
[----:B------:R-:W-:Y:S02]  /*3880*/  IMAD.MOV.U32 R240, RZ, RZ, 0x7f800000 ;  /* 0x7f800000fff07424 */ /* 0x000fe400078e00ff */
[----:B------:R-:W-:Y:S01]  /*3890*/  IMAD.MOV.U32 R233, RZ, RZ, 0x7f800000 ;  /* 0x7f800000ffe97424 */ /* 0x000fe200078e00ff */
[----:B------:R-:W-:Y:S01]  /*38a0*/  UIMAD UR9, UR48, UR60, UR57 ;  /* 0x0000003c300972a4 */ /* 0x000fe2000f8e0239 */
[----:B------:R-:W-:Y:S01]  /*38b0*/  IMAD.MOV.U32 R6, RZ, RZ, 0x4 ;  /* 0x00000004ff067424 */ /* 0x000fe200078e00ff */
[----:B------:R-:W-:Y:S01]  /*38c0*/  ULDC UR22, c[0x0][0x2d0] ;  /* 0x0000b40000167ab9 */ /* 0x000fe20000000800 */
[----:B------:R-:W-:Y:S01]  /*38d0*/  IMAD.MOV.U32 R238, RZ, RZ, 0x7f800000 ;  /* 0x7f800000ffee7424 */ /* 0x000fe200078e00ff */
[----:B------:R-:W-:Y:S01]  /*38e0*/  ULDC UR23, c[0x0][0x2dc] ;  /* 0x0000b70000177ab9 */ /* 0x000fe20000000800 */
[----:B------:R-:W-:Y:S02]  /*38f0*/  IMAD.MOV.U32 R219, RZ, RZ, 0x20 ;  /* 0x00000020ffdb7424 */ /* 0x000fe400078e00ff */
[----:B------:R-:W-:Y:S01]  /*3900*/  IMAD.MOV.U32 R217, RZ, RZ, 0x40 ;  /* 0x00000040ffd97424 */ /* 0x000fe200078e00ff */
[----:B------:R-:W-:Y:S01]  /*3910*/  UIADD3 UR11, UR35, 0x80, URZ ;  /* 0x00000080230b7890 */ /* 0x000fe2000fffe03f */
[----:B-1----:R-:W2:Y:S01]  /*3920*/  LDG.E.64 R4, desc[UR6][R8.64+0x8] ;  /* 0x0000080608047981 */ /* 0x002ea2000c1e1b00 */
        /* <DEDUP_REMOVED lines=24> */
[----:B------:R-:W3:Y:S01]  /*3ab0*/  LDG.E.64 R8, desc[UR6][R8.64] ;  /* 0x0000000608087981 */ /* 0x000ee2000c1e1b00 */
[----:B------:R-:W-:Y:S01]  /*3ac0*/  LOP3.LUT R0, R0, 0xfffffff0, RZ, 0xc0, !PT ;  /* 0xfffffff000007812 */ /* 0x000fe200078ec0ff */
[----:B------:R-:W-:Y:S01]  /*3ad0*/  IMAD.WIDE R2, R241, R2, UR16 ;  /* 0x00000010f1027e25 */ /* 0x000fe2000f8e0202 */
[----:B------:R-:W-:-:S02]  /*3ae0*/  CS2R R116, SRZ ;  /* 0x0000000000747805 */ /* 0x000fc4000001ff00 */
[----:B------:R-:W-:Y:S02]  /*3af0*/  CS2R R110, SRZ ;  /* 0x00000000006e7805 */ /* 0x000fe4000001ff00 */
[----:B------:R-:W-:Y:S01]  /*3b00*/  CS2R R108, SRZ ;  /* 0x00000000006c7805 */ /* 0x000fe2000001ff00 */
[----:B------:R-:W-:Y:S01]  /*3b10*/  IMAD.IADD R0, R24, 0x1, -R0 ;  /* 0x0000000118007824 */ /* 0x000fe200078e0a00 */
[----:B------:R-:W5:Y:S01]  /*3b20*/  @!P4 LDG.E R239, desc[UR6][R2.64] ;  /* 0x0000000602efc981 */ /* 0x000f62000c1e1900 */
[----:B------:R-:W-:Y:S01]  /*3b30*/  USHF.L.U32 UR9, UR9, 0x5, URZ ;  /* 0x0000000509097899 */ /* 0x000fe2000800063f */
[----:B------:R-:W-:Y:S01]  /*3b40*/  @!P0 IMAD.WIDE R6, R11, R6, UR16 ;  /* 0x000000100b068e25 */ /* 0x000fe2000f8e0206 */
[----:B------:R-:W-:Y:S01]  /*3b50*/  CS2R R114, SRZ ;  /* 0x0000000000727805 */ /* 0x000fe2000001ff00 */
[----:B------:R-:W5:Y:S01]  /*3b60*/  @!P3 LDG.E R240, desc[UR6][R2.64+0x20] ;  /* 0x0000200602f0b981 */ /* 0x000f62000c1e1900 */
[----:B------:R-:W-:Y:S02]  /*3b70*/  CS2R R112, SRZ ;  /* 0x0000000000707805 */ /* 0x000fe4000001ff00 */
[----:B------:R-:W-:-:S02]  /*3b80*/  CS2R R106, SRZ ;  /* 0x00000000006a7805 */ /* 0x000fc4000001ff00 */
[----:B------:R-:W-:Y:S01]  /*3b90*/  CS2R R104, SRZ ;  /* 0x0000000000687805 */ /* 0x000fe2000001ff00 */
[----:B------:R1:W5:Y:S01]  /*3ba0*/  @!P2 LDG.E R233, desc[UR6][R2.64+0x80] ;  /* 0x0000800602e9a981 */ /* 0x000362000c1e1900 */
[----:B------:R-:W-:Y:S01]  /*3bb0*/  USHF.R.S32.HI UR10, URZ, 0x1f, UR9 ;  /* 0x0000001f3f0a7899 */ /* 0x000fe20008011409 */
[----:B------:R-:W-:Y:S02]  /*3bc0*/  CS2R R102, SRZ ;  /* 0x0000000000667805 */ /* 0x000fe4000001ff00 */
[----:B------:R-:W-:Y:S01]  /*3bd0*/  CS2R R100, SRZ ;  /* 0x0000000000647805 */ /* 0x000fe2000001ff00 */
[----:B------:R4:W5:Y:S01]  /*3be0*/  @!P0 LDG.E R238, desc[UR6][R6.64] ;  /* 0x0000000606ee8981 */ /* 0x000962000c1e1900 */
        /* <DEDUP_REMOVED lines=20> */
[----:B-1----:R-:W-:-:S02]  /*3d30*/  SHF.R.S32.HI R2, RZ, 0x1f, R0 ;  /* 0x0000001fff027819 */ /* 0x002fc40000011400 */
[----:B------:R-:W-:Y:S02]  /*3d40*/  CS2R R58, SRZ ;  /* 0x00000000003a7805 */ /* 0x000fe4000001ff00 */
[----:B------:R-:W-:Y:S02]  /*3d50*/  CS2R R56, SRZ ;  /* 0x0000000000387805 */ /* 0x000fe4000001ff00 */
[----:B------:R-:W-:Y:S02]  /*3d60*/  CS2R R54, SRZ ;  /* 0x0000000000367805 */ /* 0x000fe4000001ff00 */
[----:B------:R-:W-:Y:S02]  /*3d70*/  LEA.HI R2, R2, R0, RZ, 0x3 ;  /* 0x0000000002027211 */ /* 0x000fe400078f18ff */
[----:B------:R-:W-:Y:S02]  /*3d80*/  CS2R R52, SRZ ;  /* 0x0000000000347805 */ /* 0x000fe4000001ff00 */
[----:B------:R-:W-:-:S02]  /*3d90*/  CS2R R46, SRZ ;  /* 0x00000000002e7805 */ /* 0x000fc4000001ff00 */
[----:B------:R-:W-:Y:S02]  /*3da0*/  CS2R R44, SRZ ;  /* 0x00000000002c7805 */ /* 0x000fe4000001ff00 */
[----:B------:R-:W-:Y:S02]  /*3db0*/  LOP3.LUT R2, R2, 0xfffffff8, RZ, 0xc0, !PT ;  /* 0xfffffff802027812 */ /* 0x000fe400078ec0ff */
[----:B------:R-:W-:Y:S02]  /*3dc0*/  CS2R R50, SRZ ;  /* 0x0000000000327805 */ /* 0x000fe4000001ff00 */
[----:B------:R-:W-:Y:S02]  /*3dd0*/  CS2R R48, SRZ ;  /* 0x0000000000307805 */ /* 0x000fe4000001ff00 */
[----:B------:R-:W-:Y:S02]  /*3de0*/  CS2R R42, SRZ ;  /* 0x00000000002a7805 */ /* 0x000fe4000001ff00 */
[----:B------:R-:W-:Y:S01]  /*3df0*/  CS2R R40, SRZ ;  /* 0x0000000000287805 */ /* 0x000fe2000001ff00 */
[----:B------:R-:W-:Y:S01]  /*3e00*/  IMAD.IADD R0, R0, 0x1, -R2 ;  /* 0x0000000100007824 */ /* 0x000fe200078e0a02 */
[----:B------:R-:W-:-:S02]  /*3e10*/  SHF.R.S32.HI R2, RZ, 0x1f, R20 ;  /* 0x0000001fff027819 */ /* 0x000fc40000011414 */
[----:B------:R-:W-:Y:S02]  /*3e20*/  CS2R R38, SRZ ;  /* 0x0000000000267805 */ /* 0x000fe4000001ff00 */
[----:B------:R-:W-:Y:S01]  /*3e30*/  CS2R R36, SRZ ;  /* 0x0000000000247805 */ /* 0x000fe2000001ff00 */
[----:B------:R-:W-:Y:S01]  /*3e40*/  ULDC.U8 UR14, c[0x0][0x388] ;  /* 0x0000e200000e7ab9 */ /* 0x000fe20000000000 */
[C---:B------:R-:W-:Y:S01]  /*3e50*/  LOP3.LUT P0, RZ, R0.reuse, 0x2, RZ, 0xc0, !PT ;  /* 0x0000000200ff7812 */ /* 0x040fe2000780c0ff */
[----:B------:R-:W-:Y:S01]  /*3e60*/  ULDC UR13, c[0x0][0x2ec] ;  /* 0x0000bb00000d7ab9 */ /* 0x000fe20000000800 */
[----:B------:R-:W-:Y:S01]  /*3e70*/  LOP3.LUT P2, RZ, R0, 0x4, RZ, 0xc0, !PT ;  /* 0x0000000400ff7812 */ /* 0x000fe2000784c0ff */
[----:B------:R-:W-:Y:S01]  /*3e80*/  VIADD R0, R218, 0x2000 ;  /* 0x00002000da007836 */ /* 0x000fe20000000000 */
[----:B------:R-:W-:-:S04]  /*3e90*/  SEL R219, R219, 0xffffffe0, !P0 ;  /* 0xffffffe0dbdb7807 */ /* 0x000fc80004000000 */
[----:B------:R-:W-:Y:S01]  /*3ea0*/  SEL R0, R0, R218, !P1 ;  /* 0x000000da00007207 */ /* 0x000fe20004800000 */
[----:B------:R-:W-:Y:S01]  /*3eb0*/  IMAD.SHL.U32 R3, R244, 0x20, RZ ;  /* 0x00000020f4037824 */ /* 0x000fe200078e00ff */
[----:B------:R-:W-:Y:S02]  /*3ec0*/  SEL R217, R217, 0xffffffc0, !P2 ;  /* 0xffffffc0d9d97807 */ /* 0x000fe40005000000 */
[----:B------:R-:W-:Y:S01]  /*3ed0*/  LEA R212, R0, UR4, 0x1 ;  /* 0x0000000400d47c11 */ /* 0x000fe2000f8e08ff */
[----:B------:R-:W-:Y:S01]  /*3ee0*/  UISETP.GE.AND UP0, UPT, UR11, UR5, UPT ;  /* 0x000000050b00728c */ /* 0x000fe2000bf06270 */
[----:B--2---:R-:W-:-:S04]  /*3ef0*/  IADD3 R242, P4, P3, R4, UR9, R20 ;  /* 0x0000000904f27c10 */ /* 0x004fc8000fb9e014 */
[----:B------:R-:W-:Y:S01]  /*3f00*/  IADD3.X R245, R5, UR10, R2, P4, P3 ;  /* 0x0000000a05f57c10 */ /* 0x000fe2000a7e6402 */
[----:B------:R-:W-:-:S05]  /*3f10*/  VIADD R2, R220, 0x2000 ;  /* 0x00002000dc027836 */ /* 0x000fca0000000000 */
[----:B------:R-:W-:Y:S01]  /*3f20*/  SEL R2, R2, R220, !P1 ;  /* 0x000000dc02027207 */ /* 0x000fe20004800000 */
[----:B------:R-:W-:-:S03]  /*3f30*/  IMAD.WIDE.U32 R242, R242, -0x2daee0ad, RZ ;  /* 0xd2511f53f2f27825 */ /* 0x000fc600078e00ff */
[----:B------:R-:W-:Y:S02]  /*3f40*/  LEA R211, R2, UR4, 0x1 ;  /* 0x0000000402d37c11 */ /* 0x000fe4000f8e08ff */
[----:B---3--:R-:W-:Y:S02]  /*3f50*/  R2UR UR9, R9 ;  /* 0x00000000090972ca */ /* 0x008fe400000e0000 */
[----:B----4-:R-:W-:-:S15]  /*3f60*/  R2UR UR10, R8 ;  /* 0x00000000080a72ca */ /* 0x010fde00000e0000 */
.L_x_1362:
        /* <DEDUP_REMOVED lines=242> */
[----:B------:R-:W-:Y:S01]  /*4e90*/  FSETP.NEU.FTZ.AND P1, PT, R238, -INF , PT ;  /* 0xff800000ee00780b */ /* 0x000fe20003f3d000 */
[----:B------:R-:W-:Y:S01]  /*4ea0*/  MUFU.EX2 R183, R16 ;  /* 0x0000001000b77308 */ /* 0x000fe20000000800 */
[----:B------:R-:W-:Y:S01]  /*4eb0*/  @P0 FSEL R20, R20, -INF , !P5 ;  /* 0xff80000014140808 */ /* 0x000fe20006800000 */
[----:B------:R-:W-:Y:S01]  /*4ec0*/  FFMA.FTZ R8, R8, UR13, -R2 ;  /* 0x0000000d08087c23 */ /* 0x000fe20008010802 */
[----:B------:R-:W-:Y:S01]  /*4ed0*/  FSEL R0, R0, RZ, P1 ;  /* 0x000000ff00007208 */ /* 0x000fe20000800000 */
[----:B------:R-:W-:Y:S01]  /*4ee0*/  IMAD.WIDE.U32 R184, R184, -0x2daee0ad, RZ ;  /* 0xd2511f53b8b87825 */ /* 0x000fe200078e00ff */
[----:B------:R-:W-:Y:S02]  /*4ef0*/  PLOP3.LUT P1, PT, PT, PT, UP0, 0x80, 0x0 ;  /* 0x000000000000781c */ /* 0x000fe40003f2f008 */
[----:B------:R-:W-:Y:S03]  /*4f00*/  PLOP3.LUT P0, PT, PT, PT, UP0, 0x80, 0x0 ;  /* 0x000000000000781c */ /* 0x000fe60003f0f008 */
[----:B------:R4:W1:Y:S01]  /*4f10*/  MUFU.EX2 R207, R8 ;  /* 0x0000000800cf7308 */ /* 0x0008620000000800 */
[----:B------:R-:W-:Y:S01]  /*4f20*/  LOP3.LUT R171, R171, UR11, R176, 0x96, !PT ;  /* 0x0000000babab7c12 */ /* 0x000fe2000f8e96b0 */
[----:B------:R-:W-:Y:S01]  /*4f30*/  IMAD.WIDE.U32 R176, R177, -0x2daee0ad, RZ ;  /* 0xd2511f53b1b07825 */ /* 0x000fe200078e00ff */
[----:B------:R-:W-:Y:S01]  /*4f40*/  LOP3.LUT R172, R181, UR11, R174, 0x96, !PT ;  /* 0x0000000bb5ac7c12 */ /* 0x000fe2000f8e96ae */
[----:B------:R-:W-:Y:S01]  /*4f50*/  UIADD3 UR11, UR10, 0x1715609d, URZ ;  /* 0x1715609d0a0b7890 */ /* 0x000fe2000fffe03f */
[----:B------:R-:W-:Y:S01]  /*4f60*/  LOP3.LUT R186, R185, UR15, R170, 0x96, !PT ;  /* 0x0000000fb9ba7c12 */ /* 0x000fe2000f8e96aa */
[----:B------:R-:W-:Y:S01]  /*4f70*/  IMAD.WIDE.U32 R170, R171, -0x326172a9, RZ ;  /* 0xcd9e8d57abaa7825 */ /* 0x000fe200078e00ff */
[----:B------:R-:W-:Y:S03]  /*4f80*/  LOP3.LUT R174, R177, UR15, R180, 0x96, !PT ;  /* 0x0000000fb1ae7c12 */ /* 0x000fe6000f8e96b4 */
[----:B------:R-:W-:Y:S01]  /*4f90*/  FFMA.FTZ R10, R10, UR13, -R0 ;  /* 0x0000000d0a0a7c23 */ /* 0x000fe20008010800 */
[----:B------:R-:W-:Y:S01]  /*4fa0*/  @P1 FSEL R22, R22, -INF , !P5 ;  /* 0xff80000016161808 */ /* 0x000fe20006800000 */
[----:B------:R-:W-:Y:S01]  /*4fb0*/  IMAD.WIDE.U32 R172, R172, -0x326172a9, RZ ;  /* 0xcd9e8d57acac7825 */ /* 0x000fe200078e00ff */
[----:B------:R-:W-:Y:S01]  /*4fc0*/  PLOP3.LUT P1, PT, PT, PT, UP0, 0x80, 0x0 ;  /* 0x000000000000781c */ /* 0x000fe20003f2f008 */
[----:B------:R-:W-:Y:S01]  /*4fd0*/  MUFU.EX2 R223, R10 ;  /* 0x0000000a00df7308 */ /* 0x000fe20000000800 */
[----:B------:R-:W-:Y:S01]  /*4fe0*/  @P0 FSEL R24, R24, -INF , !P5 ;  /* 0xff80000018180808 */ /* 0x000fe20006800000 */
[----:B------:R-:W-:Y:S01]  /*4ff0*/  IMAD.WIDE.U32 R174, R174, -0x326172a9, RZ ;  /* 0xcd9e8d57aeae7825 */ /* 0x000fe200078e00ff */
[----:B------:R-:W-:Y:S03]  /*5000*/  PLOP3.LUT P0, PT, PT, PT, UP0, 0x80, 0x0 ;  /* 0x000000000000781c */ /* 0x000fe60003f0f008 */
[----:B----4-:R-:W-:Y:S01]  /*5010*/  FFMA.FTZ R8, R9, UR13, -R2 ;  /* 0x0000000d09087c23 */ /* 0x010fe20008010802 */
[----:B------:R-:W-:Y:S01]  /*5020*/  IMAD.WIDE.U32 R186, R186, -0x326172a9, RZ ;  /* 0xcd9e8d57baba7825 */ /* 0x000fe200078e00ff */
[----:B------:R-:W-:Y:S02]  /*5030*/  LOP3.LUT R171, R171, UR12, R182, 0x96, !PT ;  /* 0x0000000cabab7c12 */ /* 0x000fe4000f8e96b6 */
[----:B------:R4:W-:Y:S01]  /*5040*/  MUFU.EX2 R206, R8 ;  /* 0x0000000800ce7308 */ /* 0x0009e20000000800 */
[----:B------:R-:W-:Y:S01]  /*5050*/  LOP3.LUT R178, R173, UR12, R178, 0x96, !PT ;  /* 0x0000000cadb27c12 */ /* 0x000fe2000f8e96b2 */
[----:B------:R-:W-:Y:S01]  /*5060*/  UIADD3 UR12, UR9, -0x56f99767, URZ ;  /* 0xa9066899090c7890 */ /* 0x000fe2000fffe03f */
[----:B------:R-:W-:Y:S01]  /*5070*/  @P1 FSEL R26, R26, -INF , !P5 ;  /* 0xff8000001a1a1808 */ /* 0x000fe20006800000 */
[----:B------:R-:W-:Y:S01]  /*5080*/  FFMA.FTZ R11, R11, UR13, -R0 ;  /* 0x0000000d0b0b7c23 */ /* 0x000fe20008010800 */
[----:B------:R-:W-:Y:S01]  /*5090*/  PLOP3.LUT P1, PT, PT, PT, UP0, 0x80, 0x0 ;  /* 0x000000000000781c */ /* 0x000fe20003f2f008 */
[----:B------:R-:W-:Y:S01]  /*50a0*/  IMAD.WIDE.U32 R164, R178, -0x2daee0ad, RZ ;  /* 0xd2511f53b2a47825 */ /* 0x000fe200078e00ff */
[----:B------:R-:W-:Y:S03]  /*50b0*/  @P0 FSEL R21, R21, -INF , !P3 ;  /* 0xff80000015150808 */ /* 0x000fe60005800000 */
[----:B------:R2:W1:Y:S01]  /*50c0*/  MUFU.EX2 R222, R11 ;  /* 0x0000000b00de7308 */ /* 0x0004620000000800 */
[----:B------:R-:W-:Y:S01]  /*50d0*/  PLOP3.LUT P5, PT, PT, PT, UP0, 0x80, 0x0 ;  /* 0x000000000000781c */ /* 0x000fe20003faf008 */
[--C-:B------:R-:W-:Y:S01]  /*50e0*/  FFMA.FTZ R12, R12, UR13, -R2.reuse ;  /* 0x0000000d0c0c7c23 */ /* 0x100fe20008010802 */
[----:B------:R-:W-:Y:S01]  /*50f0*/  PLOP3.LUT P0, PT, PT, PT, UP0, 0x80, 0x0 ;  /* 0x000000000000781c */ /* 0x000fe20003f0f008 */
[----:B------:R-:W-:Y:S01]  /*5100*/  FFMA.FTZ R13, R13, UR13, -R2 ;  /* 0x0000000d0d0d7c23 */ /* 0x000fe20008010802 */
[----:B------:R-:W-:Y:S01]  /*5110*/  LOP3.LUT R6, R175, UR11, R172, 0x96, !PT ;  /* 0x0000000baf067c12 */ /* 0x000fe2000f8e96ac */
[----:B------:R-:W-:Y:S01]  /*5120*/  FFMA.FTZ R14, R14, UR13, -R0 ;  /* 0x0000000d0e0e7c23 */ /* 0x000fe20008010800 */
[----:B------:R-:W-:Y:S01]  /*5130*/  LOP3.LUT R4, R187, UR11, R170, 0x96, !PT ;  /* 0x0000000bbb047c12 */ /* 0x000fe2000f8e96aa */
[----:B------:R-:W-:Y:S01]  /*5140*/  IMAD.WIDE.U32 R170, R171, -0x2daee0ad, RZ ;  /* 0xd2511f53abaa7825 */ /* 0x000fe200078e00ff */
[----:B------:R-:W-:Y:S01]  /*5150*/  UIADD3 UR11, UR9, 0x646e171e, URZ ;  /* 0x646e171e090b7890 */ /* 0x000fe2000fffe03f */
[----:B------:R-:W1:Y:S01]  /*5160*/  MUFU.EX2 R203, R12 ;  /* 0x0000000c00cb7308 */ /* 0x000e620000000800 */
[----:B------:R-:W-:Y:S01]  /*5170*/  @P1 FSEL R23, R23, -INF , !P3 ;  /* 0xff80000017171808 */ /* 0x000fe20005800000 */
[----:B------:R-:W-:Y:S01]  /*5180*/  IMAD.WIDE.U32 R4, R4, -0x2daee0ad, RZ ;  /* 0xd2511f5304047825 */ /* 0x000fe200078e00ff */
[----:B------:R-:W-:Y:S02]  /*5190*/  PLOP3.LUT P1, PT, PT, PT, UP0, 0x80, 0x0 ;  /* 0x000000000000781c */ /* 0x000fe40003f2f008 */
[----:B------:R-:W-:Y:S01]  /*51a0*/  @P5 FSEL R25, R25, -INF , !P3 ;  /* 0xff80000019195808 */ /* 0x000fe20005800000 */
[----:B------:R-:W-:Y:S01]  /*51b0*/  IMAD.WIDE.U32 R6, R6, -0x2daee0ad, RZ ;  /* 0xd2511f5306067825 */ /* 0x000fe200078e00ff */
[----:B------:R-:W-:Y:S03]  /*51c0*/  @P0 FSEL R27, R27, -INF , !P3 ;  /* 0xff8000001b1b0808 */ /* 0x000fe60005800000 */
[----:B------:R3:W-:Y:S01]  /*51d0*/  MUFU.EX2 R199, R13 ;  /* 0x0000000d00c77308 */ /* 0x0007e20000000800 */
[----:B------:R-:W-:Y:S01]  /*51e0*/  PLOP3.LUT P3, PT, PT, PT, UP0, 0x80, 0x0 ;  /* 0x000000000000781c */ /* 0x000fe20003f6f008 */
[----:B------:R-:W-:Y:S01]  /*51f0*/  FFMA.FTZ R15, R15, UR13, -R0 ;  /* 0x0000000d0f0f7c23 */ /* 0x000fe20008010800 */
[----:B------:R-:W-:Y:S01]  /*5200*/  PLOP3.LUT P0, PT, PT, PT, UP0, 0x80, 0x0 ;  /* 0x000000000000781c */ /* 0x000fe20003f0f008 */
[----:B------:R-:W-:Y:S01]  /*5210*/  FFMA.FTZ R20, R20, UR13, -R168 ;  /* 0x0000000d14147c23 */ /* 0x000fe200080108a8 */
[----:B------:R-:W-:Y:S01]  /*5220*/  LOP3.LUT R184, R171, UR12, R184, 0x96, !PT ;  /* 0x0000000cabb87c12 */ /* 0x000fe2000f8e96b8 */
[--C-:B------:R-:W-:Y:S01]  /*5230*/  FFMA.FTZ R19, R19, UR13, -R3.reuse ;  /* 0x0000000d13137c23 */ /* 0x100fe20008010803 */
[----:B------:R-:W-:Y:S03]  /*5240*/  LOP3.LUT R176, R165, UR12, R176, 0x96, !PT ;  /* 0x0000000ca5b07c12 */ /* 0x000fe6000f8e96b0 */
[----:B------:R-:W1:Y:S01]  /*5250*/  MUFU.EX2 R205, R14 ;  /* 0x0000000e00cd7308 */ /* 0x000e620000000800 */
[----:B------:R-:W-:Y:S01]  /*5260*/  @P1 FSEL R28, R28, -INF , !P4 ;  /* 0xff8000001c1c1808 */ /* 0x000fe20006000000 */
[----:B------:R-:W-:Y:S01]  /*5270*/  FFMA.FTZ R21, R21, UR13, -R168 ;  /* 0x0000000d15157c23 */ /* 0x000fe200080108a8 */
[----:B------:R-:W-:Y:S01]  /*5280*/  LOP3.LUT R9, R5, UR11, R170, 0x96, !PT ;  /* 0x0000000b05097c12 */ /* 0x000fe2000f8e96aa */
        /* <DEDUP_REMOVED lines=35> */
[----:B------:R-:W-:Y:S01]  /*54c0*/  MUFU.EX2 R186, R21 ;  /* 0x0000001500ba7308 */ /* 0x000fe20000000800 */
        /* <DEDUP_REMOVED lines=57> */
[----:B------:R-:W1:Y:S01]  /*5860*/  MUFU.EX2 R191, R22 ;  /* 0x0000001600bf7308 */ /* 0x000e620000000800 */
[----:B------:R-:W-:Y:S02]  /*5870*/  LOP3.LUT R5, R5, 0xffff, RZ, 0xc0, !PT ;  /* 0x0000ffff05057812 */ /* 0x000fe400078ec0ff */
[----:B------:R-:W-:Y:S02]  /*5880*/  SHF.R.U32.HI R4, RZ, 0x8, R13 ;  /* 0x00000008ff047819 */ /* 0x000fe4000001160d */
[----:B------:R-:W-:Y:S01]  /*5890*/  ISETP.LE.U32.AND P6, PT, R5, UR14, PT ;  /* 0x0000000e05007c0c */ /* 0x000fe2000bfc3070 */
[----:B------:R-:W-:Y:S01]  /*58a0*/  @!P1 FADD.FTZ R205, -R205, -RZ ;  /* 0x800000ffcdcd9221 */ /* 0x000fe20000010100 */
[----:B------:R-:W-:Y:S01]  /*58b0*/  LOP3.LUT R5, R12, 0xff, RZ, 0xc0, !PT ;  /* 0x000000ff0c057812 */ /* 0x000fe200078ec0ff */
[----:B----4-:R-:W-:Y:S01]  /*58c0*/  @!P0 FADD.FTZ R204, -R204, -RZ ;  /* 0x800000ffcccc8221 */ /* 0x010fe20000010100 */
[----:B------:R-:W-:Y:S01]  /*58d0*/  LOP3.LUT R4, R4, 0xffff, RZ, 0xc0, !PT ;  /* 0x0000ffff04047812 */ /* 0x000fe200078ec0ff */
[----:B------:R-:W2:Y:S01]  /*58e0*/  MUFU.EX2 R192, R25 ;  /* 0x0000001900c07308 */ /* 0x000ea20000000800 */
[----:B------:R-:W-:Y:S01]  /*58f0*/  ISETP.LE.U32.AND P0, PT, R5, UR14, PT ;  /* 0x0000000e05007c0c */ /* 0x000fe2000bf03070 */
[----:B------:R-:W-:Y:S01]  /*5900*/  @!P3 FADD.FTZ R183, -R183, -RZ ;  /* 0x800000ffb7b7b221 */ /* 0x000fe20000010100 */
[----:B------:R-:W-:Y:S02]  /*5910*/  ISETP.LE.U32.AND P1, PT, R4, UR14, PT ;  /* 0x0000000e04007c0c */ /* 0x000fe4000bf23070 */
[C---:B------:R-:W-:Y:S02]  /*5920*/  LOP3.LUT R7, R9.reuse, 0xff, RZ, 0xc0, !PT ;  /* 0x000000ff09077812 */ /* 0x040fe400078ec0ff */
[----:B------:R-:W-:Y:S01]  /*5930*/  LOP3.LUT R5, R9, 0xffff, RZ, 0xc0, !PT ;  /* 0x0000ffff09057812 */ /* 0x000fe200078ec0ff */
[----:B------:R-:W-:Y:S01]  /*5940*/  @!P6 FADD.FTZ R199, -R199, -RZ ;  /* 0x800000ffc7c7e221 */ /* 0x000fe20000010100 */
[----:B------:R-:W-:Y:S01]  /*5950*/  ISETP.LE.U32.AND P3, PT, R7, UR14, PT ;  /* 0x0000000e07007c0c */ /* 0x000fe2000bf63070 */
[----:B------:R-:W-:Y:S01]  /*5960*/  MUFU.EX2 R198, R26 ;  /* 0x0000001a00c67308 */ /* 0x000fe20000000800 */
[----:B------:R-:W-:Y:S02]  /*5970*/  SHF.R.U32.HI R4, RZ, 0x10, R9 ;  /* 0x00000010ff047819 */ /* 0x000fe40000011609 */
[----:B------:R-:W-:Y:S01]  /*5980*/  SHF.R.U32.HI R6, RZ, 0x8, R5 ;  /* 0x00000008ff067819 */ /* 0x000fe20000011605 */
[----:B------:R-:W-:Y:S01]  /*5990*/  @!P0 FADD.FTZ R195, -R195, -RZ ;  /* 0x800000ffc3c38221 */ /* 0x000fe20000010100 */
[----:B------:R-:W-:Y:S01]  /*59a0*/  ISETP.LE.U32.AND P6, PT, R167, UR14, PT ;  /* 0x0000000ea7007c0c */ /* 0x000fe2000bfc3070 */
[----:B------:R-:W-:Y:S01]  /*59b0*/  @!P1 FADD.FTZ R182, -R182, -RZ ;  /* 0x800000ffb6b69221 */ /* 0x000fe20000010100 */
[----:B------:R-:W-:Y:S03]  /*59c0*/  LOP3.LUT R5, R4, 0xff, RZ, 0xc0, !PT ;  /* 0x000000ff04057812 */ /* 0x000fe600078ec0ff */
[----:B------:R-:W3:Y:S01]  /*59d0*/  MUFU.EX2 R197, R27 ;  /* 0x0000001b00c57308 */ /* 0x000ee20000000800 */
[----:B------:R-:W-:Y:S02]  /*59e0*/  LOP3.LUT R4, R6, 0xffff, RZ, 0xc0, !PT ;  /* 0x0000ffff06047812 */ /* 0x000fe400078ec0ff */
[----:B------:R-:W-:Y:S01]  /*59f0*/  ISETP.LE.U32.AND P1, PT, R5, UR14, PT ;  /* 0x0000000e05007c0c */ /* 0x000fe2000bf23070 */
[----:B------:R-:W-:Y:S01]  /*5a00*/  @!P3 FADD.FTZ R187, -R187, -RZ ;  /* 0x800000ffbbbbb221 */ /* 0x000fe20000010100 */
[----:B------:R-:W-:Y:S02]  /*5a10*/  ISETP.LE.U32.AND P0, PT, R4, UR14, PT ;  /* 0x0000000e04007c0c */ /* 0x000fe4000bf03070 */
[C---:B------:R-:W-:Y:S03]  /*5a20*/  LOP3.LUT R5, R8.reuse, 0xff, RZ, 0xc0, !PT ;  /* 0x000000ff08057812 */ /* 0x040fe600078ec0ff */
[----:B------:R-:W-:Y:S01]  /*5a30*/  MUFU.EX2 R185, R28 ;  /* 0x0000001c00b97308 */ /* 0x000fe20000000800 */
[----:B------:R-:W-:Y:S01]  /*5a40*/  LOP3.LUT R4, R8, 0xffff, RZ, 0xc0, !PT ;  /* 0x0000ffff08047812 */ /* 0x000fe200078ec0ff */
[----:B------:R-:W-:Y:S01]  /*5a50*/  @!P6 FADD.FTZ R194, -R194, -RZ ;  /* 0x800000ffc2c2e221 */ /* 0x000fe20000010100 */
[----:B------:R-:W-:Y:S02]  /*5a60*/  PLOP3.LUT P5, PT, PT, PT, UP0, 0x80, 0x0 ;  /* 0x000000000000781c */ /* 0x000fe40003faf008 */
[----:B------:R-:W-:Y:S02]  /*5a70*/  ISETP.LE.U32.AND P3, PT, R5, UR14, PT ;  /* 0x0000000e05007c0c */ /* 0x000fe4000bf63070 */
[----:B------:R-:W-:Y:S01]  /*5a80*/  SHF.R.U32.HI R9, RZ, 0x18, R9 ;  /* 0x00000018ff097819 */ /* 0x000fe20000011609 */
[----:B-1----:R-:W-:Y:S01]  /*5a90*/  @!P1 FADD.FTZ R191, -R191, -RZ ;  /* 0x800000ffbfbf9221 */ /* 0x002fe20000010100 */
[----:B------:R-:W-:Y:S01]  /*5aa0*/  SHF.R.U32.HI R4, RZ, 0x8, R4 ;  /* 0x00000008ff047819 */ /* 0x000fe20000011604 */
[----:B------:R-:W-:Y:S01]  /*5ab0*/  @!P0 FADD.FTZ R186, -R186, -RZ ;  /* 0x800000ffbaba8221 */ /* 0x000fe20000010100 */
[----:B------:R-:W-:Y:S02]  /*5ac0*/  ISETP.LE.U32.AND P6, PT, R9, UR14, PT ;  /* 0x0000000e09007c0c */ /* 0x000fe4000bfc3070 */
        /* <DEDUP_REMOVED lines=15> */
[----:B--2---:R-:W-:Y:S01]  /*5bc0*/  @!P0 FADD.FTZ R192, -R192, -RZ ;  /* 0x800000ffc0c08221 */ /* 0x004fe20000010100 */
[----:B------:R-:W-:Y:S02]  /*5bd0*/  SHF.R.U32.HI R4, RZ, 0x18, R8 ;  /* 0x00000018ff047819 */ /* 0x000fe40000011608 */
[----:B------:R-:W-:Y:S01]  /*5be0*/  LOP3.LUT R3, R3, 0xff, RZ, 0xc0, !PT ;  /* 0x000000ff03037812 */ /* 0x000fe200078ec0ff */
[----:B------:R-:W-:Y:S01]  /*5bf0*/  @!P5 FADD.FTZ R179, -R179, -RZ ;  /* 0x800000ffb3b3d221 */ /* 0x000fe20000010100 */
[----:B------:R-:W-:Y:S01]  /*5c00*/  ISETP.LE.U32.AND P5, PT, R4, UR14, PT ;  /* 0x0000000e04007c0c */ /* 0x000fe2000bfa3070 */
[----:B------:R-:W-:Y:S01]  /*5c10*/  @!P3 FADD.FTZ R181, -R181, -RZ ;  /* 0x800000ffb5b5b221 */ /* 0x000fe20000010100 */
[----:B------:R-:W-:Y:S01]  /*5c20*/  LOP3.LUT R4, R171, 0xff, RZ, 0xc0, !PT ;  /* 0x000000ffab047812 */ /* 0x000fe200078ec0ff */
[----:B------:R2:W4:Y:S01]  /*5c30*/  MUFU.EX2 R188, R0 ;  /* 0x0000000000bc7308 */ /* 0x0005220000000800 */
[----:B------:R-:W-:Y:S02]  /*5c40*/  ISETP.LE.U32.AND P3, PT, R3, UR14, PT ;  /* 0x0000000e03007c0c */ /* 0x000fe4000bf63070 */
[----:B------:R-:W-:Y:S01]  /*5c50*/  F2FP.RELU.F16.F32.PACK_AB R3, R193, R201 ;  /* 0x000000c9c103723e */ /* 0x000fe200000008ff */
[----:B------:R-:W-:Y:S01]  /*5c60*/  @!P6 FADD.FTZ R178, -R178, -RZ ;  /* 0x800000ffb2b2e221 */ /* 0x000fe20000010100 */
[----:B------:R-:W-:Y:S02]  /*5c70*/  ISETP.LE.U32.AND P6, PT, R4, UR14, PT ;  /* 0x0000000e04007c0c */ /* 0x000fe4000bfc3070 */
[----:B------:R-:W-:Y:S01]  /*5c80*/  F2FP.RELU.F16.F32.PACK_AB R4, R200, R202 ;  /* 0x000000cac804723e */ /* 0x000fe200000008ff */
[----:B------:R4:W-:Y:S01]  /*5c90*/  STS [R226+0x20400], R3 ;  /* 0x02040003e2007388 */ /* 0x0009e20000000800 */
[----:B------:R-:W-:Y:S01]  /*5ca0*/  ISETP.LE.U32.AND P4, PT, R165, UR14, PT ;  /* 0x0000000ea5007c0c */ /* 0x000fe2000bf83070 */
[----:B---3--:R-:W-:Y:S01]  /*5cb0*/  @!P5 FADD.FTZ R197, -R197, -RZ ;  /* 0x800000ffc5c5d221 */ /* 0x008fe20000010100 */
        /* <DEDUP_REMOVED lines=15> */
[----:B----4-:R-:W-:Y:S01]  /*5db0*/  F2FP.RELU.F16.F32.PACK_AB R3, R182, R183 ;  /* 0x000000b7b603723e */ /* 0x010fe200000008ff */
[----:B------:R-:W-:Y:S01]  /*5dc0*/  @!P0 FADD.FTZ R188, -R188, -RZ ;  /* 0x800000ffbcbc8221 */ /* 0x000fe20000010100 */
[----:B------:R-:W-:Y:S01]  /*5dd0*/  FSETP.GE.FTZ.AND P1, PT, R201, RZ, PT ;  /* 0x000000ffc900720b */ /* 0x000fe20003f36000 */
[----:B------:R-:W-:Y:S01]  /*5de0*/  @!P4 FADD.FTZ R184, -R184, -RZ ;  /* 0x800000ffb8b8c221 */ /* 0x000fe20000010100 */
[----:B---3--:R-:W-:Y:S01]  /*5df0*/  F2FP.RELU.F16.F32.PACK_AB R4, R222, R223 ;  /* 0x000000dfde04723e */ /* 0x008fe200000008ff */
        /* <DEDUP_REMOVED lines=148> */
[----:B------:R-:W-:Y:S01]  /*6740*/  FADD.FTZ R0, -R174, R17 ;  /* 0x00000011ae007221 */ /* 0x000fe20000010100 */
[----:B------:R-:W-:Y:S03]  /*6750*/  F2FP.F16.F32.PACK_AB R17, R200, R202 ;  /* 0x000000cac811723e */ /* 0x000fe600000000ff */
        /* <DEDUP_REMOVED lines=12> */
[----:B------:R-:W-:Y:S02]  /*6820*/  VIADD R4, R172, 0x8000 ;  /* 0x00008000ac047836 */ /* 0x000fe40000000000 */
[C---:B------:R-:W-:Y:S01]  /*6830*/  FADD.FTZ R21, -R174.reuse, R21 ;  /* 0x00000015ae157221 */ /* 0x040fe20000010100 */
[----:B------:R-:W-:Y:S03]  /*6840*/  FADD.FTZ R20, -R174, R20 ;  /* 0x00000014ae147221 */ /* 0x000fe60000010100 */
[----:B-1----:R-:W-:Y:S01]  /*6850*/  VIADD R176, R172, 0x8040 ;  /* 0x00008040acb07836 */ /* 0x002fe20000000000 */
[-C--:B------:R-:W-:Y:S01]  /*6860*/  FSEL R21, R21, R174.reuse, P1 ;  /* 0x000000ae15157208 */ /* 0x080fe20000800000 */
[----:B------:R-:W-:Y:S01]  /*6870*/  @P2 VIADD R176, R4, 0xffffffc0 ;  /* 0xffffffc004b02836 */ /* 0x000fe20000000000 */
[----:B------:R-:W-:Y:S02]  /*6880*/  PLOP3.LUT P1, PT, PT, PT, UP3, 0x80, 0x0 ;  /* 0x000000000000781c */ /* 0x000fe40003f2f038 */
[----:B------:R-:W-:Y:S01]  /*6890*/  FSEL R20, R20, R174, P3 ;  /* 0x000000ae14147208 */ /* 0x000fe20001800000 */
[----:B------:R-:W-:Y:S01]  /*68a0*/  FMUL.FTZ R21, R186, R21 ;  /* 0x00000015ba157220 */ /* 0x000fe20000410000 */
[----:B------:R-:W-:Y:S03]  /*68b0*/  FSETP.GE.FTZ.AND P3, PT, R179, RZ, PT ;  /* 0x000000ffb300720b */ /* 0x000fe60003f76000 */
[----:B------:R-:W-:Y:S03]  /*68c0*/  FMUL.FTZ R20, R187, R20 ;  /* 0x00000014bb147220 */ /* 0x000fe60000410000 */
[----:B------:R-:W-:Y:S05]  /*68d0*/  FADD.FTZ R32, -R174, R32 ;  /* 0x00000020ae207221 */ /* 0x000fea0000010100 */
[----:B------:R-:W-:Y:S01]  /*68e0*/  FSEL R4, R32, R174, P3 ;  /* 0x000000ae20047208 */ /* 0x000fe20001800000 */
[----:B------:R-:W-:Y:S01]  /*68f0*/  @P0 FADD.FTZ R174, -R174, R33 ;  /* 0x00000021aeae0221 */ /* 0x000fe20000010100 */
[----:B------:R-:W-:Y:S02]  /*6900*/  F2FP.F16.F32.PACK_AB R32, R182, R183 ;  /* 0x000000b7b620723e */ /* 0x000fe400000000ff */
[----:B------:R-:W-:Y:S01]  /*6910*/  F2FP.F16.F32.PACK_AB R33, R21, R20 ;  /* 0x000000141521723e */ /* 0x000fe200000000ff */
        /* <DEDUP_REMOVED lines=59> */
.L_x_1360:
[C---:B---3--:R-:W-:Y:S01]  /*6cd0*/  FADD.FTZ R5, -R173.reuse, R19 ;  /* 0x00000013ad057221 */ /* 0x048fe20000010100 */
[----:B------:R-:W-:Y:S01]  /*6ce0*/  FSETP.GE.FTZ.AND P5, PT, R194, RZ, PT ;  /* 0x000000ffc200720b */ /* 0x000fe20003fb6000 */
[----:B------:R1:W-:Y:S01]  /*6cf0*/  STS [R226+0x1c000], R17 ;  /* 0x01c00011e2007388 */ /* 0x0003e20000000800 */
[----:B------:R-:W-:Y:S01]  /*6d00*/  FADD.FTZ R4, -R173, R18 ;  /* 0x00000012ad047221 */ /* 0x000fe20000010100 */
        /* <DEDUP_REMOVED lines=15> */
[----:B------:R-:W-:Y:S01]  /*6e00*/  FMUL.FTZ R6, R191, R4 ;  /* 0x00000004bf067220 */ /* 0x000fe20000410000 */
[----:B------:R-:W-:Y:S01]  /*6e10*/  F2FP.F16.F32.PACK_AB R4, R7, R18 ;  /* 0x000000120704723e */ /* 0x000fe200000000ff */
[C---:B------:R-:W-:Y:S01]  /*6e20*/  FADD.FTZ R7, -R16.reuse, R8 ;  /* 0x0000000810077221 */ /* 0x040fe20000010100 */
[----:B------:R-:W-:Y:S01]  /*6e30*/  FSEL R23, R23, R173, P3 ;  /* 0x000000ad17177208 */ /* 0x000fe20001800000 */
[----:B------:R-:W-:Y:S01]  /*6e40*/  FADD.FTZ R28, -R16, R28 ;  /* 0x0000001c101c7221 */ /* 0x000fe20000010100 */
[----:B------:R-:W-:Y:S01]  /*6e50*/  FSETP.GE.FTZ.AND P3, PT, R181, RZ, PT ;  /* 0x000000ffb500720b */ /* 0x000fe20003f76000 */
[----:B------:R3:W-:Y:S01]  /*6e60*/  STS [R229+0x1c400], R4 ;  /* 0x01c40004e5007388 */ /* 0x0007e20000000800 */
[----:B------:R-:W-:Y:S01]  /*6e70*/  FSETP.GE.FTZ.AND P4, PT, R207, RZ, PT ;  /* 0x000000ffcf00720b */ /* 0x000fe20003f96000 */
[----:B-1----:R-:W-:Y:S01]  /*6e80*/  FMUL.FTZ R17, R190, R23 ;  /* 0x00000017be117220 */ /* 0x002fe20000410000 */
[----:B------:R-:W-:Y:S01]  /*6e90*/  FSEL R34, R34, R173, P3 ;  /* 0x000000ad22227208 */ /* 0x000fe20001800000 */
[----:B------:R-:W-:Y:S01]  /*6ea0*/  FADD.FTZ R24, -R16, R24 ;  /* 0x0000001810187221 */ /* 0x000fe20000010100 */
[----:B------:R-:W-:Y:S01]  /*6eb0*/  FSETP.GE.FTZ.AND P3, PT, R206, RZ, PT ;  /* 0x000000ffce00720b */ /* 0x000fe20003f76000 */
[----:B------:R-:W-:Y:S01]  /*6ec0*/  @P0 FADD.FTZ R173, -R173, R35 ;  /* 0x00000023adad0221 */ /* 0x000fe20000010100 */
[----:B------:R-:W-:Y:S01]  /*6ed0*/  F2FP.F16.F32.PACK_AB R17, R17, R6 ;  /* 0x000000061111723e */ /* 0x000fe200000000ff */
[C---:B------:R-:W-:Y:S01]  /*6ee0*/  FADD.FTZ R6, -R16.reuse, R9 ;  /* 0x0000000910067221 */ /* 0x040fe20000010100 */
[----:B------:R-:W-:Y:S01]  /*6ef0*/  FSETP.GE.FTZ.AND P0, PT, R203, RZ, PT ;  /* 0x000000ffcb00720b */ /* 0x000fe20003f16000 */
[----:B------:R-:W-:Y:S01]  /*6f00*/  FADD.FTZ R25, -R16, R25 ;  /* 0x0000001910197221 */ /* 0x000fe20000010100 */
[-C--:B------:R-:W-:Y:S01]  /*6f10*/  FSEL R7, R7, R16.reuse, P4 ;  /* 0x0000001007077208 */ /* 0x080fe20002000000 */
[----:B------:R-:W-:Y:S01]  /*6f20*/  FADD.FTZ R10, -R0, R10 ;  /* 0x0000000a000a7221 */ /* 0x000fe20000010100 */
[-C--:B------:R-:W-:Y:S01]  /*6f30*/  FSEL R6, R6, R16.reuse, P3 ;  /* 0x0000001006067208 */ /* 0x080fe20001800000 */
[----:B------:R-:W-:Y:S01]  /*6f40*/  FADD.FTZ R11, -R0, R11 ;  /* 0x0000000b000b7221 */ /* 0x000fe20000010100 */
[----:B------:R-:W-:Y:S01]  /*6f50*/  FSETP.GE.FTZ.AND P3, PT, R199, RZ, PT ;  /* 0x000000ffc700720b */ /* 0x000fe20003f76000 */
[----:B------:R-:W-:Y:S01]  /*6f60*/  FMUL.FTZ R7, R207, R7 ;  /* 0x00000007cf077220 */ /* 0x000fe20000410000 */
[----:B--2---:R-:W-:Y:S01]  /*6f70*/  FADD.FTZ R5, -R16, R12 ;  /* 0x0000000c10057221 */ /* 0x004fe20000010100 */
[----:B------:R-:W-:Y:S01]  /*6f80*/  FSETP.GE.FTZ.AND P4, PT, R192, RZ, PT ;  /* 0x000000ffc000720b */ /* 0x000fe20003f96000 */
[----:B------:R-:W-:Y:S01]  /*6f90*/  STS [R229+0x1c000], R32 ;  /* 0x01c00020e5007388 */ /* 0x000fe20000000800 */
        /* <DEDUP_REMOVED lines=9> */
[----:B---3--:R-:W-:Y:S01]  /*7030*/  FMUL.FTZ R4, R206, R6 ;  /* 0x00000006ce047220 */ /* 0x008fe20000410000 */
[-C--:B------:R-:W-:Y:S01]  /*7040*/  FSEL R28, R28, R16.reuse, P3 ;  /* 0x000000101c1c7208 */ /* 0x080fe20001800000 */
[----:B------:R-:W-:Y:S01]  /*7050*/  FADD.FTZ R6, -R0, R27 ;  /* 0x0000001b00067221 */ /* 0x000fe20000010100 */
[----:B------:R-:W-:Y:S01]  /*7060*/  FSEL R25, R25, R16, P4 ;  /* 0x0000001019197208 */ /* 0x000fe20002000000 */
        /* <DEDUP_REMOVED lines=27> */
[-C--:B------:R-:W-:Y:S01]  /*7220*/  FSEL R6, R6, R0.reuse, P4 ;  /* 0x0000000006067208 */ /* 0x080fe20002000000 */
[----:B------:R-:W-:Y:S01]  /*7230*/  IMAD.MOV.U32 R223, RZ, RZ, R231 ;  /* 0x000000ffffdf7224 */ /* 0x000fe200078e00e7 */
        /* <DEDUP_REMOVED lines=122> */
[----:B------:R-:W1:Y:S01]  /*79e0*/  S2R R4, SR_TID.X ;  /* 0x0000000000047919 */ /* 0x000e620000002100 */
[C---:B------:R-:W-:Y:S01]  /*79f0*/  ISETP.GE.AND P4, PT, R224.reuse, UR22, PT ;  /* 0x00000016e0007c0c */ /* 0x040fe2000bf86270 */
[----:B------:R-:W-:Y:S01]  /*7a00*/  VIADD R0, R224, 0x40 ;  /* 0x00000040e0007836 */ /* 0x000fe20000000000 */
[----:B------:R-:W2:Y:S04]  /*7a10*/  LDC R12, c[0x0][0x420] ;  /* 0x00010800ff0c7b82 */ /* 0x000ea80000000800 */
[----:B------:R-:W-:Y:S07]  /*7a20*/  ISETP.GE.AND P3, PT, R0, UR22, PT ;  /* 0x0000001600007c0c */ /* 0x000fee000bf66270 */
[----:B------:R-:W3:Y:S08]  /*7a30*/  @!P4 LDC R11, c[0x0][0x424] ;  /* 0x00010900ff0bcb82 */ /* 0x000ef00000000800 */
[----:B------:R-:W4:Y:S01]  /*7a40*/  @!P3 LDC R9, c[0x0][0x424] ;  /* 0x00010900ff09bb82 */ /* 0x000f220000000800 */
[----:B--2---:R-:W-:Y:S01]  /*7a50*/  IMAD.U32 R5, R12, -0x40, RZ ;  /* 0xffffffc00c057824 */ /* 0x004fe200078e00ff */
[----:B-1----:R-:W-:Y:S04]  /*7a60*/  SHF.R.S32.HI R0, RZ, 0x1f, R4 ;  /* 0x0000001fff007819 */ /* 0x002fe80000011404 */
[----:B------:R-:W-:Y:S02]  /*7a70*/  SHF.R.S32.HI R8, RZ, 0x1f, R5 ;  /* 0x0000001fff087819 */ /* 0x000fe40000011405 */
[----:B------:R-:W-:Y:S02]  /*7a80*/  LEA.HI R0, R0, R4, RZ, 0x3 ;  /* 0x0000000400007211 */ /* 0x000fe400078f18ff */
[----:B------:R-:W-:Y:S02]  /*7a90*/  LEA R4, P0, R5, R236, 0x1 ;  /* 0x000000ec05047211 */ /* 0x000fe400078008ff */
[----:B------:R-:W-:Y:S05]  /*7aa0*/  SHF.R.S32.HI R0, RZ, 0x3, R0 ;  /* 0x00000003ff007819 */ /* 0x000fea0000011400 */
[----:B------:R-:W-:Y:S05]  /*7ab0*/  IMAD.SHL.U32 R0, R0, 0x40, RZ ;  /* 0x0000004000007824 */ /* 0x000fea00078e00ff */
[----:B------:R-:W-:Y:S04]  /*7ac0*/  LOP3.LUT R0, R0, 0x1c0, RZ, 0xc0, !PT ;  /* 0x000001c000007812 */ /* 0x000fe800078ec0ff */
[----:B------:R-:W-:Y:S02]  /*7ad0*/  SHF.R.U32.HI R6, RZ, 0x3, R0 ;  /* 0x00000003ff067819 */ /* 0x000fe40000011600 */
[----:B------:R-:W-:Y:S02]  /*7ae0*/  LOP3.LUT R7, R0, 0x38, R224, 0xf8, !PT ;  /* 0x0000003800077812 */ /* 0x000fe400078ef8e0 */
[----:B------:R-:W-:Y:S02]  /*7af0*/  @!P3 LEA R0, P5, R12, R5, 0x5 ;  /* 0x000000050c00b211 */ /* 0x000fe400078a28ff */
[----:B------:R-:W-:Y:S02]  /*7b00*/  LOP3.LUT R7, R7, R6, RZ, 0x3c, !PT ;  /* 0x0000000607077212 */ /* 0x000fe400078e3cff */
[-C--:B------:R-:W-:Y:S02]  /*7b10*/  LEA.HI.X.SX32 R5, R5, R237.reuse, 0x1, P0 ;  /* 0x000000ed05057211 */ /* 0x080fe400000f0eff */
[----:B------:R-:W-:Y:S01]  /*7b20*/  @!P3 LEA R6, P0, R0, R236, 0x1 ;  /* 0x000000ec0006b211 */ /* 0x000fe200078008ff */
[----:B------:R-:W-:Y:S01]  /*7b30*/  IMAD R10, R244, 0x200, R7 ;  /* 0x00000200f40a7824 */ /* 0x000fe200078e0207 */
[C---:B----4-:R-:W-:Y:S01]  /*7b40*/  @!P3 LEA.HI.X R9, R12.reuse, R8, R9, 0x5, P5 ;  /* 0x000000080c09b211 */ /* 0x050fe200028f2c09 */
[----:B------:R-:W-:Y:S01]  /*7b50*/  IMAD.MOV.U32 R236, RZ, RZ, R4 ;  /* 0x000000ffffec7224 */ /* 0x000fe200078e0004 */
[----:B------:R-:W-:Y:S02]  /*7b60*/  @!P4 LEA R8, P5, R12, R4, 0x6 ;  /* 0x000000040c08c211 */ /* 0x000fe400078a30ff */
[----:B------:R-:W-:Y:S01]  /*7b70*/  @!P3 LEA.HI.X R7, R0, R237, R9, 0x1, P0 ;  /* 0x000000ed0007b211 */ /* 0x000fe200000f0c09 */
[----:B------:R-:W-:Y:S01]  /*7b80*/  IMAD.MOV.U32 R237, RZ, RZ, R5 ;  /* 0x000000ffffed7224 */ /* 0x000fe200078e0005 */
[----:B------:R-:W-:Y:S02]  /*7b90*/  LEA R0, R10, UR4, 0x1 ;  /* 0x000000040a007c11 */ /* 0x000fe4000f8e08ff */
[----:B---3--:R-:W-:Y:S03]  /*7ba0*/  @!P4 LEA.HI.X R9, R12, R5, R11, 0x6, P5 ;  /* 0x000000050c09c211 */ /* 0x008fe600028f340b */
        /* <DEDUP_REMOVED lines=21> */
.L_x_1361:
        /* <DEDUP_REMOVED lines=379> */
[----:B------:R-:W1:Y:S01]  /*94b0*/  S2R R63, SR_TID.X ;  /* 0x00000000003f7919 */ /* 0x000e620000002100 */
        /* <DEDUP_REMOVED lines=172> */
[----:B------:R-:W-:Y:S01]  /*9f80*/  @UP0 UIADD3 UR12, UR21, UR30, URZ ;  /* 0x0000001e150c0290 */ /* 0x000fe2000fffe03f */
[----:B------:R-:W-:Y:S01]  /*9f90*/  F2FP.F16.F32.PACK_AB R7, R7, R86 ;  /* 0x000000560707723e */ /* 0x000fe200000000ff */
[----:B------:R-:W-:Y:S01]  /*9fa0*/  STS [R246+0xa400], R29 ;  /* 0x00a4001df6007388 */ /* 0x000fe20000000800 */
[----:B------:R-:W-:Y:S01]  /*9fb0*/  F2FP.F16.F32.PACK_AB R4, R4, R96 ;  /* 0x000000600404723e */ /* 0x000fe200000000ff */
[----:B------:R-:W-:Y:S01]  /*9fc0*/  @UP0 ULDC.64 UR10, c[0x0][0x450] ;  /* 0x00011400000a0ab9 */ /* 0x000fe20000000a00 */
[----:B-1----:R-:W-:Y:S01]  /*9fd0*/  SHF.R.S32.HI R61, RZ, 0x1f, R63 ;  /* 0x0000001fff3d7819 */ /* 0x002fe2000001143f */
[----:B------:R-:W-:Y:S01]  /*9fe0*/  STS [R249+0xa000], R26 ;  /* 0x00a0001af9007388 */ /* 0x000fe20000000800 */
        /* <DEDUP_REMOVED lines=8> */
[----:B------:R-:W-:Y:S01]  /*a070*/  LEA.HI R61, R61, R63, RZ, 0x3 ;  /* 0x0000003f3d3d7211 */ /* 0x000fe200078f18ff */
[----:B------:R-:W-:Y:S01]  /*a080*/  @UP0 UIADD3 UR22, UR9, UR12, URZ ;  /* 0x0000000c09160290 */ /* 0x000fe2000fffe03f */
[----:B------:R-:W-:Y:S01]  /*a090*/  F2FP.F16.F32.PACK_AB R2, R2, R92 ;  /* 0x0000005c0202723e */ /* 0x000fe200000000ff */
[----:B------:R-:W-:Y:S01]  /*a0a0*/  STS [R247+0x8400], R23 ;  /* 0x00840017f7007388 */ /* 0x000fe20000000800 */
[----:B------:R-:W-:Y:S01]  /*a0b0*/  PLOP3.LUT P0, PT, PT, PT, UP0, 0x80, 0x0 ;  /* 0x000000000000781c */ /* 0x000fe20003f0f008 */
[----:B------:R-:W-:-:S02]  /*a0c0*/  @UP0 UMOV UR19, UR8 ;  /* 0x0000000800130c82 */ /* 0x000fc40008000000 */
        /* <DEDUP_REMOVED lines=22> */
[----:B-1----:R-:W-:-:S04]  /*a230*/  SHF.R.S32.HI R0, RZ, 0x3, R61 ;  /* 0x00000003ff007819 */ /* 0x002fc8000001143d */
[----:B--2---:R-:W-:-:S04]  /*a240*/  SHF.L.U32 R2, R0, 0x6, RZ ;  /* 0x0000000600027819 */ /* 0x004fc800000006ff */
[----:B------:R-:W-:-:S04]  /*a250*/  LOP3.LUT R2, R2, 0x1c0, RZ, 0xc0, !PT ;  /* 0x000001c002027812 */ /* 0x000fc800078ec0ff */
[----:B------:R-:W-:Y:S02]  /*a260*/  LOP3.LUT R3, R2, 0x38, R224, 0xf8, !PT ;  /* 0x0000003802037812 */ /* 0x000fe400078ef8e0 */
        /* <DEDUP_REMOVED lines=15> */
.L_x_1363:
        /* <DEDUP_REMOVED lines=24> */
.L_x_1364:
[----:B------:R-:W-:Y:S01]  /*a4e0*/  BAR.SYNC.DEFER_BLOCKING 0x0 ;  /* 0x0000000000007b1d */ /* 0x000fe20000010000 */
[----:B------:R-:W-:Y:S01]  /*a4f0*/  USHF.R.S32.HI UR13, URZ, 0x1f, UR12 ;  /* 0x0000001f3f0d7899 */ /* 0x000fe2000801140c */
[--C-:B------:R-:W-:Y:S01]  /*a500*/  SHF.R.S32.HI R11, RZ, 0x1f, R224.reuse ;  /* 0x0000001fff0b7819 */ /* 0x100fe200000114e0 */
[----:B------:R-:W-:Y:S01]  /*a510*/  IMAD.U32 R3, RZ, RZ, UR10 ;  /* 0x0000000aff037e24 */ /* 0x000fe2000f8e00ff */
[----:B------:R-:W-:Y:S01]  /*a520*/  UIMAD UR5, UR20, -0x80, UR5 ;  /* 0xffffff80140578a4 */ /* 0x000fe2000f8e0205 */
[----:B------:R-:W-:Y:S01]  /*a530*/  IMAD.MOV.U32 R10, RZ, RZ, R224 ;  /* 0x000000ffff0a7224 */ /* 0x000fe200078e00e0 */
[----:B------:R-:W-:Y:S01]  /*a540*/  UIMAD UR14, UR13, UR10, URZ ;  /* 0x0000000a0d0e72a4 */ /* 0x000fe2000f8e023f */
[C---:B------:R-:W-:Y:S01]  /*a550*/  VIADD R6, R0.reuse, 0x20 ;  /* 0x0000002000067836 */ /* 0x040fe20000000000 */
[----:B------:R-:W-:Y:S01]  /*a560*/  USHF.R.S32.HI UR16, URZ, 0x1f, UR57 ;  /* 0x0000001f3f107899 */ /* 0x000fe20008011439 */
[----:B------:R-:W-:Y:S01]  /*a570*/  IMAD.WIDE.U32 R4, R3, UR12, R10 ;  /* 0x0000000c03047c25 */ /* 0x000fe2000f8e000a */
[----:B------:R-:W-:Y:S01]  /*a580*/  UIMAD UR14, UR12, UR11, UR14 ;  /* 0x0000000b0c0e72a4 */ /* 0x000fe2000f8e020e */
[----:B------:R-:W-:Y:S01]  /*a590*/  ISETP.GE.AND P5, PT, R0, UR5, PT ;  /* 0x0000000500007c0c */ /* 0x000fe2000bfa6270 */
[----:B------:R-:W-:Y:S01]  /*a5a0*/  BSSY B0, `(.L_x_1365) ;  /* 0x000002a000007945 */ /* 0x000fe20003800000 */
[----:B------:R-:W-:Y:S01]  /*a5b0*/  ISETP.GE.AND P4, PT, R6, UR5, PT ;  /* 0x0000000506007c0c */ /* 0x000fe2000bf86270 */
[----:B------:R-:W-:Y:S01]  /*a5c0*/  VIADD R6, R0, 0x60 ;  /* 0x0000006000067836 */ /* 0x000fe20000000000 */
[----:B------:R-:W-:Y:S01]  /*a5d0*/  IADD3 R4, P0, R4, UR19, RZ ;  /* 0x0000001304047c10 */ /* 0x000fe2000ff1e0ff */
[----:B------:R-:W-:Y:S01]  /*a5e0*/  IMAD.U32 R3, RZ, RZ, UR14 ;  /* 0x0000000eff037e24 */ /* 0x000fe2000f8e00ff */
[----:B------:R-:W-:Y:S01]  /*a5f0*/  ULDC.64 UR14, c[0x0][0x468] ;  /* 0x00011a00000e7ab9 */ /* 0x000fe20000000a00 */
[----:B------:R-:W-:Y:S01]  /*a600*/  IADD3 R7, R0, 0x40, RZ ;  /* 0x0000004000077810 */ /* 0x000fe20007ffe0ff */
[----:B------:R-:W-:Y:S01]  /*a610*/  UIMAD UR16, UR16, UR14, URZ ;  /* 0x0000000e101072a4 */ /* 0x000fe2000f8e023f */
[----:B------:R-:W-:Y:S01]  /*a620*/  ISETP.GE.AND P2, PT, R6, UR5, PT ;  /* 0x0000000506007c0c */ /* 0x000fe2000bf46270 */
[----:B------:R-:W-:Y:S01]  /*a630*/  VIADD R22, R224, 0x40 ;  /* 0x00000040e0167836 */ /* 0x000fe20000000000 */
[----:B------:R-:W-:Y:S01]  /*a640*/  IADD3.X R5, R5, UR22, R3, P0, !PT ;  /* 0x0000001605057c10 */ /* 0x000fe200087fe403 */
[----:B------:R-:W-:Y:S01]  /*a650*/  UIMAD UR15, UR57, UR15, UR16 ;  /* 0x0000000f390f72a4 */ /* 0x000fe2000f8e0210 */
[----:B------:R1:W2:Y:S01]  /*a660*/  LDS.128 R28, [R2+0xd000] ;  /* 0x00d00000021c7984 */ /* 0x0002a20000000c00 */
[----:B------:R-:W-:-:S02]  /*a670*/  MOV R3, UR14 ;  /* 0x0000000e00037c02 */ /* 0x000fc40008000f00 */
[----:B------:R-:W-:Y:S01]  /*a680*/  ISETP.GE.AND P3, PT, R7, UR5, PT ;  /* 0x0000000507007c0c */ /* 0x000fe2000bf66270 */
[----:B------:R1:W3:Y:S01]  /*a690*/  LDS.128 R24, [R2+0x11000] ;  /* 0x0110000002187984 */ /* 0x0002e20000000c00 */
[----:B------:R-:W-:Y:S01]  /*a6a0*/  SHF.R.S32.HI R23, RZ, 0x1f, R0 ;  /* 0x0000001fff177819 */ /* 0x000fe20000011400 */
[----:B------:R-:W-:Y:S02]  /*a6b0*/  IMAD.WIDE.U32 R4, R3, UR57, R4 ;  /* 0x0000003903047c25 */ /* 0x000fe4000f8e0004 */
[----:B------:R1:W4:Y:S03]  /*a6c0*/  LDS.128 R36, [R2+0x15000] ;  /* 0x0150000002247984 */ /* 0x0003260000000c00 */
[----:B------:R-:W-:Y:S01]  /*a6d0*/  IADD3 R20, R5, UR15, RZ ;  /* 0x0000000f05147c10 */ /* 0x000fe2000fffe0ff */
        /* <DEDUP_REMOVED lines=22> */
.L_x_1366:
[----:B------:R-:W-:Y:S05]  /*a840*/  BSYNC B0 ;  /* 0x0000000000007941 */ /* 0x000fea0003800000 */
.L_x_1365:
        /* <DEDUP_REMOVED lines=18> */
.L_x_1368:
[----:B------:R-:W-:Y:S05]  /*a970*/  BSYNC B0 ;  /* 0x0000000000007941 */ /* 0x000fea0003800000 */
.L_x_1367:
        /* <DEDUP_REMOVED lines=20> */
.L_x_1370:
[----:B------:R-:W-:Y:S05]  /*aac0*/  BSYNC B0 ;  /* 0x0000000000007941 */ /* 0x000fea0003800000 */
.L_x_1369:
        /* <DEDUP_REMOVED lines=20> */
.L_x_1372:
[----:B------:R-:W-:Y:S05]  /*ac10*/  BSYNC B0 ;  /* 0x0000000000007941 */ /* 0x000fea0003800000 */
.L_x_1371:
        /* <DEDUP_REMOVED lines=32> */
.L_x_1374:
[----:B------:R-:W-:Y:S05]  /*ae20*/  BSYNC B0 ;  /* 0x0000000000007941 */ /* 0x000fea0003800000 */
.L_x_1373:
        /* <DEDUP_REMOVED lines=18> */
.L_x_1376:
[----:B------:R-:W-:Y:S05]  /*af50*/  BSYNC B0 ;  /* 0x0000000000007941 */ /* 0x000fea0003800000 */
.L_x_1375:
        /* <DEDUP_REMOVED lines=18> */
.L_x_1378:
[----:B------:R-:W-:Y:S05]  /*b080*/  BSYNC B0 ;  /* 0x0000000000007941 */ /* 0x000fea0003800000 */
.L_x_1377:
        /* <DEDUP_REMOVED lines=18> */
.L_x_1333:
        /* <DEDUP_REMOVED lines=25> */
.L_x_1380:
        /* <DEDUP_REMOVED lines=23> */
.L_x_1381:
        /* <DEDUP_REMOVED lines=40> */
.L_x_1383:
[----:B------:R-:W-:Y:S05]  /*b730*/  BSYNC B0 ;  /* 0x0000000000007941 */ /* 0x000fea0003800000 */
.L_x_1382:
        /* <DEDUP_REMOVED lines=18> */
.L_x_1385:
[----:B------:R-:W-:Y:S05]  /*b860*/  BSYNC B0 ;  /* 0x0000000000007941 */ /* 0x000fea0003800000 */
.L_x_1384:
        /* <DEDUP_REMOVED lines=18> */
.L_x_1387:
[----:B------:R-:W-:Y:S05]  /*b990*/  BSYNC B0 ;  /* 0x0000000000007941 */ /* 0x000fea0003800000 */
.L_x_1386:
        /* <DEDUP_REMOVED lines=18> */
.L_x_1389:
[----:B------:R-:W-:Y:S05]  /*bac0*/  BSYNC B0 ;  /* 0x0000000000007941 */ /* 0x000fea0003800000 */
.L_x_1388:
        /* <DEDUP_REMOVED lines=30> */
.L_x_1391:
[----:B------:R-:W-:Y:S05]  /*bcb0*/  BSYNC B0 ;  /* 0x0000000000007941 */ /* 0x000fea0003800000 */
.L_x_1390:
        /* <DEDUP_REMOVED lines=18> */
.L_x_1393:
[----:B------:R-:W-:Y:S05]  /*bde0*/  BSYNC B0 ;  /* 0x0000000000007941 */ /* 0x000fea0003800000 */
.L_x_1392:
        /* <DEDUP_REMOVED lines=18> */
.L_x_1395:
[----:B------:R-:W-:Y:S05]  /*bf10*/  BSYNC B0 ;  /* 0x0000000000007941 */ /* 0x000fea0003800000 */
.L_x_1394:
        /* <DEDUP_REMOVED lines=17> */
.L_x_1379:
[----:B------:R-:W-:Y:S05]  /*c030*/  BSYNC B1 ;  /* 0x0000000000017941 */ /* 0x000fea0003800000 */
.L_x_1328:
        /* <DEDUP_REMOVED lines=11> */
.L_x_1396:
[----:B------:R-:W-:Y:S05]  /*c0f0*/  EXIT ;  /* 0x000000000000794d */ /* 0x000fea0003800000 */
.L_x_1398:
        /* <DEDUP_REMOVED lines=16> */
.L_x_2084:


//--------------------- .text._ZN5flash44flash_bwd_dq_dk_dv_loop_seqk_parallel_kernelI23Flash_bwd_kernel_traitsILi128ELi64ELi128ELi8ELi2ELi4ELi2ELb0ELb0EN7cutlass6half_tE19Flash_kernel_traitsILi128ELi64ELi128ELi8ES3_EELb0ELb0ELb0ELb0ELb0ELb0ELb1EEEvNS_16Flash_bwd_paramsE --------------------------
	.section	.text._ZN5flash44flash_bwd_dq_dk_dv_loop_seqk_parallel_kernelI23Flash_bwd_kernel_traitsILi128ELi64ELi128ELi8ELi2ELi4ELi2ELb0ELb0EN7cutlass6half_tE19Flash_kernel_traitsILi128ELi64ELi128ELi8ES3_EELb0ELb0ELb0ELb0ELb0ELb0ELb1EEEvNS_16Flash_bwd_paramsE,"ax",@progbits
	.align	128
        .global         _ZN5flash44flash_bwd_dq_dk_dv_loop_seqk_parallel_kernelI23Flash_bwd_kernel_traitsILi128ELi64ELi128ELi8ELi2ELi4ELi2ELb0ELb0EN7cutlass6half_tE19Flash_kernel_traitsILi128ELi64ELi128ELi8ES3_EELb0ELb0ELb0ELb0ELb0ELb0ELb1EEEvNS_16Flash_bwd_paramsE
        .type           _ZN5flash44flash_bwd_dq_dk_dv_loop_seqk_parallel_kernelI23Flash_bwd_kernel_traitsILi128ELi64ELi128ELi8ELi2ELi4ELi2ELb0ELb0EN7cutlass6half_tE19Flash_kernel_traitsILi128ELi64ELi128ELi8ES3_EELb0ELb0ELb0ELb0ELb0ELb0ELb1EEEvNS_16Flash_bwd_paramsE,@function
        .size           _ZN5flash44flash_bwd_dq_dk_dv_loop_seqk_parallel_kernelI23Flash_bwd_kernel_traitsILi128ELi64ELi128ELi8ELi2ELi4ELi2ELb0ELb0EN7cutlass6half_tE19Flash_kernel_traitsILi128ELi64ELi128ELi8ES3_EELb0ELb0ELb0ELb0ELb0ELb0ELb1EEEvNS_16Flash_bwd_paramsE,(.L_x_2085 - _ZN5flash44flash_bwd_dq_dk_dv_loop_seqk_parallel_kernelI23Flash_bwd_kernel_traitsILi128ELi64ELi128ELi8ELi2ELi4ELi2ELb0ELb0EN7cutlass6half_tE19Flash_kernel_traitsILi128ELi64ELi128ELi8ES3_EELb0ELb0ELb0ELb0ELb0ELb0ELb1EEEvNS_16Flash_bwd_paramsE)
        .other          _ZN5flash44flash_bwd_dq_dk_dv_loop_seqk_parallel_kernelI23Flash_bwd_kernel_traitsILi128ELi64ELi128ELi8ELi2ELi4ELi2ELb0ELb0EN7cutlass6half_tE19Flash_kernel_traitsILi128ELi64ELi128ELi8ES3_EELb0ELb0ELb0ELb0ELb0ELb0ELb1EEEvNS_16Flash_bwd_paramsE,@"STO_CUDA_ENTRY STV_DEFAULT"
_ZN5flash44flash_bwd_dq_dk_dv_loop_seqk_parallel_kernelI23Flash_bwd_kernel_traitsILi128ELi64ELi128ELi8ELi2ELi4ELi2ELb0ELb0EN7cutlass6half_tE19Flash_kernel_traitsILi128ELi64ELi128ELi8ES3_EELb0ELb0ELb0ELb0ELb0ELb0ELb1EEEvNS_16Flash_bwd_paramsE:
.text._ZN5flash44flash_bwd_dq_dk_dv_loop_seqk_parallel_kernelI23Flash_bwd_kernel_traitsILi128ELi64ELi128ELi8ELi2ELi4ELi2ELb0ELb0EN7cutlass6half_tE19Flash_kernel_traitsILi128ELi64ELi128ELi8ES3_EELb0ELb0ELb0ELb0ELb0ELb0ELb1EEEvNS_16Flash_bwd_paramsE:
        /* <DEDUP_REMOVED lines=15> */
[----:B------:R-:W-:-:S05]  /*00f0*/  UMOV UR59, 0xffffc000 ;  /* 0xffffc000003b7882 */ /* 0x000fca0000000000 */
[----:B------:R-:W3:Y:S08]  /*0100*/  S2UR UR46, SR_CTAID.Y ;  /* 0x00000000002e79c3 */ /* 0x000ef00000002600 */
[----:B------:R-:W4:Y:S01]  /*0110*/  S2UR UR57, SR_CTAID.Z ;  /* 0x00000000003979c3 */ /* 0x000f220000002700 */
[----:B--2---:R-:W-:Y:S01]  /*0120*/  ULEA UR4, UR4, UR5, 0x18 ;  /* 0x0000000504047291 */ /* 0x004fe2000f8ec03f */
[----:B-1----:R-:W-:Y:S01]  /*0130*/  SHF.R.S32.HI R17, RZ, 0x1f, R16 ;  /* 0x0000001fff117819 */ /* 0x002fe20000011410 */
[----:B---3--:R-:W-:-:S03]  /*0140*/  USHF.L.U32 UR5, UR46, 0x7, URZ ;  /* 0x000000072e057899 */ /* 0x008fc6000800063f */
        /* <DEDUP_REMOVED lines=32> */
[----:B------:R-:W-:Y:S01]  /*0350*/  LOP3.LUT P4, RZ, R0, 0x2, RZ, 0xc0, !PT ;  /* 0x0000000200ff7812 */ /* 0x000fe2000788c0ff */
        /* <DEDUP_REMOVED lines=23> */
[----:B------:R-:W-:Y:S01]  /*04d0*/  LOP3.LUT R3, R19, 0x7ffffffc, RZ, 0xc0, !PT ;  /* 0x7ffffffc13037812 */ /* 0x000fe200078ec0ff */
[----:B------:R1:W-:Y:S01]  /*04e0*/  STL [R1+0x20], R5 ;  /* 0x0000200501007387 */ /* 0x0003e20000100800 */
[----:B------:R-:W-:Y:S01]  /*04f0*/  ISETP.NE.U32.AND P0, PT, R0, 0x1, PT ;  /* 0x000000010000780c */ /* 0x000fe20003f05070 */
[----:B------:R-:W-:Y:S01]  /*0500*/  IMAD.IADD R214, R2, 0x1, R214 ;  /* 0x0000000102d67824 */ /* 0x000fe200078e02d6 */
[----:B------:R-:W-:Y:S01]  /*0510*/  LEA.HI R0, R17, R16, RZ, 0x7 ;  /* 0x0000001011007211 */ /* 0x000fe200078f38ff */
[----:B------:R-:W-:Y:S01]  /*0520*/  IMAD.IADD R2, R16, 0x1, -R3 ;  /* 0x0000000110027824 */ /* 0x000fe200078e0a03 */
[----:B------:R-:W-:Y:S01]  /*0530*/  LOP3.LUT R14, R6, 0x8, R14, 0xf8, !PT ;  /* 0x00000008060e7812 */ /* 0x000fe200078ef80e */
[----:B------:R-:W-:Y:S01]  /*0540*/  IMAD.SHL.U32 R16, R16, 0x2, RZ ;  /* 0x0000000210107824 */ /* 0x000fe200078e00ff */
[----:B------:R-:W-:Y:S01]  /*0550*/  SHF.R.S32.HI R0, RZ, 0x7, R0 ;  /* 0x00000007ff007819 */ /* 0x000fe20000011400 */
[----:B------:R-:W-:Y:S01]  /*0560*/  IMAD.SHL.U32 R2, R2, 0x2, RZ ;  /* 0x0000000202027824 */ /* 0x000fe200078e00ff */
[----:B------:R-:W-:Y:S01]  /*0570*/  R2P PR, R8, 0x6 ;  /* 0x0000000608007804 */ /* 0x000fe20000000000 */
[----:B------:R-:W-:Y:S01]  /*0580*/  IMAD.SHL.U32 R6, R9, 0x10, RZ ;  /* 0x0000001009067824 */ /* 0x000fe200078e00ff */
[----:B------:R-:W-:Y:S01]  /*0590*/  SEL R232, R232, 0x10, !P0 ;  /* 0x00000010e8e87807 */ /* 0x000fe20004000000 */
[----:B------:R-:W-:Y:S01]  /*05a0*/  IMAD R12, R12, 0x400, R2 ;  /* 0x000004000c0c7824 */ /* 0x000fe200078e0202 */
[----:B------:R-:W-:Y:S01]  /*05b0*/  LOP3.LUT R210, R10, R14, R210, 0xf6, !PT ;  /* 0x0000000e0ad27212 */ /* 0x000fe200078ef6d2 */
[----:B------:R-:W-:-:S02]  /*05c0*/  IMAD R7, R0, 0x1000, R2 ;  /* 0x0000100000077824 */ /* 0x000fc400078e0202 */
[----:B------:R-:W-:Y:S01]  /*05d0*/  IMAD.SHL.U32 R2, R4, 0x20, RZ ;  /* 0x0000002004027824 */ /* 0x000fe200078e00ff */
[----:B------:R-:W-:Y:S01]  /*05e0*/  LEA R210, R210, UR4, 0x1 ;  /* 0x00000004d2d27c11 */ /* 0x000fe2000f8e08ff */
[----:B------:R-:W-:Y:S02]  /*05f0*/  IMAD.SHL.U32 R3, R0, 0x8, RZ ;  /* 0x0000000800037824 */ /* 0x000fe400078e00ff */
[----:B------:R-:W-:Y:S02]  /*0600*/  IMAD.SHL.U32 R0, R8, 0x40, RZ ;  /* 0x0000004008007824 */ /* 0x000fe400078e00ff */
[----:B------:R-:W-:Y:S01]  /*0610*/  IMAD R7, R15, 0x400, R7 ;  /* 0x000004000f077824 */ /* 0x000fe200078e0207 */
[----:B------:R-:W-:Y:S01]  /*0620*/  LOP3.LUT R3, R3, 0x8, RZ, 0xc0, !PT ;  /* 0x0000000803037812 */ /* 0x000fe200078ec0ff */
[----:B------:R-:W-:Y:S01]  /*0630*/  IMAD.SHL.U32 R8, R4, 0x8, RZ ;  /* 0x0000000804087824 */ /* 0x000fe200078e00ff */
[----:B-1----:R-:W-:Y:S01]  /*0640*/  LOP3.LUT R5, R2, 0x6, R16, 0xf8, !PT ;  /* 0x0000000602057812 */ /* 0x002fe200078ef810 */
[----:B------:R-:W-:Y:S01]  /*0650*/  IMAD.SHL.U32 R4, R9, 0x20, RZ ;  /* 0x0000002009047824 */ /* 0x000fe200078e00ff */
[----:B------:R-:W-:Y:S01]  /*0660*/  LOP3.LUT R0, R0, 0x1c0, RZ, 0xc0, !PT ;  /* 0x000001c000007812 */ /* 0x000fe200078ec0ff */
[----:B------:R-:W-:Y:S01]  /*0670*/  IMAD.SHL.U32 R214, R214, 0x2, RZ ;  /* 0x00000002d6d67824 */ /* 0x000fe200078e00ff */
[----:B------:R-:W-:Y:S01]  /*0680*/  LOP3.LUT R13, R3, 0x10, R6, 0xf8, !PT ;  /* 0x00000010030d7812 */ /* 0x000fe200078ef806 */
[----:B------:R1:W-:Y:S01]  /*0690*/  STL [R1+0x3c], R5 ;  /* 0x00003c0501007387 */ /* 0x0003e20000100800 */
[----:B------:R-:W-:-:S04]  /*06a0*/  LOP3.LUT R4, R4, 0x20, RZ, 0xc0, !PT ;  /* 0x0000002004047812 */ /* 0x000fc800078ec0ff */
[----:B------:R-:W-:Y:S02]  /*06b0*/  LOP3.LUT R8, R4, 0x18, R8, 0xf8, !PT ;  /* 0x0000001804087812 */ /* 0x000fe400078ef808 */
[----:B-1----:R-:W-:Y:S02]  /*06c0*/  LOP3.LUT R5, R0, 0x20, R2, 0xf8, !PT ;  /* 0x0000002000057812 */ /* 0x002fe400078ef802 */
[----:B------:R-:W-:-:S04]  /*06d0*/  SHF.R.U32.HI R2, RZ, 0x3, R0 ;  /* 0x00000003ff027819 */ /* 0x000fc80000011600 */
[----:B------:R-:W-:Y:S02]  /*06e0*/  LOP3.LUT R5, R5, R2, RZ, 0x3c, !PT ;  /* 0x0000000205057212 */ /* 0x000fe400078e3cff */
[----:B------:R-:W-:Y:S01]  /*06f0*/  LOP3.LUT R0, R2, R0, R3, 0x1e, !PT ;  /* 0x0000000002007212 */ /* 0x000fe200078e1e03 */
[----:B------:R-:W-:Y:S01]  /*0700*/  IMAD.SHL.U32 R3, R9, 0x8, RZ ;  /* 0x0000000809037824 */ /* 0x000fe200078e00ff */
[----:B------:R-:W-:Y:S01]  /*0710*/  SHF.R.S32.HI R2, RZ, 0x2, R20 ;  /* 0x00000002ff027819 */ /* 0x000fe20000011414 */
[----:B------:R-:W-:Y:S02]  /*0720*/  IMAD.IADD R7, R5, 0x1, R7 ;  /* 0x0000000105077824 */ /* 0x000fe400078e0207 */
[----:B------:R-:W-:Y:S02]  /*0730*/  IMAD.SHL.U32 R5, R18, 0x40, RZ ;  /* 0x0000004012057824 */ /* 0x000fe400078e00ff */
[----:B------:R-:W-:Y:S01]  /*0740*/  IMAD.IADD R12, R12, 0x1, R0 ;  /* 0x000000010c0c7824 */ /* 0x000fe200078e0200 */
[----:B------:R-:W-:Y:S01]  /*0750*/  LEA R233, R7, UR4, 0x1 ;  /* 0x0000000407e97c11 */ /* 0x000fe2000f8e08ff */
[----:B------:R-:W-:Y:S01]  /*0760*/  IMAD.SHL.U32 R0, R11, 0x40, RZ ;  /* 0x000000400b007824 */ /* 0x000fe200078e00ff */
[----:B------:R-:W-:Y:S01]  /*0770*/  LOP3.LUT R5, R5, 0x1c0, RZ, 0xc0, !PT ;  /* 0x000001c005057812 */ /* 0x000fe200078ec0ff */
[----:B------:R-:W-:-:S02]  /*0780*/  IMAD R2, R15, 0x10, R2 ;  /* 0x000000100f027824 */ /* 0x000fc400078e0202 */
[----:B------:R-:W-:Y:S01]  /*0790*/  IMAD.IADD R234, R233, 0x1, R232 ;  /* 0x00000001e9ea7824 */ /* 0x000fe200078e02e8 */
        /* <DEDUP_REMOVED lines=48> */
.L_x_1469:
        /* <DEDUP_REMOVED lines=67> */
.L_x_1399:
        /* <DEDUP_REMOVED lines=25> */
[----:B------:R-:W-:Y:S01]  /*1060*/  ULDC.64 UR22, c[0x0][0x240] ;  /* 0x0000900000167ab9 */ /* 0x000fe20000000a00 */
[----:B------:R-:W-:Y:S01]  /*1070*/  ULDC.U8 UR18, c[0x0][0x3d8] ;  /* 0x0000f60000127ab9 */ /* 0x000fe20000000000 */
[----:B------:R-:W-:Y:S01]  /*1080*/  UIMAD.WIDE.U32 UR24, UR5, UR22, URZ ;  /* 0x00000016051872a5 */ /* 0x000fe2000f8e003f */
[----:B------:R-:W1:Y:S01]  /*1090*/  I2F.RP R2, R5 ;  /* 0x0000000500027306 */ /* 0x000e620000209400 */
[----:B------:R-:W-:Y:S01]  /*10a0*/  UISETP.NE.AND UP3, UPT, UR18, URZ, UPT ;  /* 0x0000003f1200728c */ /* 0x000fe2000bf65270 */
[----:B------:R-:W-:Y:S01]  /*10b0*/  ISETP.NE.AND P3, PT, R6, RZ, PT ;  /* 0x000000ff0600720c */ /* 0x000fe20003f65270 */
[----:B------:R-:W-:-:S02]  /*10c0*/  USEL UR35, UR17, URZ, UP2 ;  /* 0x0000003f11237287 */ /* 0x000fc40009000000 */
        /* <DEDUP_REMOVED lines=10> */
[----:B------:R-:W-:Y:S02]  /*1170*/  USHF.R.S32.HI UR20, URZ, 0x1f, UR9 ;  /* 0x0000001f3f147899 */ /* 0x000fe40008011409 */
[----:B------:R-:W-:Y:S02]  /*1180*/  @UP1 UIMAD UR47, UR5, UR13, UR43 ;  /* 0x0000000d052f12a4 */ /* 0x000fe4000f8e022b */
[----:B------:R-:W-:Y:S02]  /*1190*/  ULEA.HI UR37, UR20, UR9, URZ, 0x6 ;  /* 0x0000000914257291 */ /* 0x000fe4000f8f303f */
[----:B------:R-:W-:-:S02]  /*11a0*/  UIMAD UR9, UR38, UR46, URZ ;  /* 0x0000002e260972a4 */ /* 0x000fc4000f8e023f */
[----:B------:R-:W-:Y:S01]  /*11b0*/  UIMAD.WIDE UR10, UR61, UR60, URZ ;  /* 0x0000003c3d0a72a5 */ /* 0x000fe2000f8e023f */
[----:B-1----:R-:W-:Y:S01]  /*11c0*/  VIADD R2, R2, 0xffffffe ;  /* 0x0ffffffe02027836 */ /* 0x002fe20000000000 */
[----:B------:R-:W-:Y:S02]  /*11d0*/  UIMAD.WIDE.U32 UR12, UR46, UR58, URZ ;  /* 0x0000003a2e0c72a5 */ /* 0x000fe4000f8e003f */
[----:B------:R-:W-:Y:S01]  /*11e0*/  UIMAD UR9, UR56, UR58, UR9 ;  /* 0x0000003a380972a4 */ /* 0x000fe2000f8e0209 */
[----:B------:R-:W1:Y:S01]  /*11f0*/  F2I.FTZ.U32.TRUNC.NTZ R3, R2 ;  /* 0x0000000200037305 */ /* 0x000e62000021f000 */
[----:B------:R-:W-:Y:S02]  /*1200*/  UIMAD UR17, UR11, UR12, URZ ;  /* 0x0000000c0b1172a4 */ /* 0x000fe4000f8e023f */
[----:B------:R-:W-:Y:S02]  /*1210*/  UIADD3 UR9, UR13, UR9, URZ ;  /* 0x000000090d097290 */ /* 0x000fe4000fffe03f */
[----:B------:R-:W-:-:S02]  /*1220*/  UIMAD.WIDE.U32 UR14, UR10, UR12, URZ ;  /* 0x0000000c0a0e72a5 */ /* 0x000fc4000f8e003f */
[----:B------:R-:W-:Y:S02]  /*1230*/  UIMAD UR9, UR10, UR9, UR17 ;  /* 0x000000090a0972a4 */ /* 0x000fe4000f8e0211 */
[----:B------:R-:W-:Y:S01]  /*1240*/  UIMAD.WIDE.U32 UR12, UR10, UR5, URZ ;  /* 0x000000050a0c72a5 */ /* 0x000fe2000f8e003f */
[----:B------:R-:W-:Y:S01]  /*1250*/  ULDC UR39, c[0x0][0x2c4] ;  /* 0x0000b10000277ab9 */ /* 0x000fe20000000800 */
[----:B------:R-:W-:Y:S02]  /*1260*/  UIMAD UR17, UR11, UR5, URZ ;  /* 0x000000050b1172a4 */ /* 0x000fe4000f8e023f */
[----:B------:R-:W-:Y:S01]  /*1270*/  UIADD3 UR48, UR15, UR9, URZ ;  /* 0x000000090f307290 */ /* 0x000fe2000fffe03f */
[----:B-1----:R-:W-:Y:S01]  /*1280*/  IMAD.MOV R0, RZ, RZ, -R3 ;  /* 0x000000ffff007224 */ /* 0x002fe200078e0a03 */
[----:B------:R-:W-:Y:S01]  /*1290*/  USEL UR55, UR14, UR12, !UP1 ;  /* 0x0000000c0e377287 */ /* 0x000fe2000c800000 */
[----:B------:R-:W-:Y:S01]  /*12a0*/  IMAD.MOV.U32 R2, RZ, RZ, RZ ;  /* 0x000000ffff027224 */ /* 0x000fe200078e00ff */
[----:B------:R-:W-:Y:S01]  /*12b0*/  @UP3 UIMAD UR9, UR46, UR39, URZ ;  /* 0x000000272e0932a4 */ /* 0x000fe2000f8e023f */
[----:B------:R-:W-:Y:S01]  /*12c0*/  IMAD R0, R0, R5, RZ ;  /* 0x0000000500007224 */ /* 0x000fe200078e02ff */
[----:B------:R-:W-:-:S02]  /*12d0*/  ULOP3.LUT UR12, UR37, 0xffffffc0, URZ, 0xc0, !UPT ;  /* 0xffffffc0250c7892 */ /* 0x000fc4000f8ec03f */
[----:B------:R-:W-:Y:S01]  /*12e0*/  UISETP.NE.AND UP0, UPT, UR30, -0x1, UPT ;  /* 0xffffffff1e00788c */ /* 0x000fe2000bf05270 */
[----:B------:R-:W-:Y:S01]  /*12f0*/  IMAD.HI.U32 R0, R3, R0, R2 ;  /* 0x0000000003007227 */ /* 0x000fe200078e0002 */
[----:B------:R-:W-:Y:S01]  /*1300*/  MOV R2, R4 ;  /* 0x0000000400027202 */ /* 0x000fe20000000f00 */
[----:B------:R-:W-:Y:S02]  /*1310*/  UIMAD UR26, UR5, UR23, URZ ;  /* 0x00000017051a72a4 */ /* 0x000fe4000f8e023f */
[----:B------:R-:W-:Y:S02]  /*1320*/  @UP1 UIADD3 UR48, UR13, UR17, URZ ;  /* 0x000000110d301290 */ /* 0x000fe4000fffe03f */
[----:B------:R-:W-:Y:S01]  /*1330*/  IMAD.HI.U32 R0, R0, R2, RZ ;  /* 0x0000000200007227 */ /* 0x000fe200078e00ff */
[----:B------:R-:W-:Y:S02]  /*1340*/  @UP3 USEL UR17, UR9, UR5, !UP1 ;  /* 0x0000000509113287 */ /* 0x000fe4000c800000 */
[----:B------:R-:W-:Y:S01]  /*1350*/  UIADD3 UR9, UR12, -0x40, URZ ;  /* 0xffffffc00c097890 */ /* 0x000fe2000fffe03f */
[----:B------:R-:W-:Y:S01]  /*1360*/  IMAD.MOV R3, RZ, RZ, -R0 ;  /* 0x000000ffff037224 */ /* 0x000fe200078e0a00 */
[----:B------:R-:W-:Y:S01]  /*1370*/  @UP3 ULDC UR24, c[0x0][0x2e4] ;  /* 0x0000b90000183ab9 */ /* 0x000fe20000000800 */
[----:B------:R-:W-:-:S02]  /*1380*/  @UP1 UIADD3 UR45, UR25, UR26, URZ ;  /* 0x0000001a192d1290 */ /* 0x000fc4000fffe03f */
[C---:B------:R-:W-:Y:S01]  /*1390*/  IMAD R2, R5.reuse, R3, R2 ;  /* 0x0000000305027224 */ /* 0x040fe200078e0202 */
[----:B------:R-:W-:Y:S02]  /*13a0*/  @!UP3 UIMAD UR13, UR46, UR60, UR57 ;  /* 0x0000003c2e0db2a4 */ /* 0x000fe4000f8e0239 */
[----:B------:R-:W-:Y:S02]  /*13b0*/  @UP3 UIMAD UR26, UR57, UR24, UR17 ;  /* 0x00000018391a32a4 */ /* 0x000fe4000f8e0211 */
[----:B------:R-:W-:Y:S01]  /*13c0*/  ISETP.GT.U32.AND P1, PT, R5, R2, PT ;  /* 0x000000020500720c */ /* 0x000fe20003f24070 */
[----:B------:R-:W-:Y:S02]  /*13d0*/  USHF.R.S32.HI UR24, URZ, 0x1f, UR9 ;  /* 0x0000001f3f187899 */ /* 0x000fe40008011409 */
[----:B------:R-:W-:Y:S02]  /*13e0*/  UIADD3 UR12, UP2, UR9, UR34, URZ ;  /* 0x00000022090c7290 */ /* 0x000fe4000ff5e03f */
[----:B------:R-:W-:Y:S01]  /*13f0*/  @!UP3 UIMAD UR26, UR13, UR39, URZ ;  /* 0x000000270d1ab2a4 */ /* 0x000fe2000f8e023f */
[----:B------:R-:W-:Y:S01]  /*1400*/  ULDC.U8 UR19, c[0x0][0x480] ;  /* 0x0001200000137ab9 */ /* 0x000fe20000000000 */
[----:B------:R-:W-:-:S02]  /*1410*/  UIADD3.X UR13, UR24, UR35, URZ, UP2, !UPT ;  /* 0x00000023180d7290 */ /* 0x000fc400097fe43f */
[----:B------:R-:W-:Y:S02]  /*1420*/  UIMAD UR11, UR11, UR12, URZ ;  /* 0x0000000c0b0b72a4 */ /* 0x000fe4000f8e023f */
[----:B------:R-:W-:Y:S02]  /*1430*/  @UP0 UIADD3 UR29, UR16, UR30, URZ ;  /* 0x0000001e101d0290 */ /* 0x000fe4000fffe03f */
[----:B------:R-:W-:Y:S01]  /*1440*/  @!P1 IMAD.IADD R2, R2, 0x1, -R5 ;  /* 0x0000000102029824 */ /* 0x000fe200078e0a05 */
[----:B------:R-:W-:Y:S01]  /*1450*/  @!P1 IADD3 R0, R0, 0x1, RZ ;  /* 0x0000000100009810 */ /* 0x000fe20007ffe0ff */
[----:B------:R-:W-:Y:S01]  /*1460*/  @UP0 UIADD3 UR27, UR16, UR30, URZ ;  /* 0x0000001e101b0290 */ /* 0x000fe2000fffe03f */
[----:B------:R-:W-:Y:S01]  /*1470*/  PLOP3.LUT P1, PT, PT, PT, UP0, 0x80, 0x0 ;  /* 0x000000000000781c */ /* 0x000fe20003f2f008 */
[----:B------:R-:W-:Y:S01]  /*1480*/  UISETP.NE.AND UP4, UPT, UR19, URZ, UPT ;  /* 0x0000003f1300728c */ /* 0x000fe2000bf85270 */
        /* <DEDUP_REMOVED lines=15> */
[----:B------:R-:W-:Y:S02]  /*1580*/  USEL UR52, UR49, URZ, UP4 ;  /* 0x0000003f31347287 */ /* 0x000fe4000a000000 */
[----:B------:R-:W-:Y:S01]  /*1590*/  USHF.R.S32.HI UR44, URZ, 0x1f, UR31 ;  /* 0x0000001f3f2c7899 */ /* 0x000fe2000801141f */
[----:B------:R-:W-:Y:S01]  /*15a0*/  @!P2 IADD3 R16, -R16, RZ, RZ ;  /* 0x000000ff1010a210 */ /* 0x000fe20007ffe1ff */
[----:B------:R-:W-:Y:S01]  /*15b0*/  @!UP1 UIADD3 UR47, UR41, UR33, URZ ;  /* 0x00000021292f9290 */ /* 0x000fe2000fffe03f */
        /* <DEDUP_REMOVED lines=21> */
.L_x_1401:
        /* <DEDUP_REMOVED lines=13> */
.L_x_1402:
        /* <DEDUP_REMOVED lines=11> */
.L_x_1403:
[----:B------:R-:W-:-:S04]  /*1890*/  UIMAD UR5, UR46, UR60, UR57 ;  /* 0x0000003c2e0572a4 */ /* 0x000fc8000f8e0239 */
[----:B------:R-:W-:-:S12]  /*18a0*/  UIMAD UR5, UR5, UR58, URZ ;  /* 0x0000003a050572a4 */ /* 0x000fd8000f8e023f */
.L_x_1404:
[----:B------:R-:W1:Y:S01]  /*18b0*/  S2R R27, SR_TID.X ;  /* 0x00000000001b7919 */ /* 0x000e620000002100 */
[----:B------:R-:W2:Y:S01]  /*18c0*/  LDC.64 R4, c[0x0][0x420] ;  /* 0x00010800ff047b82 */ /* 0x000ea20000000a00 */
[----:B------:R-:W-:Y:S01]  /*18d0*/  SHF.R.S32.HI R237, RZ, 0x1f, R236 ;  /* 0x0000001fffed7819 */ /* 0x000fe200000114ec */
[----:B------:R-:W-:Y:S01]  /*18e0*/  USHF.R.S32.HI UR32, URZ, 0x1f, UR57 ;  /* 0x0000001f3f207899 */ /* 0x000fe20008011439 */
[----:B------:R-:W-:Y:S01]  /*18f0*/  BSSY B1, `(.L_x_1400) ;  /* 0x0000a24000017945 */ /* 0x000fe20003800000 */
[----:B------:R-:W-:Y:S02]  /*1900*/  UIADD3 UR27, UR9, UR5, URZ ;  /* 0x00000005091b7290 */ /* 0x000fe4000fffe03f */
[----:B------:R-:W-:Y:S01]  /*1910*/  UIMAD UR14, UR61, UR60, URZ ;  /* 0x0000003c3d0e72a4 */ /* 0x000fe2000f8e023f */
[----:B------:R-:W-:Y:S01]  /*1920*/  ULDC.64 UR12, c[0x0][0x258] ;  /* 0x00009600000c7ab9 */ /* 0x000fe20000000a00 */
[----:B------:R-:W-:Y:S02]  /*1930*/  UIADD3 UR26, UR9, UR26, URZ ;  /* 0x0000001a091a7290 */ /* 0x000fe4000fffe03f */
[----:B------:R-:W-:Y:S01]  /*1940*/  UISETP.GE.AND UP2, UPT, UR36, 0x1, UPT ;  /* 0x000000012400788c */ /* 0x000fe2000bf46270 */
        /* <DEDUP_REMOVED lines=25> */
[----:B------:R-:W-:Y:S01]  /*1ae0*/  UIMAD UR9, UR32, UR12, URZ ;  /* 0x0000000c200972a4 */ /* 0x000fe2000f8e023f */
[----:B------:R-:W-:Y:S01]  /*1af0*/  IMAD.U32 R0, RZ, RZ, UR10 ;  /* 0x0000000aff007e24 */ /* 0x000fe2000f8e00ff */
[----:B------:R-:W-:Y:S01]  /*1b00*/  PLOP3.LUT P0, PT, PT, PT, UP2, 0x80, 0x0 ;  /* 0x000000000000781c */ /* 0x000fe20003f0f028 */
[----:B------:R-:W-:Y:S01]  /*1b10*/  IMAD.IADD R7, R7, 0x1, R3 ;  /* 0x0000000107077824 */ /* 0x000fe200078e0203 */
[----:B------:R-:W-:Y:S01]  /*1b20*/  LOP3.LUT R3, R10, 0xffffffe0, RZ, 0xc0, !PT ;  /* 0xffffffe00a037812 */ /* 0x000fe200078ec0ff */
[----:B------:R-:W-:Y:S01]  /*1b30*/  UIMAD UR13, UR57, UR13, UR9 ;  /* 0x0000000d390d72a4 */ /* 0x000fe2000f8e0209 */
[----:B------:R-:W-:Y:S01]  /*1b40*/  IMAD.WIDE.U32 R6, R0, UR57, R6 ;  /* 0x0000003900067c25 */ /* 0x000fe2000f8e0006 */
[----:B------:R-:W-:Y:S01]  /*1b50*/  USHF.R.S32.HI UR9, URZ, 0x1f, UR5 ;  /* 0x0000001f3f097899 */ /* 0x000fe20008011405 */
[----:B------:R-:W-:Y:S01]  /*1b60*/  SHF.R.S32.HI R0, RZ, 0x5, R10 ;  /* 0x00000005ff007819 */ /* 0x000fe2000001140a */
[----:B------:R-:W-:Y:S01]  /*1b70*/  UIADD3 UR5, UP1, UP0, UR38, UR5, UR50 ;  /* 0x0000000526057290 */ /* 0x000fe2000f83e032 */
[----:B------:R-:W-:Y:S01]  /*1b80*/  IMAD.IADD R3, R27, 0x1, -R3 ;  /* 0x000000011b037824 */ /* 0x000fe200078e0a03 */
[----:B------:R-:W-:Y:S01]  /*1b90*/  ULDC.64 UR32, c[0x0][0x400] ;  /* 0x0001000000207ab9 */ /* 0x000fe20000000a00 */
[----:B------:R-:W-:Y:S01]  /*1ba0*/  IMAD.U32 R10, RZ, RZ, UR12 ;  /* 0x0000000cff0a7e24 */ /* 0x000fe2000f8e00ff */
[----:B------:R-:W-:Y:S01]  /*1bb0*/  UIADD3.X UR9, UR49, UR9, UR53, UP1, UP0 ;  /* 0x0000000931097290 */ /* 0x000fe20008fe0435 */
[----:B------:R-:W-:Y:S01]  /*1bc0*/  IMAD R11, R0, UR14, R3 ;  /* 0x0000000e000b7c24 */ /* 0x000fe2000f8e0203 */
[----:B------:R-:W-:Y:S01]  /*1bd0*/  UIADD3 UR12, UP1, UP0, UR51, UR5, UR55 ;  /* 0x00000005330c7290 */ /* 0x000fe2000f83e037 */
[----:B------:R-:W-:Y:S01]  /*1be0*/  IMAD R0, R26, R4, RZ ;  /* 0x000000041a007224 */ /* 0x000fe200078e02ff */
[----:B------:R-:W-:Y:S01]  /*1bf0*/  ULDC.64 UR10, c[0x0][0x210] ;  /* 0x00008400000a7ab9 */ /* 0x000fe20000000a00 */
[----:B------:R-:W-:Y:S01]  /*1c00*/  VIADD R7, R7, UR15 ;  /* 0x0000000f07077c36 */ /* 0x000fe20008000000 */
[----:B------:R-:W-:Y:S01]  /*1c10*/  UIADD3.X UR5, UR52, UR9, UR48, UP1, UP0 ;  /* 0x0000000934057290 */ /* 0x000fe20008fe0430 */
[----:B------:R-:W-:Y:S01]  /*1c20*/  IMAD R3, R2, R5, R0 ;  /* 0x0000000502037224 */ /* 0x000fe200078e0200 */
[----:B------:R-:W-:Y:S01]  /*1c30*/  IADD3 R0, P2, R11, UR12, RZ ;  /* 0x0000000c0b007c10 */ /* 0x000fe2000ff5e0ff */
[----:B------:R-:W-:Y:S01]  /*1c40*/  IMAD.WIDE.U32 R8, R10, UR57, R8 ;  /* 0x000000390a087c25 */ /* 0x000fe2000f8e0008 */
[----:B------:R-:W-:-:S02]  /*1c50*/  UIMAD.WIDE UR14, UR26, 0x4, UR40 ;  /* 0x000000041a0e78a5 */ /* 0x000fc4000f8e0228 */
[----:B------:R-:W-:Y:S01]  /*1c60*/  LEA R222, P1, R0, UR32, 0x2 ;  /* 0x0000002000de7c11 */ /* 0x000fe2000f8210ff */
[----:B------:R-:W-:Y:S01]  /*1c70*/  IMAD.WIDE.U32 R6, R2, R4, R6 ;  /* 0x0000000402067225 */ /* 0x000fe200078e0006 */
[----:B------:R-:W-:Y:S01]  /*1c80*/  LEA.HI.X.SX32 R14, R11, UR5, 0x1, P2 ;  /* 0x000000050b0e7c11 */ /* 0x000fe200090f0eff */
[----:B------:R-:W-:Y:S01]  /*1c90*/  UIMAD.WIDE UR26, UR27, 0x4, UR42 ;  /* 0x000000041b1a78a5 */ /* 0x000fe2000f8e022a */
[----:B------:R-:W-:Y:S01]  /*1ca0*/  LEA R12, P4, R8, UR10, 0x1 ;  /* 0x0000000a080c7c11 */ /* 0x000fe2000f8808ff */
[----:B------:R-:W-:Y:S01]  /*1cb0*/  IMAD.IADD R3, R7, 0x1, R3 ;  /* 0x0000000107037824 */ /* 0x000fe200078e0203 */
[----:B------:R-:W-:Y:S01]  /*1cc0*/  LEA R10, P3, R6, UR24, 0x1 ;  /* 0x00000018060a7c11 */ /* 0x000fe2000f8608ff */
[----:B------:R-:W-:Y:S01]  /*1cd0*/  VIADD R15, R9, UR13 ;  /* 0x0000000d090f7c36 */ /* 0x000fe20008000000 */
[----:B------:R-:W-:Y:S02]  /*1ce0*/  LEA.HI.X R223, R0, UR33, R14, 0x2, P1 ;  /* 0x0000002100df7c11 */ /* 0x000fe400088f140e */
[----:B------:R-:W-:-:S02]  /*1cf0*/  LEA.HI.X R11, R6, UR25, R3, 0x1, P3 ;  /* 0x00000019060b7c11 */ /* 0x000fc400098f0c03 */
[----:B------:R-:W-:Y:S01]  /*1d00*/  LEA.HI.X R13, R8, UR11, R15, 0x1, P4 ;  /* 0x0000000b080d7c11 */ /* 0x000fe2000a0f0c0f */
[----:B------:R-:W-:Y:S06]  /*1d10*/  @!P0 BRA `(.L_x_1405) ;  /* 0x0000008c00e48947 */ /* 0x000fec0003800000 */
[----:B------:R-:W2:Y:S01]  /*1d20*/  LDL R20, [R1+0x20] ;  /* 0x0000200001147983 */ /* 0x000ea20000100800 */
[----:B------:R-:W-:Y:S01]  /*1d30*/  PLOP3.LUT P0, PT, PT, PT, UP4, 0x80, 0x0 ;  /* 0x000000000000781c */ /* 0x000fe20003f0f048 */
[----:B------:R-:W-:Y:S01]  /*1d40*/  UMOV UR9, UR37 ;  /* 0x0000002500097c82 */ /* 0x000fe20008000000 */
[----:B------:R-:W-:Y:S01]  /*1d50*/  IMAD.MOV.U32 R18, RZ, RZ, R10 ;  /* 0x000000ffff127224 */ /* 0x000fe200078e000a */
[----:B------:R-:W-:Y:S01]  /*1d60*/  UIMAD UR5, UR9, -0x40, UR36 ;  /* 0xffffffc0090578a4 */ /* 0x000fe2000f8e0224 */
[----:B------:R-:W-:Y:S01]  /*1d70*/  IMAD.MOV.U32 R19, RZ, RZ, R11 ;  /* 0x000000ffff137224 */ /* 0x000fe200078e000b */
[----:B------:R-:W-:Y:S01]  /*1d80*/  UMOV UR12, UR15 ;  /* 0x0000000f000c7c82 */ /* 0x000fe20008000000 */
[----:B------:R-:W-:Y:S01]  /*1d90*/  UMOV UR15, UR26 ;  /* 0x0000001a000f7c82 */ /* 0x000fe20008000000 */
[----:B------:R-:W-:Y:S01]  /*1da0*/  ULEA.HI UR26, UR9, UR9, URZ, 0x1 ;  /* 0x00000009091a7291 */ /* 0x000fe2000f8f083f */
[C---:B------:R-:W-:Y:S01]  /*1db0*/  VIADD R23, R2.reuse, 0x20 ;  /* 0x0000002002177836 */ /* 0x040fe20000000000 */
[----:B------:R-:W-:Y:S01]  /*1dc0*/  ISETP.GE.AND P4, PT, R2, UR5, PT ;  /* 0x0000000502007c0c */ /* 0x000fe2000bf86270 */
[----:B------:R1:W-:Y:S01]  /*1dd0*/  STL.64 [R1+0x8], R18 ;  /* 0x0000081201007387 */ /* 0x0003e20000100a00 */
[----:B------:R-:W-:Y:S01]  /*1de0*/  ULOP3.LUT UR26, UR26, 0xfffffffe, URZ, 0xc0, !UPT ;  /* 0xfffffffe1a1a7892 */ /* 0x000fe2000f8ec03f */
[----:B------:R-:W-:Y:S01]  /*1df0*/  BSSY B0, `(.L_x_1406) ;  /* 0x000001a000007945 */ /* 0x000fe20003800000 */
[----:B------:R-:W-:Y:S01]  /*1e00*/  UMOV UR13, UR14 ;  /* 0x0000000e000d7c82 */ /* 0x000fe20008000000 */
[----:B------:R-:W-:Y:S01]  /*1e10*/  UMOV UR14, UR27 ;  /* 0x0000001b000e7c82 */ /* 0x000fe20008000000 */
[----:B------:R-:W-:Y:S01]  /*1e20*/  UIADD3 UR26, UR9, -UR26, URZ ;  /* 0x8000001a091a7290 */ /* 0x000fe2000fffe03f */
[----:B------:R-:W-:Y:S01]  /*1e30*/  @P0 BAR.SYNC.DEFER_BLOCKING 0x0 ;  /* 0x0000000000000b1d */ /* 0x000fe20000010000 */
[----:B------:R-:W-:Y:S01]  /*1e40*/  ISETP.GE.AND P3, PT, R23, UR5, PT ;  /* 0x0000000517007c0c */ /* 0x000fe2000bf66270 */
[----:B------:R-:W-:Y:S01]  /*1e50*/  VIADD R14, R236, 0x40 ;  /* 0x00000040ec0e7836 */ /* 0x000fe20000000000 */
[----:B------:R-:W-:Y:S01]  /*1e60*/  UISETP.NE.AND UP0, UPT, UR26, 0x1, UPT ;  /* 0x000000011a00788c */ /* 0x000fe2000bf05270 */
[----:B--2---:R-:W-:-:S05]  /*1e70*/  LEA R0, R20, UR4, 0x1 ;  /* 0x0000000414007c11 */ /* 0x004fca000f8e08ff */
        /* <DEDUP_REMOVED lines=17> */
.L_x_1407:
[----:B------:R-:W-:Y:S05]  /*1f90*/  BSYNC B0 ;  /* 0x0000000000007941 */ /* 0x000fea0003800000 */
.L_x_1406:
[----:B------:R4:W-:Y:S01]  /*1fa0*/  @P3 STS.128 [R0+0x9000], RZ ;  /* 0x009000ff00003388 */ /* 0x0009e20000000c00 */
[----:B------:R-:W-:Y:S01]  /*1fb0*/  VIADD R10, R20, 0x2000 ;  /* 0x00002000140a7836 */ /* 0x000fe20000000000 */
[----:B------:R-:W-:Y:S01]  /*1fc0*/  PLOP3.LUT P1, PT, PT, PT, UP0, 0x80, 0x0 ;  /* 0x000000000000781c */ /* 0x000fe20003f2f008 */
[----:B------:R-:W-:Y:S01]  /*1fd0*/  BSSY B0, `(.L_x_1408) ;  /* 0x0000019000007945 */ /* 0x000fe20003800000 */
[----:B------:R4:W-:Y:S02]  /*1fe0*/  @P3 STS.128 [R0+0xb000], RZ ;  /* 0x00b000ff00003388 */ /* 0x0009e40000000c00 */
[----:B------:R-:W-:Y:S02]  /*1ff0*/  SEL R221, R10, R20, !P1 ;  /* 0x000000140add7207 */ /* 0x000fe40004800000 */
[----:B------:R4:W-:Y:S01]  /*2000*/  STL.64 [R1], R12 ;  /* 0x0000000c01007387 */ /* 0x0009e20000100a00 */
[----:B------:R-:W-:Y:S06]  /*2010*/  @P3 BRA `(.L_x_1409) ;  /* 0x0000000000503947 */ /* 0x000fec0003800000 */
        /* <DEDUP_REMOVED lines=20> */
.L_x_1409:
[----:B------:R-:W-:Y:S05]  /*2160*/  BSYNC B0 ;  /* 0x0000000000007941 */ /* 0x000fea0003800000 */
.L_x_1408:
        /* <DEDUP_REMOVED lines=12> */
.L_x_1411:
        /* <DEDUP_REMOVED lines=20> */
.L_x_1412:
[----:B------:R-:W-:Y:S05]  /*2370*/  BSYNC B0 ;  /* 0x0000000000007941 */ /* 0x000fea0003800000 */
.L_x_1410:
        /* <DEDUP_REMOVED lines=13> */
.L_x_1414:
        /* <DEDUP_REMOVED lines=29> */
.L_x_1415:
[----:B------:R-:W-:Y:S05]  /*2620*/  BSYNC B0 ;  /* 0x0000000000007941 */ /* 0x000fea0003800000 */
.L_x_1413:
[----:B------:R-:W5:Y:S01]  /*2630*/  LDL R29, [R1+0x48] ;  /* 0x00004800011d7983 */ /* 0x000f620000100800 */
[----:B------:R-:W-:Y:S01]  /*2640*/  UIMAD UR10, UR44, UR18, URZ ;  /* 0x000000122c0a72a4 */ /* 0x000fe2000f8e023f */
[----:B-1----:R-:W-:Y:S01]  /*2650*/  IMAD.U32 R4, RZ, RZ, UR18 ;  /* 0x00000012ff047e24 */ /* 0x002fe2000f8e00ff */
[----:B------:R-:W-:Y:S01]  /*2660*/  ULDC.64 UR22, c[0x0][0x260] ;  /* 0x0000980000167ab9 */ /* 0x000fe20000000a00 */
[----:B------:R-:W-:Y:S01]  /*2670*/  BSSY B0, `(.L_x_1416) ;  /* 0x000003c000007945 */ /* 0x000fe20003800000 */
[----:B------:R-:W-:Y:S01]  /*2680*/  UIMAD UR11, UR31, UR19, UR10 ;  /* 0x000000131f0b72a4 */ /* 0x000fe2000f8e020a */
[----:B------:R-:W-:Y:S01]  /*2690*/  IMAD.WIDE.U32 R4, R4, UR31, R236 ;  /* 0x0000001f04047c25 */ /* 0x000fe2000f8e00ec */
[----:B------:R-:W-:-:S04]  /*26a0*/  UIMAD UR10, UR28, -0x80, UR8 ;  /* 0xffffff801c0a78a4 */ /* 0x000fc8000f8e0208 */
[----:B------:R-:W-:Y:S01]  /*26b0*/  IMAD.U32 R9, RZ, RZ, UR11 ;  /* 0x0000000bff097e24 */ /* 0x000fe2000f8e00ff */
[----:B------:R-:W-:Y:S02]  /*26c0*/  IADD3 R6, P0, R4, UR17, RZ ;  /* 0x0000001104067c10 */ /* 0x000fe4000ff1e0ff */
[----:B------:R-:W-:-:S13]  /*26d0*/  ISETP.GE.AND P5, PT, R2, UR10, PT ;  /* 0x0000000a02007c0c */ /* 0x000fda000bfa6270 */
[----:B------:R1:W-:Y:S04]  /*26e0*/  @P5 STS.128 [R0+0xc000], RZ ;  /* 0x00c000ff00005388 */ /* 0x0003e80000000c00 */
[----:B------:R1:W-:Y:S01]  /*26f0*/  @P5 STS.128 [R0+0x10000], RZ ;  /* 0x010000ff00005388 */ /* 0x0003e20000000c00 */
[C---:B-----5:R-:W-:Y:S01]  /*2700*/  VIADD R3, R29.reuse, 0x28 ;  /* 0x000000281d037836 */ /* 0x060fe20000000000 */
[----:B------:R-:W-:Y:S01]  /*2710*/  SHF.R.S32.HI R25, RZ, 0x1f, R29 ;  /* 0x0000001fff197819 */ /* 0x000fe2000001141d */
[C---:B------:R-:W-:Y:S02]  /*2720*/  VIADD R7, R29.reuse, 0x20 ;  /* 0x000000201d077836 */ /* 0x040fe40000000000 */
[----:B------:R-:W-:Y:S01]  /*2730*/  VIADD R8, R29, 0x8 ;  /* 0x000000081d087836 */ /* 0x000fe20000000000 */
[----:B------:R-:W-:-:S02]  /*2740*/  ISETP.GE.AND P2, PT, R3, UR5, PT ;  /* 0x0000000503007c0c */ /* 0x000fc4000bf46270 */
[----:B------:R-:W-:Y:S02]  /*2750*/  ISETP.GE.AND P3, PT, R7, UR5, PT ;  /* 0x0000000507007c0c */ /* 0x000fe4000bf66270 */
[----:B------:R-:W-:Y:S01]  /*2760*/  ISETP.GE.AND P4, PT, R8, UR5, PT ;  /* 0x0000000508007c0c */ /* 0x000fe2000bf86270 */
[----:B------:R-:W-:Y:S01]  /*2770*/  IMAD.SHL.U32 R8, R29, 0x4, RZ ;  /* 0x000000041d087824 */ /* 0x000fe200078e00ff */
[----:B------:R-:W-:Y:S01]  /*2780*/  IADD3.X R7, R5, UR29, R9, P0, !PT ;  /* 0x0000001d05077c10 */ /* 0x000fe200087fe409 */
[----:B------:R-:W-:Y:S01]  /*2790*/  IMAD R5, R17, UR22, RZ ;  /* 0x0000001611057c24 */ /* 0x000fe2000f8e02ff */
[----:B------:R-:W-:Y:S02]  /*27a0*/  SHF.R.S32.HI R4, RZ, 0x1f, R3 ;  /* 0x0000001fff047819 */ /* 0x000fe40000011403 */
[----:B------:R-:W-:Y:S01]  /*27b0*/  P2R R24, PR, RZ, 0x4 ;  /* 0x00000004ff187803 */ /* 0x000fe20000000000 */
[----:B------:R-:W-:Y:S01]  /*27c0*/  IMAD.WIDE.U32 R6, R16, UR22, R6 ;  /* 0x0000001610067c25 */ /* 0x000fe2000f8e0006 */
[----:B------:R-:W-:-:S02]  /*27d0*/  P2R R22, PR, RZ, 0x10 ;  /* 0x00000010ff167803 */ /* 0x000fc40000000000 */
[C---:B------:R-:W-:Y:S02]  /*27e0*/  @!P2 LEA R20, P0, R3.reuse, UR13, 0x2 ;  /* 0x0000000d0314ac11 */ /* 0x040fe4000f8010ff */
[----:B------:R-:W-:Y:S02]  /*27f0*/  P2R R15, PR, RZ, 0x8 ;  /* 0x00000008ff0f7803 */ /* 0x000fe40000000000 */
[----:B------:R-:W-:Y:S01]  /*2800*/  @!P2 LEA.HI.X R21, R3, UR12, R4, 0x2, P0 ;  /* 0x0000000c0315ac11 */ /* 0x000fe200080f1404 */
[----:B------:R-:W-:Y:S01]  /*2810*/  IMAD R3, R16, UR23, R5 ;  /* 0x0000001710037c24 */ /* 0x000fe2000f8e0205 */
[----:B--23--:R-:W-:Y:S02]  /*2820*/  IADD3 R18, P0, R8, UR13, RZ ;  /* 0x0000000d08127c10 */ /* 0x00cfe4000ff1e0ff */
[----:B------:R-:W-:Y:S01]  /*2830*/  SHF.L.U64.HI R4, R29, 0x2, R25 ;  /* 0x000000021d047819 */ /* 0x000fe20000010219 */
[----:B------:R-:W-:-:S03]  /*2840*/  IMAD.IADD R10, R7, 0x1, R3 ;  /* 0x00000001070a7824 */ /* 0x000fc600078e0203 */
[----:B------:R-:W-:Y:S02]  /*2850*/  IADD3.X R19, R4, UR12, RZ, P0, !PT ;  /* 0x0000000c04137c10 */ /* 0x000fe400087fe4ff */
[----:B------:R-:W-:-:S04]  /*2860*/  ISETP.GE.AND P0, PT, R29, UR5, PT ;  /* 0x000000051d007c0c */ /* 0x000fc8000bf06270 */
[----:B------:R-:W-:Y:S01]  /*2870*/  P2R R11, PR, RZ, 0x1 ;  /* 0x00000001ff0b7803 */ /* 0x000fe20000000000 */
[----:B-1----:R-:W-:Y:S08]  /*2880*/  @P5 BRA `(.L_x_1417) ;  /* 0x0000000000685947 */ /* 0x002ff00003800000 */
        /* <DEDUP_REMOVED lines=26> */
.L_x_1417:
[----:B------:R-:W-:Y:S05]  /*2a30*/  BSYNC B0 ;  /* 0x0000000000007941 */ /* 0x000fea0003800000 */
.L_x_1416:
        /* <DEDUP_REMOVED lines=10> */
[----:B-12---:R-:W-:Y:S02]  /*2ae0*/  IMAD R8, R4, UR18, RZ ;  /* 0x0000001204087c24 */ /* 0x006fe4000f8e02ff */
[----:B------:R-:W-:-:S04]  /*2af0*/  IMAD.MOV.U32 R4, RZ, RZ, R6 ;  /* 0x000000ffff047224 */ /* 0x000fc800078e0006 */
[----:B------:R-:W-:-:S04]  /*2b00*/  IMAD.WIDE.U32 R4, R3, UR18, R4 ;  /* 0x0000001203047c25 */ /* 0x000fc8000f8e0004 */
[----:B----4-:R-:W1:Y:S01]  /*2b10*/  @!P0 LDC.64 R12, c[0x0][0x218] ;  /* 0x00008600ff0c8b82 */ /* 0x010e620000000a00 */
        /* <DEDUP_REMOVED lines=19> */
.L_x_1419:
[----:B------:R-:W-:Y:S05]  /*2c50*/  BSYNC B0 ;  /* 0x0000000000007941 */ /* 0x000fea0003800000 */
.L_x_1418:
        /* <DEDUP_REMOVED lines=34> */
.L_x_1421:
[----:B------:R-:W-:Y:S05]  /*2e80*/  BSYNC B0 ;  /* 0x0000000000007941 */ /* 0x000fea0003800000 */
.L_x_1420:
        /* <DEDUP_REMOVED lines=14> */
[----:B-12---:R-:W1:Y:S01]  /*2f70*/  @!P0 LDC.64 R8, c[0x0][0x218] ;  /* 0x00008600ff088b82 */ /* 0x006e620000000a00 */
[----:B------:R-:W-:Y:S01]  /*2f80*/  IMAD.IADD R3, R7, 0x1, R3 ;  /* 0x0000000107037824 */ /* 0x000fe200078e0203 */
        /* <DEDUP_REMOVED lines=17> */
.L_x_1423:
[----:B------:R-:W-:Y:S05]  /*30a0*/  BSYNC B0 ;  /* 0x0000000000007941 */ /* 0x000fea0003800000 */
.L_x_1422:
[----:B------:R-:W-:Y:S01]  /*30b0*/  UIMAD UR5, UR44, UR20, URZ ;  /* 0x000000142c0572a4 */ /* 0x000fe2000f8e023f */
[----:B-12---:R-:W-:Y:S01]  /*30c0*/  MOV R4, UR20 ;  /* 0x0000001400047c02 */ /* 0x006fe20008000f00 */
        /* <DEDUP_REMOVED lines=40> */
.L_x_1425:
[----:B------:R-:W-:Y:S05]  /*3350*/  BSYNC B0 ;  /* 0x0000000000007941 */ /* 0x000fea0003800000 */
.L_x_1424:
        /* <DEDUP_REMOVED lines=32> */
.L_x_1427:
[----:B------:R-:W-:Y:S05]  /*3560*/  BSYNC B0 ;  /* 0x0000000000007941 */ /* 0x000fea0003800000 */
.L_x_1426:
        /* <DEDUP_REMOVED lines=32> */
.L_x_1429:
[----:B------:R-:W-:Y:S05]  /*3770*/  BSYNC B0 ;  /* 0x0000000000007941 */ /* 0x000fea0003800000 */
.L_x_1428:
        /* <DEDUP_REMOVED lines=12> */
[----:B-12---:R-:W1:Y:S01]  /*3840*/  @!P2 LDC.64 R8, c[0x0][0x220] ;  /* 0x00008800ff08ab82 */ /* 0x006e620000000a00 */
        /* <DEDUP_REMOVED lines=19> */
.L_x_1431:
[----:B------:R-:W-:Y:S05]  /*3980*/  BSYNC B0 ;  /* 0x0000000000007941 */ /* 0x000fea0003800000 */
.L_x_1430:
[----:B------:R-:W-:Y:S01]  /*3990*/  ISETP.NE.AND P0, PT, R24, RZ, PT ;  /* 0x000000ff1800720c */ /* 0x000fe20003f05270 */
[----:B-1234-:R-:W-:Y:S01]  /*39a0*/  IMAD.MOV.U32 R0, RZ, RZ, 0x7f800000 ;  /* 0x7f800000ff007424 */ /* 0x01efe200078e00ff */
[----:B------:R-:W-:Y:S01]  /*39b0*/  ISETP.NE.AND P2, PT, R15, RZ, PT ;  /* 0x000000ff0f00720c */ /* 0x000fe20003f45270 */
[----:B------:R-:W-:Y:S01]  /*39c0*/  IMAD.MOV.U32 R2, RZ, RZ, 0x7f800000 ;  /* 0x7f800000ff027424 */ /* 0x000fe200078e00ff */
[----:B------:R-:W-:Y:S01]  /*39d0*/  ISETP.NE.AND P3, PT, R22, RZ, PT ;  /* 0x000000ff1600720c */ /* 0x000fe20003f65270 */
[----:B------:R-:W-:Y:S01]  /*39e0*/  IMAD.MOV.U32 R3, RZ, RZ, 0x7f800000 ;  /* 0x7f800000ff037424 */ /* 0x000fe200078e00ff */
[----:B------:R-:W-:Y:S01]  /*39f0*/  ISETP.NE.AND P4, PT, R11, RZ, PT ;  /* 0x000000ff0b00720c */ /* 0x000fe20003f85270 */
[----:B------:R-:W-:Y:S01]  /*3a00*/  IMAD.MOV.U32 R4, RZ, RZ, 0x7f800000 ;  /* 0x7f800000ff047424 */ /* 0x000fe200078e00ff */
[----:B------:R-:W0:Y:S01]  /*3a10*/  LDGDEPBAR ;  /* 0x00000000000079af */ /* 0x000e220000000000 */
[----:B------:R-:W-:Y:S01]  /*3a20*/  IMAD.MOV.U32 R218, RZ, RZ, 0x20 ;  /* 0x00000020ffda7424 */ /* 0x000fe200078e00ff */
[----:B------:R-:W-:Y:S01]  /*3a30*/  UIADD3 UR5, UR31, 0x80, URZ ;  /* 0x000000801f057890 */ /* 0x000fe2000fffe03f */
[----:B------:R-:W-:Y:S01]  /*3a40*/  IMAD.MOV.U32 R217, RZ, RZ, 0x40 ;  /* 0x00000040ffd97424 */ /* 0x000fe200078e00ff */
[----:B------:R-:W-:Y:S01]  /*3a50*/  CS2R R158, SRZ ;  /* 0x00000000009e7805 */ /* 0x000fe2000001ff00 */
[----:B------:R-:W2:Y:S01]  /*3a60*/  @!P0 LDG.E R0, desc[UR6][R20.64] ;  /* 0x0000000614008981 */ /* 0x000ea2000c1e1900 */
[----:B------:R-:W-:Y:S01]  /*3a70*/  IMAD.MOV.U32 R239, RZ, RZ, R221 ;  /* 0x000000ffffef7224 */ /* 0x000fe200078e00dd */
[----:B------:R-:W-:-:S02]  /*3a80*/  CS2R R156, SRZ ;  /* 0x00000000009c7805 */ /* 0x000fc4000001ff00 */
[----:B------:R-:W-:Y:S01]  /*3a90*/  CS2R R162, SRZ ;  /* 0x0000000000a27805 */ /* 0x000fe2000001ff00 */
[----:B------:R-:W3:Y:S01]  /*3aa0*/  @!P2 LDG.E R2, desc[UR6][R18.64+0x80] ;  /* 0x000080061202a981 */ /* 0x000ee2000c1e1900 */
[----:B------:R-:W-:Y:S02]  /*3ab0*/  CS2R R160, SRZ ;  /* 0x0000000000a07805 */ /* 0x000fe4000001ff00 */
[----:B------:R-:W-:Y:S02]  /*3ac0*/  CS2R R154, SRZ ;  /* 0x00000000009a7805 */ /* 0x000fe4000001ff00 */
[----:B------:R-:W-:Y:S01]  /*3ad0*/  CS2R R152, SRZ ;  /* 0x0000000000987805 */ /* 0x000fe2000001ff00 */
[----:B------:R-:W4:Y:S01]  /*3ae0*/  @!P3 LDG.E R3, desc[UR6][R18.64+0x20] ;  /* 0x000020061203b981 */ /* 0x000f22000c1e1900 */
[----:B------:R-:W-:Y:S02]  /*3af0*/  CS2R R150, SRZ ;  /* 0x0000000000967805 */ /* 0x000fe4000001ff00 */
[----:B------:R-:W-:-:S02]  /*3b00*/  CS2R R148, SRZ ;  /* 0x0000000000947805 */ /* 0x000fc4000001ff00 */
[----:B------:R-:W-:Y:S01]  /*3b10*/  CS2R R142, SRZ ;  /* 0x00000000008e7805 */ /* 0x000fe2000001ff00 */
[----:B------:R-:W5:Y:S01]  /*3b20*/  @!P4 LDG.E R4, desc[UR6][R18.64] ;  /* 0x000000061204c981 */ /* 0x000f62000c1e1900 */
        /* <DEDUP_REMOVED lines=55> */
[----:B------:R-:W-:Y:S01]  /*3ea0*/  UISETP.GE.AND UP0, UPT, UR5, UR8, UPT ;  /* 0x000000080500728c */ /* 0x000fe2000bf06270 */
[----:B------:R-:W-:Y:S01]  /*3eb0*/  ULDC UR17, c[0x0][0x2d0] ;  /* 0x0000b40000117ab9 */ /* 0x000fe20000000800 */
[----:B------:R-:W-:Y:S01]  /*3ec0*/  ULDC UR18, c[0x0][0x2dc] ;  /* 0x0000b70000127ab9 */ /* 0x000fe20000000800 */
[----:B------:R-:W-:Y:S01]  /*3ed0*/  ULDC UR5, c[0x0][0x39c] ;  /* 0x0000e70000057ab9 */ /* 0x000fe20000000800 */
[----:B------:R-:W-:Y:S01]  /*3ee0*/  ULDC UR10, c[0x0][0x2ec] ;  /* 0x0000bb00000a7ab9 */ /* 0x000fe20000000800 */
[----:B--2---:R1:W-:Y:S04]  /*3ef0*/  STL [R1+0x14], R0 ;  /* 0x0000140001007387 */ /* 0x0043e80000100800 */
[----:B---3--:R2:W-:Y:S01]  /*3f00*/  STL [R1+0x10], R2 ;  /* 0x0000100201007387 */ /* 0x0085e20000100800 */
[----:B-1----:R-:W-:-:S04]  /*3f10*/  LEA.HI R0, R28, R27, RZ, 0x4 ;  /* 0x0000001b1c007211 */ /* 0x002fc800078f20ff */
[----:B------:R-:W-:-:S05]  /*3f20*/  LOP3.LUT R0, R0, 0xfffffff0, RZ, 0xc0, !PT ;  /* 0xfffffff000007812 */ /* 0x000fca00078ec0ff */
[----:B------:R-:W-:-:S05]  /*3f30*/  IMAD.IADD R0, R27, 0x1, -R0 ;  /* 0x000000011b007824 */ /* 0x000fca00078e0a00 */
[----:B--2---:R-:W-:-:S04]  /*3f40*/  SHF.R.S32.HI R2, RZ, 0x1f, R0 ;  /* 0x0000001fff027819 */ /* 0x004fc80000011400 */
[----:B------:R-:W-:-:S04]  /*3f50*/  LEA.HI R2, R2, R0, RZ, 0x3 ;  /* 0x0000000002027211 */ /* 0x000fc800078f18ff */
[----:B------:R-:W-:-:S05]  /*3f60*/  LOP3.LUT R2, R2, 0xfffffff8, RZ, 0xc0, !PT ;  /* 0xfffffff802027812 */ /* 0x000fca00078ec0ff */
[----:B------:R-:W-:Y:S01]  /*3f70*/  IMAD.IADD R0, R0, 0x1, -R2 ;  /* 0x0000000100007824 */ /* 0x000fe200078e0a02 */
[----:B----4-:R-:W-:Y:S01]  /*3f80*/  STL [R1+0x1c], R3 ;  /* 0x00001c0301007387 */ /* 0x010fe20000100800 */
[----:B------:R-:W-:-:S03]  /*3f90*/  VIADD R2, R220, 0x2000 ;  /* 0x00002000dc027836 */ /* 0x000fc60000000000 */
[C---:B------:R-:W-:Y:S02]  /*3fa0*/  LOP3.LUT P0, RZ, R0.reuse, 0x2, RZ, 0xc0, !PT ;  /* 0x0000000200ff7812 */ /* 0x040fe4000780c0ff */
[----:B------:R-:W-:Y:S01]  /*3fb0*/  LOP3.LUT P2, RZ, R0, 0x4, RZ, 0xc0, !PT ;  /* 0x0000000400ff7812 */ /* 0x000fe2000784c0ff */
[----:B------:R-:W-:Y:S01]  /*3fc0*/  VIADD R0, R29, 0xffffffc0 ;  /* 0xffffffc01d007836 */ /* 0x000fe20000000000 */
[----:B-----5:R1:W-:Y:S01]  /*3fd0*/  STL [R1+0x18], R4 ;  /* 0x0000180401007387 */ /* 0x0203e20000100800 */
[----:B------:R-:W-:-:S03]  /*3fe0*/  SEL R212, R2, R220, !P1 ;  /* 0x000000dc02d47207 */ /* 0x000fc60004800000 */
[----:B------:R-:W-:-:S04]  /*3ff0*/  SHF.R.S32.HI R2, RZ, 0x1f, R0 ;  /* 0x0000001fff027819 */ /* 0x000fc80000011400 */
[C---:B------:R-:W-:Y:S01]  /*4000*/  SHF.L.U64.HI R2, R0.reuse, 0x2, R2 ;  /* 0x0000000200027819 */ /* 0x040fe20000010202 */
[----:B------:R-:W-:Y:S02]  /*4010*/  IMAD.SHL.U32 R0, R0, 0x4, RZ ;  /* 0x0000000400007824 */ /* 0x000fe400078e00ff */
[----:B-1----:R-:W-:-:S05]  /*4020*/  IMAD.SHL.U32 R4, R29, 0x4, RZ ;  /* 0x000000041d047824 */ /* 0x002fca00078e00ff */
[----:B------:R1:W-:Y:S01]  /*4030*/  STL [R1+0x30], R4 ;  /* 0x0000300401007387 */ /* 0x0003e20000100800 */
[----:B------:R-:W-:Y:S01]  /*4040*/  VIADD R3, R219, 0x2000 ;  /* 0x00002000db037836 */ /* 0x000fe20000000000 */
[----:B-1----:R-:W-:-:S05]  /*4050*/  SHF.L.U64.HI R4, R29, 0x2, R25 ;  /* 0x000000021d047819 */ /* 0x002fca0000010219 */
[----:B------:R1:W-:Y:S04]  /*4060*/  STL [R1+0x2c], R4 ;  /* 0x00002c0401007387 */ /* 0x0003e80000100800 */
[----:B------:R1:W-:Y:S04]  /*4070*/  STL [R1+0x28], R2 ;  /* 0x0000280201007387 */ /* 0x0003e80000100800 */
[----:B------:R1:W-:Y:S01]  /*4080*/  STL [R1+0x24], R0 ;  /* 0x0000240001007387 */ /* 0x0003e20000100800 */
[----:B------:R-:W-:Y:S02]  /*4090*/  SEL R3, R3, R219, !P1 ;  /* 0x000000db03037207 */ /* 0x000fe40004800000 */
[----:B------:R-:W-:-:S02]  /*40a0*/  LEA R212, R212, UR4, 0x1 ;  /* 0x00000004d4d47c11 */ /* 0x000fc4000f8e08ff */
[----:B------:R-:W-:Y:S02]  /*40b0*/  LEA R211, R3, UR4, 0x1 ;  /* 0x0000000403d37c11 */ /* 0x000fe4000f8e08ff */
[----:B------:R-:W-:Y:S02]  /*40c0*/  SEL R218, R218, 0xffffffe0, !P0 ;  /* 0xffffffe0dada7807 */ /* 0x000fe40004000000 */
[----:B------:R-:W-:-:S07]  /*40d0*/  SEL R217, R217, 0xffffffc0, !P2 ;  /* 0xffffffc0d9d97807 */ /* 0x000fce0005000000 */
.L_x_1434:
[----:B------:R-:W0:Y:S01]  /*40e0*/  LDGDEPBAR ;  /* 0x00000000000079af */ /* 0x000e220000000000 */
[C---:B-1----:R-:W-:Y:S01]  /*40f0*/  IADD3 R0, R212.reuse, R218, RZ ;  /* 0x000000dad4007210 */ /* 0x042fe20007ffe0ff */
[----:B------:R-:W-:Y:S01]  /*4100*/  UISETP.GE.AND UP3, UPT, UR9, 0x1, UPT ;  /* 0x000000010900788c */ /* 0x000fe2000bf66270 */
[----:B------:R-:W-:Y:S05]  /*4110*/  IADD3 R3, R212, R217, RZ ;  /* 0x000000d9d4037210 */ /* 0x000fea0007ffe0ff */
[----:B------:R-:W2:Y:S01]  /*4120*/  LDL R206, [R1+0x3c] ;  /* 0x00003c0001ce7983 */ /* 0x000ea20000100800 */
[----:B------:R-:W-:Y:S01]  /*4130*/  PLOP3.LUT P1, PT, PT, PT, UP0, 0x80, 0x0 ;  /* 0x000000000000781c */ /* 0x000fe20003f2f008 */
[----:B------:R-:W-:Y:S01]  /*4140*/  IMAD.IADD R2, R0, 0x1, R217 ;  /* 0x0000000100027824 */ /* 0x000fe200078e02d9 */
[----:B------:R-:W-:Y:S01]  /*4150*/  PLOP3.LUT P0, PT, PT, PT, UP0, 0x80, 0x0 ;  /* 0x000000000000781c */ /* 0x000fe20003f0f008 */
[----:B------:R-:W3:Y:S01]  /*4160*/  LDL R205, [R1+0x18] ;  /* 0x0000180001cd7983 */ /* 0x000ee20000100800 */
[----:B------:R-:W-:Y:S02]  /*4170*/  PLOP3.LUT P5, PT, PT, PT, UP0, 0x80, 0x0 ;  /* 0x000000000000781c */ /* 0x000fe40003faf008 */
[----:B------:R-:W-:Y:S01]  /*4180*/  PLOP3.LUT P6, PT, PT, PT, UP0, 0x80, 0x0 ;  /* 0x000000000000781c */ /* 0x000fe20003fcf008 */
[----:B------:R-:W4:Y:S01]  /*4190*/  LDL R204, [R1+0x1c] ;  /* 0x00001c0001cc7983 */ /* 0x000f220000100800 */
[----:B------:R-:W-:Y:S03]  /*41a0*/  PLOP3.LUT P3, PT, PT, PT, UP0, 0x80, 0x0 ;  /* 0x000000000000781c */ /* 0x000fe60003f6f008 */
[----:B------:R-:W-:Y:S04]  /*41b0*/  STL [R1+0x90], R51 ;  /* 0x0000903301007387 */ /* 0x000fe80000100800 */
        /* <DEDUP_REMOVED lines=14> */
[----:B------:R-:W-:Y:S01]  /*42a0*/  STL [R1+0x54], R36 ;  /* 0x0000542401007387 */ /* 0x000fe20000100800 */
[----:B------:R-:W-:Y:S04]  /*42b0*/  DEPBAR.LE SB0, 0x0 ;  /* 0x000080000000791a */ /* 0x000fe80000000000 */
[----:B------:R-:W-:Y:S06]  /*42c0*/  BAR.SYNC.DEFER_BLOCKING 0x0 ;  /* 0x0000000000007b1d */ /* 0x000fec0000010000 */
[----:B------:R-:W-:Y:S08]  /*42d0*/  LDSM.16.M88.4 R32, [R212] ;  /* 0x00000000d420783b */ /* 0x000ff00000000200 */
[----:B------:R-:W1:Y:S08]  /*42e0*/  LDSM.16.M88.4 R16, [R214+UR4+0xc000] ;  /* 0x00c00004d610783b */ /* 0x000e700008000200 */
[----:B------:R-:W1:Y:S08]  /*42f0*/  LDSM.16.M88.4 R28, [R212+0x1000] ;  /* 0x00100000d41c783b */ /* 0x000e700000000200 */
[----:B------:R-:W1:Y:S08]  /*4300*/  LDSM.16.M88.4 R164, [R214+UR4+0xc800] ;  /* 0x00c80004d6a4783b */ /* 0x000e700008000200 */
[----:B------:R-:W-:Y:S08]  /*4310*/  LDSM.16.M88.4 R168, [R0] ;  /* 0x0000000000a8783b */ /* 0x000ff00000000200 */
[----:B------:R-:W1:Y:S02]  /*4320*/  LDSM.16.M88.4 R172, [R213] ;  /* 0x00000000d5ac783b */ /* 0x000e640000000200 */
[-C--:B-1----:R-:W-:Y:S06]  /*4330*/  HMMA.16816.F32 R4, R32, R16.reuse, RZ ;  /* 0x000000102004723c */ /* 0x082fec00000018ff */
[----:B------:R-:W1:Y:S01]  /*4340*/  LDSM.16.M88.4 R176, [R0+0x1000] ;  /* 0x0010000000b0783b */ /* 0x000e620000000200 */
[C---:B------:R-:W-:Y:S07]  /*4350*/  HMMA.16816.F32 R8, R28.reuse, R16, RZ ;  /* 0x000000101c08723c */ /* 0x040fee00000018ff */
[----:B------:R-:W1:Y:S01]  /*4360*/  LDSM.16.M88.4 R180, [R213+0x800] ;  /* 0x00080000d5b4783b */ /* 0x000e620000000200 */
[-C--:B------:R-:W-:Y:S07]  /*4370*/  HMMA.16816.F32 R12, R28, R18.reuse, RZ ;  /* 0x000000121c0c723c */ /* 0x080fee00000018ff */
[----:B------:R-:W-:Y:S01]  /*4380*/  LDSM.16.M88.4 R184, [R3] ;  /* 0x0000000003b8783b */ /* 0x000fe20000000200 */
[C---:B------:R-:W-:Y:S07]  /*4390*/  HMMA.16816.F32 R16, R32.reuse, R18, RZ ;  /* 0x000000122010723c */ /* 0x040fee00000018ff */
[----:B------:R-:W1:Y:S01]  /*43a0*/  LDSM.16.M88.4 R188, [R216] ;  /* 0x00000000d8bc783b */ /* 0x000e620000000200 */
[-C--:B------:R-:W-:Y:S06]  /*43b0*/  HMMA.16816.F32 R20, R32, R164.reuse, RZ ;  /* 0x000000a42014723c */ /* 0x080fec00000018ff */
[C---:B------:R-:W-:Y:S01]  /*43c0*/  HMMA.16816.F32 R24, R28.reuse, R164, RZ ;  /* 0x000000a41c18723c */ /* 0x040fe200000018ff */
[----:B------:R-:W-:Y:S05]  /*43d0*/  LDSM.16.M88.4 R192, [R216+0x800] ;  /* 0x00080000d8c0783b */ /* 0x000fea0000000200 */
[-C--:B------:R-:W-:Y:S03]  /*43e0*/  HMMA.16816.F32 R28, R28, R166.reuse, RZ ;  /* 0x000000a61c1c723c */ /* 0x080fe600000018ff */
[----:B------:R-:W-:Y:S03]  /*43f0*/  LDSM.16.M88.4 R196, [R2] ;  /* 0x0000000002c4783b */ /* 0x000fe60000000200 */
[----:B------:R-:W-:Y:S05]  /*4400*/  HMMA.16816.F32 R32, R32, R166, RZ ;  /* 0x000000a62020723c */ /* 0x000fea00000018ff */
[----:B------:R-:W1:Y:S01]  /*4410*/  LDSM.16.M88.4 R164, [R3+0x1000] ;  /* 0x0010000003a4783b */ /* 0x000e620000000200 */
[-C--:B------:R-:W-:Y:S06]  /*4420*/  HMMA.16816.F32 R4, R168, R172.reuse, R4 ;  /* 0x000000aca804723c */ /* 0x080fec0000001804 */
[C---:B-1----:R-:W-:Y:S01]  /*4430*/  HMMA.16816.F32 R8, R176.reuse, R172, R8 ;  /* 0x000000acb008723c */ /* 0x042fe20000001808 */
[----:B------:R-:W1:Y:S05]  /*4440*/  LDSM.16.M88.4 R200, [R215] ;  /* 0x00000000d7c8783b */ /* 0x000e6a0000000200 */
        /* <DEDUP_REMOVED lines=8> */
[----:B------:R-:W1:Y:S03]  /*44d0*/  LDSM.16.M88.4 R168, [R2+0x1000] ;  /* 0x0010000002a8783b */ /* 0x000e660000000200 */
[-C--:B------:R-:W-:Y:S05]  /*44e0*/  HMMA.16816.F32 R4, R184, R188.reuse, R4 ;  /* 0x000000bcb804723c */ /* 0x080fea0000001804 */
[----:B------:R-:W2:Y:S01]  /*44f0*/  LDSM.16.M88.4 R180, [R214+UR4+0x10000] ;  /* 0x01000004d6b4783b */ /* 0x000ea20008000200 */
        /* <DEDUP_REMOVED lines=8> */
[----:B------:R-:W-:Y:S03]  /*4580*/  HMMA.16816.F32 R32, R184, R194, R32 ;  /* 0x000000c2b820723c */ /* 0x000fe60000001820 */
[----:B------:R-:W4:Y:S03]  /*4590*/  LDSM.16.M88.4 R184, [R214+UR4+0x10800] ;  /* 0x01080004d6b8783b */ /* 0x000f260008000200 */
[-C--:B-1----:R-:W-:Y:S05]  /*45a0*/  HMMA.16816.F32 R4, R196, R200.reuse, R4 ;  /* 0x000000c8c404723c */ /* 0x082fea0000001804 */
[----:B------:R-:W1:Y:S01]  /*45b0*/  LDSM.16.M88.4 R192, [R213+0x4000] ;  /* 0x00400000d5c0783b */ /* 0x000e620000000200 */
[C---:B------:R-:W-:Y:S04]  /*45c0*/  HMMA.16816.F32 R8, R168.reuse, R200, R8 ;  /* 0x000000c8a808723c */ /* 0x040fe80000001808 */
[----:B---3--:R-:W-:Y:S02]  /*45d0*/  FSETP.NEU.FTZ.AND P4, PT, R205, -INF , PT ;  /* 0xff800000cd00780b */ /* 0x008fe40003f9d000 */
[-C--:B------:R-:W-:Y:S06]  /*45e0*/  HMMA.16816.F32 R12, R168, R202.reuse, R12 ;  /* 0x000000caa80c723c */ /* 0x080fec000000180c */
[C---:B------:R-:W-:Y:S01]  /*45f0*/  HMMA.16816.F32 R16, R196.reuse, R202, R16 ;  /* 0x000000cac410723c */ /* 0x040fe20000001810 */
[----:B------:R-:W-:Y:S05]  /*4600*/  LDSM.16.M88.4 R200, [R216+0x4000] ;  /* 0x00400000d8c8783b */ /* 0x000fea0000000200 */
[-C--:B------:R-:W-:Y:S06]  /*4610*/  HMMA.16816.F32 R20, R196, R172.reuse, R20 ;  /* 0x000000acc414723c */ /* 0x080fec0000001814 */
[C---:B------:R-:W-:Y:S06]  /*4620*/  HMMA.16816.F32 R24, R168.reuse, R172, R24 ;  /* 0x000000aca818723c */ /* 0x040fec0000001818 */
[-C--:B------:R-:W-:Y:S01]  /*4630*/  HMMA.16816.F32 R28, R168, R174.reuse, R28 ;  /* 0x000000aea81c723c */ /* 0x080fe2000000181c */
[----:B------:R-:W3:Y:S05]  /*4640*/  LDSM.16.M88.4 R168, [R0+0x3000] ;  /* 0x0030000000a8783b */ /* 0x000eea0000000200 */
[----:B------:R-:W-:Y:S03]  /*4650*/  HMMA.16816.F32 R32, R196, R174, R32 ;  /* 0x000000aec420723c */ /* 0x000fe60000001820 */
[----:B------:R-:W3:Y:S03]  /*4660*/  LDSM.16.M88.4 R172, [R213+0x4800] ;  /* 0x00480000d5ac783b */ /* 0x000ee60000000200 */
[-C--:B--2---:R-:W-:Y:S05]  /*4670*/  HMMA.16816.F32 R4, R176, R180.reuse, R4 ;  /* 0x000000b4b004723c */ /* 0x084fea0000001804 */
[----:B------:R-:W2:Y:S01]  /*4680*/  LDSM.16.M88.4 R196, [R3+0x2000] ;  /* 0x0020000003c4783b */ /* 0x000ea20000000200 */
[C---:B----4-:R-:W-:Y:S06]  /*4690*/  HMMA.16816.F32 R8, R164.reuse, R180, R8 ;  /* 0x000000b4a408723c */ /* 0x050fec0000001808 */
[-C--:B------:R-:W-:Y:S06]  /*46a0*/  HMMA.16816.F32 R12, R164, R182.reuse, R12 ;  /* 0x000000b6a40c723c */ /* 0x080fec000000180c */
[C---:B------:R-:W-:Y:S01]  /*46b0*/  HMMA.16816.F32 R16, R176.reuse, R182, R16 ;  /* 0x000000b6b010723c */ /* 0x040fe20000001810 */
[----:B------:R-:W-:Y:S05]  /*46c0*/  LDSM.16.M88.4 R180, [R2+0x2000] ;  /* 0x0020000002b4783b */ /* 0x000fea0000000200 */
[-C--:B------:R-:W-:Y:S06]  /*46d0*/  HMMA.16816.F32 R20, R176, R184.reuse, R20 ;  /* 0x000000b8b014723c */ /* 0x080fec0000001814 */
[C---:B------:R-:W-:Y:S06]  /*46e0*/  HMMA.16816.F32 R24, R164.reuse, R184, R24 ;  /* 0x000000b8a418723c */ /* 0x040fec0000001818 */
[-C--:B------:R-:W-:Y:S01]  /*46f0*/  HMMA.16816.F32 R28, R164, R186.reuse, R28 ;  /* 0x000000baa41c723c */ /* 0x080fe2000000181c */
[----:B------:R4:W2:Y:S05]  /*4700*/  LDSM.16.M88.4 R164, [R3+0x3000] ;  /* 0x0030000003a4783b */ /* 0x0008aa0000000200 */
[----:B------:R-:W-:Y:S03]  /*4710*/  HMMA.16816.F32 R32, R176, R186, R32 ;  /* 0x000000bab020723c */ /* 0x000fe60000001820 */
[----:B------:R-:W2:Y:S03]  /*4720*/  LDSM.16.M88.4 R176, [R216+0x4800] ;  /* 0x00480000d8b0783b */ /* 0x000ea60000000200 */
[-C--:B-1----:R-:W-:Y:S05]  /*4730*/  HMMA.16816.F32 R4, R188, R192.reuse, R4 ;  /* 0x000000c0bc04723c */ /* 0x082fea0000001804 */
[----:B------:R-:W1:Y:S01]  /*4740*/  LDSM.16.M88.4 R184, [R215+0x4000] ;  /* 0x00400000d7b8783b */ /* 0x000e620000000200 */
[C---:B---3--:R-:W-:Y:S06]  /*4750*/  HMMA.16816.F32 R8, R168.reuse, R192, R8 ;  /* 0x000000c0a808723c */ /* 0x048fec0000001808 */
[-C--:B------:R-:W-:Y:S05]  /*4760*/  HMMA.16816.F32 R12, R168, R194.reuse, R12 ;  /* 0x000000c2a80c723c */ /* 0x080fea000000180c */
[----:B----4-:R-:W-:Y:S01]  /*4770*/  FMUL.FTZ R3, R204, 1.4426950216293334961 ;  /* 0x3fb8aa3bcc037820 */ /* 0x010fe20000410000 */
[C---:B------:R-:W-:Y:S06]  /*4780*/  HMMA.16816.F32 R16, R188.reuse, R194, R16 ;  /* 0x000000c2bc10723c */ /* 0x040fec0000001810 */
[-C--:B------:R-:W-:Y:S06]  /*4790*/  HMMA.16816.F32 R20, R188, R172.reuse, R20 ;  /* 0x000000acbc14723c */ /* 0x080fec0000001814 */
[C---:B------:R-:W-:Y:S06]  /*47a0*/  HMMA.16816.F32 R24, R168.reuse, R172, R24 ;  /* 0x000000aca818723c */ /* 0x040fec0000001818 */
[-C--:B------:R-:W-:Y:S01]  /*47b0*/  HMMA.16816.F32 R28, R168, R174.reuse, R28 ;  /* 0x000000aea81c723c */ /* 0x080fe2000000181c */
[----:B------:R-:W3:Y:S05]  /*47c0*/  LDSM.16.M88.4 R168, [R2+0x3000] ;  /* 0x0030000002a8783b */ /* 0x000eea0000000200 */
[----:B------:R-:W-:Y:S06]  /*47d0*/  HMMA.16816.F32 R32, R188, R174, R32 ;  /* 0x000000aebc20723c */ /* 0x000fec0000001820 */
[-C--:B--2---:R-:W-:Y:S06]  /*47e0*/  HMMA.16816.F32 R4, R196, R200.reuse, R4 ;  /* 0x000000c8c404723c */ /* 0x084fec0000001804 */
        /* <DEDUP_REMOVED lines=31> */
[----:B------:R-:W1:Y:S10]  /*49e0*/  MUFU.TANH R43, R6 ;  /* 0x00000006002b7308 */ /* 0x000e740000002400 */
[----:B------:R3:W4:Y:S10]  /*49f0*/  MUFU.TANH R252, R7 ;  /* 0x0000000700fc7308 */ /* 0x0007340000002400 */
[----:B------:R2:W-:Y:S10]  /*4a00*/  MUFU.TANH R199, R10 ;  /* 0x0000000a00c77308 */ /* 0x0005f40000002400 */
[----:B------:R1:W-:Y:S01]  /*4a10*/  MUFU.TANH R193, R9 ;  /* 0x0000000900c17308 */ /* 0x0003e20000002400 */
[----:B---3--:R-:W3:Y:S09]  /*4a20*/  LDSM.16.M88.4 R4, [R215+0x4800] ;  /* 0x00480000d704783b */ /* 0x008ef20000000200 */
[----:B------:R4:W-:Y:S01]  /*4a30*/  MUFU.TANH R195, R8 ;  /* 0x0000000800c37308 */ /* 0x0009e20000002400 */
[----:B--2---:R-:W2:Y:S09]  /*4a40*/  LDL R10, [R1+0x10] ;  /* 0x00001000010a7983 */ /* 0x004eb20000100800 */
[----:B------:R-:W-:Y:S01]  /*4a50*/  MUFU.TANH R191, R12 ;  /* 0x0000000c00bf7308 */ /* 0x000fe20000002400 */
[----:B-1----:R-:W-:Y:S04]  /*4a60*/  MOV R9, UR28 ;  /* 0x0000001c00097c02 */ /* 0x002fe80008000f00 */
[----:B------:R-:W-:Y:S02]  /*4a70*/  @P1 LEA R9, R9, R206, 0x7 ;  /* 0x000000ce09091211 */ /* 0x000fe400078e38ff */
[----:B------:R-:W-:Y:S03]  /*4a80*/  PLOP3.LUT P1, PT, PT, PT, UP0, 0x80, 0x0 ;  /* 0x000000000000781c */ /* 0x000fe60003f2f008 */
[----:B------:R-:W-:Y:S01]  /*4a90*/  MUFU.TANH R190, R13 ;  /* 0x0000000d00be7308 */ /* 0x000fe20000002400 */
[----:B----4-:R-:W-:Y:S01]  /*4aa0*/  FMUL.FTZ R8, R205, 1.4426950216293334961 ;  /* 0x3fb8aa3bcd087820 */ /* 0x010fe20000410000 */
        /* <DEDUP_REMOVED lines=9> */
[----:B------:R-:W1:Y:S01]  /*4b40*/  MUFU.TANH R196, R15 ;  /* 0x0000000f00c47308 */ /* 0x000e620000002400 */
[-C--:B---3--:R-:W-:Y:S01]  /*4b50*/  HMMA.16816.F32 R20, R180, R4.reuse, R20 ;  /* 0x00000004b414723c */ /* 0x088fe20000001814 */
[----:B------:R-:W-:Y:S02]  /*4b60*/  PLOP3.LUT P1, PT, PT, PT, UP0, 0x80, 0x0 ;  /* 0x000000000000781c */ /* 0x000fe40003f2f008 */
[--C-:B------:R-:W-:Y:S01]  /*4b70*/  FFMA.FTZ R2, R2, UR10, -R8.reuse ;  /* 0x0000000a02027c23 */ /* 0x100fe20008010808 */
[----:B------:R-:W-:Y:S02]  /*4b80*/  @P0 FSEL R0, R247, -INF , !P6 ;  /* 0xff800000f7000808 */ /* 0x000fe40007000000 */
[C---:B------:R-:W-:Y:S03]  /*4b90*/  HMMA.16816.F32 R24, R168.reuse, R4, R24 ;  /* 0x00000004a818723c */ /* 0x040fe60000001818 */
[----:B------:R3:W4:Y:S01]  /*4ba0*/  MUFU.EX2 R11, R2 ;  /* 0x00000002000b7308 */ /* 0x0007220000000800 */
[----:B------:R-:W2:Y:S01]  /*4bb0*/  LDL R5, [R1+0x14] ;  /* 0x0000140001057983 */ /* 0x000ea20000100800 */
[----:B------:R-:W-:Y:S01]  /*4bc0*/  PLOP3.LUT P0, PT, PT, PT, UP0, 0x80, 0x0 ;  /* 0x000000000000781c */ /* 0x000fe20003f0f008 */
[----:B------:R-:W-:Y:S01]  /*4bd0*/  FFMA.FTZ R0, R0, UR10, -R8 ;  /* 0x0000000a00007c23 */ /* 0x000fe20008010808 */
[-C--:B------:R-:W-:Y:S06]  /*4be0*/  HMMA.16816.F32 R28, R168, R6.reuse, R28 ;  /* 0x00000006a81c723c */ /* 0x080fec000000181c */
[----:B------:R-:W2:Y:S01]  /*4bf0*/  MUFU.TANH R246, R16 ;  /* 0x0000001000f67308 */ /* 0x000ea20000002400 */
[----:B------:R-:W-:Y:S01]  /*4c00*/  FSEL R3, R3, RZ, P4 ;  /* 0x000000ff03037208 */ /* 0x000fe20002000000 */
[----:B------:R-:W-:Y:S08]  /*4c10*/  HMMA.16816.F32 R32, R180, R6, R32 ;  /* 0x00000006b420723c */ /* 0x000ff00000001820 */
[----:B------:R4:W-:Y:S03]  /*4c20*/  MUFU.EX2 R51, R0 ;  /* 0x0000000000337308 */ /* 0x0009e60000000800 */
[----:B---3--:R-:W-:Y:S01]  /*4c30*/  IMAD.MOV.U32 R2, RZ, RZ, R43 ;  /* 0x000000ffff027224 */ /* 0x008fe200078e002b */
[----:B------:R-:W-:Y:S01]  /*4c40*/  @P3 FSEL R2, R43, -INF , !P5 ;  /* 0xff8000002b023808 */ /* 0x000fe20006800000 */
[----:B------:R-:W-:Y:S01]  /*4c50*/  FMUL.FTZ R20, R20, UR5 ;  /* 0x0000000514147c20 */ /* 0x000fe20008410000 */
[----:B------:R-:W-:Y:S02]  /*4c60*/  PLOP3.LUT P3, PT, PT, PT, UP0, 0x80, 0x0 ;  /* 0x000000000000781c */ /* 0x000fe40003f6f008 */
[----:B------:R-:W-:Y:S01]  /*4c70*/  MOV R4, R252 ;  /* 0x000000fc00047202 */ /* 0x000fe20000000f00 */
[----:B------:R-:W-:Y:S01]  /*4c80*/  FMUL.FTZ R21, R21, UR5 ;  /* 0x0000000515157c20 */ /* 0x000fe20008410000 */
[----:B------:R-:W-:Y:S01]  /*4c90*/  @P1 FSEL R4, R252, -INF , !P6 ;  /* 0xff800000fc041808 */ /* 0x000fe20007000000 */
[----:B------:R-:W-:Y:S01]  /*4ca0*/  MUFU.TANH R245, R17 ;  /* 0x0000001100f57308 */ /* 0x000fe20000002400 */
[----:B------:R-:W-:Y:S01]  /*4cb0*/  PLOP3.LUT P1, PT, PT, PT, UP0, 0x80, 0x0 ;  /* 0x000000000000781c */ /* 0x000fe20003f2f008 */
[----:B------:R-:W-:Y:S01]  /*4cc0*/  FMUL.FTZ R22, R22, UR5 ;  /* 0x0000000516167c20 */ /* 0x000fe20008410000 */
[----:B-1----:R-:W-:Y:S01]  /*4cd0*/  MOV R6, R196 ;  /* 0x000000c400067202 */ /* 0x002fe20000000f00 */
[----:B------:R-:W-:Y:S01]  /*4ce0*/  FMUL.FTZ R23, R23, UR5 ;  /* 0x0000000517177c20 */ /* 0x000fe20008410000 */
[----:B------:R-:W-:Y:S01]  /*4cf0*/  FMUL.FTZ R24, R24, UR5 ;  /* 0x0000000518187c20 */ /* 0x000fe20008410000 */
[----:B------:R-:W-:Y:S01]  /*4d00*/  FMUL.FTZ R25, R25, UR5 ;  /* 0x0000000519197c20 */ /* 0x000fe20008410000 */
[----:B------:R-:W-:Y:S01]  /*4d10*/  FMUL.FTZ R26, R26, UR5 ;  /* 0x000000051a1a7c20 */ /* 0x000fe20008410000 */
[----:B----4-:R-:W-:Y:S02]  /*4d20*/  FFMA.FTZ R0, R2, UR10, -R3 ;  /* 0x0000000a02007c23 */ /* 0x010fe40008010803 */
[----:B------:R-:W1:Y:S01]  /*4d30*/  MUFU.TANH R250, R18 ;  /* 0x0000001200fa7308 */ /* 0x000e620000002400 */
[----:B------:R-:W-:Y:S01]  /*4d40*/  FMUL.FTZ R27, R27, UR5 ;  /* 0x000000051b1b7c20 */ /* 0x000fe20008410000 */
[----:B------:R-:W-:Y:S01]  /*4d50*/  FMUL.FTZ R28, R28, UR5 ;  /* 0x000000051c1c7c20 */ /* 0x000fe20008410000 */
[----:B------:R-:W-:Y:S01]  /*4d60*/  FMUL.FTZ R29, R29, UR5 ;  /* 0x000000051d1d7c20 */ /* 0x000fe20008410000 */
[----:B------:R-:W-:Y:S01]  /*4d70*/  FMUL.FTZ R32, R32, UR5 ;  /* 0x0000000520207c20 */ /* 0x000fe20008410000 */
[----:B------:R-:W-:Y:S01]  /*4d80*/  FMUL.FTZ R33, R33, UR5 ;  /* 0x0000000521217c20 */ /* 0x000fe20008410000 */
[----:B------:R-:W-:Y:S01]  /*4d90*/  FMUL.FTZ R34, R34, UR5 ;  /* 0x0000000522227c20 */ /* 0x000fe20008410000 */
[----:B------:R-:W-:Y:S03]  /*4da0*/  FMUL.FTZ R35, R35, UR5 ;  /* 0x0000000523237c20 */ /* 0x000fe60008410000 */
[----:B------:R3:W-:Y:S01]  /*4db0*/  MUFU.EX2 R44, R0 ;  /* 0x00000000002c7308 */ /* 0x0007e20000000800 */
[----:B------:R-:W-:Y:S02]  /*4dc0*/  IMAD.MOV.U32 R182, RZ, RZ, R11 ;  /* 0x000000ffffb67224 */ /* 0x000fe400078e000b */
[----:B------:R-:W-:Y:S01]  /*4dd0*/  FMUL.FTZ R30, R30, UR5 ;  /* 0x000000051e1e7c20 */ /* 0x000fe20008410000 */
[----:B------:R-:W-:Y:S01]  /*4de0*/  FMUL.FTZ R31, R31, UR5 ;  /* 0x000000051f1f7c20 */ /* 0x000fe20008410000 */
[----:B------:R-:W-:Y:S05]  /*4df0*/  MOV R180, 0x40 ;  /* 0x0000004000b47802 */ /* 0x000fea0000000f00 */
[----:B------:R-:W-:Y:S01]  /*4e00*/  MUFU.TANH R249, R19 ;  /* 0x0000001300f97308 */ /* 0x000fe20000002400 */
[----:B------:R-:W-:Y:S02]  /*4e10*/  SEL R217, R180, 0xffffffc0, !P2 ;  /* 0xffffffc0b4d97807 */ /* 0x000fe40005000000 */
[----:B------:R-:W4:Y:S07]  /*4e20*/  LDL R180, [R1+0x30] ;  /* 0x0000300001b47983 */ /* 0x000f2e0000100800 */
[----:B------:R-:W1:Y:S01]  /*4e30*/  MUFU.TANH R243, R20 ;  /* 0x0000001400f37308 */ /* 0x000e620000002400 */
[----:B---3--:R-:W-:Y:S01]  /*4e40*/  FFMA.FTZ R0, R4, UR10, -R3 ;  /* 0x0000000a04007c23 */ /* 0x008fe20008010803 */
[----:B------:R-:W-:Y:S01]  /*4e50*/  IMAD.MOV.U32 R4, RZ, RZ, R193 ;  /* 0x000000ffff047224 */ /* 0x000fe200078e00c1 */
[----:B------:R-:W-:Y:S02]  /*4e60*/  @P0 FSEL R4, R193, -INF , !P6 ;  /* 0xff800000c1040808 */ /* 0x000fe40007000000 */
[----:B------:R-:W-:Y:S05]  /*4e70*/  PLOP3.LUT P0, PT, PT, PT, UP0, 0x80, 0x0 ;  /* 0x000000000000781c */ /* 0x000fea0003f0f008 */
[----:B------:R3:W-:Y:S10]  /*4e80*/  MUFU.EX2 R42, R0 ;  /* 0x00000000002a7308 */ /* 0x0007f40000000800 */
[----:B------:R-:W-:Y:S10]  /*4e90*/  MUFU.TANH R244, R21 ;  /* 0x0000001500f47308 */ /* 0x000ff40000002400 */
[----:B------:R-:W1:Y:S01]  /*4ea0*/  MUFU.TANH R251, R22 ;  /* 0x0000001600fb7308 */ /* 0x000e620000002400 */
[----:B---3--:R-:W-:Y:S02]  /*4eb0*/  MOV R0, R195 ;  /* 0x000000c300007202 */ /* 0x008fe40000000f00 */
[----:B------:R-:W-:Y:S02]  /*4ec0*/  @P1 FSEL R0, R195, -INF , !P5 ;  /* 0xff800000c3001808 */ /* 0x000fe40006800000 */
[----:B------:R-:W-:Y:S05]  /*4ed0*/  PLOP3.LUT P1, PT, PT, PT, UP0, 0x80, 0x0 ;  /* 0x000000000000781c */ /* 0x000fea0003f2f008 */
[----:B------:R-:W-:Y:S10]  /*4ee0*/  MUFU.TANH R248, R23 ;  /* 0x0000001700f87308 */ /* 0x000ff40000002400 */
[----:B------:R-:W3:Y:S10]  /*4ef0*/  MUFU.TANH R187, R24 ;  /* 0x0000001800bb7308 */ /* 0x000ef40000002400 */
[----:B------:R-:W-:Y:S10]  /*4f00*/  MUFU.TANH R186, R25 ;  /* 0x0000001900ba7308 */ /* 0x000ff40000002400 */
[----:B------:R-:W3:Y:S10]  /*4f10*/  MUFU.TANH R194, R26 ;  /* 0x0000001a00c27308 */ /* 0x000ef40000002400 */
[----:B------:R-:W-:Y:S10]  /*4f20*/  MUFU.TANH R192, R27 ;  /* 0x0000001b00c07308 */ /* 0x000ff40000002400 */
[----:B------:R-:W3:Y:S10]  /*4f30*/  MUFU.TANH R185, R28 ;  /* 0x0000001c00b97308 */ /* 0x000ef40000002400 */
[----:B------:R-:W-:Y:S10]  /*4f40*/  MUFU.TANH R184, R29 ;  /* 0x0000001d00b87308 */ /* 0x000ff40000002400 */
[----:B-----5:R-:W3:Y:S10]  /*4f50*/  MUFU.TANH R235, R32 ;  /* 0x0000002000eb7308 */ /* 0x020ef40000002400 */
[----:B------:R-:W-:Y:S10]  /*4f60*/  MUFU.TANH R238, R33 ;  /* 0x0000002100ee7308 */ /* 0x000ff40000002400 */
[----:B------:R-:W-:Y:S10]  /*4f70*/  MUFU.TANH R241, R34 ;  /* 0x0000002200f17308 */ /* 0x000ff40000002400 */
[----:B------:R-:W-:Y:S10]  /*4f80*/  MUFU.TANH R240, R35 ;  /* 0x0000002300f07308 */ /* 0x000ff40000002400 */
[----:B------:R-:W3:Y:S10]  /*4f90*/  MUFU.TANH R189, R30 ;  /* 0x0000001e00bd7308 */ /* 0x000ef40000002400 */
[----:B------:R-:W-:Y:S01]  /*4fa0*/  MUFU.TANH R188, R31 ;  /* 0x0000001f00bc7308 */ /* 0x000fe20000002400 */
[C---:B--2---:R-:W-:Y:S01]  /*4fb0*/  FMUL.FTZ R2, R10.reuse, 1.4426950216293334961 ;  /* 0x3fb8aa3b0a027820 */ /* 0x044fe20000410000 */
        /* <DEDUP_REMOVED lines=9> */
[----:B--2---:R-:W-:Y:S02]  /*5050*/  FSEL R0, R10, RZ, P4 ;  /* 0x000000ff0a007208 */ /* 0x004fe40002000000 */
        /* <DEDUP_REMOVED lines=33> */
[----:B--2---:R-:W-:Y:S01]  /*5270*/  FFMA.FTZ R4, R5, UR10, -R0 ;  /* 0x0000000a05047c23 */ /* 0x004fe20008010800 */
        /* <DEDUP_REMOVED lines=11> */
[----:B------:R-:W-:Y:S04]  /*5330*/  FFMA.FTZ R5, R5, UR10, -R3 ;  /* 0x0000000a05057c23 */ /* 0x000fe80008010803 */
[----:B------:R2:W-:Y:S10]  /*5340*/  MUFU.EX2 R50, R6 ;  /* 0x0000000600327308 */ /* 0x0005f40000000800 */
[----:B------:R3:W-:Y:S01]  /*5350*/  MUFU.EX2 R41, R5 ;  /* 0x0000000500297308 */ /* 0x0007e20000000800 */
[----:B-1----:R-:W-:Y:S02]  /*5360*/  MOV R4, R245 ;  /* 0x000000f500047202 */ /* 0x002fe40000000f00 */
[----:B------:R-:W-:Y:S02]  /*5370*/  @P1 FSEL R4, R245, -INF , !P6 ;  /* 0xff800000f5041808 */ /* 0x000fe40007000000 */
[----:B------:R-:W-:Y:S03]  /*5380*/  PLOP3.LUT P1, PT, PT, PT, UP0, 0x80, 0x0 ;  /* 0x000000000000781c */ /* 0x000fe60003f2f008 */
[--C-:B------:R-:W-:Y:S01]  /*5390*/  FFMA.FTZ R4, R4, UR10, -R8.reuse ;  /* 0x0000000a04047c23 */ /* 0x100fe20008010808 */
[C---:B--2---:R-:W-:Y:S02]  /*53a0*/  @P0 IADD3 R6, R9.reuse, 0x10, RZ ;  /* 0x0000001009060810 */ /* 0x044fe40007ffe0ff */
[----:B------:R-:W-:Y:S01]  /*53b0*/  PLOP3.LUT P0, PT, PT, PT, UP0, 0x80, 0x0 ;  /* 0x000000000000781c */ /* 0x000fe20003f0f008 */
[----:B------:R1:W-:Y:S01]  /*53c0*/  MUFU.EX2 R49, R4 ;  /* 0x0000000400317308 */ /* 0x0003e20000000800 */
[----:B------:R-:W-:Y:S02]  /*53d0*/  @P3 ISETP.GE.AND P3, PT, R6, UR8, PT ;  /* 0x0000000806003c0c */ /* 0x000fe4000bf66270 */
[----:B------:R-:W-:Y:S02]  /*53e0*/  @P5 IADD3 R6, R9, 0x11, RZ ;  /* 0x0000001109065810 */ /* 0x000fe40007ffe0ff */
[----:B---3--:R-:W-:Y:S02]  /*53f0*/  MOV R5, R243 ;  /* 0x000000f300057202 */ /* 0x008fe40000000f00 */
[----:B------:R-:W-:Y:S02]  /*5400*/  @P4 ISETP.GE.AND P4, PT, R6, UR8, PT ;  /* 0x0000000806004c0c */ /* 0x000fe4000bf86270 */
[----:B------:R-:W-:Y:S03]  /*5410*/  PLOP3.LUT P5, PT, PT, PT, UP0, 0x80, 0x0 ;  /* 0x000000000000781c */ /* 0x000fe60003faf008 */
[----:B------:R-:W-:Y:S02]  /*5420*/  @P0 FSEL R5, R243, -INF , !P3 ;  /* 0xff800000f3050808 */ /* 0x000fe40005800000 */
[----:B------:R-:W-:Y:S01]  /*5430*/  PLOP3.LUT P0, PT, PT, PT, UP0, 0x80, 0x0 ;  /* 0x000000000000781c */ /* 0x000fe20003f0f008 */
[----:B-1----:R-:W-:Y:S01]  /*5440*/  IMAD.MOV.U32 R4, RZ, RZ, R249 ;  /* 0x000000ffff047224 */ /* 0x002fe200078e00f9 */
[----:B------:R-:W-:Y:S01]  /*5450*/  @P1 FSEL R4, R249, -INF , !P6 ;  /* 0xff800000f9041808 */ /* 0x000fe20007000000 */
[--C-:B------:R-:W-:Y:S01]  /*5460*/  FFMA.FTZ R5, R5, UR10, -R8.reuse ;  /* 0x0000000a05057c23 */ /* 0x100fe20008010808 */
[----:B------:R-:W-:Y:S02]  /*5470*/  PLOP3.LUT P1, PT, PT, PT, UP0, 0x80, 0x0 ;  /* 0x000000000000781c */ /* 0x000fe40003f2f008 */
[----:B------:R-:W-:Y:S01]  /*5480*/  PLOP3.LUT P6, PT, PT, PT, UP0, 0x80, 0x0 ;  /* 0x000000000000781c */ /* 0x000fe20003fcf008 */
[----:B------:R-:W-:Y:S01]  /*5490*/  FFMA.FTZ R4, R4, UR10, -R3 ;  /* 0x0000000a04047c23 */ /* 0x000fe20008010803 */
[----:B------:R1:W-:Y:S10]  /*54a0*/  MUFU.EX2 R48, R5 ;  /* 0x0000000500307308 */ /* 0x0003f40000000800 */
[----:B------:R2:W3:Y:S01]  /*54b0*/  MUFU.EX2 R40, R4 ;  /* 0x0000000400287308 */ /* 0x0004e20000000800 */
        /* <DEDUP_REMOVED lines=20> */
[----:B------:R-:W-:Y:S02]  /*5600*/  FFMA.FTZ R4, R4, UR10, -R3 ;  /* 0x0000000a04047c23 */ /* 0x000fe40008010803 */
        /* <DEDUP_REMOVED lines=50> */
[----:B---3--:R-:W-:Y:S02]  /*5930*/  F2FP.F16.F32.PACK_AB R5, R40, R41 ;  /* 0x000000292805723e */ /* 0x008fe400000000ff */
[----:B------:R-:W-:Y:S05]  /*5940*/  @P0 FSEL R2, R240, -INF , !P6 ;  /* 0xff800000f0020808 */ /* 0x000fea0007000000 */
[----:B------:R1:W-:Y:S01]  /*5950*/  MUFU.EX2 R37, R4 ;  /* 0x0000000400257308 */ /* 0x0003e20000000800 */
[----:B----4-:R-:W-:Y:S01]  /*5960*/  IADD3 R180, P0, R180, UR15, RZ ;  /* 0x0000000fb4b47c10 */ /* 0x010fe2000ff1e0ff */
[----:B------:R-:W-:Y:S01]  /*5970*/  FFMA.FTZ R3, R2, UR10, -R3 ;  /* 0x0000000a02037c23 */ /* 0x000fe20008010803 */
[----:B------:R-:W-:Y:S07]  /*5980*/  F2FP.F16.F32.PACK_AB R2, R51, R182 ;  /* 0x000000b63302723e */ /* 0x000fee00000000ff */
[----:B------:R2:W3:Y:S01]  /*5990*/  MUFU.EX2 R36, R3 ;  /* 0x0000000300247308 */ /* 0x0004e20000000800 */
[----:B------:R4:W-:Y:S01]  /*59a0*/  STS [R233+0x20000], R2 ;  /* 0x02000002e9007388 */ /* 0x0009e20000000800 */
[----:B-1----:R-:W-:Y:S02]  /*59b0*/  MOV R4, R188 ;  /* 0x000000bc00047202 */ /* 0x002fe40000000f00 */
[----:B------:R-:W-:Y:S02]  /*59c0*/  @P1 FSEL R4, R188, -INF , !P6 ;  /* 0xff800000bc041808 */ /* 0x000fe40007000000 */
[----:B------:R-:W-:Y:S03]  /*59d0*/  PLOP3.LUT P1, PT, PT, PT, UP3, 0x80, 0x0 ;  /* 0x000000000000781c */ /* 0x000fe60003f2f038 */
[----:B------:R-:W-:Y:S01]  /*59e0*/  FFMA.FTZ R0, R4, UR10, -R0 ;  /* 0x0000000a04007c23 */ /* 0x000fe20008010800 */
[----:B--2---:R-:W-:Y:S02]  /*59f0*/  F2FP.F16.F32.PACK_AB R3, R42, R44 ;  /* 0x0000002c2a03723e */ /* 0x004fe400000000ff */
[----:B------:R-:W-:Y:S01]  /*5a00*/  F2FP.F16.F32.PACK_AB R4, R225, R226 ;  /* 0x000000e2e104723e */ /* 0x000fe200000000ff */
[----:B------:R3:W1:Y:S02]  /*5a10*/  MUFU.EX2 R203, R0 ;  /* 0x0000000000cb7308 */ /* 0x0006640000000800 */
[----:B------:R2:W-:Y:S04]  /*5a20*/  STS [R233+0x20400], R3 ;  /* 0x02040003e9007388 */ /* 0x0005e80000000800 */
[----:B------:R1:W-:Y:S01]  /*5a30*/  STS [R234+0x20400], R5 ;  /* 0x02040005ea007388 */ /* 0x0003e20000000800 */
[----:B----4-:R-:W-:Y:S05]  /*5a40*/  F2FP.F16.F32.PACK_AB R2, R49, R50 ;  /* 0x000000323102723e */ /* 0x010fea00000000ff */
[----:B------:R4:W-:Y:S04]  /*5a50*/  STS [R234+0x20000], R2 ;  /* 0x02000002ea007388 */ /* 0x0009e80000000800 */
[----:B------:R4:W-:Y:S01]  /*5a60*/  STS [R233+0x21000], R4 ;  /* 0x02100004e9007388 */ /* 0x0009e20000000800 */
[----:B---3--:R-:W-:Y:S02]  /*5a70*/  F2FP.F16.F32.PACK_AB R0, R36, R37 ;  /* 0x000000252400723e */ /* 0x008fe400000000ff */
[----:B--2---:R-:W-:Y:S02]  /*5a80*/  F2FP.F16.F32.PACK_AB R3, R229, R230 ;  /* 0x000000e6e503723e */ /* 0x004fe400000000ff */
[----:B-1----:R-:W-:Y:S03]  /*5a90*/  F2FP.F16.F32.PACK_AB R5, R227, R228 ;  /* 0x000000e4e305723e */ /* 0x002fe600000000ff */
[----:B------:R1:W-:Y:S04]  /*5aa0*/  STS [R233+0x21400], R3 ;  /* 0x02140003e9007388 */ /* 0x0003e80000000800 */
[----:B------:R2:W-:Y:S01]  /*5ab0*/  STS [R234+0x21400], R5 ;  /* 0x02140005ea007388 */ /* 0x0005e20000000800 */
[----:B----4-:R-:W-:Y:S02]  /*5ac0*/  F2FP.F16.F32.PACK_AB R2, R204, R205 ;  /* 0x000000cdcc02723e */ /* 0x010fe400000000ff */
[----:B------:R-:W-:Y:S03]  /*5ad0*/  F2FP.F16.F32.PACK_AB R4, R47, R48 ;  /* 0x000000302f04723e */ /* 0x000fe600000000ff */
[----:B------:R3:W-:Y:S04]  /*5ae0*/  STS [R234+0x21000], R2 ;  /* 0x02100002ea007388 */ /* 0x0007e80000000800 */
[----:B------:R4:W-:Y:S01]  /*5af0*/  STS [R231+0x20000], R4 ;  /* 0x02000004e7007388 */ /* 0x0009e20000000800 */
[----:B-1----:R-:W-:Y:S02]  /*5b00*/  F2FP.F16.F32.PACK_AB R3, R38, R39 ;  /* 0x000000272603723e */ /* 0x002fe400000000ff */
[----:B--2---:R-:W-:Y:S03]  /*5b10*/  F2FP.F16.F32.PACK_AB R5, R201, R202 ;  /* 0x000000cac905723e */ /* 0x004fe600000000ff */
[----:B------:R1:W-:Y:S04]  /*5b20*/  STS [R231+0x20400], R3 ;  /* 0x02040003e7007388 */ /* 0x0003e80000000800 */
[----:B------:R2:W-:Y:S01]  /*5b30*/  STS [R232+0x20400], R0 ;  /* 0x02040000e8007388 */ /* 0x0005e20000000800 */
[----:B---3--:R-:W-:Y:S02]  /*5b40*/  F2FP.F16.F32.PACK_AB R2, R45, R46 ;  /* 0x0000002e2d02723e */ /* 0x008fe400000000ff */
[----:B----4-:R-:W-:Y:S03]  /*5b50*/  F2FP.F16.F32.PACK_AB R4, R207, R224 ;  /* 0x000000e0cf04723e */ /* 0x010fe600000000ff */
[----:B------:R3:W-:Y:S04]  /*5b60*/  STS [R232+0x20000], R2 ;  /* 0x02000002e8007388 */ /* 0x0007e80000000800 */
[----:B------:R-:W-:Y:S04]  /*5b70*/  STS [R231+0x21000], R5 ;  /* 0x02100005e7007388 */ /* 0x000fe80000000800 */
[----:B------:R-:W-:Y:S01]  /*5b80*/  STS [R231+0x21400], R4 ;  /* 0x02140004e7007388 */ /* 0x000fe20000000800 */
[----:B-1----:R-:W-:Y:S02]  /*5b90*/  F2FP.F16.F32.PACK_AB R3, R183, R200 ;  /* 0x000000c8b703723e */ /* 0x002fe400000000ff */
[----:B--2---:R-:W-:Y:S03]  /*5ba0*/  LEA R0, R220, UR4, 0x1 ;  /* 0x00000004dc007c11 */ /* 0x004fe6000f8e08ff */
[----:B------:R-:W-:Y:S01]  /*5bb0*/  STS [R232+0x21000], R3 ;  /* 0x02100003e8007388 */ /* 0x000fe20000000800 */
[----:B------:R-:W-:Y:S02]  /*5bc0*/  IADD3 R208, R217, R0, RZ ;  /* 0x00000000d9d07210 */ /* 0x000fe40007ffe0ff */
[----:B---3--:R-:W-:Y:S05]  /*5bd0*/  F2FP.F16.F32.PACK_AB R2, R203, R206 ;  /* 0x000000cecb02723e */ /* 0x008fea00000000ff */
[----:B------:R1:W-:Y:S04]  /*5be0*/  STS [R232+0x21400], R2 ;  /* 0x02140002e8007388 */ /* 0x0003e80000000800 */
[----:B------:R-:W-:Y:S08]  /*5bf0*/  LDSM.16.M88.4 R32, [R0+0x8000] ;  /* 0x008000000020783b */ /* 0x000ff00000000200 */
[----:B------:R-:W2:Y:S08]  /*5c00*/  LDSM.16.M88.4 R16, [R214+UR4+0x14000] ;  /* 0x01400004d610783b */ /* 0x000eb00008000200 */
[----:B------:R-:W3:Y:S01]  /*5c10*/  LDSM.16.M88.4 R28, [R0+0x9000] ;  /* 0x00900000001c783b */ /* 0x000ee20000000200 */
[----:B-1----:R-:W-:Y:S07]  /*5c20*/  IMAD.IADD R2, R218, 0x1, R0 ;  /* 0x00000001da027824 */ /* 0x002fee00078e0200 */
[----:B------:R-:W1:Y:S01]  /*5c30*/  LDSM.16.M88.4 R164, [R214+UR4+0x14800] ;  /* 0x01480004d6a4783b */ /* 0x000e620008000200 */
[----:B------:R-:W-:Y:S07]  /*5c40*/  IADD3 R3, R217, R2, RZ ;  /* 0x00000002d9037210 */ /* 0x000fee0007ffe0ff */
[----:B------:R-:W-:Y:S08]  /*5c50*/  LDSM.16.M88.4 R168, [R2+0x8000] ;  /* 0x0080000002a8783b */ /* 0x000ff00000000200 */
[----:B------:R-:W4:Y:S01]  /*5c60*/  LDSM.16.M88.4 R172, [R213+0x8000] ;  /* 0x00800000d5ac783b */ /* 0x000f220000000200 */
[-C--:B--2---:R-:W-:Y:S07]  /*5c70*/  HMMA.16816.F32 R4, R32, R16.reuse, RZ ;  /* 0x000000102004723c */ /* 0x084fee00000018ff */
[----:B------:R-:W2:Y:S01]  /*5c80*/  LDSM.16.M88.4 R176, [R2+0x9000] ;  /* 0x0090000002b0783b */ /* 0x000ea20000000200 */
        /* <DEDUP_REMOVED lines=9> */
[C---:B--2---:R-:W-:Y:S06]  /*5d20*/  HMMA.16816.F32 R8, R176.reuse, R172, R8 ;  /* 0x000000acb008723c */ /* 0x044fec0000001808 */
[-C--:B------:R-:W-:Y:S06]  /*5d30*/  HMMA.16816.F32 R12, R176, R174.reuse, R12 ;  /* 0x000000aeb00c723c */ /* 0x080fec000000180c */
[C---:B------:R-:W-:Y:S01]  /*5d40*/  HMMA.16816.F32 R16, R168.reuse, R174, R16 ;  /* 0x000000aea810723c */ /* 0x040fe20000001810 */
[----:B------:R-:W-:Y:S05]  /*5d50*/  LDSM.16.M88.4 R172, [R208+0x8000] ;  /* 0x00800000d0ac783b */ /* 0x000fea0000000200 */
[-C--:B-1----:R-:W-:Y:S06]  /*5d60*/  HMMA.16816.F32 R20, R168, R164.reuse, R20 ;  /* 0x000000a4a814723c */ /* 0x082fec0000001814 */
[C---:B------:R-:W-:Y:S06]  /*5d70*/  HMMA.16816.F32 R24, R176.reuse, R164, R24 ;  /* 0x000000a4b018723c */ /* 0x040fec0000001818 */
[-C--:B------:R-:W-:Y:S01]  /*5d80*/  HMMA.16816.F32 R28, R176, R166.reuse, R28 ;  /* 0x000000a6b01c723c */ /* 0x080fe2000000181c */
[----:B------:R-:W1:Y:S05]  /*5d90*/  LDSM.16.M88.4 R176, [R216+0x8000] ;  /* 0x00800000d8b0783b */ /* 0x000e6a0000000200 */
[----:B------:R-:W-:Y:S03]  /*5da0*/  HMMA.16816.F32 R32, R168, R166, R32 ;  /* 0x000000a6a820723c */ /* 0x000fe60000001820 */
[----:B------:R-:W2:Y:S08]  /*5db0*/  LDSM.16.M88.4 R164, [R208+0x9000] ;  /* 0x00900000d0a4783b */ /* 0x000eb00000000200 */
        /* <DEDUP_REMOVED lines=10> */
[----:B------:R-:W-:Y:S03]  /*5e60*/  HMMA.16816.F32 R32, R172, R170, R32 ;  /* 0x000000aaac20723c */ /* 0x000fe60000001820 */
[----:B------:R-:W1:Y:S08]  /*5e70*/  LDSM.16.M88.4 R168, [R215+0x8000] ;  /* 0x00800000d7a8783b */ /* 0x000e700000000200 */
        /* <DEDUP_REMOVED lines=11> */
[----:B------:R-:W1:Y:S08]  /*5f30*/  LDSM.16.M88.4 R164, [R214+UR4+0x18000] ;  /* 0x01800004d6a4783b */ /* 0x000e700008000200 */
        /* <DEDUP_REMOVED lines=12> */
[----:B------:R-:W3:Y:S01]  /*6000*/  LDSM.16.M88.4 R172, [R2+0xb000] ;  /* 0x00b0000002ac783b */ /* 0x000ee20000000200 */
[----:B--2---:R-:W-:Y:S07]  /*6010*/  IADD3.X R181, R177, UR14, RZ, P0, !PT ;  /* 0x0000000eb1b57c10 */ /* 0x004fee00087fe4ff */
[----:B------:R-:W2:Y:S04]  /*6020*/  LDG.E R178, desc[UR6][R180.64] ;  /* 0x00000006b4b27981 */ /* 0x000ea8000c1e1900 */
        /* <DEDUP_REMOVED lines=30> */
[C---:B--2---:R-:W-:Y:S01]  /*6210*/  FADD.FTZ R5, -R178.reuse, R5 ;  /* 0x00000005b2057221 */ /* 0x044fe20000010100 */
[----:B------:R-:W-:Y:S01]  /*6220*/  FADD.FTZ R4, -R178, R4 ;  /* 0x00000004b2047221 */ /* 0x000fe20000010100 */
[----:B----4-:R-:W-:Y:S03]  /*6230*/  FADD.FTZ R6, -R177, R6 ;  /* 0x00000006b1067221 */ /* 0x010fe60000010100 */
[----:B------:R-:W-:Y:S01]  /*6240*/  FMUL.FTZ R179, R182, R4 ;  /* 0x00000004b6b37220 */ /* 0x000fe20000410000 */
[----:B------:R-:W-:Y:S01]  /*6250*/  FMUL.FTZ R182, R51, R5 ;  /* 0x0000000533b67220 */ /* 0x000fe20000410000 */
[----:B------:R-:W-:Y:S01]  /*6260*/  FFMA.FTZ R4, -R242, R242, 1 ;  /* 0x3f800000f2047423 */ /* 0x000fe200000101f2 */
[----:B------:R2:W5:Y:S10]  /*6270*/  LDL.LU R51, [R1+0x90] ;  /* 0x0000900001337983 */ /* 0x0005740000300800 */
[C---:B------:R-:W-:Y:S01]  /*6280*/  FADD.FTZ R16, -R178.reuse, R16 ;  /* 0x00000010b2107221 */ /* 0x040fe20000010100 */
[----:B------:R-:W-:Y:S01]  /*6290*/  FADD.FTZ R17, -R178, R17 ;  /* 0x00000011b2117221 */ /* 0x000fe20000010100 */
[----:B------:R-:W-:Y:S01]  /*62a0*/  FMUL.FTZ R4, R4, UR5 ;  /* 0x0000000504047c20 */ /* 0x000fe20008410000 */
[----:B------:R2:W5:Y:S01]  /*62b0*/  LDG.E R5, desc[UR6][R180.64+0x80] ;  /* 0x00008006b4057981 */ /* 0x000562000c1e1900 */
[C---:B------:R-:W-:Y:S01]  /*62c0*/  FADD.FTZ R7, -R177.reuse, R7 ;  /* 0x00000007b1077221 */ /* 0x040fe20000010100 */
[----:B------:R-:W-:Y:S01]  /*62d0*/  FADD.FTZ R18, -R177, R18 ;  /* 0x00000012b1127221 */ /* 0x000fe20000010100 */
[----:B------:R-:W-:Y:S02]  /*62e0*/  FMUL.FTZ R179, R179, R4 ;  /* 0x00000004b3b37220 */ /* 0x000fe40000410000 */
[----:B------:R2:W5:Y:S01]  /*62f0*/  LDG.E R4, desc[UR6][R180.64+0xa0] ;  /* 0x0000a006b4047981 */ /* 0x000562000c1e1900 */
[----:B------:R-:W-:Y:S01]  /*6300*/  FMUL.FTZ R7, R42, R7 ;  /* 0x000000072a077220 */ /* 0x000fe20000410000 */
[-C--:B-1----:R-:W-:Y:S06]  /*6310*/  HMMA.16816.F32 R20, R168, R164.reuse, R20 ;  /* 0x000000a4a814723c */ /* 0x082fec0000001814 */
[C---:B------:R-:W-:Y:S06]  /*6320*/  HMMA.16816.F32 R24, R172.reuse, R164, R24 ;  /* 0x000000a4ac18723c */ /* 0x040fec0000001818 */
[-C--:B------:R-:W-:Y:S01]  /*6330*/  HMMA.16816.F32 R28, R172, R166.reuse, R28 ;  /* 0x000000a6ac1c723c */ /* 0x080fe2000000181c */
[----:B------:R-:W-:Y:S04]  /*6340*/  MOV R164, UR4 ;  /* 0x0000000400a47c02 */ /* 0x000fe80008000f00 */
[----:B------:R-:W-:Y:S01]  /*6350*/  FFMA.FTZ R165, -R247, R247, 1 ;  /* 0x3f800000f7a57423 */ /* 0x000fe200000101f7 */
[----:B------:R-:W-:Y:S05]  /*6360*/  HMMA.16816.F32 R32, R168, R166, R32 ;  /* 0x000000a6a820723c */ /* 0x000fea0000001820 */
[----:B------:R-:W-:Y:S02]  /*6370*/  IMAD.SHL.U32 R172, R219, 0x2, RZ ;  /* 0x00000002dbac7824 */ /* 0x000fe400078e00ff */
[----:B------:R-:W-:Y:S01]  /*6380*/  FMUL.FTZ R165, R165, UR5 ;  /* 0x00000005a5a57c20 */ /* 0x000fe20008410000 */
[----:B------:R-:W-:Y:S03]  /*6390*/  FMUL.FTZ R166, R49, R17 ;  /* 0x0000001131a67220 */ /* 0x000fe60000410000 */
[----:B------:R-:W-:Y:S01]  /*63a0*/  FADD.FTZ R167, -R178, R20 ;  /* 0x00000014b2a77221 */ /* 0x000fe20000010100 */
[----:B------:R-:W-:Y:S01]  /*63b0*/  FMUL.FTZ R20, R50, R16 ;  /* 0x0000001032147220 */ /* 0x000fe20000410000 */
[----:B------:R-:W-:Y:S01]  /*63c0*/  IADD3 R164, R172, 0x8000, R164 ;  /* 0x00008000aca47810 */ /* 0x000fe20007ffe0a4 */
[----:B------:R2:W5:Y:S01]  /*63d0*/  LDL.LU R50, [R1+0x8c] ;  /* 0x00008c0001327983 */ /* 0x0005620000300800 */
[----:B------:R-:W-:Y:S01]  /*63e0*/  FMUL.FTZ R167, R48, R167 ;  /* 0x000000a730a77220 */ /* 0x000fe20000410000 */
[----:B------:R-:W-:Y:S01]  /*63f0*/  FADD.FTZ R168, -R178, R21 ;  /* 0x00000015b2a87221 */ /* 0x000fe20000010100 */
[----:B------:R-:W-:Y:S01]  /*6400*/  FFMA.FTZ R16, -R245, R245, 1 ;  /* 0x3f800000f5107423 */ /* 0x000fe200000101f5 */
[----:B------:R2:W5:Y:S01]  /*6410*/  LDL.LU R49, [R1+0x88] ;  /* 0x0000880001317983 */ /* 0x0005620000300800 */
[----:B------:R-:W-:Y:S01]  /*6420*/  FFMA.FTZ R17, -R246, R246, 1 ;  /* 0x3f800000f6117423 */ /* 0x000fe200000101f6 */
[----:B------:R-:W-:Y:S01]  /*6430*/  FMUL.FTZ R168, R47, R168 ;  /* 0x000000a82fa87220 */ /* 0x000fe20000410000 */
[----:B------:R-:W-:Y:S01]  /*6440*/  FMUL.FTZ R21, R16, UR5 ;  /* 0x0000000510157c20 */ /* 0x000fe20008410000 */
[----:B------:R2:W5:Y:S01]  /*6450*/  LDL.LU R48, [R1+0x84] ;  /* 0x0000840001307983 */ /* 0x0005620000300800 */
[----:B------:R-:W-:Y:S01]  /*6460*/  FMUL.FTZ R17, R17, UR5 ;  /* 0x0000000511117c20 */ /* 0x000fe20008410000 */
[----:B------:R-:W-:Y:S01]  /*6470*/  FFMA.FTZ R16, -R235, R235, 1 ;  /* 0x3f800000eb107423 */ /* 0x000fe200000101eb */
[----:B------:R-:W-:Y:S01]  /*6480*/  FADD.FTZ R32, -R178, R32 ;  /* 0x00000020b2207221 */ /* 0x000fe20000010100 */
[----:B------:R2:W5:Y:S01]  /*6490*/  LDL.LU R47, [R1+0x80] ;  /* 0x00008000012f7983 */ /* 0x0005620000300800 */
[----:B------:R-:W-:Y:S01]  /*64a0*/  FMUL.FTZ R21, R166, R21 ;  /* 0x00000015a6157220 */ /* 0x000fe20000410000 */
[----:B------:R-:W-:Y:S01]  /*64b0*/  FMUL.FTZ R166, R44, R6 ;  /* 0x000000062ca67220 */ /* 0x000fe20000410000 */
[----:B------:R-:W-:Y:S01]  /*64c0*/  FMUL.FTZ R32, R46, R32 ;  /* 0x000000202e207220 */ /* 0x000fe20000410000 */
[----:B------:R-:W-:Y:S01]  /*64d0*/  FFMA.FTZ R6, -R43, R43, 1 ;  /* 0x3f8000002b067423 */ /* 0x000fe2000001012b */
[----:B------:R2:W5:Y:S01]  /*64e0*/  LDL.LU R46, [R1+0x7c] ;  /* 0x00007c00012e7983 */ /* 0x0005620000300800 */
[C---:B------:R-:W-:Y:S01]  /*64f0*/  FADD.FTZ R34, -R177.reuse, R34 ;  /* 0x00000022b1227221 */ /* 0x040fe20000010100 */
[----:B------:R-:W-:Y:S01]  /*6500*/  FADD.FTZ R35, -R177, R35 ;  /* 0x00000023b1237221 */ /* 0x000fe20000010100 */
[----:B------:R-:W-:Y:S01]  /*6510*/  FMUL.FTZ R17, R20, R17 ;  /* 0x0000001114117220 */ /* 0x000fe20000410000 */
[----:B------:R-:W-:Y:S01]  /*6520*/  FMUL.FTZ R6, R6, UR5 ;  /* 0x0000000506067c20 */ /* 0x000fe20008410000 */
[----:B------:R-:W-:Y:S01]  /*6530*/  FMUL.FTZ R16, R16, UR5 ;  /* 0x0000000510107c20 */ /* 0x000fe20008410000 */
[----:B------:R-:W-:Y:S01]  /*6540*/  FMUL.FTZ R165, R182, R165 ;  /* 0x000000a5b6a57220 */ /* 0x000fe20000410000 */
[----:B------:R-:W-:Y:S01]  /*6550*/  IADD3 R176, R164, 0x40, RZ ;  /* 0x00000040a4b07810 */ /* 0x000fe20007ffe0ff */
[----:B------:R-:W-:Y:S01]  /*6560*/  FMUL.FTZ R6, R166, R6 ;  /* 0x00000006a6067220 */ /* 0x000fe20000410000 */
[----:B------:R-:W-:Y:S01]  /*6570*/  @P2 IADD3 R176, R164, -0x40, RZ ;  /* 0xffffffc0a4b02810 */ /* 0x000fe20007ffe0ff */
[----:B------:R-:W-:Y:S01]  /*6580*/  FMUL.FTZ R16, R32, R16 ;  /* 0x0000001020107220 */ /* 0x000fe20000410000 */
[----:B------:R-:W-:Y:S01]  /*6590*/  F2FP.F16.F32.PACK_AB R164, R165, R179 ;  /* 0x000000b3a5a4723e */ /* 0x000fe200000000ff */
[----:B------:R-:W-:Y:S01]  /*65a0*/  FFMA.FTZ R165, -R243, R243, 1 ;  /* 0x3f800000f3a57423 */ /* 0x000fe200000101f3 */
[----:B------:R-:W-:Y:S01]  /*65b0*/  F2FP.F16.F32.PACK_AB R21, R21, R17 ;  /* 0x000000111515723e */ /* 0x000fe200000000ff */
[----:B------:R-:W-:Y:S01]  /*65c0*/  FADD.FTZ R17, -R177, R23 ;  /* 0x00000017b1117221 */ /* 0x000fe20000010100 */
[----:B------:R-:W-:Y:S01]  /*65d0*/  FFMA.FTZ R20, -R244, R244, 1 ;  /* 0x3f800000f4147423 */ /* 0x000fe200000101f4 */
[----:B------:R-:W-:Y:S01]  /*65e0*/  FMUL.FTZ R165, R165, UR5 ;  /* 0x00000005a5a57c20 */ /* 0x000fe20008410000 */
[----:B------:R-:W-:Y:S01]  /*65f0*/  FFMA.FTZ R32, -R238, R238, 1 ;  /* 0x3f800000ee207423 */ /* 0x000fe200000101ee */
[----:B------:R-:W-:Y:S01]  /*6600*/  FFMA.FTZ R23, -R250, R250, 1 ;  /* 0x3f800000fa177423 */ /* 0x000fe200000101fa */
[----:B------:R-:W-:Y:S01]  /*6610*/  FMUL.FTZ R20, R20, UR5 ;  /* 0x0000000514147c20 */ /* 0x000fe20008410000 */
[----:B------:R-:W-:Y:S01]  /*6620*/  FMUL.FTZ R165, R167, R165 ;  /* 0x000000a5a7a57220 */ /* 0x000fe20000410000 */
[----:B------:R-:W-:Y:S01]  /*6630*/  FADD.FTZ R167, -R178, R33 ;  /* 0x00000021b2a77221 */ /* 0x000fe20000010100 */
[----:B------:R-:W-:Y:S01]  /*6640*/  FMUL.FTZ R32, R32, UR5 ;  /* 0x0000000520207c20 */ /* 0x000fe20008410000 */
[----:B------:R-:W-:Y:S01]  /*6650*/  FMUL.FTZ R33, R168, R20 ;  /* 0x00000014a8217220 */ /* 0x000fe20000410000 */
[----:B------:R-:W-:Y:S01]  /*6660*/  FFMA.FTZ R20, -R252, R252, 1 ;  /* 0x3f800000fc147423 */ /* 0x000fe200000101fc */
[----:B------:R-:W-:Y:S01]  /*6670*/  FMUL.FTZ R167, R45, R167 ;  /* 0x000000a72da77220 */ /* 0x000fe20000410000 */
[----:B------:R-:W-:Y:S01]  /*6680*/  FMUL.FTZ R17, R38, R17 ;  /* 0x0000001126117220 */ /* 0x000fe20000410000 */
[----:B------:R2:W5:Y:S01]  /*6690*/  LDL.LU R45, [R1+0x78] ;  /* 0x00007800012d7983 */ /* 0x0005620000300800 */
[----:B------:R-:W-:Y:S01]  /*66a0*/  FMUL.FTZ R23, R23, UR5 ;  /* 0x0000000517177c20 */ /* 0x000fe20008410000 */
[----:B------:R-:W-:Y:S01]  /*66b0*/  FMUL.FTZ R20, R20, UR5 ;  /* 0x0000000514147c20 */ /* 0x000fe20008410000 */
[----:B------:R-:W-:Y:S01]  /*66c0*/  FMUL.FTZ R32, R167, R32 ;  /* 0x00000020a7207220 */ /* 0x000fe20000410000 */
[----:B------:R2:W5:Y:S01]  /*66d0*/  LDL.LU R44, [R1+0x74] ;  /* 0x00007400012c7983 */ /* 0x0005620000300800 */
[----:B------:R-:W-:Y:S01]  /*66e0*/  F2FP.F16.F32.PACK_AB R33, R33, R165 ;  /* 0x000000a52121723e */ /* 0x000fe200000000ff */
[----:B------:R-:W-:Y:S01]  /*66f0*/  FMUL.FTZ R20, R7, R20 ;  /* 0x0000001407147220 */ /* 0x000fe20000410000 */
[C---:B------:R-:W-:Y:S01]  /*6700*/  FADD.FTZ R7, -R177.reuse, R19 ;  /* 0x00000013b1077221 */ /* 0x040fe20000010100 */
[----:B------:R2:W5:Y:S01]  /*6710*/  LDL.LU R43, [R1+0x70] ;  /* 0x00007000012b7983 */ /* 0x0005620000300800 */
[----:B------:R-:W-:Y:S01]  /*6720*/  F2FP.F16.F32.PACK_AB R32, R32, R16 ;  /* 0x000000102020723e */ /* 0x000fe200000000ff */
[----:B------:R-:W-:Y:S01]  /*6730*/  FADD.FTZ R16, -R177, R22 ;  /* 0x00000016b1107221 */ /* 0x000fe20000010100 */
[----:B------:R-:W-:Y:S01]  /*6740*/  FMUL.FTZ R7, R40, R7 ;  /* 0x0000000728077220 */ /* 0x000fe20000410000 */
[----:B------:R2:W5:Y:S01]  /*6750*/  LDL.LU R42, [R1+0x6c] ;  /* 0x00006c00012a7983 */ /* 0x0005620000300800 */
[----:B------:R-:W-:Y:S01]  /*6760*/  F2FP.F16.F32.PACK_AB R20, R20, R6 ;  /* 0x000000061414723e */ /* 0x000fe200000000ff */
[----:B------:R-:W-:Y:S01]  /*6770*/  FMUL.FTZ R6, R41, R18 ;  /* 0x0000001229067220 */ /* 0x000fe20000410000 */
[----:B------:R-:W-:Y:S01]  /*6780*/  FMUL.FTZ R16, R39, R16 ;  /* 0x0000001027107220 */ /* 0x000fe20000410000 */
[----:B------:R2:W5:Y:S01]  /*6790*/  LDL.LU R41, [R1+0x68] ;  /* 0x0000680001297983 */ /* 0x0005620000300800 */
[----:B------:R-:W-:Y:S01]  /*67a0*/  FFMA.FTZ R22, -R249, R249, 1 ;  /* 0x3f800000f9167423 */ /* 0x000fe200000101f9 */
[----:B------:R-:W-:Y:S01]  /*67b0*/  FMUL.FTZ R23, R6, R23 ;  /* 0x0000001706177220 */ /* 0x000fe20000410000 */
[----:B------:R-:W-:Y:S01]  /*67c0*/  FMUL.FTZ R6, R37, R34 ;  /* 0x0000002225067220 */ /* 0x000fe20000410000 */
[----:B------:R2:W5:Y:S01]  /*67d0*/  LDL.LU R40, [R1+0x64] ;  /* 0x0000640001287983 */ /* 0x0005620000300800 */
[----:B------:R-:W-:Y:S01]  /*67e0*/  FMUL.FTZ R22, R22, UR5 ;  /* 0x0000000516167c20 */ /* 0x000fe20008410000 */
[----:B------:R-:W-:Y:S01]  /*67f0*/  FFMA.FTZ R34, -R248, R248, 1 ;  /* 0x3f800000f8227423 */ /* 0x000fe200000101f8 */
[----:B------:R-:W-:Y:S01]  /*6800*/  FFMA.FTZ R166, -R241, R241, 1 ;  /* 0x3f800000f1a67423 */ /* 0x000fe200000101f1 */
[----:B------:R2:W5:Y:S01]  /*6810*/  LDL.LU R39, [R1+0x60] ;  /* 0x0000600001277983 */ /* 0x0005620000300800 */
[----:B------:R-:W-:Y:S01]  /*6820*/  FMUL.FTZ R22, R7, R22 ;  /* 0x0000001607167220 */ /* 0x000fe20000410000 */
[----:B------:R-:W-:Y:S01]  /*6830*/  FMUL.FTZ R7, R36, R35 ;  /* 0x0000002324077220 */ /* 0x000fe20000410000 */
[----:B------:R-:W-:Y:S01]  /*6840*/  FFMA.FTZ R35, -R251, R251, 1 ;  /* 0x3f800000fb237423 */ /* 0x000fe200000101fb */
[----:B------:R2:W5:Y:S01]  /*6850*/  LDL.LU R38, [R1+0x5c] ;  /* 0x00005c0001267983 */ /* 0x0005620000300800 */
[----:B------:R-:W-:Y:S01]  /*6860*/  FFMA.FTZ R165, -R240, R240, 1 ;  /* 0x3f800000f0a57423 */ /* 0x000fe200000101f0 */
[----:B------:R-:W-:Y:S01]  /*6870*/  FMUL.FTZ R34, R34, UR5 ;  /* 0x0000000522227c20 */ /* 0x000fe20008410000 */
[----:B------:R-:W-:Y:S01]  /*6880*/  FMUL.FTZ R35, R35, UR5 ;  /* 0x0000000523237c20 */ /* 0x000fe20008410000 */
[----:B------:R2:W5:Y:S01]  /*6890*/  LDL.LU R37, [R1+0x58] ;  /* 0x0000580001257983 */ /* 0x0005620000300800 */
[----:B------:R-:W-:Y:S01]  /*68a0*/  FMUL.FTZ R166, R166, UR5 ;  /* 0x00000005a6a67c20 */ /* 0x000fe20008410000 */
[----:B------:R-:W-:Y:S01]  /*68b0*/  FMUL.FTZ R165, R165, UR5 ;  /* 0x00000005a5a57c20 */ /* 0x000fe20008410000 */
[----:B------:R-:W-:Y:S01]  /*68c0*/  FMUL.FTZ R35, R16, R35 ;  /* 0x0000002310237220 */ /* 0x000fe20000410000 */
[----:B------:R2:W5:Y:S01]  /*68d0*/  LDL.LU R36, [R1+0x54] ;  /* 0x0000540001247983 */ /* 0x0005620000300800 */
[----:B------:R-:W-:Y:S01]  /*68e0*/  FMUL.FTZ R34, R17, R34 ;  /* 0x0000002211227220 */ /* 0x000fe20000410000 */
[----:B------:R-:W-:Y:S01]  /*68f0*/  FMUL.FTZ R166, R6, R166 ;  /* 0x000000a606a67220 */ /* 0x000fe20000410000 */
[----:B------:R-:W-:Y:S01]  /*6900*/  FMUL.FTZ R165, R7, R165 ;  /* 0x000000a507a57220 */ /* 0x000fe20000410000 */
[----:B------:R-:W-:Y:S06]  /*6910*/  @!P1 BRA `(.L_x_1432) ;  /* 0x0000000000e09947 */ /* 0x000fec0003800000 */
[----:B------:R-:W3:Y:S01]  /*6920*/  LDL.LU.64 R168, [R1] ;  /* 0x0000000001a87983 */ /* 0x000ee20000300a00 */
[----:B------:R-:W1:Y:S01]  /*6930*/  LDC R19, c[0x0][0x240] ;  /* 0x00009000ff137b82 */ /* 0x000e620000000800 */
[C---:B------:R-:W-:Y:S01]  /*6940*/  ISETP.GE.AND P4, PT, R236.reuse, UR17, PT ;  /* 0x00000011ec007c0c */ /* 0x040fe2000bf86270 */
[----:B------:R-:W-:Y:S01]  /*6950*/  VIADD R6, R236, 0x40 ;  /* 0x00000040ec067836 */ /* 0x000fe20000000000 */
[----:B------:R-:W-:Y:S04]  /*6960*/  ULOP3.LUT UR11, UR9, 0x1, URZ, 0xc0, !UPT ;  /* 0x00000001090b7892 */ /* 0x000fe8000f8ec03f */
[----:B------:R-:W-:Y:S01]  /*6970*/  ISETP.GE.AND P3, PT, R6, UR17, PT ;  /* 0x0000001106007c0c */ /* 0x000fe2000bf66270 */
[----:B------:R-:W4:Y:S01]  /*6980*/  LDC R167, c[0x0][0x244] ;  /* 0x00009100ffa77b82 */ /* 0x000f220000000800 */
[----:B------:R-:W-:Y:S04]  /*6990*/  UISETP.NE.U32.AND UP1, UPT, UR11, 0x1, UPT ;  /* 0x000000010b00788c */ /* 0x000fe8000bf25070 */
        /* <DEDUP_REMOVED lines=8> */
[C---:B-1----:R-:W-:Y:S05]  /*6a20*/  IMAD.U32 R7, R19.reuse, -0x40, RZ ;  /* 0xffffffc013077824 */ /* 0x042fea00078e00ff */
[C---:B------:R-:W-:Y:S02]  /*6a30*/  LEA R17, P6, R19.reuse, R7, 0x5 ;  /* 0x0000000713117211 */ /* 0x040fe400078c28ff */
[----:B------:R-:W-:Y:S04]  /*6a40*/  SHF.R.S32.HI R18, RZ, 0x1f, R7 ;  /* 0x0000001fff127819 */ /* 0x000fe80000011407 */
[--C-:B----4-:R-:W-:Y:S02]  /*6a50*/  LEA.HI.X R18, R19, R18, R167.reuse, 0x5, P6 ;  /* 0x0000001213127211 */ /* 0x110fe400030f2ca7 */
[-C--:B---3--:R-:W-:Y:S02]  /*6a60*/  LEA R6, P0, R7, R168.reuse, 0x1 ;  /* 0x000000a807067211 */ /* 0x088fe400078008ff */
[----:B------:R-:W-:Y:S02]  /*6a70*/  @!P3 LEA R16, P5, R17, R168, 0x1 ;  /* 0x000000a81110b211 */ /* 0x000fe400078a08ff */
[-C--:B------:R-:W-:Y:S02]  /*6a80*/  LEA.HI.X.SX32 R7, R7, R169.reuse, 0x1, P0 ;  /* 0x000000a907077211 */ /* 0x080fe400000f0eff */
[----:B------:R-:W-:Y:S02]  /*6a90*/  @!P3 LEA.HI.X R17, R17, R169, R18, 0x1, P5 ;  /* 0x000000a91111b211 */ /* 0x000fe400028f0c12 */
[C---:B------:R-:W-:Y:S01]  /*6aa0*/  @!P4 LEA R18, P0, R19.reuse, R6, 0x6 ;  /* 0x000000061312c211 */ /* 0x040fe200078030ff */
[----:B------:R-:W-:Y:S01]  /*6ab0*/  @!PT LDS RZ, [RZ] ;  /* 0x00000000fffff984 */ /* 0x000fe20000000800 */
[----:B------:R-:W-:Y:S01]  /*6ac0*/  @!PT LDS RZ, [RZ] ;  /* 0x00000000fffff984 */ /* 0x000fe20000000800 */
[----:B------:R-:W-:Y:S01]  /*6ad0*/  @!PT LDS RZ, [RZ] ;  /* 0x00000000fffff984 */ /* 0x000fe20000000800 */
[----:B------:R2:W-:Y:S03]  /*6ae0*/  @!P4 LDGSTS.E.BYPASS.LTC128B.128 [R239], desc[UR6][R6.64] ;  /* 0x0000000006efcfae */ /* 0x0005e6000b901d46 */
[----:B------:R-:W-:Y:S01]  /*6af0*/  @!P4 LEA.HI.X R19, R19, R7, R167, 0x6, P0 ;  /* 0x000000071313c211 */ /* 0x000fe200000f34a7 */
        /* <DEDUP_REMOVED lines=24> */
[----:B------:R-:W0:Y:S04]  /*6c80*/  LDGDEPBAR ;  /* 0x00000000000079af */ /* 0x000e280000000000 */
[----:B------:R2:W-:Y:S02]  /*6c90*/  STL.64 [R1], R6 ;  /* 0x0000000601007387 */ /* 0x0005e40000100a00 */
.L_x_1432:
[----:B------:R1:W-:Y:S01]  /*6ca0*/  STS [R233+0x1c400], R20 ;  /* 0x01c40014e9007388 */ /* 0x0003e20000000800 */
[----:B--2---:R-:W-:Y:S01]  /*6cb0*/  F2FP.F16.F32.PACK_AB R6, R22, R23 ;  /* 0x000000171606723e */ /* 0x004fe200000000ff */
[C---:B-----5:R-:W-:Y:S01]  /*6cc0*/  FADD.FTZ R12, -R5.reuse, R12 ;  /* 0x0000000c050c7221 */ /* 0x060fe20000010100 */
[C---:B------:R-:W-:Y:S01]  /*6cd0*/  FADD.FTZ R9, -R5.reuse, R9 ;  /* 0x0000000905097221 */ /* 0x040fe20000010100 */
[----:B------:R-:W-:Y:S01]  /*6ce0*/  STS [R233+0x1c000], R164 ;  /* 0x01c000a4e9007388 */ /* 0x000fe20000000800 */
[----:B------:R-:W-:Y:S01]  /*6cf0*/  FADD.FTZ R8, -R5, R8 ;  /* 0x0000000805087221 */ /* 0x000fe20000010100 */
[----:B------:R-:W-:Y:S01]  /*6d00*/  FMUL.FTZ R18, R205, R12 ;  /* 0x0000000ccd127220 */ /* 0x000fe20000410000 */
[----:B------:R-:W-:Y:S01]  /*6d10*/  FFMA.FTZ R12, -R195, R195, 1 ;  /* 0x3f800000c30c7423 */ /* 0x000fe200000101c3 */
[----:B------:R2:W-:Y:S01]  /*6d20*/  STS [R234+0x1c400], R6 ;  /* 0x01c40006ea007388 */ /* 0x0005e20000000800 */
[----:B------:R-:W-:Y:S01]  /*6d30*/  FADD.FTZ R13, -R5, R13 ;  /* 0x0000000d050d7221 */ /* 0x000fe20000010100 */
[----:B------:R-:W-:Y:S01]  /*6d40*/  FFMA.FTZ R7, -R190, R190, 1 ;  /* 0x3f800000be077423 */ /* 0x000fe200000101be */
[----:B------:R-:W-:Y:S01]  /*6d50*/  FMUL.FTZ R19, R225, R9 ;  /* 0x00000009e1137220 */ /* 0x000fe20000410000 */
[----:B------:R-:W-:Y:S01]  /*6d60*/  FFMA.FTZ R9, -R193, R193, 1 ;  /* 0x3f800000c1097423 */ /* 0x000fe200000101c1 */
[----:B------:R-:W-:Y:S01]  /*6d70*/  FMUL.FTZ R12, R12, UR5 ;  /* 0x000000050c0c7c20 */ /* 0x000fe20008410000 */
[----:B------:R-:W-:Y:S01]  /*6d80*/  FMUL.FTZ R13, R204, R13 ;  /* 0x0000000dcc0d7220 */ /* 0x000fe20000410000 */
        /* <DEDUP_REMOVED lines=10> */
[----:B-1----:R-:W-:Y:S01]  /*6e30*/  FMUL.FTZ R20, R226, R8 ;  /* 0x00000008e2147220 */ /* 0x002fe20000410000 */
[----:B------:R-:W-:Y:S01]  /*6e40*/  FFMA.FTZ R8, -R191, R191, 1 ;  /* 0x3f800000bf087423 */ /* 0x000fe200000101bf */
[----:B------:R-:W-:Y:S01]  /*6e50*/  FMUL.FTZ R24, R202, R24 ;  /* 0x00000018ca187220 */ /* 0x000fe20000410000 */
[----:B------:R-:W-:Y:S01]  /*6e60*/  FMUL.FTZ R9, R9, UR5 ;  /* 0x0000000509097c20 */ /* 0x000fe20008410000 */
        /* <DEDUP_REMOVED lines=8> */
[----:B------:R-:W-:Y:S01]  /*6ef0*/  FMUL.FTZ R29, R183, R29 ;  /* 0x0000001db71d7220 */ /* 0x000fe20000410000 */
[----:B------:R-:W-:Y:S01]  /*6f00*/  FMUL.FTZ R5, R5, UR5 ;  /* 0x0000000505057c20 */ /* 0x000fe20008410000 */
[----:B------:R-:W-:Y:S01]  /*6f10*/  FMUL.FTZ R8, R8, UR5 ;  /* 0x0000000508087c20 */ /* 0x000fe20008410000 */
[----:B------:R-:W-:Y:S01]  /*6f20*/  FMUL.FTZ R28, R28, R7 ;  /* 0x000000071c1c7220 */ /* 0x000fe20000410000 */
[C---:B------:R-:W-:Y:S01]  /*6f30*/  FADD.FTZ R10, -R4.reuse, R10 ;  /* 0x0000000a040a7221 */ /* 0x040fe20000010100 */
[C---:B------:R-:W-:Y:S01]  /*6f40*/  FADD.FTZ R11, -R4.reuse, R11 ;  /* 0x0000000b040b7221 */ /* 0x040fe20000010100 */
[----:B------:R-:W-:Y:S01]  /*6f50*/  FADD.FTZ R14, -R4, R14 ;  /* 0x0000000e040e7221 */ /* 0x000fe20000010100 */
[----:B------:R-:W-:Y:S01]  /*6f60*/  FFMA.FTZ R7, -R197, R197, 1 ;  /* 0x3f800000c5077423 */ /* 0x000fe200000101c5 */
[----:B------:R-:W-:Y:S01]  /*6f70*/  FMUL.FTZ R24, R24, R9 ;  /* 0x0000000918187220 */ /* 0x000fe20000410000 */
[----:B------:R-:W-:Y:S01]  /*6f80*/  FMUL.FTZ R9, R25, R8 ;  /* 0x0000000819097220 */ /* 0x000fe20000410000 */
[----:B------:R-:W-:Y:S01]  /*6f90*/  FMUL.FTZ R8, R29, R5 ;  /* 0x000000051d087220 */ /* 0x000fe20000410000 */
[----:B------:R-:W-:Y:S01]  /*6fa0*/  F2FP.F16.F32.PACK_AB R12, R12, R18 ;  /* 0x000000120c0c723e */ /* 0x000fe200000000ff */
[----:B------:R-:W-:Y:S01]  /*6fb0*/  FMUL.FTZ R18, R230, R10 ;  /* 0x0000000ae6127220 */ /* 0x000fe20000410000 */
[----:B------:R-:W-:Y:S01]  /*6fc0*/  F2FP.F16.F32.PACK_AB R5, R19, R20 ;  /* 0x000000141305723e */ /* 0x000fe200000000ff */
[----:B------:R-:W-:Y:S01]  /*6fd0*/  FMUL.FTZ R13, R229, R11 ;  /* 0x0000000be50d7220 */ /* 0x000fe20000410000 */
[----:B------:R-:W-:Y:S01]  /*6fe0*/  FMUL.FTZ R14, R228, R14 ;  /* 0x0000000ee40e7220 */ /* 0x000fe20000410000 */
[----:B------:R-:W-:Y:S01]  /*6ff0*/  FMUL.FTZ R7, R7, UR5 ;  /* 0x0000000507077c20 */ /* 0x000fe20008410000 */
[----:B------:R-:W-:Y:S01]  /*7000*/  FADD.FTZ R15, -R4, R15 ;  /* 0x0000000f040f7221 */ /* 0x000fe20000010100 */
[----:B--2---:R-:W-:Y:S01]  /*7010*/  FFMA.FTZ R6, -R196, R196, 1 ;  /* 0x3f800000c4067423 */ /* 0x004fe200000101c4 */
[----:B------:R-:W-:Y:S01]  /*7020*/  STS [R234+0x1c000], R21 ;  /* 0x01c00015ea007388 */ /* 0x000fe20000000800 */
        /* <DEDUP_REMOVED lines=60> */
[----:B------:R-:W-:Y:S04]  /*73f0*/  LDSM.16.MT88.4 R168, [R176+0x3000] ;  /* 0x00300000b0a8783b */ /* 0x000fe80000004200 */
[----:B------:R3:W5:Y:S01]  /*7400*/  LDL R235, [R1+0x20] ;  /* 0x0000200001eb7983 */ /* 0x0007620000100800 */
        /* <DEDUP_REMOVED lines=82> */
[----:B------:R-:W2:Y:S01]  /*7930*/  LDL.LU.64 R180, [R1+0x8] ;  /* 0x0000080001b47983 */ /* 0x000ea20000300a00 */
[C---:B------:R-:W-:Y:S01]  /*7940*/  VIADD R4, R236.reuse, 0x40 ;  /* 0x00000040ec047836 */ /* 0x040fe20000000000 */
[----:B------:R-:W1:Y:S01]  /*7950*/  LDC R12, c[0x0][0x420] ;  /* 0x00010800ff0c7b82 */ /* 0x000e620000000800 */
[----:B------:R-:W-:Y:S03]  /*7960*/  ISETP.GE.AND P4, PT, R236, UR17, PT ;  /* 0x00000011ec007c0c */ /* 0x000fe6000bf86270 */
[----:B------:R-:W-:Y:S10]  /*7970*/  ISETP.GE.AND P3, PT, R4, UR17, PT ;  /* 0x0000001104007c0c */ /* 0x000ff4000bf66270 */
[----:B------:R-:W3:Y:S08]  /*7980*/  @!P4 LDC R11, c[0x0][0x424] ;  /* 0x00010900ff0bcb82 */ /* 0x000ef00000000800 */
[----:B------:R-:W4:Y:S01]  /*7990*/  @!P3 LDC R6, c[0x0][0x424] ;  /* 0x00010900ff06bb82 */ /* 0x000f220000000800 */
[C---:B-1----:R-:W-:Y:S05]  /*79a0*/  IMAD.U32 R5, R12.reuse, -0x40, RZ ;  /* 0xffffffc00c057824 */ /* 0x042fea00078e00ff */
[----:B------:R-:W-:Y:S02]  /*79b0*/  SHF.R.S32.HI R9, RZ, 0x1f, R5 ;  /* 0x0000001fff097819 */ /* 0x000fe40000011405 */
[C---:B------:R-:W-:Y:S04]  /*79c0*/  @!P3 LEA R7, P5, R12.reuse, R5, 0x5 ;  /* 0x000000050c07b211 */ /* 0x040fe800078a28ff */
[C---:B----4-:R-:W-:Y:S02]  /*79d0*/  @!P3 LEA.HI.X R9, R12.reuse, R9, R6, 0x5, P5 ;  /* 0x000000090c09b211 */ /* 0x050fe400028f2c06 */
[----:B-----5:R-:W-:Y:S05]  /*79e0*/  LEA R6, R235, UR4, 0x1 ;  /* 0x00000004eb067c11 */ /* 0x020fea000f8e08ff */
[----:B------:R1:W-:Y:S01]  /*79f0*/  @P4 STS.128 [R6+0x8000], RZ ;  /* 0x008000ff06004388 */ /* 0x0003e20000000c00 */
[C---:B--2---:R-:W-:Y:S04]  /*7a00*/  LEA R4, P0, R5.reuse, R180, 0x1 ;  /* 0x000000b405047211 */ /* 0x044fe800078008ff */
[----:B------:R-:W-:Y:S02]  /*7a10*/  LEA.HI.X.SX32 R5, R5, R181, 0x1, P0 ;  /* 0x000000b505057211 */ /* 0x000fe400000f0eff */
[C---:B------:R-:W-:Y:S02]  /*7a20*/  @!P4 LEA R10, P5, R12.reuse, R4, 0x6 ;  /* 0x000000040c0ac211 */ /* 0x040fe400078a30ff */
[C---:B------:R-:W-:Y:S01]  /*7a30*/  @!P3 LEA R8, P0, R7.reuse, R180, 0x1 ;  /* 0x000000b40708b211 */ /* 0x040fe200078008ff */
[----:B------:R-:W-:Y:S01]  /*7a40*/  @!PT LDS RZ, [RZ] ;  /* 0x00000000fffff984 */ /* 0x000fe20000000800 */
[----:B------:R-:W-:Y:S01]  /*7a50*/  @!PT LDS RZ, [RZ] ;  /* 0x00000000fffff984 */ /* 0x000fe20000000800 */
[----:B------:R-:W-:Y:S01]  /*7a60*/  @!PT LDS RZ, [RZ] ;  /* 0x00000000fffff984 */ /* 0x000fe20000000800 */
[----:B------:R1:W-:Y:S01]  /*7a70*/  @!P4 LDGSTS.E.BYPASS.LTC128B.128 [R6+0x8000], desc[UR6][R4.64] ;  /* 0x080000000406cfae */ /* 0x0003e2000b901d46 */
[----:B---3--:R-:W-:Y:S02]  /*7a80*/  @!P4 LEA.HI.X R11, R12, R5, R11, 0x6, P5 ;  /* 0x000000050c0bc211 */ /* 0x008fe400028f340b */
[----:B------:R-:W-:Y:S01]  /*7a90*/  @!P3 LEA.HI.X R9, R7, R181, R9, 0x1, P0 ;  /* 0x000000b50709b211 */ /* 0x000fe200000f0c09 */
        /* <DEDUP_REMOVED lines=15> */
[----:B------:R-:W0:Y:S04]  /*7b90*/  LDGDEPBAR ;  /* 0x00000000000079af */ /* 0x000e280000000000 */
[----:B------:R1:W-:Y:S02]  /*7ba0*/  STL.64 [R1+0x8], R4 ;  /* 0x0000080401007387 */ /* 0x0003e40000100a00 */
.L_x_1433:
        /* <DEDUP_REMOVED lines=13> */
[----:B------:R3:W4:Y:S01]  /*7c80*/  LDL R225, [R1+0x10] ;  /* 0x0000100001e17983 */ /* 0x0007220000100800 */
        /* <DEDUP_REMOVED lines=114> */
[----:B------:R-:W-:Y:S02]  /*83b0*/  IMAD R171, R173, 0x30, RZ ;  /* 0x00000030adab7824 */ /* 0x000fe400078e02ff */
[----:B------:R1:W-:Y:S01]  /*83c0*/  REDG.E.ADD.F32.FTZ.RN.STRONG.GPU desc[UR6][R164.64], R5 ;  /* 0x00000005a40079a6 */ /* 0x0003e2000c10f386 */
[CC--:B------:R-:W-:Y:S04]  /*83d0*/  LEA R168, P0, R169.reuse, R2.reuse, 0x2 ;  /* 0x00000002a9a87211 */ /* 0x0c0fe800078010ff */
[-C--:B------:R-:W-:Y:S01]  /*83e0*/  LEA.HI.X.SX32 R169, R169, R3.reuse, 0x2, P0 ;  /* 0x00000003a9a97211 */ /* 0x080fe200000f16ff */
[----:B---3--:R-:W-:Y:S04]  /*83f0*/  @P1 STL [R1+0x14], R224 ;  /* 0x000014e001001387 */ /* 0x008fe80000100800 */
[----:B----4-:R-:W-:Y:S04]  /*8400*/  @P1 STL [R1+0x10], R225 ;  /* 0x000010e101001387 */ /* 0x010fe80000100800 */
[----:B------:R-:W-:Y:S04]  /*8410*/  @P1 STL [R1+0x1c], R226 ;  /* 0x00001ce201001387 */ /* 0x000fe80000100800 */
[----:B--2---:R-:W-:Y:S01]  /*8420*/  @P1 STL [R1+0x18], R227 ;  /* 0x000018e301001387 */ /* 0x004fe20000100800 */
[CC--:B------:R-:W-:Y:S04]  /*8430*/  LEA R166, P1, R172.reuse, R2.reuse, 0x2 ;  /* 0x00000002aca67211 */ /* 0x0c0fe800078210ff */
[-C--:B------:R-:W-:Y:S02]  /*8440*/  LEA.HI.X.SX32 R167, R172, R3.reuse, 0x2, P1 ;  /* 0x00000003aca77211 */ /* 0x080fe400008f16ff */
[CC--:B-1----:R-:W-:Y:S03]  /*8450*/  LEA R4, P1, R170.reuse, R2.reuse, 0x2 ;  /* 0x00000002aa047211 */ /* 0x0c2fe600078210ff */
[----:B------:R1:W-:Y:S01]  /*8460*/  REDG.E.ADD.F32.FTZ.RN.STRONG.GPU desc[UR6][R166.64], R6 ;  /* 0x00000006a60079a6 */ /* 0x0003e2000c10f386 */
[-C--:B------:R-:W-:Y:S01]  /*8470*/  LEA.HI.X.SX32 R5, R170, R3.reuse, 0x2, P1 ;  /* 0x00000003aa057211 */ /* 0x080fe200008f16ff */
[C---:B------:R-:W-:Y:S04]  /*8480*/  IMAD R170, R173.reuse, 0x38, RZ ;  /* 0x00000038adaa7824 */ /* 0x040fe800078e02ff */
[----:B------:R2:W-:Y:S04]  /*8490*/  REDG.E.ADD.F32.FTZ.RN.STRONG.GPU desc[UR6][R4.64], R7 ;  /* 0x00000007040079a6 */ /* 0x0005e8000c10f386 */
[----:B------:R3:W-:Y:S01]  /*84a0*/  REDG.E.ADD.F32.FTZ.RN.STRONG.GPU desc[UR6][R168.64], R8 ;  /* 0x00000008a80079a6 */ /* 0x0007e2000c10f386 */
[----:B-1----:R-:W-:Y:S01]  /*84b0*/  IMAD R167, R173, 0x28, RZ ;  /* 0x00000028ada77824 */ /* 0x002fe200078e02ff */
[-C--:B------:R-:W-:Y:S04]  /*84c0*/  LEA R6, P1, R171, R2.reuse, 0x2 ;  /* 0x00000002ab067211 */ /* 0x080fe800078210ff */
[-C--:B------:R-:W-:Y:S02]  /*84d0*/  LEA R166, P3, R167, R2.reuse, 0x2 ;  /* 0x00000002a7a67211 */ /* 0x080fe400078610ff */
[-C--:B--2---:R-:W-:Y:S02]  /*84e0*/  LEA.HI.X.SX32 R7, R171, R3.reuse, 0x2, P1 ;  /* 0x00000003ab077211 */ /* 0x084fe400008f16ff */
[-C--:B------:R-:W-:Y:S01]  /*84f0*/  LEA.HI.X.SX32 R167, R167, R3.reuse, 0x2, P3 ;  /* 0x00000003a7a77211 */ /* 0x080fe200018f16ff */
[----:B---3--:R-:W-:Y:S01]  /*8500*/  VIADD R168, R172, 0x20 ;  /* 0x00000020aca87836 */ /* 0x008fe20000000000 */
[CC--:B------:R-:W-:Y:S03]  /*8510*/  LEA R4, P0, R170.reuse, R2.reuse, 0x2 ;  /* 0x00000002aa047211 */ /* 0x0c0fe600078010ff */
[----:B------:R-:W-:Y:S01]  /*8520*/  REDG.E.ADD.F32.FTZ.RN.STRONG.GPU desc[UR6][R166.64], R9 ;  /* 0x00000009a60079a6 */ /* 0x000fe2000c10f386 */
[-C--:B------:R-:W-:Y:S01]  /*8530*/  LEA.HI.X.SX32 R5, R170, R3.reuse, 0x2, P0 ;  /* 0x00000003aa057211 */ /* 0x080fe200000f16ff */
[----:B------:R-:W-:Y:S02]  /*8540*/  IMAD.IADD R8, R0, 0x1, R168 ;  /* 0x0000000100087824 */ /* 0x000fe400078e02a8 */
        /* <DEDUP_REMOVED lines=400> */
.L_x_1435:
[----:B------:R-:W-:Y:S01]  /*9e50*/  @UP0 UIADD3 UR9, UR16, UR30, URZ ;  /* 0x0000001e10090290 */ /* 0x000fe2000fffe03f */
[----:B--2--5:R-:W-:Y:S01]  /*9e60*/  LEA R2, R235, UR4, 0x1 ;  /* 0x00000004eb027c11 */ /* 0x024fe2000f8e08ff */
        /* <DEDUP_REMOVED lines=21> */
.L_x_1436:
        /* <DEDUP_REMOVED lines=41> */
[----:B------:R-:W5:Y:S01]  /*a250*/  LDS.128 R16, [R2+0x10000] ;  /* 0x0100000002107984 */ /* 0x000f620000000c00 */
        /* <DEDUP_REMOVED lines=10> */
[----:B------:R-:W2:Y:S03]  /*a300*/  @!P6 LDS.128 R12, [R2+0xc000] ;  /* 0x00c00000020ce984 */ /* 0x000ea60000000c00 */
[----:B------:R-:W-:-:S05]  /*a310*/  LEA.HI.X R7, R8, UR15, R3, 0x1, P0 ;  /* 0x0000000f08077c11 */ /* 0x000fca00080f0c03 */
[----:B-----5:R1:W-:Y:S04]  /*a320*/  @!P1 STG.E.128 desc[UR6][R6.64+0x80], R16 ;  /* 0x0000801006009986 */ /* 0x0203e8000c101d06 */
[----:B--2---:R2:W-:Y:S02]  /*a330*/  @!P6 STG.E.128 desc[UR6][R6.64], R12 ;  /* 0x0000000c0600e986 */ /* 0x0045e4000c101d06 */
.L_x_1438:
[----:B------:R-:W-:Y:S05]  /*a340*/  BSYNC B0 ;  /* 0x0000000000007941 */ /* 0x000fea0003800000 */
.L_x_1437:
        /* <DEDUP_REMOVED lines=18> */
.L_x_1440:
[----:B------:R-:W-:Y:S05]  /*a470*/  BSYNC B0 ;  /* 0x0000000000007941 */ /* 0x000fea0003800000 */
.L_x_1439:
[----:B-1----:R1:W1:Y:S01]  /*a480*/  LDS.128 R16, [R2+0xe000] ;  /* 0x00e0000002107984 */ /* 0x0022620000000c00 */
[----:B------:R-:W-:Y:S03]  /*a490*/  BSSY B0, `(.L_x_1441) ;  /* 0x0000013000007945 */ /* 0x000fe60003800000 */
[----:B--2---:R2:W1:Y:S01]  /*a4a0*/  LDS.128 R12, [R2+0x12000] ;  /* 0x01200000020c7984 */ /* 0x0044620000000c00 */
        /* <DEDUP_REMOVED lines=17> */
.L_x_1442:
[----:B------:R-:W-:Y:S05]  /*a5c0*/  BSYNC B0 ;  /* 0x0000000000007941 */ /* 0x000fea0003800000 */
.L_x_1441:
        /* <DEDUP_REMOVED lines=20> */
.L_x_1444:
[----:B------:R-:W-:Y:S05]  /*a710*/  BSYNC B0 ;  /* 0x0000000000007941 */ /* 0x000fea0003800000 */
.L_x_1443:
        /* <DEDUP_REMOVED lines=32> */
.L_x_1446:
[----:B------:R-:W-:Y:S05]  /*a920*/  BSYNC B0 ;  /* 0x0000000000007941 */ /* 0x000fea0003800000 */
.L_x_1445:
        /* <DEDUP_REMOVED lines=18> */
.L_x_1448:
[----:B------:R-:W-:Y:S05]  /*aa50*/  BSYNC B0 ;  /* 0x0000000000007941 */ /* 0x000fea0003800000 */
.L_x_1447:
        /* <DEDUP_REMOVED lines=18> */
.L_x_1450:
[----:B------:R-:W-:Y:S05]  /*ab80*/  BSYNC B0 ;  /* 0x0000000000007941 */ /* 0x000fea0003800000 */
.L_x_1449:
        /* <DEDUP_REMOVED lines=18> */
.L_x_1405:
        /* <DEDUP_REMOVED lines=25> */
.L_x_1452:
        /* <DEDUP_REMOVED lines=23> */
.L_x_1453:
        /* <DEDUP_REMOVED lines=40> */
.L_x_1455:
[----:B------:R-:W-:Y:S05]  /*b230*/  BSYNC B0 ;  /* 0x0000000000007941 */ /* 0x000fea0003800000 */
.L_x_1454:
        /* <DEDUP_REMOVED lines=18> */
.L_x_1457:
[----:B------:R-:W-:Y:S05]  /*b360*/  BSYNC B0 ;  /* 0x0000000000007941 */ /* 0x000fea0003800000 */
.L_x_1456:
        /* <DEDUP_REMOVED lines=18> */
.L_x_1459:
[----:B------:R-:W-:Y:S05]  /*b490*/  BSYNC B0 ;  /* 0x0000000000007941 */ /* 0x000fea0003800000 */
.L_x_1458:
        /* <DEDUP_REMOVED lines=18> */
.L_x_1461:
[----:B------:R-:W-:Y:S05]  /*b5c0*/  BSYNC B0 ;  /* 0x0000000000007941 */ /* 0x000fea0003800000 */
.L_x_1460:
        /* <DEDUP_REMOVED lines=30> */
.L_x_1463:
[----:B------:R-:W-:Y:S05]  /*b7b0*/  BSYNC B0 ;  /* 0x0000000000007941 */ /* 0x000fea0003800000 */
.L_x_1462:
        /* <DEDUP_REMOVED lines=18> */
.L_x_1465:
[----:B------:R-:W-:Y:S05]  /*b8e0*/  BSYNC B0 ;  /* 0x0000000000007941 */ /* 0x000fea0003800000 */
.L_x_1464:
        /* <DEDUP_REMOVED lines=18> */
.L_x_1467:
[----:B------:R-:W-:Y:S05]  /*ba10*/  BSYNC B0 ;  /* 0x0000000000007941 */ /* 0x000fea0003800000 */
.L_x_1466:
        /* <DEDUP_REMOVED lines=17> */
.L_x_1451:
[----:B------:R-:W-:Y:S05]  /*bb30*/  BSYNC B1 ;  /* 0x0000000000017941 */ /* 0x000fea0003800000 */
.L_x_1400:
        /* <DEDUP_REMOVED lines=11> */
.L_x_1468:
[----:B------:R-:W-:Y:S05]  /*bbf0*/  EXIT ;  /* 0x000000000000794d */ /* 0x000fea0003800000 */
.L_x_1470:
        /* <DEDUP_REMOVED lines=16> */
.L_x_2085:


//--------------------- .text._ZN5flash44flash_bwd_dq_dk_dv_loop_seqk_parallel_kernelI23Flash_bwd_kernel_traitsILi128ELi64ELi128ELi8ELi2ELi4ELi2ELb0ELb0EN7cutlass6half_tE19Flash_kernel_traitsILi128ELi64ELi128ELi8ES3_EELb1ELb0ELb1ELb0ELb0ELb0ELb0EEEvNS_16Flash_bwd_paramsE --------------------------
	.section	.text._ZN5flash44flash_bwd_dq_dk_dv_loop_seqk_parallel_kernelI23Flash_bwd_kernel_traitsILi128ELi64ELi128ELi8ELi2ELi4ELi2ELb0ELb0EN7cutlass6half_tE19Flash_kernel_traitsILi128ELi64ELi128ELi8ES3_EELb1ELb0ELb1ELb0ELb0ELb0ELb0EEEvNS_16Flash_bwd_paramsE,"ax",@progbits
	.align	128
        .global         _ZN5flash44flash_bwd_dq_dk_dv_loop_seqk_parallel_kernelI23Flash_bwd_kernel_traitsILi128ELi64ELi128ELi8ELi2ELi4ELi2ELb0ELb0EN7cutlass6half_tE19Flash_kernel_traitsILi128ELi64ELi128ELi8ES3_EELb1ELb0ELb1ELb0ELb0ELb0ELb0EEEvNS_16Flash_bwd_paramsE
        .type           _ZN5flash44flash_bwd_dq_dk_dv_loop_seqk_parallel_kernelI23Flash_bwd_kernel_traitsILi128ELi64ELi128ELi8ELi2ELi4ELi2ELb0ELb0EN7cutlass6half_tE19Flash_kernel_traitsILi128ELi64ELi128ELi8ES3_EELb1ELb0ELb1ELb0ELb0ELb0ELb0EEEvNS_16Flash_bwd_paramsE,@function
        .size           _ZN5flash44flash_bwd_dq_dk_dv_loop_seqk_parallel_kernelI23Flash_bwd_kernel_traitsILi128ELi64ELi128ELi8ELi2ELi4ELi2ELb0ELb0EN7cutlass6half_tE19Flash_kernel_traitsILi128ELi64ELi128ELi8ES3_EELb1ELb0ELb1ELb0ELb0ELb0ELb0EEEvNS_16Flash_bwd_paramsE,(.L_x_2086 - _ZN5flash44flash_bwd_dq_dk_dv_loop_seqk_parallel_kernelI23Flash_bwd_kernel_traitsILi128ELi64ELi128ELi8ELi2ELi4ELi2ELb0ELb0EN7cutlass6half_tE19Flash_kernel_traitsILi128ELi64ELi128ELi8ES3_EELb1ELb0ELb1ELb0ELb0ELb0ELb0EEEvNS_16Flash_bwd_paramsE)
        .other          _ZN5flash44flash_bwd_dq_dk_dv_loop_seqk_parallel_kernelI23Flash_bwd_kernel_traitsILi128ELi64ELi128ELi8ELi2ELi4ELi2ELb0ELb0EN7cutlass6half_tE19Flash_kernel_traitsILi128ELi64ELi128ELi8ES3_EELb1ELb0ELb1ELb0ELb0ELb0ELb0EEEvNS_16Flash_bwd_paramsE,@"STO_CUDA_ENTRY STV_DEFAULT"
_ZN5flash44flash_bwd_dq_dk_dv_loop_seqk_parallel_kernelI23Flash_bwd_kernel_traitsILi128ELi64ELi128ELi8ELi2ELi4ELi2ELb0ELb0EN7cutlass6half_tE19Flash_kernel_traitsILi128ELi64ELi128ELi8ES3_EELb1ELb0ELb1ELb0ELb0ELb0ELb0EEEvNS_16Flash_bwd_paramsE:
.text._ZN5flash44flash_bwd_dq_dk_dv_loop_seqk_parallel_kernelI23Flash_bwd_kernel_traitsILi128ELi64ELi128ELi8ELi2ELi4ELi2ELb0ELb0EN7cutlass6half_tE19Flash_kernel_traitsILi128ELi64ELi128ELi8ES3_EELb1ELb0ELb1ELb0ELb0ELb0ELb0EEEvNS_16Flash_bwd_paramsE:
        /* <DEDUP_REMOVED lines=17> */
[----:B------:R-:W-:Y:S01]  /*0110*/  ULDC UR59, c[0x0][0x394] ;  /* 0x0000e500003b7ab9 */ /* 0x000fe20000000800 */
[----:B------:R-:W-:Y:S02]  /*0120*/  UMOV UR60, 0xffffc000 ;  /* 0xffffc000003c7882 */ /* 0x000fe40000000000 */
        /* <DEDUP_REMOVED lines=9> */
[----:B------:R-:W-:Y:S02]  /*01c0*/  LEA.HI R6, R2, R7, RZ, 0x4 ;  /* 0x0000000702067211 */ /* 0x000fe400078f20ff */
[----:B------:R-:W-:Y:S02]  /*01d0*/  LOP3.LUT R3, R0, 0x7ffffffc, RZ, 0xc0, !PT ;  /* 0x7ffffffc00037812 */ /* 0x000fe400078ec0ff */
[----:B------:R-:W-:-:S02]  /*01e0*/  LOP3.LUT R8, R4, 0xffffffe0, RZ, 0xc0, !PT ;  /* 0xffffffe004087812 */ /* 0x000fc400078ec0ff */
[----:B------:R-:W-:Y:S01]  /*01f0*/  LOP3.LUT R11, R240, 0xfffffff8, RZ, 0xc0, !PT ;  /* 0xfffffff8f00b7812 */ /* 0x000fe200078ec0ff */
[C---:B------:R-:W-:Y:S01]  /*0200*/  IMAD.IADD R13, R7.reuse, 0x1, -R3 ;  /* 0x00000001070d7824 */ /* 0x040fe200078e0a03 */
[----:B------:R-:W-:Y:S01]  /*0210*/  LOP3.LUT R5, R6, 0xfffffff0, RZ, 0xc0, !PT ;  /* 0xfffffff006057812 */ /* 0x000fe200078ec0ff */
[C---:B------:R-:W-:Y:S01]  /*0220*/  IMAD.IADD R8, R7.reuse, 0x1, -R8 ;  /* 0x0000000107087824 */ /* 0x040fe200078e0a08 */
[--C-:B------:R-:W-:Y:S01]  /*0230*/  SHF.R.S32.HI R9, RZ, 0x2, R0.reuse ;  /* 0x00000002ff097819 */ /* 0x100fe20000011400 */
[C---:B------:R-:W-:Y:S01]  /*0240*/  IMAD.IADD R230, R7.reuse, 0x1, -R11 ;  /* 0x0000000107e67824 */ /* 0x040fe200078e0a0b */
[----:B------:R-:W-:Y:S02]  /*0250*/  SHF.R.S32.HI R10, RZ, 0x1f, R0 ;  /* 0x0000001fff0a7819 */ /* 0x000fe40000011400 */
[CC--:B------:R-:W-:Y:S02]  /*0260*/  LEA.HI R246, R2.reuse, R7.reuse, RZ, 0x6 ;  /* 0x0000000702f67211 */ /* 0x0c0fe400078f30ff */
[----:B------:R-:W-:Y:S01]  /*0270*/  LEA.HI R14, R2, R7, RZ, 0x7 ;  /* 0x00000007020e7211 */ /* 0x000fe200078f38ff */
[----:B------:R-:W-:Y:S01]  /*0280*/  IMAD.IADD R7, R7, 0x1, -R5 ;  /* 0x0000000107077824 */ /* 0x000fe200078e0a05 */
[----:B------:R-:W-:-:S02]  /*0290*/  SHF.R.S32.HI R0, RZ, 0x5, R4 ;  /* 0x00000005ff007819 */ /* 0x000fc40000011404 */
[----:B------:R-:W-:Y:S02]  /*02a0*/  SHF.R.S32.HI R2, RZ, 0x1f, R4 ;  /* 0x0000001fff027819 */ /* 0x000fe40000011404 */
[-C--:B------:R-:W-:Y:S02]  /*02b0*/  LEA.HI R5, R4, R0.reuse, RZ, 0x1 ;  /* 0x0000000004057211 */ /* 0x080fe400078f08ff */
[----:B------:R-:W-:Y:S02]  /*02c0*/  LEA.HI R2, R2, R0, RZ, 0x2 ;  /* 0x0000000002027211 */ /* 0x000fe400078f10ff */
[----:B------:R-:W-:Y:S02]  /*02d0*/  LEA.HI R3, R10, R9, RZ, 0x3 ;  /* 0x000000090a037211 */ /* 0x000fe400078f18ff */
[----:B------:R-:W-:Y:S02]  /*02e0*/  SHF.R.S32.HI R4, RZ, 0x4, R6 ;  /* 0x00000004ff047819 */ /* 0x000fe40000011406 */
[----:B------:R-:W-:-:S02]  /*02f0*/  LOP3.LUT R10, R5, 0xfffffffe, RZ, 0xc0, !PT ;  /* 0xfffffffe050a7812 */ /* 0x000fc400078ec0ff */
[----:B------:R-:W-:Y:S02]  /*0300*/  LOP3.LUT R5, R2, 0xfffffffc, RZ, 0xc0, !PT ;  /* 0xfffffffc02057812 */ /* 0x000fe400078ec0ff */
[----:B------:R-:W-:Y:S01]  /*0310*/  LOP3.LUT R2, R3, 0xfffffff8, RZ, 0xc0, !PT ;  /* 0xfffffff803027812 */ /* 0x000fe200078ec0ff */
[----:B------:R-:W-:Y:S01]  /*0320*/  IMAD.IADD R251, R0, 0x1, -R10 ;  /* 0x0000000100fb7824 */ /* 0x000fe200078e0a0a */
[----:B------:R-:W-:Y:S01]  /*0330*/  LEA.HI R3, R6, R4, RZ, 0x1 ;  /* 0x0000000406037211 */ /* 0x000fe200078f08ff */
[----:B------:R-:W-:Y:S01]  /*0340*/  IMAD.IADD R6, R0, 0x1, -R5 ;  /* 0x0000000100067824 */ /* 0x000fe200078e0a05 */
[----:B------:R-:W-:Y:S01]  /*0350*/  SHF.R.S32.HI R10, RZ, 0x1f, R7 ;  /* 0x0000001fff0a7819 */ /* 0x000fe20000011407 */
[----:B------:R-:W-:Y:S01]  /*0360*/  IMAD.IADD R5, R9, 0x1, -R2 ;  /* 0x0000000109057824 */ /* 0x000fe200078e0a02 */
[----:B------:R-:W-:Y:S01]  /*0370*/  LOP3.LUT R0, R3, 0xfffffffe, RZ, 0xc0, !PT ;  /* 0xfffffffe03007812 */ /* 0x000fe200078ec0ff */
[----:B------:R-:W-:Y:S01]  /*0380*/  IMAD.SHL.U32 R3, R230, 0x40, RZ ;  /* 0x00000040e6037824 */ /* 0x000fe200078e00ff */
[----:B------:R-:W-:-:S02]  /*0390*/  SHF.R.S32.HI R2, RZ, 0x1f, R8 ;  /* 0x0000001fff027819 */ /* 0x000fc40000011408 */
[----:B------:R-:W-:Y:S01]  /*03a0*/  LEA.HI R12, R10, R7, RZ, 0x3 ;  /* 0x000000070a0c7211 */ /* 0x000fe200078f18ff */
[----:B------:R-:W-:Y:S01]  /*03b0*/  IMAD.IADD R9, R4, 0x1, -R0 ;  /* 0x0000000104097824 */ /* 0x000fe200078e0a00 */
[----:B------:R-:W-:Y:S01]  /*03c0*/  LEA.HI R241, R2, R8, RZ, 0x2 ;  /* 0x0000000802f17211 */ /* 0x000fe200078f10ff */
[----:B------:R-:W-:Y:S01]  /*03d0*/  IMAD.SHL.U32 R2, R6, 0x10, RZ ;  /* 0x0000001006027824 */ /* 0x000fe200078e00ff */
[----:B------:R-:W-:Y:S01]  /*03e0*/  LOP3.LUT R0, R3, 0x1c0, RZ, 0xc0, !PT ;  /* 0x000001c003007812 */ /* 0x000fe200078ec0ff */
[----:B------:R-:W-:Y:S01]  /*03f0*/  IMAD.SHL.U32 R10, R9, 0x200, RZ ;  /* 0x00000200090a7824 */ /* 0x000fe200078e00ff */
[----:B------:R-:W-:Y:S02]  /*0400*/  LOP3.LUT R4, R5, 0x1, RZ, 0xc0, !PT ;  /* 0x0000000105047812 */ /* 0x000fe400078ec0ff */
[C---:B------:R-:W-:Y:S02]  /*0410*/  LOP3.LUT R213, R0.reuse, 0x8, R240, 0xf8, !PT ;  /* 0x0000000800d57812 */ /* 0x040fe400078ef8f0 */
[----:B------:R-:W-:Y:S01]  /*0420*/  LOP3.LUT R210, R0, 0x30, R2, 0xf8, !PT ;  /* 0x0000003000d27812 */ /* 0x000fe200078ef802 */
[----:B------:R-:W-:Y:S01]  /*0430*/  IMAD.SHL.U32 R2, R13, 0x2, RZ ;  /* 0x000000020d027824 */ /* 0x000fe200078e00ff */
[----:B------:R-:W-:-:S02]  /*0440*/  SHF.R.U32.HI R8, RZ, 0x3, R0 ;  /* 0x00000003ff087819 */ /* 0x000fc40000011600 */
[----:B------:R-:W-:Y:S01]  /*0450*/  SHF.R.S32.HI R0, RZ, 0x7, R14 ;  /* 0x00000007ff007819 */ /* 0x000fe2000001140e */
[----:B------:R-:W-:Y:S01]  /*0460*/  IMAD R249, R6, 0x400, R2 ;  /* 0x0000040006f97824 */ /* 0x000fe200078e0202 */
[----:B------:R-:W-:Y:S02]  /*0470*/  LOP3.LUT R3, R12, 0xfffffff8, RZ, 0xc0, !PT ;  /* 0xfffffff80c037812 */ /* 0x000fe400078ec0ff */
[----:B------:R-:W-:Y:S01]  /*0480*/  SHF.R.S32.HI R246, RZ, 0x6, R246 ;  /* 0x00000006fff67819 */ /* 0x000fe200000114f6 */
[----:B------:R-:W-:Y:S01]  /*0490*/  IMAD R11, R0, 0x1000, R2 ;  /* 0x00001000000b7824 */ /* 0x000fe200078e0202 */
[----:B------:R-:W-:Y:S01]  /*04a0*/  ISETP.NE.U32.AND P0, PT, R4, 0x1, PT ;  /* 0x000000010400780c */ /* 0x000fe20003f05070 */
[----:B------:R-:W-:Y:S01]  /*04b0*/  IMAD.SHL.U32 R2, R0, 0x8, RZ ;  /* 0x0000000800027824 */ /* 0x000fe200078e00ff */
[----:B------:R-:W-:Y:S01]  /*04c0*/  LOP3.LUT R213, R213, R8, RZ, 0x3c, !PT ;  /* 0x00000008d5d57212 */ /* 0x000fe200078e3cff */
[C---:B------:R-:W-:Y:S01]  /*04d0*/  IMAD.SHL.U32 R0, R5.reuse, 0x40, RZ ;  /* 0x0000004005007824 */ /* 0x040fe200078e00ff */
[----:B------:R-:W-:Y:S01]  /*04e0*/  R2P PR, R5, 0x6 ;  /* 0x0000000605007804 */ /* 0x000fe20000000000 */
[----:B------:R-:W-:Y:S01]  /*04f0*/  IMAD.SHL.U32 R4, R9, 0x20, RZ ;  /* 0x0000002009047824 */ /* 0x000fe200078e00ff */
[----:B------:R-:W-:Y:S01]  /*0500*/  LOP3.LUT R2, R2, 0x8, RZ, 0xc0, !PT ;  /* 0x0000000802027812 */ /* 0x000fe200078ec0ff */
[----:B------:R-:W-:Y:S01]  /*0510*/  IMAD.IADD R15, R7, 0x1, -R3 ;  /* 0x00000001070f7824 */ /* 0x000fe200078e0a03 */
[----:B------:R-:W-:Y:S01]  /*0520*/  LOP3.LUT R0, R0, 0x1c0, RZ, 0xc0, !PT ;  /* 0x000001c000007812 */ /* 0x000fe200078ec0ff */
[----:B------:R-:W-:Y:S01]  /*0530*/  IMAD R3, R246, 0x800, R10 ;  /* 0x00000800f6037824 */ /* 0x000fe200078e020a */
[----:B------:R-:W-:Y:S01]  /*0540*/  LOP3.LUT R4, R4, 0x20, RZ, 0xc0, !PT ;  /* 0x0000002004047812 */ /* 0x000fe200078ec0ff */
[----:B------:R-:W-:Y:S01]  /*0550*/  IMAD.SHL.U32 R6, R246, 0x20, RZ ;  /* 0x00000020f6067824 */ /* 0x000fe200078e00ff */
[----:B------:R-:W-:Y:S01]  /*0560*/  LOP3.LUT P4, RZ, R230, 0x2, RZ, 0xc0, !PT ;  /* 0x00000002e6ff7812 */ /* 0x000fe2000788c0ff */
[----:B------:R-:W-:Y:S01]  /*0570*/  IMAD.SHL.U32 R7, R246, 0x8, RZ ;  /* 0x00000008f6077824 */ /* 0x000fe200078e00ff */
[----:B------:R-:W-:Y:S01]  /*0580*/  LOP3.LUT P3, RZ, R230, 0x4, RZ, 0xc0, !PT ;  /* 0x00000004e6ff7812 */ /* 0x000fe2000786c0ff */
[----:B------:R-:W-:Y:S01]  /*0590*/  IMAD.SHL.U32 R5, R9, 0x10, RZ ;  /* 0x0000001009057824 */ /* 0x000fe200078e00ff */
[----:B------:R-:W-:Y:S01]  /*05a0*/  LOP3.LUT R6, R0, 0x20, R6, 0xf8, !PT ;  /* 0x0000002000067812 */ /* 0x000fe200078ef806 */
[----:B------:R-:W-:Y:S01]  /*05b0*/  IMAD.IADD R213, R3, 0x1, R213 ;  /* 0x0000000103d57824 */ /* 0x000fe200078e02d5 */
[----:B------:R-:W-:Y:S01]  /*05c0*/  SHF.R.U32.HI R3, RZ, 0x3, R0 ;  /* 0x00000003ff037819 */ /* 0x000fe20000011600 */
[----:B------:R1:W-:Y:S01]  /*05d0*/  STL [R1+0x8], R15 ;  /* 0x0000080f01007387 */ /* 0x0003e20000100800 */
[----:B------:R-:W-:Y:S01]  /*05e0*/  LOP3.LUT R209, R4, 0x18, R7, 0xf8, !PT ;  /* 0x0000001804d17812 */ /* 0x000fe200078ef807 */
[----:B------:R-:W-:Y:S01]  /*05f0*/  IMAD.SHL.U32 R4, R9, 0x8, RZ ;  /* 0x0000000809047824 */ /* 0x000fe200078e00ff */
[----:B------:R-:W-:Y:S01]  /*0600*/  LOP3.LUT R7, R2, 0x10, R5, 0xf8, !PT ;  /* 0x0000001002077812 */ /* 0x000fe200078ef805 */
[----:B------:R-:W-:Y:S01]  /*0610*/  IMAD.SHL.U32 R230, R230, 0x8, RZ ;  /* 0x00000008e6e67824 */ /* 0x000fe200078e00ff */
[----:B------:R-:W-:Y:S01]  /*0620*/  LOP3.LUT R5, R3, R0, R2, 0x1e, !PT ;  /* 0x0000000003057212 */ /* 0x000fe200078e1e02 */
[----:B------:R-:W-:Y:S01]  /*0630*/  IMAD.SHL.U32 R2, R15, 0x40, RZ ;  /* 0x000000400f027824 */ /* 0x000fe200078e00ff */
[----:B------:R-:W-:Y:S01]  /*0640*/  LOP3.LUT R3, R6, R3, RZ, 0x3c, !PT ;  /* 0x0000000306037212 */ /* 0x000fe200078e3cff */
[----:B------:R-:W-:Y:S01]  /*0650*/  IMAD R0, R251, 0x400, R11 ;  /* 0x00000400fb007824 */ /* 0x000fe200078e020b */
[----:B------:R-:W-:Y:S01]  /*0660*/  SEL R214, R252, 0xffffffe0, !P4 ;  /* 0xffffffe0fcd67807 */ /* 0x000fe20006000000 */
[----:B------:R-:W-:Y:S01]  /*0670*/  IMAD.IADD R249, R249, 0x1, R5 ;  /* 0x00000001f9f97824 */ /* 0x000fe200078e0205 */
[----:B------:R-:W-:Y:S01]  /*0680*/  LOP3.LUT R2, R2, 0x1c0, RZ, 0xc0, !PT ;  /* 0x000001c002027812 */ /* 0x000fe200078ec0ff */
[----:B------:R-:W-:Y:S01]  /*0690*/  IMAD.IADD R229, R3, 0x1, R0 ;  /* 0x0000000103e57824 */ /* 0x000fe200078e0200 */
[----:B------:R-:W-:Y:S01]  /*06a0*/  SEL R252, R252, 0xffffffe0, !P1 ;  /* 0xffffffe0fcfc7807 */ /* 0x000fe20004800000 */
[----:B------:R-:W-:Y:S01]  /*06b0*/  IMAD.SHL.U32 R0, R12, 0x40, RZ ;  /* 0x000000400c007824 */ /* 0x000fe200078e00ff */
[----:B------:R-:W-:-:S02]  /*06c0*/  SHF.R.U32.HI R3, RZ, 0x3, R2 ;  /* 0x00000003ff037819 */ /* 0x000fc40000011602 */
[----:B------:R-:W-:Y:S02]  /*06d0*/  LOP3.LUT R5, R2, 0x8, R4, 0xf8, !PT ;  /* 0x0000000802057812 */ /* 0x000fe400078ef804 */
[----:B------:R-:W-:Y:S02]  /*06e0*/  LOP3.LUT R0, R0, 0xfffffe00, RZ, 0xc0, !PT ;  /* 0xfffffe0000007812 */ /* 0x000fe400078ec0ff */
[C-C-:B------:R-:W-:Y:S02]  /*06f0*/  LOP3.LUT R4, R3.reuse, R7, R2.reuse, 0x1e, !PT ;  /* 0x0000000703047212 */ /* 0x140fe400078e1e02 */
[----:B------:R-:W-:Y:S02]  /*0700*/  LOP3.LUT R209, R3, R209, R2, 0x1e, !PT ;  /* 0x000000d103d17212 */ /* 0x000fe400078e1e02 */
[----:B------:R-:W-:Y:S01]  /*0710*/  LOP3.LUT R2, R5, R3, RZ, 0x3c, !PT ;  /* 0x0000000305027212 */ /* 0x000fe200078e3cff */
[----:B------:R-:W-:Y:S01]  /*0720*/  IMAD R3, R251, 0x400, R0 ;  /* 0x00000400fb037824 */ /* 0x000fe200078e0200 */
[----:B------:R-:W-:-:S02]  /*0730*/  LOP3.LUT R219, R4, R0, RZ, 0xfc, !PT ;  /* 0x0000000004db7212 */ /* 0x000fc400078efcff */
[----:B------:R-:W-:Y:S01]  /*0740*/  LOP3.LUT R209, R209, R0, RZ, 0xfc, !PT ;  /* 0x00000000d1d17212 */ /* 0x000fe200078efcff */
[----:B------:R-:W-:Y:S01]  /*0750*/  IMAD.U32 R0, RZ, RZ, UR5 ;  /* 0x00000005ff007e24 */ /* 0x000fe2000f8e00ff */
[----:B------:R-:W-:Y:S01]  /*0760*/  USHF.R.S32.HI UR5, URZ, 0x1f, UR49 ;  /* 0x0000001f3f057899 */ /* 0x000fe20008011431 */
[----:B------:R-:W-:Y:S01]  /*0770*/  IMAD.IADD R217, R3, 0x1, R2 ;  /* 0x0000000103d97824 */ /* 0x000fe200078e0202 */
[----:B------:R-:W-:Y:S01]  /*0780*/  LEA R229, R229, UR4, 0x1 ;  /* 0x00000004e5e57c11 */ /* 0x000fe2000f8e08ff */
[----:B------:R-:W-:Y:S01]  /*0790*/  IMAD.U32 R2, RZ, RZ, UR6 ;  /* 0x00000006ff027e24 */ /* 0x000fe2000f8e00ff */
[----:B------:R-:W-:Y:S01]  /*07a0*/  USHF.R.S32.HI UR6, URZ, 0x1f, UR56 ;  /* 0x0000001f3f067899 */ /* 0x000fe20008011438 */
[----:B------:R-:W-:Y:S01]  /*07b0*/  IMAD.MOV.U32 R0, RZ, RZ, 0x40 ;  /* 0x00000040ff007424 */ /* 0x000fe200078e00ff */
[----:B------:R-:W-:Y:S01]  /*07c0*/  LEA R213, R213, UR4, 0x1 ;  /* 0x00000004d5d57c11 */ /* 0x000fe2000f8e08ff */
[----:B------:R-:W-:Y:S01]  /*07d0*/  IMAD.U32 R2, RZ, RZ, UR5 ;  /* 0x00000005ff027e24 */ /* 0x000fe2000f8e00ff */
[----:B------:R-:W-:Y:S01]  /*07e0*/  UIADD3 UR5, UR4, 0xc000, URZ ;  /* 0x0000c00004057890 */ /* 0x000fe2000fffe03f */
[----:B------:R-:W-:Y:S01]  /*07f0*/  IMAD.IADD R232, R229, 0x1, R252 ;  /* 0x00000001e5e87824 */ /* 0x000fe200078e02fc */
[C---:B------:R-:W-:Y:S01]  /*0800*/  SEL R215, R0.reuse, 0xffffffc0, !P3 ;  /* 0xffffffc000d77807 */ /* 0x040fe20005800000 */
[----:B------:R-:W-:Y:S01]  /*0810*/  IMAD.U32 R2, RZ, RZ, UR6 ;  /* 0x00000006ff027e24 */ /* 0x000fe2000f8e00ff */
[----:B------:R-:W-:Y:S01]  /*0820*/  SEL R0, R0, 0xffffffc0, !P2 ;  /* 0xffffffc000007807 */ /* 0x000fe20005000000 */
[--C-:B------:R-:W-:Y:S01]  /*0830*/  IMAD.IADD R214, R214, 0x1, R213.reuse ;  /* 0x00000001d6d67824 */ /* 0x100fe200078e02d5 */
[----:B------:R-:W-:Y:S01]  /*0840*/  LEA R249, R249, UR5, 0x1 ;  /* 0x00000005f9f97c11 */ /* 0x000fe2000f8e08ff */
[C---:B------:R-:W-:Y:S01]  /*0850*/  IMAD.IADD R216, R215.reuse, 0x1, R213 ;  /* 0x00000001d7d87824 */ /* 0x040fe200078e02d5 */
[----:B------:R-:W-:Y:S01]  /*0860*/  LOP3.LUT R210, R210, 0x8, R240, 0xf8, !PT ;  /* 0x00000008d2d27812 */ /* 0x000fe200078ef8f0 */
[----:B------:R-:W-:Y:S01]  /*0870*/  IMAD.IADD R215, R215, 0x1, R214 ;  /* 0x00000001d7d77824 */ /* 0x000fe200078e02d6 */
[----:B------:R-:W-:Y:S01]  /*0880*/  SEL R233, R233, 0x10, !P0 ;  /* 0x00000010e9e97807 */ /* 0x000fe20004000000 */
[C---:B------:R-:W-:Y:S01]  /*0890*/  VIADD R2, R249.reuse, 0x420 ;  /* 0x00000420f9027836 */ /* 0x040fe20000000000 */
[----:B------:R-:W-:Y:S01]  /*08a0*/  SHF.R.S32.HI R241, RZ, 0x2, R241 ;  /* 0x00000002fff17819 */ /* 0x000fe200000114f1 */
[----:B------:R-:W-:Y:S01]  /*08b0*/  IMAD.IADD R252, R252, 0x1, R249 ;  /* 0x00000001fcfc7824 */ /* 0x000fe200078e02f9 */
[----:B------:R-:W-:Y:S01]  /*08c0*/  LOP3.LUT R210, R10, R210, R8, 0xf6, !PT ;  /* 0x000000d20ad27212 */ /* 0x000fe200078ef608 */
[C---:B------:R-:W-:Y:S01]  /*08d0*/  @P1 VIADD R2, R249.reuse, 0x3e0 ;  /* 0x000003e0f9021836 */ /* 0x040fe20000000000 */
[----:B------:R-:W-:Y:S01]  /*08e0*/  SHF.R.S32.HI R240, RZ, 0x3, R240 ;  /* 0x00000003fff07819 */ /* 0x000fe200000114f0 */
[--C-:B------:R-:W-:Y:S01]  /*08f0*/  IMAD.IADD R250, R249, 0x1, R0.reuse ;  /* 0x00000001f9fa7824 */ /* 0x100fe200078e0200 */
[----:B------:R-:W-:Y:S01]  /*0900*/  LEA R210, R210, UR4, 0x1 ;  /* 0x00000004d2d27c11 */ /* 0x000fe2000f8e08ff */
[----:B------:R-:W-:Y:S01]  /*0910*/  IMAD.IADD R3, R252, 0x1, R0 ;  /* 0x00000001fc037824 */ /* 0x000fe200078e0200 */
[----:B------:R1:W-:Y:S01]  /*0920*/  STL [R1+0xc], R2 ;  /* 0x00000c0201007387 */ /* 0x0003e20000100800 */
[----:B------:R-:W-:Y:S01]  /*0930*/  IMAD.IADD R0, R0, 0x1, R2 ;  /* 0x0000000100007824 */ /* 0x000fe200078e0202 */
[----:B------:R-:W-:Y:S01]  /*0940*/  LEA R209, R209, UR5, 0x1 ;  /* 0x00000005d1d17c11 */ /* 0x000fe2000f8e08ff */
[----:B------:R-:W-:Y:S01]  /*0950*/  IMAD.IADD R234, R229, 0x1, R233 ;  /* 0x00000001e5ea7824 */ /* 0x000fe200078e02e9 */
[----:B------:R1:W-:Y:S01]  /*0960*/  STL [R1], R3 ;  /* 0x0000000301007387 */ /* 0x0003e20000100800 */
[----:B------:R-:W-:-:S02]  /*0970*/  IMAD R241, R251, 0x10, R241 ;  /* 0x00000010fbf17824 */ /* 0x000fc400078e02f1 */
[----:B------:R-:W-:Y:S01]  /*0980*/  IMAD.IADD R233, R233, 0x1, R232 ;  /* 0x00000001e9e97824 */ /* 0x000fe200078e02e8 */
[----:B------:R1:W-:Y:S06]  /*0990*/  STL [R1+0x4], R0 ;  /* 0x0000040001007387 */ /* 0x0003ec0000100800 */
.L_x_1543:
        /* <DEDUP_REMOVED lines=18> */
[----:B---34-:R-:W-:Y:S01]  /*0ac0*/  IMAD.U32 R4, RZ, RZ, UR10 ;  /* 0x0000000aff047e24 */ /* 0x018fe2000f8e00ff */
[----:B------:R-:W-:Y:S01]  /*0ad0*/  @UP4 UIADD3.X UR11, UR5, UR7, URZ, UP1, !UPT ;  /* 0x00000007050b4290 */ /* 0x000fe20008ffe43f */
[----:B------:R-:W-:Y:S01]  /*0ae0*/  IMAD.U32 R3, RZ, RZ, UR9 ;  /* 0x00000009ff037e24 */ /* 0x000fe2000f8e00ff */
[----:B------:R-:W-:-:S02]  /*0af0*/  UIADD3.X UR12, UR5, UR13, URZ, UP2, !UPT ;  /* 0x0000000d050c7290 */ /* 0x000fc400097fe43f */
[----:B------:R-:W-:Y:S01]  /*0b00*/  UISETP.NE.AND.EX UP0, UPT, UR13, URZ, UPT, UP0 ;  /* 0x0000003f0d00728c */ /* 0x000fe2000bf05300 */
[----:B------:R-:W-:Y:S02]  /*0b10*/  ULDC.64 UR6, c[0x0][0x2f8] ;  /* 0x0000be0000067ab9 */ /* 0x000fe40000000a00 */
[----:B------:R-:W-:Y:S01]  /*0b20*/  ULDC.U8 UR13, c[0x0][0x3c2] ;  /* 0x0000f080000d7ab9 */ /* 0x000fe20000000000 */
[----:B------:R-:W-:Y:S01]  /*0b30*/  IMAD.U32 R5, RZ, RZ, UR11 ;  /* 0x0000000bff057e24 */ /* 0x000fe2000f8e00ff */
[----:B------:R-:W-:Y:S01]  /*0b40*/  UISETP.NE.AND UP2, UPT, UR13, URZ, UPT ;  /* 0x0000003f0d00728c */ /* 0x000fe2000bf45270 */
[----:B------:R-:W-:Y:S01]  /*0b50*/  PLOP3.LUT P3, PT, PT, PT, UP0, 0x80, 0x0 ;  /* 0x000000000000781c */ /* 0x000fe20003f6f008 */
[----:B------:R-:W-:Y:S02]  /*0b60*/  UISETP.EQ.U32.AND UP4, UPT, UR6, URZ, UPT ;  /* 0x0000003f0600728c */ /* 0x000fe4000bf82070 */
[----:B------:R-:W2:Y:S02]  /*0b70*/  @P1 LDG.E R7, desc[UR16][R4.64] ;  /* 0x0000001004071981 */ /* 0x000ea4000c1e1900 */
        /* <DEDUP_REMOVED lines=15> */
[----:B------:R-:W-:Y:S01]  /*0c70*/  UMOV UR5, 0xffffffff ;  /* 0xffffffff00057882 */ /* 0x000fe20000000000 */
[----:B------:R-:W-:Y:S02]  /*0c80*/  UMOV UR38, 0xffffffff ;  /* 0xffffffff00267882 */ /* 0x000fe40000000000 */
[----:B------:R-:W-:Y:S02]  /*0c90*/  @!UP3 UISETP.NE.AND.EX UP1, UPT, UR9, URZ, UPT, UP1 ;  /* 0x0000003f0900b28c */ /* 0x000fe4000bf25310 */
[----:B------:R-:W-:Y:S01]  /*0ca0*/  USHF.L.U32 UR27, UR22, 0x7, URZ ;  /* 0x00000007161b7899 */ /* 0x000fe2000800063f */
[----:B--2---:R-:W-:Y:S02]  /*0cb0*/  @P1 R2UR UR32, R7 ;  /* 0x00000000072012ca */ /* 0x004fe400000e0000 */
[----:B---3--:R-:W-:-:S02]  /*0cc0*/  @P0 R2UR UR12, R5 ;  /* 0x00000000050c02ca */ /* 0x008fc400000e0000 */
[----:B------:R-:W-:Y:S01]  /*0cd0*/  ISETP.NE.U32.AND P0, PT, RZ, UR6, PT ;  /* 0x00000006ff007c0c */ /* 0x000fe2000bf05070 */
[----:B------:R-:W-:-:S03]  /*0ce0*/  @!UP3 ULDC UR6, c[0x0][0x2cc] ;  /* 0x0000b3000006bab9 */ /* 0x000fc60000000800 */
[----:B------:R-:W-:Y:S01]  /*0cf0*/  ISETP.NE.AND.EX P0, PT, RZ, UR7, PT, P0 ;  /* 0x00000007ff007c0c */ /* 0x000fe2000bf05300 */
[----:B------:R-:W-:-:S03]  /*0d00*/  @!UP3 USEL UR7, UR6, URZ, UP1 ;  /* 0x0000003f0607b287 */ /* 0x000fc60008800000 */
[----:B------:R-:W-:-:S03]  /*0d10*/  ULDC UR6, c[0x0][0x2c8] ;  /* 0x0000b20000067ab9 */ /* 0x000fc60000000800 */
        /* <DEDUP_REMOVED lines=11> */
.L_x_1471:
        /* <DEDUP_REMOVED lines=11> */
[----:B------:R-:W-:Y:S01]  /*0e80*/  ULDC.64 UR30, c[0x0][0x240] ;  /* 0x00009000001e7ab9 */ /* 0x000fe20000000a00 */
[----:B------:R-:W-:Y:S02]  /*0e90*/  UIMAD UR10, UR57, UR6, URZ ;  /* 0x00000006390a72a4 */ /* 0x000fe4000f8e023f */
[----:B------:R-:W2:Y:S01]  /*0ea0*/  S2UR UR11, SR_CTAID.X ;  /* 0x00000000000b79c3 */ /* 0x000ea20000002500 */
[----:B------:R-:W-:Y:S02]  /*0eb0*/  UIMAD.WIDE.U32 UR20, UR49, UR6, URZ ;  /* 0x00000006311472a5 */ /* 0x000fe4000f8e003f */
[----:B------:R-:W-:Y:S01]  /*0ec0*/  UIMAD UR26, UR49, UR7, UR10 ;  /* 0x00000007311a72a4 */ /* 0x000fe2000f8e020a */
[----:B------:R-:W-:-:S02]  /*0ed0*/  ULDC UR58, c[0x0][0x2d4] ;  /* 0x0000b500003a7ab9 */ /* 0x000fc40000000800 */
[----:B------:R-:W-:Y:S01]  /*0ee0*/  @!UP2 ULDC.64 UR6, c[0x0][0x418] ;  /* 0x000106000006aab9 */ /* 0x000fe20000000a00 */
[----:B------:R-:W-:Y:S02]  /*0ef0*/  UIMAD.WIDE.U32 UR14, UR5, UR30, URZ ;  /* 0x0000001e050e72a5 */ /* 0x000fe4000f8e003f */
[----:B------:R-:W-:Y:S01]  /*0f00*/  @!UP2 UIMAD.WIDE.U32 UR42, UR49, UR6, URZ ;  /* 0x00000006312aa2a5 */ /* 0x000fe2000f8e003f */
[----:B------:R-:W-:Y:S01]  /*0f10*/  ULDC UR23, c[0x0][0x394] ;  /* 0x0000e50000177ab9 */ /* 0x000fe20000000800 */
[----:B------:R-:W-:Y:S01]  /*0f20*/  ULDC UR46, c[0x0][0x2dc] ;  /* 0x0000b700002e7ab9 */ /* 0x000fe20000000800 */
[----:B------:R-:W-:Y:S01]  /*0f30*/  ULDC UR61, c[0x0][0x270] ;  /* 0x00009c00003d7ab9 */ /* 0x000fe20000000800 */
[----:B------:R-:W-:Y:S01]  /*0f40*/  USHF.L.U64.HI UR13, UR49, 0x7, UR57 ;  /* 0x00000007310d7899 */ /* 0x000fe20008010239 */
[----:B-1----:R-:W-:Y:S01]  /*0f50*/  IABS R5, R6 ;  /* 0x0000000600057213 */ /* 0x002fe20000000000 */
[----:B------:R-:W-:Y:S01]  /*0f60*/  ULDC.U8 UR28, c[0x0][0x3d8] ;  /* 0x0000f600001c7ab9 */ /* 0x000fe20000000000 */
[----:B------:R-:W-:Y:S01]  /*0f70*/  USEL UR55, UR20, UR14, !UP2 ;  /* 0x0000000e14377287 */ /* 0x000fe2000d000000 */
[----:B------:R-:W-:Y:S01]  /*0f80*/  ISETP.NE.AND P3, PT, R6, RZ, PT ;  /* 0x000000ff0600720c */ /* 0x000fe20003f65270 */
[----:B------:R-:W1:Y:S01]  /*0f90*/  I2F.RP R2, R5 ;  /* 0x0000000500027306 */ /* 0x000e620000209400 */
[----:B------:R-:W-:-:S02]  /*0fa0*/  UISETP.NE.AND UP3, UPT, UR28, URZ, UPT ;  /* 0x0000003f1c00728c */ /* 0x000fc4000bf65270 */
[----:B------:R-:W-:Y:S02]  /*0fb0*/  UIMAD UR24, UR5, UR31, URZ ;  /* 0x0000001f051872a4 */ /* 0x000fe4000f8e023f */
[----:B--2---:R-:W-:Y:S02]  /*0fc0*/  UIMAD.WIDE.U32 UR36, UR11, UR8, URZ ;  /* 0x000000080b2472a5 */ /* 0x004fe4000f8e003f */
[----:B------:R-:W-:Y:S02]  /*0fd0*/  USEL UR34, UR13, URZ, UP0 ;  /* 0x0000003f0d227287 */ /* 0x000fe40008000000 */
[----:B------:R-:W-:Y:S02]  /*0fe0*/  UIMAD UR41, UR11, UR9, UR37 ;  /* 0x000000090b2972a4 */ /* 0x000fe4000f8e0225 */
[----:B------:R-:W-:Y:S01]  /*0ff0*/  USHF.L.U32 UR11, UR49, 0x7, URZ ;  /* 0x00000007310b7899 */ /* 0x000fe2000800063f */
[----:B------:R-:W-:Y:S01]  /*1000*/  @UP2 ULDC.64 UR8, c[0x0][0x420] ;  /* 0x0001080000082ab9 */ /* 0x000fe20000000a00 */
[----:B------:R-:W-:Y:S01]  /*1010*/  USHF.R.S32.HI UR37, URZ, 0x1f, UR58 ;  /* 0x0000001f3f257899 */ /* 0x000fe2000801143a */
[----:B-1----:R-:W1:Y:S01]  /*1020*/  MUFU.RCP R2, R2 ;  /* 0x0000000200027308 */ /* 0x002e620000001000 */
[----:B------:R-:W-:-:S02]  /*1030*/  @UP2 UIMAD.WIDE.U32 UR44, UR5, UR8, URZ ;  /* 0x00000008052c22a5 */ /* 0x000fc4000f8e003f */
[----:B------:R-:W-:Y:S02]  /*1040*/  @!UP2 UIMAD UR8, UR57, UR6, URZ ;  /* 0x000000063908a2a4 */ /* 0x000fe4000f8e023f */
[----:B------:R-:W-:Y:S02]  /*1050*/  UIADD3 UR6, UR19, 0x80, UR27 ;  /* 0x0000008013067890 */ /* 0x000fe4000fffe01b */
[----:B------:R-:W-:Y:S02]  /*1060*/  @!UP2 UIMAD UR33, UR49, UR7, UR8 ;  /* 0x000000073121a2a4 */ /* 0x000fe4000f8e0208 */
[----:B------:R-:W-:Y:S02]  /*1070*/  UIADD3 UR7, UR19, 0x3f, URZ ;  /* 0x0000003f13077890 */ /* 0x000fe4000fffe03f */
[----:B------:R-:W-:Y:S02]  /*1080*/  @UP2 UIMAD UR50, UR5, UR9, UR45 ;  /* 0x00000009053222a4 */ /* 0x000fe4000f8e022d */
[----:B------:R-:W-:-:S02]  /*1090*/  USEL UR35, UR11, URZ, UP0 ;  /* 0x0000003f0b237287 */ /* 0x000fc40008000000 */
[----:B------:R-:W-:Y:S01]  /*10a0*/  USHF.R.S32.HI UR18, URZ, 0x1f, UR7 ;  /* 0x0000001f3f127899 */ /* 0x000fe20008011407 */
[----:B-1----:R-:W-:Y:S01]  /*10b0*/  VIADD R2, R2, 0xffffffe ;  /* 0x0ffffffe02027836 */ /* 0x002fe20000000000 */
[----:B------:R-:W-:Y:S02]  /*10c0*/  UIADD3 UR23, UR6, UR23, -UR12 ;  /* 0x0000001706177290 */ /* 0x000fe4000fffe80c */
[----:B------:R-:W-:Y:S01]  /*10d0*/  UIMAD.WIDE UR8, UR46, UR61, URZ ;  /* 0x0000003d2e0872a5 */ /* 0x000fe2000f8e023f */
[----:B------:R-:W1:Y:S01]  /*10e0*/  F2I.FTZ.U32.TRUNC.NTZ R3, R2 ;  /* 0x0000000200037305 */ /* 0x000e62000021f000 */
[----:B------:R-:W-:Y:S02]  /*10f0*/  UIMAD.WIDE.U32 UR10, UR49, UR58, URZ ;  /* 0x0000003a310a72a5 */ /* 0x000fe4000f8e003f */
[----:B------:R-:W-:Y:S02]  /*1100*/  UIMAD UR14, UR37, UR49, URZ ;  /* 0x00000031250e72a4 */ /* 0x000fe4000f8e023f */
[----:B------:R-:W-:-:S02]  /*1110*/  ULEA.HI UR28, UR18, UR7, URZ, 0x6 ;  /* 0x00000007121c7291 */ /* 0x000fc4000f8f303f */
[----:B------:R-:W-:Y:S02]  /*1120*/  UIADD3 UR48, UR21, UR26, URZ ;  /* 0x0000001a15307290 */ /* 0x000fe4000fffe03f */
[----:B------:R-:W-:Y:S02]  /*1130*/  UIADD3 UR13, UR23, 0x3f, URZ ;  /* 0x0000003f170d7890 */ /* 0x000fe4000fffe03f */
[----:B------:R-:W-:Y:S02]  /*1140*/  UIMAD.WIDE.U32 UR20, UR8, UR10, URZ ;  /* 0x0000000a081472a5 */ /* 0x000fe4000f8e003f */
[----:B------:R-:W-:Y:S01]  /*1150*/  UIMAD UR18, UR9, UR10, URZ ;  /* 0x0000000a091272a4 */ /* 0x000fe2000f8e023f */
[----:B-1----:R-:W-:Y:S01]  /*1160*/  IMAD.MOV R0, RZ, RZ, -R3 ;  /* 0x000000ffff007224 */ /* 0x002fe200078e0a03 */
[----:B------:R-:W-:Y:S01]  /*1170*/  UIMAD UR10, UR57, UR58, UR14 ;  /* 0x0000003a390a72a4 */ /* 0x000fe2000f8e020e */
[----:B------:R-:W-:Y:S01]  /*1180*/  IMAD.MOV.U32 R2, RZ, RZ, RZ ;  /* 0x000000ffff027224 */ /* 0x000fe200078e00ff */
[----:B------:R-:W-:Y:S01]  /*1190*/  @UP2 UIADD3 UR48, UR15, UR24, URZ ;  /* 0x000000180f302290 */ /* 0x000fe2000fffe03f */
[----:B------:R-:W-:Y:S01]  /*11a0*/  IMAD R0, R0, R5, RZ ;  /* 0x0000000500007224 */ /* 0x000fe200078e02ff */
[----:B------:R-:W-:-:S02]  /*11b0*/  USHF.R.S32.HI UR15, URZ, 0x1f, UR13 ;  /* 0x0000001f3f0f7899 */ /* 0x000fc4000801140d */
[----:B------:R-:W-:Y:S01]  /*11c0*/  UIADD3 UR14, UR11, UR10, URZ ;  /* 0x0000000a0b0e7290 */ /* 0x000fe2000fffe03f */
[----:B------:R-:W-:Y:S01]  /*11d0*/  IMAD.HI.U32 R0, R3, R0, R2 ;  /* 0x0000000003007227 */ /* 0x000fe200078e0002 */
[----:B------:R-:W-:Y:S01]  /*11e0*/  MOV R2, R4 ;  /* 0x0000000400027202 */ /* 0x000fe20000000f00 */
[----:B------:R-:W-:Y:S02]  /*11f0*/  ULEA.HI UR23, UR15, UR13, URZ, 0x6 ;  /* 0x0000000d0f177291 */ /* 0x000fe4000f8f303f */
[----:B------:R-:W-:Y:S02]  /*1200*/  UIMAD.WIDE.U32 UR10, UR8, UR5, URZ ;  /* 0x00000005080a72a5 */ /* 0x000fe4000f8e003f */
[----:B------:R-:W-:Y:S01]  /*1210*/  IMAD.HI.U32 R0, R0, R2, RZ ;  /* 0x0000000200007227 */ /* 0x000fe200078e00ff */
[----:B------:R-:W-:Y:S02]  /*1220*/  UIMAD UR13, UR8, UR14, UR18 ;  /* 0x0000000e080d72a4 */ /* 0x000fe4000f8e0212 */
[----:B------:R-:W-:Y:S01]  /*1230*/  UIMAD UR47, UR56, UR46, URZ ;  /* 0x0000002e382f72a4 */ /* 0x000fe2000f8e023f */
[----:B------:R-:W-:Y:S01]  /*1240*/  IMAD.MOV R3, RZ, RZ, -R0 ;  /* 0x000000ffff037224 */ /* 0x000fe200078e0a00 */
[----:B------:R-:W-:-:S02]  /*1250*/  USEL UR54, UR20, UR10, !UP2 ;  /* 0x0000000a14367287 */ /* 0x000fc4000d000000 */
[----:B------:R-:W-:Y:S01]  /*1260*/  UIADD3 UR46, UR21, UR13, URZ ;  /* 0x0000000d152e7290 */ /* 0x000fe2000fffe03f */
[C---:B------:R-:W-:Y:S01]  /*1270*/  IMAD R2, R5.reuse, R3, R2 ;  /* 0x0000000305027224 */ /* 0x040fe200078e0202 */
[----:B------:R-:W-:Y:S02]  /*1280*/  USHF.R.S32.HI UR13, URZ, 0x6, UR28 ;  /* 0x000000063f0d7899 */ /* 0x000fe4000801141c */
[----:B------:R-:W-:Y:S02]  /*1290*/  USHF.R.S32.HI UR10, URZ, 0x6, UR23 ;  /* 0x000000063f0a7899 */ /* 0x000fe40008011417 */
[----:B------:R-:W-:Y:S01]  /*12a0*/  ISETP.GT.U32.AND P1, PT, R5, R2, PT ;  /* 0x000000020500720c */ /* 0x000fe20003f24070 */
[----:B------:R-:W-:Y:S02]  /*12b0*/  UIMAD UR18, UR9, UR5, URZ ;  /* 0x00000005091272a4 */ /* 0x000fe4000f8e023f */
[----:B------:R-:W-:Y:S01]  /*12c0*/  UISETP.LT.AND UP0, UPT, UR13, UR10, UPT ;  /* 0x0000000a0d00728c */ /* 0x000fe2000bf01270 */
[----:B------:R-:W-:Y:S01]  /*12d0*/  ULDC.U8 UR40, c[0x0][0x480] ;  /* 0x0001200000287ab9 */ /* 0x000fe20000000000 */
[----:B------:R-:W-:Y:S01]  /*12e0*/  ULDC UR51, c[0x0][0x2c4] ;  /* 0x0000b10000337ab9 */ /* 0x000fe20000000800 */
[----:B------:R-:W-:-:S02]  /*12f0*/  @UP2 UIADD3 UR46, UR11, UR18, URZ ;  /* 0x000000120b2e2290 */ /* 0x000fc4000fffe03f */
[----:B------:R-:W-:Y:S02]  /*1300*/  UISETP.NE.AND UP4, UPT, UR40, URZ, UPT ;  /* 0x0000003f2800728c */ /* 0x000fe4000bf85270 */
[----:B------:R-:W-:-:S03]  /*1310*/  @UP3 UIMAD UR18, UR49, UR51, URZ ;  /* 0x00000033311232a4 */ /* 0x000fc6000f8e023f */
[----:B------:R-:W-:Y:S01]  /*1320*/  @!P1 IMAD.IADD R2, R2, 0x1, -R5 ;  /* 0x0000000102029824 */ /* 0x000fe200078e0a05 */
[----:B------:R-:W-:Y:S01]  /*1330*/  USEL UR40, UR13, UR10, UP0 ;  /* 0x0000000a0d287287 */ /* 0x000fe20008000000 */
[----:B------:R-:W-:Y:S01]  /*1340*/  @!P1 IADD3 R0, R0, 0x1, RZ ;  /* 0x0000000100009810 */ /* 0x000fe20007ffe0ff */
[----:B------:R-:W-:Y:S02]  /*1350*/  UISETP.NE.AND UP1, UPT, UR38, -0x1, UPT ;  /* 0xffffffff2600788c */ /* 0x000fe4000bf25270 */
[----:B------:R-:W-:Y:S01]  /*1360*/  @UP3 USEL UR13, UR18, UR5, !UP2 ;  /* 0x00000005120d3287 */ /* 0x000fe2000d000000 */
[----:B------:R-:W-:Y:S01]  /*1370*/  ISETP.GE.U32.AND P0, PT, R2, R5, PT ;  /* 0x000000050200720c */ /* 0x000fe20003f06070 */
[----:B------:R-:W-:Y:S01]  /*1380*/  ULEA UR10, UR40, 0xffffffc0, 0x6 ;  /* 0xffffffc0280a7891 */ /* 0x000fe2000f8e303f */
[----:B------:R-:W-:Y:S01]  /*1390*/  LOP3.LUT R2, R6, UR56, RZ, 0x3c, !PT ;  /* 0x0000003806027c12 */ /* 0x000fe2000f8e3cff */
[----:B------:R-:W-:Y:S01]  /*13a0*/  @UP3 ULDC UR11, c[0x0][0x2e4] ;  /* 0x0000b900000b3ab9 */ /* 0x000fe20000000800 */
[----:B------:R-:W-:Y:S01]  /*13b0*/  PLOP3.LUT P1, PT, PT, PT, UP1, 0x80, 0x0 ;  /* 0x000000000000781c */ /* 0x000fe20003f2f018 */
[----:B------:R-:W-:Y:S01]  /*13c0*/  @UP3 UIMAD UR24, UR56, UR11, UR13 ;  /* 0x0000000b381832a4 */ /* 0x000fe2000f8e020d */
[----:B------:R-:W-:Y:S01]  /*13d0*/  ISETP.GE.AND P2, PT, R2, RZ, PT ;  /* 0x000000ff0200720c */ /* 0x000fe20003f46270 */
[----:B------:R-:W-:-:S02]  /*13e0*/  USHF.R.S32.HI UR28, URZ, 0x1f, UR10 ;  /* 0x0000001f3f1c7899 */ /* 0x000fc4000801140a */
[----:B------:R-:W-:Y:S02]  /*13f0*/  UIADD3 UR11, UP0, UR10, UR35, URZ ;  /* 0x000000230a0b7290 */ /* 0x000fe4000ff1e03f */
[----:B------:R-:W-:Y:S02]  /*1400*/  @UP1 UIADD3 UR25, UR32, UR38, URZ ;  /* 0x0000002620191290 */ /* 0x000fe4000fffe03f */
[----:B------:R-:W-:Y:S01]  /*1410*/  UIADD3.X UR13, UR28, UR34, URZ, UP0, !UPT ;  /* 0x000000221c0d7290 */ /* 0x000fe200087fe43f */
[----:B------:R-:W-:Y:S01]  /*1420*/  @P0 VIADD R0, R0, 0x1 ;  /* 0x0000000100000836 */ /* 0x000fe20000000000 */
[----:B------:R-:W-:Y:S01]  /*1430*/  UIMAD UR9, UR9, UR11, URZ ;  /* 0x0000000b090972a4 */ /* 0x000fe2000f8e023f */
[----:B------:R-:W-:Y:S01]  /*1440*/  PLOP3.LUT P0, PT, PT, PT, UP3, 0x80, 0x0 ;  /* 0x000000000000781c */ /* 0x000fe20003f0f038 */
[----:B------:R-:W-:Y:S01]  /*1450*/  @UP1 UIADD3 UR29, UR32, UR38, URZ ;  /* 0x00000026201d1290 */ /* 0x000fe2000fffe03f */
[----:B------:R-:W-:Y:S01]  /*1460*/  IMAD.MOV.U32 R13, RZ, RZ, R0 ;  /* 0x000000ffff0d7224 */ /* 0x000fe200078e0000 */
[----:B------:R-:W-:Y:S01]  /*1470*/  @UP1 ULDC.64 UR6, c[0x0][0x248] ;  /* 0x0000920000061ab9 */ /* 0x000fe20000000a00 */
[----:B------:R-:W-:Y:S01]  /*1480*/  @UP1 ULDC.64 UR14, c[0x0][0x250] ;  /* 0x00009400000e1ab9 */ /* 0x000fe20000000a00 */
[----:B------:R-:W-:-:S02]  /*1490*/  UIMAD.WIDE.U32 UR34, UR8, UR11, URZ ;  /* 0x0000000b082272a5 */ /* 0x000fc4000f8e003f */
[----:B------:R-:W-:Y:S01]  /*14a0*/  UIMAD UR11, UR8, UR13, UR9 ;  /* 0x0000000d080b72a4 */ /* 0x000fe2000f8e0209 */
[----:B------:R-:W-:Y:S01]  /*14b0*/  @!P2 IADD3 R13, -R13, RZ, RZ ;  /* 0x000000ff0d0da210 */ /* 0x000fe20007ffe1ff */
[----:B------:R-:W-:Y:S01]  /*14c0*/  @UP1 UIMAD.WIDE.U32 UR20, UR25, UR6, URZ ;  /* 0x00000006191412a5 */ /* 0x000fe2000f8e003f */
[----:B------:R-:W-:Y:S01]  /*14d0*/  @!P3 LOP3.LUT R13, RZ, R6, RZ, 0x33, !PT ;  /* 0x00000006ff0db212 */ /* 0x000fe200078e33ff */
[----:B------:R-:W-:Y:S02]  /*14e0*/  @UP1 UIMAD.WIDE.U32 UR8, UR29, UR14, URZ ;  /* 0x0000000e1d0812a5 */ /* 0x000fe4000f8e003f */
[----:B------:R-:W-:Y:S02]  /*14f0*/  @UP1 UIMAD UR13, UR29, UR15, URZ ;  /* 0x0000000f1d0d12a4 */ /* 0x000fe4000f8e023f */
[----:B------:R-:W-:Y:S02]  /*1500*/  @!UP3 UIMAD UR18, UR49, UR61, UR56 ;  /* 0x0000003d3112b2a4 */ /* 0x000fe4000f8e0238 */
[----:B------:R-:W-:-:S02]  /*1510*/  @UP1 UIMAD UR23, UR25, UR7, URZ ;  /* 0x00000007191712a4 */ /* 0x000fc4000f8e023f */
[----:B------:R-:W-:Y:S02]  /*1520*/  @!UP2 UIADD3 UR50, UR43, UR33, URZ ;  /* 0x000000212b32a290 */ /* 0x000fe4000fffe03f */
[----:B------:R-:W-:Y:S02]  /*1530*/  @!UP3 UIMAD UR24, UR18, UR51, URZ ;  /* 0x000000331218b2a4 */ /* 0x000fe4000f8e023f */
[----:B------:R-:W-:Y:S02]  /*1540*/  @UP1 UIADD3 UR37, UR9, UR13, URZ ;  /* 0x0000000d09251290 */ /* 0x000fe4000fffe03f */
[----:B------:R-:W-:Y:S02]  /*1550*/  USHF.R.S32.HI UR39, URZ, 0x1f, UR27 ;  /* 0x0000001f3f277899 */ /* 0x000fe4000801141b */
[----:B------:R-:W-:Y:S02]  /*1560*/  USHF.R.S32.HI UR53, URZ, 0x1f, UR47 ;  /* 0x0000001f3f357899 */ /* 0x000fe4000801142f */
[----:B------:R-:W-:-:S02]  /*1570*/  USEL UR52, UR36, URZ, UP4 ;  /* 0x0000003f24347287 */ /* 0x000fc4000a000000 */
[----:B------:R-:W-:Y:S02]  /*1580*/  USEL UR51, UR41, URZ, UP4 ;  /* 0x0000003f29337287 */ /* 0x000fe4000a000000 */
        /* <DEDUP_REMOVED lines=17> */
.L_x_1473:
        /* <DEDUP_REMOVED lines=13> */
.L_x_1474:
        /* <DEDUP_REMOVED lines=11> */
.L_x_1475:
[----:B------:R-:W-:-:S04]  /*1820*/  UIMAD UR5, UR49, UR61, UR56 ;  /* 0x0000003d310572a4 */ /* 0x000fc8000f8e0238 */
[----:B------:R-:W-:-:S12]  /*1830*/  UIMAD UR5, UR5, UR58, URZ ;  /* 0x0000003a050572a4 */ /* 0x000fd8000f8e023f */
.L_x_1476:
[----:B------:R-:W1:Y:S01]  /*1840*/  S2R R15, SR_TID.X ;  /* 0x00000000000f7919 */ /* 0x000e620000002100 */
[----:B------:R-:W2:Y:S01]  /*1850*/  LDC.64 R8, c[0x0][0x420] ;  /* 0x00010800ff087b82 */ /* 0x000ea20000000a00 */
[----:B------:R-:W-:Y:S01]  /*1860*/  SHF.R.S32.HI R22, RZ, 0x1f, R240 ;  /* 0x0000001fff167819 */ /* 0x000fe200000114f0 */
[----:B------:R-:W-:Y:S01]  /*1870*/  ULDC UR8, c[0x0][0x2dc] ;  /* 0x0000b70000087ab9 */ /* 0x000fe20000000800 */
[----:B------:R-:W-:Y:S01]  /*1880*/  IADD3 R4, P2, R240, UR10, RZ ;  /* 0x0000000af0047c10 */ /* 0x000fe2000ff5e0ff */
[----:B------:R-:W-:Y:S01]  /*1890*/  UIADD3 UR36, UR27, UR19, URZ ;  /* 0x000000131b247290 */ /* 0x000fe2000fffe03f */
[--C-:B------:R-:W-:Y:S01]  /*18a0*/  SHF.R.S32.HI R231, RZ, 0x1f, R230.reuse ;  /* 0x0000001fffe77819 */ /* 0x100fe200000114e6 */
[----:B------:R-:W-:Y:S01]  /*18b0*/  UIMAD UR9, UR8, UR61, URZ ;  /* 0x0000003d080972a4 */ /* 0x000fe2000f8e023f */
[----:B------:R-:W-:Y:S01]  /*18c0*/  IADD3.X R0, R22, UR28, RZ, P2, !PT ;  /* 0x0000001c16007c10 */ /* 0x000fe200097fe4ff */
[----:B------:R-:W-:Y:S01]  /*18d0*/  ULDC UR43, c[0x0][0x398] ;  /* 0x0000e600002b7ab9 */ /* 0x000fe20000000800 */
[----:B------:R-:W-:Y:S01]  /*18e0*/  IADD3 R2, P0, R230, UR11, RZ ;  /* 0x0000000be6027c10 */ /* 0x000fe2000ff1e0ff */
[----:B------:R-:W-:Y:S01]  /*18f0*/  UIADD3 UR41, UR10, UR5, URZ ;  /* 0x000000050a297290 */ /* 0x000fe2000fffe03f */
[----:B------:R-:W-:Y:S01]  /*1900*/  BSSY B1, `(.L_x_1472) ;  /* 0x0000abd000017945 */ /* 0x000fe20003800000 */
[----:B------:R-:W-:Y:S01]  /*1910*/  USHF.R.S32.HI UR44, URZ, 0x1f, UR56 ;  /* 0x0000001f3f2c7899 */ /* 0x000fe20008011438 */
[----:B------:R-:W-:Y:S01]  /*1920*/  IADD3.X R3, R231, UR50, RZ, P0, !PT ;  /* 0x00000032e7037c10 */ /* 0x000fe200087fe4ff */
[----:B------:R-:W-:Y:S01]  /*1930*/  UIADD3 UR42, UR10, UR24, URZ ;  /* 0x000000180a2a7290 */ /* 0x000fe2000fffe03f */
[----:B------:R-:W-:Y:S01]  /*1940*/  IMAD R5, R0, UR30, RZ ;  /* 0x0000001e00057c24 */ /* 0x000fe2000f8e02ff */
[----:B------:R-:W-:Y:S01]  /*1950*/  UIADD3 UR5, UR36, -UR43, -UR12 ;  /* 0x8000002b24057290 */ /* 0x000fe2000fffe80c */
[----:B------:R-:W-:Y:S01]  /*1960*/  VIADD R12, R230, 0x40 ;  /* 0x00000040e60c7836 */ /* 0x000fe20000000000 */
[----:B------:R-:W-:Y:S01]  /*1970*/  USHF.L.U32 UR8, UR9, 0x6, URZ ;  /* 0x0000000609087899 */ /* 0x000fe2000800063f */
[C---:B------:R-:W-:Y:S01]  /*1980*/  IMAD R7, R4.reuse, UR31, R5 ;  /* 0x0000001f04077c24 */ /* 0x040fe2000f8e0205 */
[----:B------:R-:W-:Y:S01]  /*1990*/  ULDC.64 UR24, c[0x0][0x258] ;  /* 0x0000960000187ab9 */ /* 0x000fe20000000a00 */
[----:B------:R-:W-:Y:S01]  /*19a0*/  IMAD.WIDE.U32 R4, R4, UR30, R230 ;  /* 0x0000001e04047c25 */ /* 0x000fe2000f8e00e6 */
[----:B------:R-:W-:-:S02]  /*19b0*/  UIMAD UR26, UR44, UR24, URZ ;  /* 0x000000182c1a72a4 */ /* 0x000fc4000f8e023f */
[----:B------:R-:W-:Y:S01]  /*19c0*/  UIADD3 UR23, UP2, UP0, UR34, UR8, UR47 ;  /* 0x0000000822177290 */ /* 0x000fe2000f85e02f */
[C---:B--2---:R-:W-:Y:S01]  /*19d0*/  IMAD R0, R8.reuse, UR28, RZ ;  /* 0x0000001c08007c24 */ /* 0x044fe2000f8e02ff */
[----:B------:R-:W-:Y:S01]  /*19e0*/  USHF.R.S32.HI UR28, URZ, 0x1f, UR5 ;  /* 0x0000001f3f1c7899 */ /* 0x000fe20008011405 */
[----:B------:R-:W-:Y:S01]  /*19f0*/  IMAD.WIDE.U32 R2, R8, UR10, R2 ;  /* 0x0000000a08027c25 */ /* 0x000fe2000f8e0002 */
[----:B------:R-:W-:Y:S01]  /*1a00*/  USHF.R.S32.HI UR8, URZ, 0x1f, UR8 ;  /* 0x0000001f3f087899 */ /* 0x000fe20008011408 */
[----:B------:R-:W-:Y:S01]  /*1a10*/  IADD3 R4, P0, R4, UR55, RZ ;  /* 0x0000003704047c10 */ /* 0x000fe2000ff1e0ff */
[----:B------:R-:W-:Y:S01]  /*1a20*/  UIMAD UR25, UR56, UR25, UR26 ;  /* 0x00000019381972a4 */ /* 0x000fe2000f8e021a */
[----:B-1----:R-:W-:Y:S01]  /*1a30*/  SHF.R.S32.HI R6, RZ, 0x1f, R15 ;  /* 0x0000001fff067819 */ /* 0x002fe2000001140f */
[----:B------:R-:W-:Y:S01]  /*1a40*/  IMAD R0, R9, UR10, R0 ;  /* 0x0000000a09007c24 */ /* 0x000fe2000f8e0200 */
[----:B------:R-:W-:Y:S01]  /*1a50*/  ULEA.HI UR26, UR28, UR5, URZ, 0x6 ;  /* 0x000000051c1a7291 */ /* 0x000fe2000f8f303f */
[----:B------:R-:W-:Y:S01]  /*1a60*/  IADD3.X R5, R5, UR48, R7, P0, !PT ;  /* 0x0000003005057c10 */ /* 0x000fe200087fe407 */
[----:B------:R-:W-:Y:S01]  /*1a70*/  UIADD3.X UR8, UR29, UR8, UR53, UP2, UP0 ;  /* 0x000000081d087290 */ /* 0x000fe200097e0435 */
[----:B------:R-:W-:Y:S01]  /*1a80*/  LEA.HI R6, R6, R15, RZ, 0x5 ;  /* 0x0000000f06067211 */ /* 0x000fe200078f28ff */
[----:B------:R-:W-:Y:S01]  /*1a90*/  IMAD.IADD R3, R3, 0x1, R0 ;  /* 0x0000000103037824 */ /* 0x000fe200078e0200 */
[----:B------:R-:W-:Y:S01]  /*1aa0*/  UIADD3 UR10, UP2, UP0, UR52, UR23, UR54 ;  /* 0x00000017340a7290 */ /* 0x000fe2000f85e036 */
[----:B------:R-:W-:Y:S01]  /*1ab0*/  IMAD.U32 R7, RZ, RZ, UR24 ;  /* 0x00000018ff077e24 */ /* 0x000fe2000f8e00ff */
[----:B------:R-:W-:Y:S01]  /*1ac0*/  LOP3.LUT R10, R6, 0xffffffe0, RZ, 0xc0, !PT ;  /* 0xffffffe0060a7812 */ /* 0x000fe200078ec0ff */
[----:B------:R-:W-:Y:S01]  /*1ad0*/  USHF.R.S32.HI UR26, URZ, 0x6, UR26 ;  /* 0x000000063f1a7899 */ /* 0x000fe2000801141a */
[----:B------:R-:W-:Y:S01]  /*1ae0*/  SHF.R.S32.HI R0, RZ, 0x5, R6 ;  /* 0x00000005ff007819 */ /* 0x000fe20000011406 */
[----:B------:R-:W-:Y:S01]  /*1af0*/  ULDC.64 UR20, c[0x0][0x428] ;  /* 0x00010a0000147ab9 */ /* 0x000fe20000000a00 */
[----:B------:R-:W-:Y:S01]  /*1b00*/  UIADD3.X UR8, UR51, UR8, UR46, UP2, UP0 ;  /* 0x0000000833087290 */ /* 0x000fe200097e042e */
[----:B------:R-:W-:Y:S01]  /*1b10*/  IMAD.IADD R15, R15, 0x1, -R10 ;  /* 0x000000010f0f7824 */ /* 0x000fe200078e0a0a */
[----:B------:R-:W-:Y:S01]  /*1b20*/  UISETP.LT.AND UP0, UPT, URZ, UR26, UPT ;  /* 0x0000001a3f00728c */ /* 0x000fe2000bf01270 */
[----:B------:R-:W-:Y:S01]  /*1b30*/  IMAD.U32 R6, RZ, RZ, UR20 ;  /* 0x00000014ff067e24 */ /* 0x000fe2000f8e00ff */
[----:B------:R-:W-:Y:S01]  /*1b40*/  UIMAD UR11, UR44, UR20, URZ ;  /* 0x000000142c0b72a4 */ /* 0x000fe2000f8e023f */
[----:B------:R-:W-:Y:S01]  /*1b50*/  IMAD R0, R0, UR9, R15 ;  /* 0x0000000900007c24 */ /* 0x000fe2000f8e020f */
[----:B------:R-:W-:Y:S01]  /*1b60*/  USEL UR26, URZ, UR26, !UP0 ;  /* 0x0000001a3f1a7287 */ /* 0x000fe2000c000000 */
[----:B------:R-:W-:Y:S01]  /*1b70*/  IMAD.WIDE.U32 R2, R6, UR56, R2 ;  /* 0x0000003806027c25 */ /* 0x000fe2000f8e0002 */
[----:B------:R-:W-:Y:S01]  /*1b80*/  ULDC.64 UR34, c[0x0][0x400] ;  /* 0x0001000000227ab9 */ /* 0x000fe20000000a00 */
[----:B------:R-:W-:Y:S01]  /*1b90*/  UIMAD UR11, UR56, UR21, UR11 ;  /* 0x00000015380b72a4 */ /* 0x000fe2000f8e020b */
[C---:B------:R-:W-:Y:S01]  /*1ba0*/  IADD3 R6, P0, R0.reuse, UR10, RZ ;  /* 0x0000000a00067c10 */ /* 0x040fe2000ff1e0ff */
[----:B------:R-:W-:Y:S01]  /*1bb0*/  UISETP.GT.AND UP0, UPT, UR40, UR26, UPT ;  /* 0x0000001a2800728c */ /* 0x000fe2000bf04270 */
[----:B------:R-:W-:Y:S01]  /*1bc0*/  IMAD.WIDE.U32 R4, R7, UR56, R4 ;  /* 0x0000003807047c25 */ /* 0x000fe2000f8e0004 */
[----:B------:R-:W-:Y:S01]  /*1bd0*/  ULDC.64 UR20, c[0x0][0x478] ;  /* 0x00011e0000147ab9 */ /* 0x000fe20000000a00 */
[----:B------:R-:W-:Y:S01]  /*1be0*/  LEA.HI.X.SX32 R0, R0, UR8, 0x1, P0 ;  /* 0x0000000800007c11 */ /* 0x000fe200080f0eff */
[----:B------:R-:W-:Y:S01]  /*1bf0*/  ULDC.64 UR8, c[0x0][0x210] ;  /* 0x0000840000087ab9 */ /* 0x000fe20000000a00 */
[C---:B------:R-:W-:Y:S01]  /*1c00*/  LEA R220, P0, R6.reuse, UR34, 0x2 ;  /* 0x0000002206dc7c11 */ /* 0x040fe2000f8010ff */
[----:B------:R-:W-:Y:S01]  /*1c10*/  VIADD R3, R3, UR11 ;  /* 0x0000000b03037c36 */ /* 0x000fe20008000000 */
[----:B------:R-:W-:Y:S01]  /*1c20*/  ULDC.64 UR28, c[0x0][0x3e0] ;  /* 0x0000f800001c7ab9 */ /* 0x000fe20000000a00 */
[----:B------:R-:W-:Y:S01]  /*1c30*/  ULDC.64 UR44, c[0x0][0x2b0] ;  /* 0x0000ac00002c7ab9 */ /* 0x000fe20000000a00 */
[----:B------:R-:W-:Y:S01]  /*1c40*/  LEA.HI.X R221, R6, UR35, R0, 0x2, P0 ;  /* 0x0000002306dd7c11 */ /* 0x000fe200080f1400 */
[-C--:B------:R-:W-:Y:S01]  /*1c50*/  IMAD R0, R22, R8.reuse, RZ ;  /* 0x0000000816007224 */ /* 0x080fe200078e02ff */
[----:B------:R-:W-:Y:S01]  /*1c60*/  PLOP3.LUT P0, PT, PT, PT, UP0, 0x80, 0x0 ;  /* 0x000000000000781c */ /* 0x000fe20003f0f008 */
[----:B------:R-:W-:Y:S01]  /*1c70*/  UIMAD.WIDE UR34, UR41, 0x4, UR20 ;  /* 0x00000004292278a5 */ /* 0x000fe2000f8e0214 */
[----:B------:R-:W-:Y:S01]  /*1c80*/  IMAD.WIDE.U32 R2, R240, R8, R2 ;  /* 0x00000008f0027225 */ /* 0x000fe200078e0002 */
[----:B------:R-:W-:Y:S01]  /*1c90*/  LEA R238, P3, R4, UR8, 0x1 ;  /* 0x0000000804ee7c11 */ /* 0x000fe2000f8608ff */
[----:B------:R-:W-:-:S02]  /*1ca0*/  UIADD3 UR11, UR40, -0x1, URZ ;  /* 0xffffffff280b7890 */ /* 0x000fc4000fffe03f */
[----:B------:R-:W-:Y:S01]  /*1cb0*/  IMAD R0, R240, R9, R0 ;  /* 0x00000009f0007224 */ /* 0x000fe200078e0200 */
[----:B------:R-:W-:Y:S01]  /*1cc0*/  LEA R236, P2, R2, UR28, 0x1 ;  /* 0x0000001c02ec7c11 */ /* 0x000fe2000f8408ff */
[----:B------:R-:W-:Y:S01]  /*1cd0*/  VIADD R11, R5, UR25 ;  /* 0x00000019050b7c36 */ /* 0x000fe20008000000 */
[----:B------:R-:W-:Y:S01]  /*1ce0*/  UIMAD.WIDE UR20, UR42, 0x4, UR44 ;  /* 0x000000042a1478a5 */ /* 0x000fe2000f8e022c */
[----:B------:R-:W-:Y:S01]  /*1cf0*/  IMAD.IADD R10, R3, 0x1, R0 ;  /* 0x00000001030a7824 */ /* 0x000fe200078e0200 */
[----:B------:R-:W-:Y:S01]  /*1d00*/  UMOV UR25, UR34 ;  /* 0x0000002200197c82 */ /* 0x000fe20008000000 */
[----:B------:R-:W-:Y:S01]  /*1d10*/  UMOV UR24, UR35 ;  /* 0x0000002300187c82 */ /* 0x000fe20008000000 */
        /* <DEDUP_REMOVED lines=22> */
.L_x_1478:
        /* <DEDUP_REMOVED lines=19> */
.L_x_1479:
        /* <DEDUP_REMOVED lines=38> */
.L_x_1481:
[----:B------:R-:W-:Y:S05]  /*2210*/  BSYNC B0 ;  /* 0x0000000000007941 */ /* 0x000fea0003800000 */
.L_x_1480:
        /* <DEDUP_REMOVED lines=18> */
.L_x_1483:
[----:B------:R-:W-:Y:S05]  /*2340*/  BSYNC B0 ;  /* 0x0000000000007941 */ /* 0x000fea0003800000 */
.L_x_1482:
        /* <DEDUP_REMOVED lines=18> */
.L_x_1485:
[----:B------:R-:W-:Y:S05]  /*2470*/  BSYNC B0 ;  /* 0x0000000000007941 */ /* 0x000fea0003800000 */
.L_x_1484:
        /* <DEDUP_REMOVED lines=18> */
.L_x_1487:
[----:B------:R-:W-:Y:S05]  /*25a0*/  BSYNC B0 ;  /* 0x0000000000007941 */ /* 0x000fea0003800000 */
.L_x_1486:
        /* <DEDUP_REMOVED lines=30> */
.L_x_1489:
[----:B------:R-:W-:Y:S05]  /*2790*/  BSYNC B0 ;  /* 0x0000000000007941 */ /* 0x000fea0003800000 */
.L_x_1488:
        /* <DEDUP_REMOVED lines=18> */
.L_x_1491:
[----:B------:R-:W-:Y:S05]  /*28c0*/  BSYNC B0 ;  /* 0x0000000000007941 */ /* 0x000fea0003800000 */
.L_x_1490:
        /* <DEDUP_REMOVED lines=18> */
.L_x_1493:
[----:B------:R-:W-:Y:S05]  /*29f0*/  BSYNC B0 ;  /* 0x0000000000007941 */ /* 0x000fea0003800000 */
.L_x_1492:
[----:B------:R-:W-:Y:S05]  /*2a00*/  @P2 BRA `(.L_x_1494) ;  /* 0x0000009800b02947 */ /* 0x000fea0003800000 */
[----:B------:R-:W-:Y:S01]  /*2a10*/  IADD3 R0, P0, R240, 0x60, RZ ;  /* 0x00000060f0007810 */ /* 0x000fe20007f1e0ff */
[----:B-1234-:R-:W-:Y:S01]  /*2a20*/  IMAD.MOV.U32 R4, RZ, RZ, R2 ;  /* 0x000000ffff047224 */ /* 0x01efe200078e0002 */
        /* <DEDUP_REMOVED lines=16> */
.L_x_1477:
[----:B------:R-:W-:Y:S01]  /*2b30*/  PLOP3.LUT P0, PT, PT, PT, UP4, 0x80, 0x0 ;  /* 0x000000000000781c */ /* 0x000fe20003f0f048 */
[C---:B------:R-:W-:Y:S01]  /*2b40*/  IMAD.SHL.U32 R0, R240.reuse, 0x40, RZ ;  /* 0x00000040f0007824 */ /* 0x040fe200078e00ff */
[----:B------:R-:W-:Y:S01]  /*2b50*/  UIMAD UR5, UR11, -0x40, UR19 ;  /* 0xffffffc00b0578a4 */ /* 0x000fe2000f8e0213 */
[----:B------:R-:W-:Y:S01]  /*2b60*/  VIADD R17, R240, 0x20 ;  /* 0x00000020f0117836 */ /* 0x000fe20000000000 */
[----:B------:R-:W-:Y:S01]  /*2b70*/  ULEA.HI UR10, UR11, UR11, URZ, 0x1 ;  /* 0x0000000b0b0a7291 */ /* 0x000fe2000f8f083f */
[----:B------:R-:W-:Y:S01]  /*2b80*/  BSSY B0, `(.L_x_1495) ;  /* 0x000001e000007945 */ /* 0x000fe20003800000 */
[----:B------:R-:W-:-:S07]  /*2b90*/  LOP3.LUT R0, R0, 0x1c0, RZ, 0xc0, !PT ;  /* 0x000001c000007812 */ /* 0x000fce00078ec0ff */
[----:B------:R-:W-:Y:S01]  /*2ba0*/  @P0 BAR.SYNC.DEFER_BLOCKING 0x0 ;  /* 0x0000000000000b1d */ /* 0x000fe20000010000 */
[----:B------:R-:W-:Y:S01]  /*2bb0*/  LOP3.LUT R7, R0, 0x38, R230, 0xf8, !PT ;  /* 0x0000003800077812 */ /* 0x000fe200078ef8e6 */
[----:B------:R-:W-:Y:S01]  /*2bc0*/  ULOP3.LUT UR10, UR10, 0xfffffffe, URZ, 0xc0, !UPT ;  /* 0xfffffffe0a0a7892 */ /* 0x000fe2000f8ec03f */
[----:B------:R-:W-:Y:S02]  /*2bd0*/  SHF.R.U32.HI R6, RZ, 0x3, R0 ;  /* 0x00000003ff067819 */ /* 0x000fe40000011600 */
[----:B------:R-:W-:Y:S01]  /*2be0*/  ISETP.GE.AND P4, PT, R240, UR5, PT ;  /* 0x00000005f0007c0c */ /* 0x000fe2000bf86270 */
[----:B------:R-:W-:Y:S01]  /*2bf0*/  UIADD3 UR10, UR11, -UR10, URZ ;  /* 0x8000000a0b0a7290 */ /* 0x000fe2000fffe03f */
[----:B------:R-:W-:Y:S02]  /*2c00*/  LOP3.LUT R6, R7, R6, RZ, 0x3c, !PT ;  /* 0x0000000607067212 */ /* 0x000fe400078e3cff */
[----:B------:R-:W-:Y:S01]  /*2c10*/  ISETP.GE.AND P3, PT, R17, UR5, PT ;  /* 0x0000000511007c0c */ /* 0x000fe2000bf66270 */
[----:B------:R-:W-:-:S02]  /*2c20*/  UISETP.NE.AND UP0, UPT, UR10, 0x1, UPT ;  /* 0x000000010a00788c */ /* 0x000fc4000bf05270 */
[----:B------:R-:W-:-:S05]  /*2c30*/  IMAD R6, R246, 0x200, R6 ;  /* 0x00000200f6067824 */ /* 0x000fca00078e0206 */
        /* <DEDUP_REMOVED lines=18> */
.L_x_1496:
[----:B------:R-:W-:Y:S05]  /*2d60*/  BSYNC B0 ;  /* 0x0000000000007941 */ /* 0x000fea0003800000 */
.L_x_1495:
        /* <DEDUP_REMOVED lines=27> */
.L_x_1498:
[----:B------:R-:W-:Y:S05]  /*2f20*/  BSYNC B0 ;  /* 0x0000000000007941 */ /* 0x000fea0003800000 */
.L_x_1497:
        /* <DEDUP_REMOVED lines=12> */
.L_x_1500:
        /* <DEDUP_REMOVED lines=20> */
.L_x_1501:
[----:B------:R-:W-:Y:S05]  /*3130*/  BSYNC B0 ;  /* 0x0000000000007941 */ /* 0x000fea0003800000 */
.L_x_1499:
        /* <DEDUP_REMOVED lines=13> */
.L_x_1503:
[----:B------:R-:W-:Y:S01]  /*3210*/  ULDC UR23, c[0x0][0x2d0] ;  /* 0x0000b40000177ab9 */ /* 0x000fe20000000800 */
[----:B-1----:R-:W-:Y:S01]  /*3220*/  IMAD.U32 R3, RZ, RZ, UR30 ;  /* 0x0000001eff037e24 */ /* 0x002fe2000f8e00ff */
[----:B------:R-:W-:Y:S01]  /*3230*/  ISETP.GE.AND P2, PT, R230, UR23, PT ;  /* 0x00000017e6007c0c */ /* 0x000fe2000bf46270 */
[----:B------:R-:W-:Y:S01]  /*3240*/  IMAD.U32 R5, RZ, RZ, UR31 ;  /* 0x0000001fff057e24 */ /* 0x000fe2000f8e00ff */
[----:B------:R-:W-:-:S11]  /*3250*/  ISETP.GE.AND P0, PT, R12, UR23, PT ;  /* 0x000000170c007c0c */ /* 0x000fd6000bf06270 */
        /* <DEDUP_REMOVED lines=11> */
[----:B------:R1:W-:Y:S04]  /*3310*/  @P0 STS [R222+0x3000], RZ ;  /* 0x003000ffde000388 */ /* 0x0003e80000000800 */
[----:B------:R1:W-:Y:S04]  /*3320*/  @P0 STS [R222+0x3004], RZ ;  /* 0x003004ffde000388 */ /* 0x0003e80000000800 */
[----:B------:R1:W-:Y:S04]  /*3330*/  @P0 STS [R222+0x3008], RZ ;  /* 0x003008ffde000388 */ /* 0x0003e80000000800 */
[----:B------:R1:W-:Y:S01]  /*3340*/  @P0 STS [R222+0x300c], RZ ;  /* 0x00300cffde000388 */ /* 0x0003e20000000800 */
[----:B-----5:R-:W-:-:S05]  /*3350*/  IMAD.U32 R3, RZ, RZ, UR10 ;  /* 0x0000000aff037e24 */ /* 0x020fca000f8e00ff */
[----:B------:R-:W-:Y:S01]  /*3360*/  IADD3.X R3, R11, UR29, R3, P2, !PT ;  /* 0x0000001d0b037c10 */ /* 0x000fe200097fe403 */
[----:B------:R-:W-:Y:S06]  /*3370*/  @P0 BRA `(.L_x_1504) ;  /* 0x0000000000180947 */ /* 0x000fec0003800000 */
[----:B------:R-:W-:-:S04]  /*3380*/  LEA R2, P0, R4, UR8, 0x1 ;  /* 0x0000000804027c11 */ /* 0x000fc8000f8008ff */
[----:B------:R-:W-:-:S05]  /*3390*/  LEA.HI.X R3, R4, UR9, R3, 0x1, P0 ;  /* 0x0000000904037c11 */ /* 0x000fca00080f0c03 */
[----:B------:R-:W-:Y:S01]  /*33a0*/  @!PT LDS RZ, [RZ] ;  /* 0x00000000fffff984 */ /* 0x000fe20000000800 */
[----:B------:R-:W-:Y:S01]  /*33b0*/  @!PT LDS RZ, [RZ] ;  /* 0x00000000fffff984 */ /* 0x000fe20000000800 */
[----:B------:R-:W-:Y:S01]  /*33c0*/  @!PT LDS RZ, [RZ] ;  /* 0x00000000fffff984 */ /* 0x000fe20000000800 */
[----:B------:R1:W-:Y:S04]  /*33d0*/  LDGSTS.E.BYPASS.LTC128B.128 [R222+0x3000], desc[UR16][R2.64+0x80] ;  /* 0x0300008002de7fae */ /* 0x0003e8000b901d50 */
.L_x_1504:
[----:B------:R-:W-:Y:S05]  /*33e0*/  BSYNC B0 ;  /* 0x0000000000007941 */ /* 0x000fea0003800000 */
.L_x_1502:
        /* <DEDUP_REMOVED lines=14> */
[----:B------:R-:W-:Y:S01]  /*34d0*/  P2R R21, PR, RZ, 0x4 ;  /* 0x00000004ff157803 */ /* 0x000fe20000000000 */
[----:B------:R-:W-:Y:S01]  /*34e0*/  IMAD R2, R14, UR28, RZ ;  /* 0x0000001c0e027c24 */ /* 0x000fe2000f8e02ff */
[----:B------:R-:W-:-:S02]  /*34f0*/  IADD3.X R5, R3, UR18, R5, P0, !PT ;  /* 0x0000001203057c10 */ /* 0x000fc400087fe405 */
[----:B------:R-:W-:Y:S01]  /*3500*/  ISETP.GE.AND P0, PT, R6, UR5, PT ;  /* 0x0000000506007c0c */ /* 0x000fe2000bf06270 */
[----:B------:R-:W-:Y:S01]  /*3510*/  IMAD R2, R13, UR29, R2 ;  /* 0x0000001d0d027c24 */ /* 0x000fe2000f8e0202 */
[----:B------:R-:W-:Y:S01]  /*3520*/  ISETP.GE.AND P2, PT, R241, UR5, PT ;  /* 0x00000005f1007c0c */ /* 0x000fe2000bf46270 */
[----:B------:R-:W-:Y:S01]  /*3530*/  IMAD.WIDE.U32 R4, R13, UR28, R4 ;  /* 0x0000001c0d047c25 */ /* 0x000fe2000f8e0004 */
[----:B------:R-:W-:Y:S02]  /*3540*/  P2R R20, PR, RZ, 0x1 ;  /* 0x00000001ff147803 */ /* 0x000fe40000000000 */
        /* <DEDUP_REMOVED lines=33> */
.L_x_1506:
[----:B------:R-:W-:Y:S05]  /*3760*/  BSYNC B0 ;  /* 0x0000000000007941 */ /* 0x000fea0003800000 */
.L_x_1505:
[----:B------:R-:W-:Y:S01]  /*3770*/  ISETP.GE.AND P4, PT, R17, UR8, PT ;  /* 0x0000000811007c0c */ /* 0x000fe2000bf86270 */
[----:B------:R-:W-:-:S12]  /*3780*/  BSSY B0, `(.L_x_1507) ;  /* 0x0000020000007945 */ /* 0x000fd80003800000 */
[----:B------:R1:W-:Y:S04]  /*3790*/  @P4 STS.128 [R0+0xd000], RZ ;  /* 0x00d000ff00004388 */ /* 0x0003e80000000c00 */
[----:B------:R1:W-:Y:S01]  /*37a0*/  @P4 STS.128 [R0+0x11000], RZ ;  /* 0x011000ff00004388 */ /* 0x0003e20000000c00 */
[----:B------:R-:W-:Y:S05]  /*37b0*/  @P4 BRA `(.L_x_1508) ;  /* 0x0000000000704947 */ /* 0x000fea0003800000 */
[----:B-1----:R-:W-:Y:S01]  /*37c0*/  IADD3 R6, P0, R240, 0x20, RZ ;  /* 0x00000020f0067810 */ /* 0x002fe20007f1e0ff */
[----:B------:R-:W-:Y:S01]  /*37d0*/  ULDC UR5, c[0x0][0x2d0] ;  /* 0x0000b40000057ab9 */ /* 0x000fe20000000800 */
[----:B------:R-:W-:-:S03]  /*37e0*/  MOV R3, R9 ;  /* 0x0000000900037202 */ /* 0x000fc60000000f00 */
[----:B------:R-:W-:Y:S01]  /*37f0*/  IMAD.X R2, RZ, RZ, R22, P0 ;  /* 0x000000ffff027224 */ /* 0x000fe200000e0616 */
[----:B------:R-:W-:-:S03]  /*3800*/  ISETP.GE.AND P0, PT, R230, UR5, PT ;  /* 0x00000005e6007c0c */ /* 0x000fc6000bf06270 */
[----:B------:R-:W-:Y:S02]  /*3810*/  IMAD R8, R2, UR6, RZ ;  /* 0x0000000602087c24 */ /* 0x000fe4000f8e02ff */
[----:B------:R-:W-:Y:S02]  /*3820*/  IMAD.MOV.U32 R2, RZ, RZ, R4 ;  /* 0x000000ffff027224 */ /* 0x000fe400078e0004 */
[C---:B------:R-:W-:Y:S02]  /*3830*/  IMAD R8, R6.reuse, UR7, R8 ;  /* 0x0000000706087c24 */ /* 0x040fe4000f8e0208 */
[----:B------:R-:W-:-:S04]  /*3840*/  IMAD.WIDE.U32 R2, R6, UR6, R2 ;  /* 0x0000000606027c25 */ /* 0x000fc8000f8e0002 */
[----:B------:R-:W1:Y:S01]  /*3850*/  @!P0 LDC.64 R10, c[0x0][0x218] ;  /* 0x00008600ff0a8b82 */ /* 0x000e620000000a00 */
        /* <DEDUP_REMOVED lines=18> */
.L_x_1508:
[----:B------:R-:W-:Y:S05]  /*3980*/  BSYNC B0 ;  /* 0x0000000000007941 */ /* 0x000fea0003800000 */
.L_x_1507:
[----:B------:R-:W-:Y:S01]  /*3990*/  IADD3 R2, R240, 0x40, RZ ;  /* 0x00000040f0027810 */ /* 0x000fe20007ffe0ff */
[----:B------:R-:W-:Y:S03]  /*39a0*/  BSSY B0, `(.L_x_1509) ;  /* 0x0000021000007945 */ /* 0x000fe60003800000 */
[----:B------:R-:W-:-:S13]  /*39b0*/  ISETP.GE.AND P3, PT, R2, UR8, PT ;  /* 0x0000000802007c0c */ /* 0x000fda000bf66270 */
        /* <DEDUP_REMOVED lines=31> */
.L_x_1510:
[----:B------:R-:W-:Y:S05]  /*3bb0*/  BSYNC B0 ;  /* 0x0000000000007941 */ /* 0x000fea0003800000 */
.L_x_1509:
        /* <DEDUP_REMOVED lines=14> */
[----:B------:R-:W5:Y:S01]  /*3ca0*/  @!P0 LDC.64 R10, c[0x0][0x218] ;  /* 0x00008600ff0a8b82 */ /* 0x000f620000000a00 */
[----:B-1----:R-:W-:Y:S01]  /*3cb0*/  IMAD.IADD R6, R5, 0x1, R2 ;  /* 0x0000000105067824 */ /* 0x002fe200078e0202 */
        /* <DEDUP_REMOVED lines=17> */
.L_x_1512:
[----:B------:R-:W-:Y:S05]  /*3dd0*/  BSYNC B0 ;  /* 0x0000000000007941 */ /* 0x000fea0003800000 */
.L_x_1511:
        /* <DEDUP_REMOVED lines=9> */
[----:B------:R-:W-:Y:S01]  /*3e70*/  IADD3 R4, P0, R2, UR33, RZ ;  /* 0x0000002102047c10 */ /* 0x000fe2000ff1e0ff */
[----:B------:R-:W-:-:S03]  /*3e80*/  IMAD R2, R14, UR6, RZ ;  /* 0x000000060e027c24 */ /* 0x000fc6000f8e02ff */
[----:B------:R-:W-:Y:S01]  /*3e90*/  IADD3.X R5, R3, UR37, R5, P0, !PT ;  /* 0x0000002503057c10 */ /* 0x000fe200087fe405 */
[C---:B------:R-:W-:Y:S02]  /*3ea0*/  IMAD R2, R13.reuse, UR7, R2 ;  /* 0x000000070d027c24 */ /* 0x040fe4000f8e0202 */
[----:B------:R-:W-:-:S05]  /*3eb0*/  IMAD.WIDE.U32 R4, R13, UR6, R4 ;  /* 0x000000060d047c25 */ /* 0x000fca000f8e0004 */
[----:B------:R-:W-:Y:S01]  /*3ec0*/  IADD3 R9, R5, R2, RZ ;  /* 0x0000000205097210 */ /* 0x000fe20007ffe0ff */
[----:B------:R-:W-:Y:S06]  /*3ed0*/  @P5 BRA `(.L_x_1514) ;  /* 0x0000000000685947 */ /* 0x000fec0003800000 */
        /* <DEDUP_REMOVED lines=26> */
.L_x_1514:
[----:B------:R-:W-:Y:S05]  /*4080*/  BSYNC B0 ;  /* 0x0000000000007941 */ /* 0x000fea0003800000 */
.L_x_1513:
[----:B------:R1:W-:Y:S01]  /*4090*/  @P4 STS.128 [R0+0x15000], RZ ;  /* 0x015000ff00004388 */ /* 0x0003e20000000c00 */
[----:B------:R-:W-:Y:S03]  /*40a0*/  BSSY B0, `(.L_x_1515) ;  /* 0x000001f000007945 */ /* 0x000fe60003800000 */
        /* <DEDUP_REMOVED lines=30> */
.L_x_1516:
[----:B------:R-:W-:Y:S05]  /*4290*/  BSYNC B0 ;  /* 0x0000000000007941 */ /* 0x000fea0003800000 */
.L_x_1515:
        /* <DEDUP_REMOVED lines=32> */
.L_x_1518:
[----:B------:R-:W-:Y:S05]  /*44a0*/  BSYNC B0 ;  /* 0x0000000000007941 */ /* 0x000fea0003800000 */
.L_x_1517:
[----:B------:R1:W-:Y:S01]  /*44b0*/  @P2 STS.128 [R0+0x17000], RZ ;  /* 0x017000ff00002388 */ /* 0x0003e20000000c00 */
[----:B------:R-:W-:Y:S03]  /*44c0*/  BSSY B0, `(.L_x_1519) ;  /* 0x000001d000007945 */ /* 0x000fe60003800000 */
[----:B------:R1:W-:Y:S01]  /*44d0*/  @P2 STS.128 [R0+0x1b000], RZ ;  /* 0x01b000ff00002388 */ /* 0x0003e20000000c00 */
[----:B------:R-:W-:Y:S05]  /*44e0*/  @P2 BRA `(.L_x_1520) ;  /* 0x0000000000682947 */ /* 0x000fea0003800000 */
[----:B------:R-:W-:Y:S01]  /*44f0*/  ULDC UR5, c[0x0][0x2d0] ;  /* 0x0000b40000057ab9 */ /* 0x000fe20000000800 */
[----:B------:R-:W-:Y:S01]  /*4500*/  IMAD.MOV.U32 R5, RZ, RZ, R9 ;  /* 0x000000ffff057224 */ /* 0x000fe200078e0009 */
[----:B------:R-:W-:Y:S02]  /*4510*/  ISETP.GE.AND P3, PT, R230, UR5, PT ;  /* 0x00000005e6007c0c */ /* 0x000fe4000bf66270 */
[----:B------:R-:W-:Y:S02]  /*4520*/  ISETP.GE.AND P2, PT, R12, UR5, PT ;  /* 0x000000050c007c0c */ /* 0x000fe4000bf46270 */
[----:B------:R-:W-:-:S05]  /*4530*/  IADD3 R2, P0, R240, 0x60, RZ ;  /* 0x00000060f0027810 */ /* 0x000fca0007f1e0ff */
[----:B------:R-:W-:Y:S02]  /*4540*/  IMAD.X R3, RZ, RZ, R22, P0 ;  /* 0x000000ffff037224 */ /* 0x000fe400000e0616 */
[----:B------:R-:W-:Y:S02]  /*4550*/  IMAD.WIDE.U32 R4, R2, UR14, R4 ;  /* 0x0000000e02047c25 */ /* 0x000fe4000f8e0004 */
[----:B-1----:R-:W1:Y:S01]  /*4560*/  @!P3 LDC.64 R6, c[0x0][0x220] ;  /* 0x00008800ff06bb82 */ /* 0x002e620000000a00 */
[----:B------:R1:W-:Y:S01]  /*4570*/  @P3 STS.128 [R0+0x17000], RZ ;  /* 0x017000ff00003388 */ /* 0x0003e20000000c00 */
[----:B------:R-:W-:-:S04]  /*4580*/  IMAD R3, R3, UR14, RZ ;  /* 0x0000000e03037c24 */ /* 0x000fc8000f8e02ff */
[----:B------:R-:W-:Y:S02]  /*4590*/  IMAD R2, R2, UR15, R3 ;  /* 0x0000000f02027c24 */ /* 0x000fe4000f8e0203 */
[----:B------:R-:W5:Y:S02]  /*45a0*/  @!P2 LDC.64 R8, c[0x0][0x220] ;  /* 0x00008800ff08ab82 */ /* 0x000f640000000a00 */
[----:B------:R-:W-:Y:S01]  /*45b0*/  IMAD.IADD R3, R5, 0x1, R2 ;  /* 0x0000000105037824 */ /* 0x000fe200078e0202 */
[----:B-1----:R-:W-:-:S04]  /*45c0*/  @!P3 LEA R6, P0, R4, R6, 0x1 ;  /* 0x000000060406b211 */ /* 0x002fc800078008ff */
[C---:B------:R-:W-:Y:S02]  /*45d0*/  @!P3 LEA.HI.X R7, R4.reuse, R7, R3, 0x1, P0 ;  /* 0x000000070407b211 */ /* 0x040fe400000f0c03 */
[----:B-----5:R-:W-:-:S03]  /*45e0*/  @!P2 LEA R2, P0, R4, R8, 0x1 ;  /* 0x000000080402a211 */ /* 0x020fc600078008ff */
[----:B------:R-:W-:Y:S01]  /*45f0*/  @!PT LDS RZ, [RZ] ;  /* 0x00000000fffff984 */ /* 0x000fe20000000800 */
[----:B------:R-:W-:Y:S01]  /*4600*/  @!PT LDS RZ, [RZ] ;  /* 0x00000000fffff984 */ /* 0x000fe20000000800 */
[----:B------:R-:W-:Y:S01]  /*4610*/  @!PT LDS RZ, [RZ] ;  /* 0x00000000fffff984 */ /* 0x000fe20000000800 */
[----:B------:R1:W-:Y:S01]  /*4620*/  @!P3 LDGSTS.E.BYPASS.LTC128B.128 [R0+0x17000], desc[UR16][R6.64] ;  /* 0x170000000600bfae */ /* 0x0003e2000b901d50 */
[----:B------:R-:W-:-:S03]  /*4630*/  @!P2 LEA.HI.X R3, R4, R9, R3, 0x1, P0 ;  /* 0x000000090403a211 */ /* 0x000fc600000f0c03 */
[----:B------:R1:W-:Y:S04]  /*4640*/  @P2 STS.128 [R0+0x1b000], RZ ;  /* 0x01b000ff00002388 */ /* 0x0003e80000000c00 */
[----:B------:R-:W-:Y:S01]  /*4650*/  @!PT LDS RZ, [RZ] ;  /* 0x00000000fffff984 */ /* 0x000fe20000000800 */
[----:B------:R-:W-:Y:S01]  /*4660*/  @!PT LDS RZ, [RZ] ;  /* 0x00000000fffff984 */ /* 0x000fe20000000800 */
[----:B------:R-:W-:Y:S01]  /*4670*/  @!PT LDS RZ, [RZ] ;  /* 0x00000000fffff984 */ /* 0x000fe20000000800 */
[----:B------:R1:W-:Y:S02]  /*4680*/  @!P2 LDGSTS.E.BYPASS.LTC128B.128 [R0+0x1b000], desc[UR16][R2.64+0x80] ;  /* 0x1b0000800200afae */ /* 0x0003e4000b901d50 */
.L_x_1520:
[----:B------:R-:W-:Y:S05]  /*4690*/  BSYNC B0 ;  /* 0x0000000000007941 */ /* 0x000fea0003800000 */
.L_x_1519:
[----:B------:R-:W2:Y:S01]  /*46a0*/  LDC.64 R8, c[0x0][0x3b8] ;  /* 0x0000ee00ff087b82 */ /* 0x000ea20000000a00 */
[----:B------:R-:W2:Y:S01]  /*46b0*/  LDL R10, [R1+0x8] ;  /* 0x00000800010a7983 */ /* 0x000ea20000100800 */
[----:B------:R-:W-:Y:S02]  /*46c0*/  ISETP.NE.AND P0, PT, R18, RZ, PT ;  /* 0x000000ff1200720c */ /* 0x000fe40003f05270 */
[----:B------:R-:W-:Y:S01]  /*46d0*/  ISETP.NE.AND P2, PT, R20, RZ, PT ;  /* 0x000000ff1400720c */ /* 0x000fe20003f45270 */
[----:B-1----:R-:W-:Y:S01]  /*46e0*/  IMAD.MOV.U32 R2, RZ, RZ, 0x4 ;  /* 0x00000004ff027424 */ /* 0x002fe200078e00ff */
[----:B------:R-:W-:Y:S01]  /*46f0*/  UIMAD UR5, UR49, UR61, UR56 ;  /* 0x0000003d310572a4 */ /* 0x000fe2000f8e0238 */
[----:B------:R-:W-:Y:S01]  /*4700*/  IMAD.MOV.U32 R6, RZ, RZ, 0x4 ;  /* 0x00000004ff067424 */ /* 0x000fe200078e00ff */
[----:B------:R-:W-:Y:S01]  /*4710*/  ISETP.NE.AND P4, PT, R19, RZ, PT ;  /* 0x000000ff1300720c */ /* 0x000fe20003f85270 */
[----:B------:R-:W-:Y:S01]  /*4720*/  IMAD.WIDE R2, R241, R2, UR20 ;  /* 0x00000014f1027e25 */ /* 0x000fe2000f8e0202 */
[----:B------:R-:W-:Y:S01]  /*4730*/  USHF.L.U32 UR5, UR5, 0x5, URZ ;  /* 0x0000000505057899 */ /* 0x000fe2000800063f */
[----:B------:R-:W-:Y:S01]  /*4740*/  ISETP.NE.AND P3, PT, R21, RZ, PT ;  /* 0x000000ff1500720c */ /* 0x000fe20003f65270 */
[----:B------:R-:W0:Y:S01]  /*4750*/  LDGDEPBAR ;  /* 0x00000000000079af */ /* 0x000e220000000000 */
[----:B------:R-:W-:-:S02]  /*4760*/  IMAD.MOV.U32 R243, RZ, RZ, 0x7f800000 ;  /* 0x7f800000fff37424 */ /* 0x000fc400078e00ff */
[----:B------:R-:W-:Y:S02]  /*4770*/  IMAD.MOV.U32 R242, RZ, RZ, 0x7f800000 ;  /* 0x7f800000fff27424 */ /* 0x000fe400078e00ff */
[----:B------:R-:W-:Y:S02]  /*4780*/  IMAD.MOV.U32 R244, RZ, RZ, 0x7f800000 ;  /* 0x7f800000fff47424 */ /* 0x000fe400078e00ff */
[----:B------:R-:W-:Y:S01]  /*4790*/  IMAD.MOV.U32 R245, RZ, RZ, 0x7f800000 ;  /* 0x7f800000fff57424 */ /* 0x000fe200078e00ff */
[----:B--234-:R-:W-:Y:S01]  /*47a0*/  SHF.R.S32.HI R0, RZ, 0x1f, R15 ;  /* 0x0000001fff007819 */ /* 0x01cfe2000001140f */
[----:B------:R-:W-:Y:S01]  /*47b0*/  IMAD.MOV.U32 R218, RZ, RZ, 0x20 ;  /* 0x00000020ffda7424 */ /* 0x000fe200078e00ff */
[----:B------:R-:W-:Y:S01]  /*47c0*/  ULDC UR28, c[0x0][0x2d0] ;  /* 0x0000b400001c7ab9 */ /* 0x000fe20000000800 */
[----:B------:R-:W-:Y:S01]  /*47d0*/  IMAD.MOV.U32 R196, RZ, RZ, 0x40 ;  /* 0x00000040ffc47424 */ /* 0x000fe200078e00ff */
[----:B------:R-:W2:Y:S01]  /*47e0*/  LDG.E.64 R4, desc[UR16][R8.64+0x8] ;  /* 0x0000081008047981 */ /* 0x000ea2000c1e1b00 */
[----:B------:R-:W-:Y:S01]  /*47f0*/  @!P0 IMAD.WIDE R6, R16, R6, UR20 ;  /* 0x0000001410068e25 */ /* 0x000fe2000f8e0206 */
[----:B------:R-:W-:-:S02]  /*4800*/  USHF.R.S32.HI UR6, URZ, 0x1f, UR5 ;  /* 0x0000001f3f067899 */ /* 0x000fc40008011405 */
[----:B------:R-:W5:Y:S01]  /*4810*/  @!P2 LDG.E R242, desc[UR16][R2.64+0x80] ;  /* 0x0000801002f2a981 */ /* 0x000f62000c1e1900 */
[----:B------:R-:W-:Y:S01]  /*4820*/  UIADD3 UR27, -UR12, 0x80, UR36 ;  /* 0x000000800c1b7890 */ /* 0x000fe2000fffe124 */
[----:B------:R-:W-:Y:S01]  /*4830*/  IMAD.MOV.U32 R235, RZ, RZ, R222 ;  /* 0x000000ffffeb7224 */ /* 0x000fe200078e00de */
[----:B------:R-:W-:Y:S01]  /*4840*/  CS2R R158, SRZ ;  /* 0x00000000009e7805 */ /* 0x000fe2000001ff00 */
[----:B------:R-:W5:Y:S01]  /*4850*/  @!P0 LDG.E R243, desc[UR16][R6.64] ;  /* 0x0000001006f38981 */ /* 0x000f62000c1e1900 */
[----:B------:R-:W-:Y:S02]  /*4860*/  CS2R R156, SRZ ;  /* 0x00000000009c7805 */ /* 0x000fe4000001ff00 */
[----:B------:R-:W-:Y:S02]  /*4870*/  CS2R R162, SRZ ;  /* 0x0000000000a27805 */ /* 0x000fe4000001ff00 */
[----:B------:R-:W-:Y:S01]  /*4880*/  CS2R R160, SRZ ;  /* 0x0000000000a07805 */ /* 0x000fe2000001ff00 */
[----:B------:R-:W5:Y:S01]  /*4890*/  @!P4 LDG.E R244, desc[UR16][R2.64] ;  /* 0x0000001002f4c981 */ /* 0x000f62000c1e1900 */
        /* <DEDUP_REMOVED lines=28> */
[----:B-1----:R-:W-:Y:S01]  /*4a60*/  VIADD R2, R219, 0x2000 ;  /* 0x00002000db027836 */ /* 0x002fe20000000000 */
[----:B------:R-:W-:Y:S02]  /*4a70*/  CS2R R102, SRZ ;  /* 0x0000000000667805 */ /* 0x000fe4000001ff00 */
[----:B------:R-:W-:Y:S02]  /*4a80*/  CS2R R100, SRZ ;  /* 0x0000000000647805 */ /* 0x000fe4000001ff00 */
[----:B------:R-:W-:Y:S02]  /*4a90*/  CS2R R94, SRZ ;  /* 0x00000000005e7805 */ /* 0x000fe4000001ff00 */
[----:B------:R-:W-:Y:S02]  /*4aa0*/  CS2R R92, SRZ ;  /* 0x00000000005c7805 */ /* 0x000fe4000001ff00 */
        /* <DEDUP_REMOVED lines=32> */
[----:B------:R-:W-:Y:S01]  /*4cb0*/  ULDC UR7, c[0x0][0x394] ;  /* 0x0000e50000077ab9 */ /* 0x000fe20000000800 */
[----:B------:R-:W-:Y:S01]  /*4cc0*/  ULDC UR31, c[0x0][0x398] ;  /* 0x0000e600001f7ab9 */ /* 0x000fe20000000800 */
[----:B------:R-:W-:Y:S01]  /*4cd0*/  ULDC UR30, c[0x0][0x2dc] ;  /* 0x0000b700001e7ab9 */ /* 0x000fe20000000800 */
[----:B------:R-:W-:Y:S01]  /*4ce0*/  ULDC UR29, c[0x0][0x270] ;  /* 0x00009c00001d7ab9 */ /* 0x000fe20000000800 */
[----:B------:R-:W-:Y:S01]  /*4cf0*/  UIADD3 UR27, UR27, -UR43, URZ ;  /* 0x8000002b1b1b7290 */ /* 0x000fe2000fffe03f */
[----:B------:R-:W-:Y:S01]  /*4d00*/  UMOV UR23, UR7 ;  /* 0x0000000700177c82 */ /* 0x000fe20008000000 */
[----:B------:R-:W-:Y:S01]  /*4d10*/  ULDC.U8 UR18, c[0x0][0x388] ;  /* 0x0000e20000127ab9 */ /* 0x000fe20000000000 */
[----:B------:R-:W-:Y:S01]  /*4d20*/  ULDC UR15, c[0x0][0x2ec] ;  /* 0x0000bb00000f7ab9 */ /* 0x000fe20000000800 */
[----:B------:R-:W-:-:S04]  /*4d30*/  LOP3.LUT P3, RZ, R10, 0x4, RZ, 0xc0, !PT ;  /* 0x000000040aff7812 */ /* 0x000fc8000786c0ff */
[----:B------:R-:W-:Y:S02]  /*4d40*/  SEL R196, R196, 0xffffffc0, !P3 ;  /* 0xffffffc0c4c47807 */ /* 0x000fe40005800000 */
[----:B--2---:R-:W-:-:S04]  /*4d50*/  IADD3 R247, P2, P0, R4, UR5, R15 ;  /* 0x0000000504f77c10 */ /* 0x004fc8000f85e00f */
[----:B------:R-:W-:Y:S01]  /*4d60*/  IADD3.X R248, R5, UR6, R0, P2, P0 ;  /* 0x0000000605f87c10 */ /* 0x000fe200097e0400 */
[----:B------:R-:W-:Y:S01]  /*4d70*/  VIADD R0, R217, 0x2000 ;  /* 0x00002000d9007836 */ /* 0x000fe20000000000 */
[----:B------:R-:W-:-:S04]  /*4d80*/  LOP3.LUT P0, RZ, R10, 0x2, RZ, 0xc0, !PT ;  /* 0x000000020aff7812 */ /* 0x000fc8000780c0ff */
[----:B------:R-:W-:Y:S02]  /*4d90*/  SEL R0, R0, R217, !P1 ;  /* 0x000000d900007207 */ /* 0x000fe40004800000 */
[----:B------:R-:W-:Y:S02]  /*4da0*/  LOP3.LUT P2, RZ, R10, 0x4, RZ, 0xc0, !PT ;  /* 0x000000040aff7812 */ /* 0x000fe4000784c0ff */
[----:B------:R-:W-:Y:S02]  /*4db0*/  SEL R218, R218, 0xffffffe0, !P0 ;  /* 0xffffffe0dada7807 */ /* 0x000fe40004000000 */
[----:B------:R-:W-:Y:S02]  /*4dc0*/  LEA R212, R0, UR4, 0x1 ;  /* 0x0000000400d47c11 */ /* 0x000fe4000f8e08ff */
[----:B---3--:R-:W-:Y:S02]  /*4dd0*/  R2UR UR13, R9 ;  /* 0x00000000090d72ca */ /* 0x008fe400000e0000 */
[----:B------:R-:W-:-:S15]  /*4de0*/  R2UR UR14, R8 ;  /* 0x00000000080e72ca */ /* 0x000fde00000e0000 */
.L_x_1525:
[----:B------:R-:W0:Y:S01]  /*4df0*/  LDGDEPBAR ;  /* 0x00000000000079af */ /* 0x000e220000000000 */
[C---:B------:R-:W-:Y:S01]  /*4e00*/  IADD3 R0, R212.reuse, R218, RZ ;  /* 0x000000dad4007210 */ /* 0x040fe20007ffe0ff */
[----:B------:R-:W-:Y:S01]  /*4e10*/  IMAD.U32 R2, RZ, RZ, UR25 ;  /* 0x00000019ff027e24 */ /* 0x000fe2000f8e00ff */
[----:B------:R-:W-:Y:S01]  /*4e20*/  USHF.L.U32 UR5, UR11, 0x6, URZ ;  /* 0x000000060b057899 */ /* 0x000fe2000800063f */
[----:B------:R-:W-:Y:S01]  /*4e30*/  IMAD.U32 R3, RZ, RZ, UR24 ;  /* 0x00000018ff037e24 */ /* 0x000fe2000f8e00ff */
[----:B------:R-:W-:Y:S02]  /*4e40*/  UMOV UR7, UR59 ;  /* 0x0000003b00077c82 */ /* 0x000fe40008000000 */
[C---:B------:R-:W-:Y:S01]  /*4e50*/  LEA R2, P0, R241.reuse, R2, 0x2 ;  /* 0x00000002f1027211 */ /* 0x040fe200078010ff */
[----:B------:R-:W-:Y:S03]  /*4e60*/  UISETP.GE.AND UP0, UPT, UR5, UR27, UPT ;  /* 0x0000001b0500728c */ /* 0x000fe6000bf06270 */
[----:B------:R-:W-:Y:S03]  /*4e70*/  LEA.HI.X.SX32 R3, R241, R3, 0x2, P0 ;  /* 0x00000003f1037211 */ /* 0x000fe600000f16ff */
[----:B------:R-:W-:Y:S01]  /*4e80*/  PLOP3.LUT P0, PT, PT, PT, UP0, 0x80, 0x0 ;  /* 0x000000000000781c */ /* 0x000fe20003f0f008 */
[----:B------:R-:W-:Y:S04]  /*4e90*/  DEPBAR.LE SB0, 0x0 ;  /* 0x000080000000791a */ /* 0x000fe80000000000 */
[----:B------:R-:W-:Y:S06]  /*4ea0*/  BAR.SYNC.DEFER_BLOCKING 0x0 ;  /* 0x0000000000007b1d */ /* 0x000fec0000010000 */
[----:B------:R-:W-:Y:S04]  /*4eb0*/  LDSM.16.M88.4 R32, [R212] ;  /* 0x00000000d420783b */ /* 0x000fe80000000200 */
[----:B------:R-:W1:Y:S04]  /*4ec0*/  LDSM.16.M88.4 R16, [R213+0xc000] ;  /* 0x00c00000d510783b */ /* 0x000e680000000200 */
[----:B------:R-:W2:Y:S04]  /*4ed0*/  LDSM.16.M88.4 R28, [R212+0x1000] ;  /* 0x00100000d41c783b */ /* 0x000ea80000000200 */
[----:B------:R-:W3:Y:S04]  /*4ee0*/  LDSM.16.M88.4 R164, [R213+0xc800] ;  /* 0x00c80000d5a4783b */ /* 0x000ee80000000200 */
[----:B------:R-:W-:Y:S04]  /*4ef0*/  LDSM.16.M88.4 R168, [R0] ;  /* 0x0000000000a8783b */ /* 0x000fe80000000200 */
[----:B------:R-:W4:Y:S04]  /*4f00*/  LDSM.16.M88.4 R172, [R214+0xc000] ;  /* 0x00c00000d6ac783b */ /* 0x000f280000000200 */
[----:B------:R-:W4:Y:S04]  /*4f10*/  LDSM.16.M88.4 R176, [R0+0x1000] ;  /* 0x0010000000b0783b */ /* 0x000f280000000200 */
[----:B------:R-:W4:Y:S04]  /*4f20*/  LDSM.16.M88.4 R180, [R214+0xc800] ;  /* 0x00c80000d6b4783b */ /* 0x000f280000000200 */
[----:B------:R-:W-:Y:S04]  /*4f30*/  LDSM.16.M88.4 R184, [R216+0xc000] ;  /* 0x00c00000d8b8783b */ /* 0x000fe80000000200 */
        /* <DEDUP_REMOVED lines=108> */
.L_x_1521:
[----:B------:R-:W1:Y:S01]  /*5600*/  S2R R2, SR_TID.X ;  /* 0x0000000000027919 */ /* 0x000e620000002100 */
[----:B------:R-:W-:Y:S01]  /*5610*/  IMAD.SHL.U32 R3, R246, 0x20, RZ ;  /* 0x00000020f6037824 */ /* 0x000fe200078e00ff */
[----:B------:R-:W-:Y:S01]  /*5620*/  UIADD3 UR6, UR12, 0x1, -UR19 ;  /* 0x000000010c067890 */ /* 0x000fe2000fffe813 */
[----:B------:R-:W-:Y:S01]  /*5630*/  IMAD.U32 R0, RZ, RZ, UR22 ;  /* 0x00000016ff007e24 */ /* 0x000fe2000f8e00ff */
[----:B------:R-:W-:Y:S01]  /*5640*/  UMOV UR23, UR7 ;  /* 0x0000000700177c82 */ /* 0x000fe20008000000 */
[----:B-1----:R-:W-:Y:S05]  /*5650*/  IMAD.SHL.U32 R2, R2, 0x2, RZ ;  /* 0x0000000202027824 */ /* 0x002fea00078e00ff */
[----:B------:R-:W-:Y:S01]  /*5660*/  LOP3.LUT R3, R3, 0x6, R2, 0xf8, !PT ;  /* 0x0000000603037812 */ /* 0x000fe200078ef802 */
[----:B------:R-:W-:Y:S01]  /*5670*/  VIADD R2, R241, UR5 ;  /* 0x00000005f1027c36 */ /* 0x000fe20008000000 */
[----:B------:R-:W-:Y:S02]  /*5680*/  UIADD3 UR5, UR6, UR31, URZ ;  /* 0x0000001f06057290 */ /* 0x000fe4000fffe03f */
[----:B------:R-:W-:Y:S01]  /*5690*/  UIADD3 UR6, -UR7, UR12, -UR19 ;  /* 0x0000000c07067290 */ /* 0x000fe2000fffe913 */
[C---:B------:R-:W-:Y:S02]  /*56a0*/  VIADD R167, R2.reuse, 0x8 ;  /* 0x0000000802a77836 */ /* 0x040fe40000000000 */
[C---:B------:R-:W-:Y:S02]  /*56b0*/  VIADD R166, R2.reuse, 0x20 ;  /* 0x0000002002a67836 */ /* 0x040fe40000000000 */
[----:B------:R-:W-:Y:S01]  /*56c0*/  IMAD.U32 R165, RZ, RZ, UR5 ;  /* 0x00000005ffa57e24 */ /* 0x000fe2000f8e00ff */
[----:B------:R-:W-:Y:S01]  /*56d0*/  VIADDMNMX R174, R2, UR6, RZ, !PT ;  /* 0x0000000602ae7c46 */ /* 0x000fe2000f8001ff */
[----:B------:R-:W-:Y:S01]  /*56e0*/  IMAD R0, R0, 0x80, R3 ;  /* 0x0000008000007824 */ /* 0x000fe200078e0203 */
[----:B------:R-:W-:Y:S01]  /*56f0*/  VIADDMNMX R167, R167, UR6, RZ, !PT ;  /* 0x00000006a7a77c46 */ /* 0x000fe2000f8001ff */
[----:B------:R-:W-:Y:S01]  /*5700*/  IMAD.U32 R175, RZ, RZ, UR5 ;  /* 0x00000005ffaf7e24 */ /* 0x000fe2000f8e00ff */
[--C-:B------:R-:W-:Y:S01]  /*5710*/  IADD3 R170, R165, 0x8, R2.reuse ;  /* 0x00000008a5aa7810 */ /* 0x100fe20007ffe002 */
[----:B------:R-:W-:Y:S01]  /*5720*/  IMAD.U32 R3, RZ, RZ, UR5 ;  /* 0x00000005ff037e24 */ /* 0x000fe2000f8e00ff */
[----:B------:R-:W-:Y:S01]  /*5730*/  VIADDMNMX R165, R166, UR6, RZ, !PT ;  /* 0x00000006a6a57c46 */ /* 0x000fe2000f8001ff */
[C---:B------:R-:W-:Y:S01]  /*5740*/  VIADD R169, R2.reuse, 0x28 ;  /* 0x0000002802a97836 */ /* 0x040fe20000000000 */
[----:B------:R-:W-:Y:S01]  /*5750*/  VIADDMNMX R175, R2, R175, UR12, PT ;  /* 0x0000000c02af7e46 */ /* 0x000fe2000b8001af */
[----:B------:R-:W-:Y:S01]  /*5760*/  IMAD.U32 R164, RZ, RZ, UR5 ;  /* 0x00000005ffa47e24 */ /* 0x000fe2000f8e00ff */
[C---:B------:R-:W-:Y:S01]  /*5770*/  ISETP.GE.AND P1, PT, R0.reuse, R174, PT ;  /* 0x000000ae0000720c */ /* 0x040fe20003f26270 */
[----:B------:R-:W-:Y:S01]  /*5780*/  VIADD R173, R0, 0x1 ;  /* 0x0000000100ad7836 */ /* 0x000fe20000000000 */
[----:B------:R-:W-:Y:S01]  /*5790*/  VIMNMX R166, R170, UR12, PT ;  /* 0x0000000caaa67c48 */ /* 0x000fe2000bfe0100 */
[C---:B------:R-:W-:Y:S01]  /*57a0*/  VIADD R172, R0.reuse, 0x8 ;  /* 0x0000000800ac7836 */ /* 0x040fe20000000000 */
[C---:B------:R-:W-:Y:S01]  /*57b0*/  ISETP.GE.AND P0, PT, R0.reuse, R167, PT ;  /* 0x000000a70000720c */ /* 0x040fe20003f06270 */
[C---:B------:R-:W-:Y:S01]  /*57c0*/  VIADD R171, R0.reuse, 0x9 ;  /* 0x0000000900ab7836 */ /* 0x040fe20000000000 */
[--C-:B------:R-:W-:Y:S01]  /*57d0*/  IADD3 R168, R3, 0x28, R2.reuse ;  /* 0x0000002803a87810 */ /* 0x100fe20007ffe002 */
[----:B------:R-:W-:Y:S01]  /*57e0*/  VIADD R170, R0, 0x10 ;  /* 0x0000001000aa7836 */ /* 0x000fe20000000000 */
[----:B------:R-:W-:Y:S02]  /*57f0*/  IADD3 R164, R164, 0x20, R2 ;  /* 0x00000020a4a47810 */ /* 0x000fe40007ffe002 */
[----:B------:R-:W-:Y:S01]  /*5800*/  VIADDMNMX R3, R169, UR6, RZ, !PT ;  /* 0x00000006a9037c46 */ /* 0x000fe2000f8001ff */
[C---:B------:R-:W-:Y:S01]  /*5810*/  VIADD R169, R0.reuse, 0x11 ;  /* 0x0000001100a97836 */ /* 0x040fe20000000000 */
[C---:B------:R-:W-:Y:S02]  /*5820*/  ISETP.GE.OR P1, PT, R0.reuse, R175, !P1 ;  /* 0x000000af0000720c */ /* 0x040fe40004f26670 */
[----:B------:R-:W-:Y:S02]  /*5830*/  ISETP.GE.OR P0, PT, R0, R166, !P0 ;  /* 0x000000a60000720c */ /* 0x000fe40004706670 */
[----:B------:R-:W-:Y:S02]  /*5840*/  VIMNMX R164, R164, UR12, PT ;  /* 0x0000000ca4a47c48 */ /* 0x000fe4000bfe0100 */
[----:B------:R-:W-:Y:S02]  /*5850*/  ISETP.GE.AND P6, PT, R0, R165, PT ;  /* 0x000000a50000720c */ /* 0x000fe40003fc6270 */
[----:B------:R-:W-:Y:S01]  /*5860*/  VIMNMX R2, R168, UR12, PT ;  /* 0x0000000ca8027c48 */ /* 0x000fe2000bfe0100 */
[C---:B------:R-:W-:Y:S01]  /*5870*/  VIADD R168, R0.reuse, 0x18 ;  /* 0x0000001800a87836 */ /* 0x040fe20000000000 */
[----:B------:R-:W-:Y:S02]  /*5880*/  ISETP.GE.AND P5, PT, R0, R3, PT ;  /* 0x000000030000720c */ /* 0x000fe40003fa6270 */
[----:B------:R-:W-:Y:S02]  /*5890*/  FSEL R4, R4, -INF , !P1 ;  /* 0xff80000004047808 */ /* 0x000fe40004800000 */
[----:B------:R-:W-:Y:S02]  /*58a0*/  FSEL R6, R6, -INF , !P0 ;  /* 0xff80000006067808 */ /* 0x000fe40004000000 */
[-C--:B------:R-:W-:Y:S02]  /*58b0*/  ISETP.GE.AND P4, PT, R173, R174.reuse, PT ;  /* 0x000000aead00720c */ /* 0x080fe40003f86270 */
[-C--:B------:R-:W-:Y:S02]  /*58c0*/  ISETP.GE.AND P3, PT, R172, R174.reuse, PT ;  /* 0x000000aeac00720c */ /* 0x080fe40003f66270 */
[-C--:B------:R-:W-:Y:S02]  /*58d0*/  ISETP.GE.AND P1, PT, R171, R174.reuse, PT ;  /* 0x000000aeab00720c */ /* 0x080fe40003f26270 */
[----:B------:R-:W-:Y:S02]  /*58e0*/  ISETP.GE.AND P0, PT, R170, R174, PT ;  /* 0x000000aeaa00720c */ /* 0x000fe40003f06270 */
[C---:B------:R-:W-:Y:S02]  /*58f0*/  ISETP.GE.OR P6, PT, R0.reuse, R164, !P6 ;  /* 0x000000a40000720c */ /* 0x040fe400077c6670 */
[C---:B------:R-:W-:Y:S01]  /*5900*/  ISETP.GE.OR P5, PT, R0.reuse, R2, !P5 ;  /* 0x000000020000720c */ /* 0x040fe20006fa6670 */
[----:B------:R-:W-:Y:S01]  /*5910*/  VIADD R0, R0, 0x19 ;  /* 0x0000001900007836 */ /* 0x000fe20000000000 */
        /* <DEDUP_REMOVED lines=12> */
[----:B------:R-:W-:Y:S02]  /*59e0*/  ISETP.GE.AND P4, PT, R0, R174, PT ;  /* 0x000000ae0000720c */ /* 0x000fe40003f86270 */
[-C--:B------:R-:W-:Y:S02]  /*59f0*/  ISETP.GE.AND P3, PT, R173, R167.reuse, PT ;  /* 0x000000a7ad00720c */ /* 0x080fe40003f66270 */
[-C--:B------:R-:W-:Y:S02]  /*5a00*/  ISETP.GE.AND P1, PT, R172, R167.reuse, PT ;  /* 0x000000a7ac00720c */ /* 0x080fe40003f26270 */
[----:B------:R-:W-:Y:S02]  /*5a10*/  ISETP.GE.AND P0, PT, R171, R167, PT ;  /* 0x000000a7ab00720c */ /* 0x000fe40003f06270 */
[-C--:B------:R-:W-:Y:S02]  /*5a20*/  ISETP.GE.OR P6, PT, R169, R175.reuse, !P6 ;  /* 0x000000afa900720c */ /* 0x080fe400077c6670 */
[-C--:B------:R-:W-:Y:S02]  /*5a30*/  ISETP.GE.OR P5, PT, R168, R175.reuse, !P5 ;  /* 0x000000afa800720c */ /* 0x080fe40006fa6670 */
[----:B------:R-:W-:Y:S02]  /*5a40*/  ISETP.GE.OR P4, PT, R0, R175, !P4 ;  /* 0x000000af0000720c */ /* 0x000fe40006786670 */
[-C--:B------:R-:W-:Y:S02]  /*5a50*/  ISETP.GE.OR P3, PT, R173, R166.reuse, !P3 ;  /* 0x000000a6ad00720c */ /* 0x080fe40005f66670 */
        /* <DEDUP_REMOVED lines=62> */
.L_x_1522:
[C---:B------:R-:W-:Y:S01]  /*5e40*/  FSETP.NEU.FTZ.AND P0, PT, R244.reuse, -INF , PT ;  /* 0xff800000f400780b */ /* 0x040fe20003f1d000 */
[----:B------:R-:W-:Y:S01]  /*5e50*/  FMUL.FTZ R164, R244, 1.4426950216293334961 ;  /* 0x3fb8aa3bf4a47820 */ /* 0x000fe20000410000 */
[----:B------:R-:W-:Y:S01]  /*5e60*/  FSETP.NEU.FTZ.AND P1, PT, R242, -INF , PT ;  /* 0xff800000f200780b */ /* 0x000fe20003f3d000 */
[----:B------:R-:W-:Y:S01]  /*5e70*/  IMAD.WIDE.U32 R166, R247, -0x2daee0ad, RZ ;  /* 0xd2511f53f7a67825 */ /* 0x000fe200078e00ff */
[----:B------:R-:W-:Y:S02]  /*5e80*/  UIADD3 UR5, UR13, -0x4498517b, URZ ;  /* 0xbb67ae850d057890 */ /* 0x000fe4000fffe03f */
[----:B------:R-:W-:Y:S01]  /*5e90*/  FSEL R164, R164, RZ, P0 ;  /* 0x000000ffa4a47208 */ /* 0x000fe20000000000 */
[C---:B------:R-:W-:Y:S01]  /*5ea0*/  FMUL.FTZ R3, R245.reuse, 1.4426950216293334961 ;  /* 0x3fb8aa3bf5037820 */ /* 0x040fe20000410000 */
[----:B------:R-:W-:Y:S01]  /*5eb0*/  FSETP.NEU.FTZ.AND P0, PT, R245, -INF , PT ;  /* 0xff800000f500780b */ /* 0x000fe20003f1d000 */
[----:B------:R-:W-:Y:S01]  /*5ec0*/  FMUL.FTZ R2, R242, 1.4426950216293334961 ;  /* 0x3fb8aa3bf2027820 */ /* 0x000fe20000410000 */
[----:B------:R-:W-:Y:S01]  /*5ed0*/  FMUL.FTZ R0, R243, 1.4426950216293334961 ;  /* 0x3fb8aa3bf3007820 */ /* 0x000fe20000410000 */
[--C-:B------:R-:W-:Y:S01]  /*5ee0*/  FFMA.FTZ R33, R33, UR15, -R164.reuse ;  /* 0x0000000f21217c23 */ /* 0x100fe200080108a4 */
[----:B------:R-:W-:Y:S01]  /*5ef0*/  FSEL R3, R3, RZ, P0 ;  /* 0x000000ff03037208 */ /* 0x000fe20000000000 */
[--C-:B------:R-:W-:Y:S01]  /*5f00*/  FFMA.FTZ R32, R32, UR15, -R164.reuse ;  /* 0x0000000f20207c23 */ /* 0x100fe200080108a4 */
[----:B------:R-:W-:Y:S01]  /*5f10*/  FSETP.NEU.FTZ.AND P0, PT, R243, -INF , PT ;  /* 0xff800000f300780b */ /* 0x000fe20003f1d000 */
[----:B------:R-:W-:Y:S01]  /*5f20*/  MUFU.EX2 R203, R33 ;  /* 0x0000002100cb7308 */ /* 0x000fe20000000800 */
[----:B------:R-:W-:Y:S01]  /*5f30*/  FSEL R2, R2, RZ, P1 ;  /* 0x000000ff02027208 */ /* 0x000fe20000800000 */
[--C-:B------:R-:W-:Y:S01]  /*5f40*/  FFMA.FTZ R35, R35, UR15, -R3.reuse ;  /* 0x0000000f23237c23 */ /* 0x100fe20008010803 */
[----:B------:R-:W-:Y:S01]  /*5f50*/  FSEL R0, R0, RZ, P0 ;  /* 0x000000ff00007208 */ /* 0x000fe20000000000 */
[--C-:B------:R-:W-:Y:S01]  /*5f60*/  FFMA.FTZ R34, R34, UR15, -R3.reuse ;  /* 0x0000000f22227c23 */ /* 0x100fe20008010803 */
[----:B------:R-:W-:Y:S01]  /*5f70*/  FFMA.FTZ R20, R20, UR15, -R164 ;  /* 0x0000000f14147c23 */ /* 0x000fe200080108a4 */
[--C-:B------:R-:W-:Y:S01]  /*5f80*/  FFMA.FTZ R28, R28, UR15, -R2.reuse ;  /* 0x0000000f1c1c7c23 */ /* 0x100fe20008010802 */
[----:B------:R-:W-:Y:S01]  /*5f90*/  FFMA.FTZ R181, R8, UR15, -R2 ;  /* 0x0000000f08b57c23 */ /* 0x000fe20008010802 */
[----:B------:R-:W-:Y:S02]  /*5fa0*/  FFMA.FTZ R31, R31, UR15, -R0 ;  /* 0x0000000f1f1f7c23 */ /* 0x000fe40008010800 */
[----:B------:R1:W2:Y:S01]  /*5fb0*/  MUFU.EX2 R228, R32 ;  /* 0x0000002000e47308 */ /* 0x0002a20000000800 */
[----:B------:R-:W-:Y:S02]  /*5fc0*/  IMAD.U32 R8, RZ, RZ, UR11 ;  /* 0x0000000bff087e24 */ /* 0x000fe4000f8e00ff */
[--C-:B------:R-:W-:Y:S01]  /*5fd0*/  FFMA.FTZ R19, R19, UR15, -R3.reuse ;  /* 0x0000000f13137c23 */ /* 0x100fe20008010803 */
[--C-:B------:R-:W-:Y:S01]  /*5fe0*/  FFMA.FTZ R23, R23, UR15, -R3.reuse ;  /* 0x0000000f17177c23 */ /* 0x100fe20008010803 */
[----:B------:R-:W-:Y:S01]  /*5ff0*/  FFMA.FTZ R201, R22, UR15, -R3 ;  /* 0x0000000f16c97c23 */ /* 0x000fe20008010803 */
[----:B------:R-:W-:Y:S02]  /*6000*/  IMAD R8, R8, 0x4, R251 ;  /* 0x0000000408087824 */ /* 0x000fe400078e02fb */
[--C-:B------:R-:W-:Y:S01]  /*6010*/  FFMA.FTZ R192, R17, UR15, -R164.reuse ;  /* 0x0000000f11c07c23 */ /* 0x100fe200080108a4 */
[----:B------:R-:W-:Y:S01]  /*6020*/  FFMA.FTZ R191, R21, UR15, -R164 ;  /* 0x0000000f15bf7c23 */ /* 0x000fe200080108a4 */
[----:B------:R3:W-:Y:S01]  /*6030*/  MUFU.EX2 R225, R28 ;  /* 0x0000001c00e17308 */ /* 0x0007e20000000800 */
[----:B------:R-:W-:Y:S01]  /*6040*/  FFMA.FTZ R177, R9, UR15, -R2 ;  /* 0x0000000f09b17c23 */ /* 0x000fe20008010802 */
[----:B------:R-:W-:Y:S01]  /*6050*/  FFMA.FTZ R17, R4, UR15, -R164 ;  /* 0x0000000f04117c23 */ /* 0x000fe200080108a4 */
[--C-:B------:R-:W-:Y:S01]  /*6060*/  FFMA.FTZ R21, R12, UR15, -R2.reuse ;  /* 0x0000000f0c157c23 */ /* 0x100fe20008010802 */
[----:B------:R-:W-:Y:S01]  /*6070*/  LOP3.LUT R12, R248, UR14, RZ, 0x3c, !PT ;  /* 0x0000000ef80c7c12 */ /* 0x000fe2000f8e3cff */
[----:B------:R-:W-:Y:S01]  /*6080*/  UIADD3 UR6, UR14, 0x3c6ef372, URZ ;  /* 0x3c6ef3720e067890 */ /* 0x000fe2000fffe03f */
[----:B------:R-:W-:Y:S01]  /*6090*/  FFMA.FTZ R179, R13, UR15, -R2 ;  /* 0x0000000f0db37c23 */ /* 0x000fe20008010802 */
[--C-:B------:R-:W-:Y:S03]  /*60a0*/  FFMA.FTZ R178, R10, UR15, -R0.reuse ;  /* 0x0000000f0ab27c23 */ /* 0x100fe60008010800 */
[----:B------:R4:W-:Y:S01]  /*60b0*/  MUFU.EX2 R226, R31 ;  /* 0x0000001f00e27308 */ /* 0x0009e20000000800 */
[----:B-1----:R-:W-:Y:S01]  /*60c0*/  FFMA.FTZ R32, R18, UR15, -R3 ;  /* 0x0000000f12207c23 */ /* 0x002fe20008010803 */
[--C-:B------:R-:W-:Y:S01]  /*60d0*/  FFMA.FTZ R180, R11, UR15, -R0.reuse ;  /* 0x0000000f0bb47c23 */ /* 0x100fe20008010800 */
[----:B------:R-:W-:Y:S01]  /*60e0*/  FFMA.FTZ R184, R14, UR15, -R0 ;  /* 0x0000000f0eb87c23 */ /* 0x000fe20008010800 */
[--C-:B------:R-:W-:Y:S01]  /*60f0*/  FFMA.FTZ R24, R24, UR15, -R2.reuse ;  /* 0x0000000f18187c23 */ /* 0x100fe20008010802 */
[--C-:B------:R-:W-:Y:S01]  /*6100*/  FFMA.FTZ R25, R25, UR15, -R2.reuse ;  /* 0x0000000f19197c23 */ /* 0x100fe20008010802 */
[----:B------:R-:W-:Y:S01]  /*6110*/  FFMA.FTZ R2, R29, UR15, -R2 ;  /* 0x0000000f1d027c23 */ /* 0x000fe20008010802 */
[--C-:B------:R-:W-:Y:S03]  /*6120*/  FFMA.FTZ R27, R27, UR15, -R0.reuse ;  /* 0x0000000f1b1b7c23 */ /* 0x100fe60008010800 */
[----:B------:R1:W-:Y:S01]  /*6130*/  MUFU.EX2 R207, R20 ;  /* 0x0000001400cf7308 */ /* 0x0003e20000000800 */
[----:B---3--:R-:W-:Y:S02]  /*6140*/  IMAD.U32 R28, RZ, RZ, UR22 ;  /* 0x00000016ff1c7e24 */ /* 0x008fe4000f8e00ff */
[----:B------:R-:W-:Y:S01]  /*6150*/  FFMA.FTZ R26, R26, UR15, -R0 ;  /* 0x0000000f1a1a7c23 */ /* 0x000fe20008010800 */
[----:B------:R-:W-:Y:S06]  /*6160*/  UISETP.GT.AND UP3, UPT, UR11, UR26, UPT ;  /* 0x0000001a0b00728c */ /* 0x000fec000bf64270 */
[----:B------:R-:W-:Y:S01]  /*6170*/  MUFU.EX2 R205, R19 ;  /* 0x0000001300cd7308 */ /* 0x000fe20000000800 */
[----:B----4-:R-:W-:Y:S02]  /*6180*/  IMAD R31, R28, 0x4, R246 ;  /* 0x000000041c1f7824 */ /* 0x010fe400078e02f6 */
[--C-:B------:R-:W-:Y:S01]  /*6190*/  FFMA.FTZ R28, R16, UR15, -R164.reuse ;  /* 0x0000000f101c7c23 */ /* 0x100fe200080108a4 */
[----:B------:R-:W-:Y:S01]  /*61a0*/  LOP3.LUT R16, R166, UR5, RZ, 0x3c, !PT ;  /* 0x00000005a6107c12 */ /* 0x000fe2000f8e3cff */
[----:B------:R-:W-:Y:S01]  /*61b0*/  FFMA.FTZ R164, R5, UR15, -R164 ;  /* 0x0000000f05a47c23 */ /* 0x000fe200080108a4 */
[----:B------:R-:W-:Y:S01]  /*61c0*/  UIADD3 UR5, UR14, -0x61c88647, URZ ;  /* 0x9e3779b90e057890 */ /* 0x000fe2000fffe03f */
[----:B------:R-:W-:Y:S03]  /*61d0*/  LOP3.LUT R31, R167, UR13, R31, 0x96, !PT ;  /* 0x0000000da71f7c12 */ /* 0x000fe6000f8e961f */
[----:B------:R3:W-:Y:S01]  /*61e0*/  MUFU.EX2 R223, R28 ;  /* 0x0000001c00df7308 */ /* 0x0007e20000000800 */
[--C-:B-1----:R-:W-:Y:S01]  /*61f0*/  FFMA.FTZ R20, R15, UR15, -R0.reuse ;  /* 0x0000000f0f147c23 */ /* 0x102fe20008010800 */
[----:B------:R-:W-:Y:S01]  /*6200*/  FFMA.FTZ R0, R30, UR15, -R0 ;  /* 0x0000000f1e007c23 */ /* 0x000fe20008010800 */
[----:B------:R-:W-:Y:S07]  /*6210*/  IMAD.WIDE.U32 R4, R31, -0x326172a9, RZ ;  /* 0xcd9e8d571f047825 */ /* 0x000fee00078e00ff */
[----:B------:R1:W-:Y:S10]  /*6220*/  MUFU.EX2 R190, R17 ;  /* 0x0000001100be7308 */ /* 0x0003f40000000800 */
[----:B------:R4:W-:Y:S01]  /*6230*/  MUFU.EX2 R206, R23 ;  /* 0x0000001700ce7308 */ /* 0x0009e20000000800 */
[--C-:B---3--:R-:W-:Y:S01]  /*6240*/  FFMA.FTZ R28, R7, UR15, -R3.reuse ;  /* 0x0000000f071c7c23 */ /* 0x108fe20008010803 */
[----:B------:R-:W-:Y:S01]  /*6250*/  FFMA.FTZ R3, R6, UR15, -R3 ;  /* 0x0000000f06037c23 */ /* 0x000fe20008010803 */
[C---:B------:R-:W-:Y:S02]  /*6260*/  VIADD R6, R8.reuse, 0x2 ;  /* 0x0000000208067836 */ /* 0x040fe40000000000 */
[----:B------:R-:W-:Y:S05]  /*6270*/  IMAD.WIDE.U32 R8, R8, -0x326172a9, RZ ;  /* 0xcd9e8d5708087825 */ /* 0x000fea00078e00ff */
[----:B------:R-:W3:Y:S01]  /*6280*/  MUFU.EX2 R227, R35 ;  /* 0x0000002300e37308 */ /* 0x000ee20000000800 */
[----:B------:R-:W-:Y:S01]  /*6290*/  IMAD.WIDE.U32 R6, R6, -0x326172a9, RZ ;  /* 0xcd9e8d5706067825 */ /* 0x000fe200078e00ff */
[-C--:B------:R-:W-:Y:S02]  /*62a0*/  LOP3.LUT R9, R9, R12.reuse, RZ, 0x3c, !PT ;  /* 0x0000000c09097212 */ /* 0x080fe400078e3cff */
[----:B------:R-:W-:Y:S02]  /*62b0*/  LOP3.LUT R10, R5, UR5, R8, 0x96, !PT ;  /* 0x00000005050a7c12 */ /* 0x000fe4000f8e9608 */
[----:B------:R-:W-:Y:S02]  /*62c0*/  LOP3.LUT R13, R7, R12, RZ, 0x3c, !PT ;  /* 0x0000000c070d7212 */ /* 0x000fe400078e3cff */
[----:B------:R-:W-:Y:S01]  /*62d0*/  LOP3.LUT R8, R5, UR5, R6, 0x96, !PT ;  /* 0x0000000505087c12 */ /* 0x000fe2000f8e9606 */
[----:B------:R-:W-:Y:S01]  /*62e0*/  IMAD.WIDE.U32 R6, R9, -0x2daee0ad, RZ ;  /* 0xd2511f5309067825 */ /* 0x000fe200078e00ff */
[----:B------:R-:W-:Y:S01]  /*62f0*/  LOP3.LUT R12, R4, UR6, RZ, 0x3c, !PT ;  /* 0x00000006040c7c12 */ /* 0x000fe2000f8e3cff */
[----:B------:R-:W-:Y:S01]  /*6300*/  UIADD3 UR5, UR13, 0x76cf5d0a, URZ ;  /* 0x76cf5d0a0d057890 */ /* 0x000fe2000fffe03f */
[----:B------:R-:W3:Y:S01]  /*6310*/  MUFU.EX2 R224, R34 ;  /* 0x0000002200e07308 */ /* 0x000ee20000000800 */
[----:B------:R-:W-:Y:S01]  /*6320*/  IMAD.WIDE.U32 R4, R13, -0x2daee0ad, RZ ;  /* 0xd2511f530d047825 */ /* 0x000fe200078e00ff */
[----:B------:R-:W-:Y:S01]  /*6330*/  LOP3.LUT R7, R16, R7, RZ, 0x3c, !PT ;  /* 0x0000000710077212 */ /* 0x000fe200078e3cff */
[----:B------:R-:W-:Y:S02]  /*6340*/  UIADD3 UR6, UR13, 0x32370b8f, URZ ;  /* 0x32370b8f0d067890 */ /* 0x000fe4000fffe03f */
[----:B------:R-:W-:Y:S01]  /*6350*/  IMAD.WIDE.U32 R10, R10, -0x2daee0ad, RZ ;  /* 0xd2511f530a0a7825 */ /* 0x000fe200078e00ff */
[----:B------:R-:W-:Y:S04]  /*6360*/  LOP3.LUT R5, R16, R5, RZ, 0x3c, !PT ;  /* 0x0000000510057212 */ /* 0x000fe800078e3cff */
[----:B------:R-:W3:Y:S01]  /*6370*/  MUFU.EX2 R194, R28 ;  /* 0x0000001c00c27308 */ /* 0x000ee20000000800 */
[----:B------:R-:W-:Y:S01]  /*6380*/  IMAD.WIDE.U32 R8, R8, -0x2daee0ad, RZ ;  /* 0xd2511f5308087825 */ /* 0x000fe200078e00ff */
[----:B------:R-:W-:Y:S03]  /*6390*/  LOP3.LUT R18, R11, UR5, R6, 0x96, !PT ;  /* 0x000000050b127c12 */ /* 0x000fe6000f8e9606 */
[----:B------:R-:W-:Y:S01]  /*63a0*/  IMAD.WIDE.U32 R6, R7, -0x326172a9, RZ ;  /* 0xcd9e8d5707067825 */ /* 0x000fe200078e00ff */
[----:B------:R-:W-:Y:S01]  /*63b0*/  LOP3.LUT R16, R9, UR5, R4, 0x96, !PT ;  /* 0x0000000509107c12 */ /* 0x000fe2000f8e9604 */
[----:B------:R-:W-:Y:S03]  /*63c0*/  UIADD3 UR5, UR14, -0x255992d5, URZ ;  /* 0xdaa66d2b0e057890 */ /* 0x000fe6000fffe03f */
[----:B------:R2:W-:Y:S01]  /*63d0*/  MUFU.EX2 R193, R20 ;  /* 0x0000001400c17308 */ /* 0x0005e20000000800 */
[----:B------:R-:W-:Y:S01]  /*63e0*/  IMAD.WIDE.U32 R4, R5, -0x326172a9, RZ ;  /* 0xcd9e8d5705047825 */ /* 0x000fe200078e00ff */
[----:B------:R-:W-:Y:S03]  /*63f0*/  LOP3.LUT R7, R12, R7, RZ, 0x3c, !PT ;  /* 0x000000070c077212 */ /* 0x000fe600078e3cff */
[----:B------:R-:W-:Y:S01]  /*6400*/  IMAD.WIDE.U32 R18, R18, -0x326172a9, RZ ;  /* 0xcd9e8d5712127825 */ /* 0x000fe200078e00ff */
[----:B------:R-:W-:Y:S04]  /*6410*/  LOP3.LUT R5, R12, R5, RZ, 0x3c, !PT ;  /* 0x000000050c057212 */ /* 0x000fe800078e3cff */
[----:B------:R3:W-:Y:S01]  /*6420*/  MUFU.EX2 R195, R21 ;  /* 0x0000001500c37308 */ /* 0x0007e20000000800 */
[----:B-1----:R-:W-:Y:S01]  /*6430*/  IMAD.WIDE.U32 R16, R16, -0x326172a9, RZ ;  /* 0xcd9e8d5710107825 */ /* 0x002fe200078e00ff */
[----:B------:R-:W-:Y:S03]  /*6440*/  LOP3.LUT R22, R19, UR5, R6, 0x96, !PT ;  /* 0x0000000513167c12 */ /* 0x000fe6000f8e9606 */
[----:B------:R-:W-:Y:S01]  /*6450*/  IMAD.WIDE.U32 R6, R7, -0x2daee0ad, RZ ;  /* 0xd2511f5307067825 */ /* 0x000fe200078e00ff */
[----:B------:R-:W-:Y:S01]  /*6460*/  LOP3.LUT R14, R17, UR5, R4, 0x96, !PT ;  /* 0x00000005110e7c12 */ /* 0x000fe2000f8e9604 */
[----:B------:R-:W-:Y:S03]  /*6470*/  UIADD3 UR5, UR13, -0x126145ec, URZ ;  /* 0xed9eba140d057890 */ /* 0x000fe6000fffe03f */
[----:B------:R-:W1:Y:S01]  /*6480*/  MUFU.EX2 R202, R32 ;  /* 0x0000002000ca7308 */ /* 0x000e620000000800 */
[----:B------:R-:W-:Y:S01]  /*6490*/  IMAD.WIDE.U32 R4, R5, -0x2daee0ad, RZ ;  /* 0xd2511f5305047825 */ /* 0x000fe200078e00ff */
[----:B------:R-:W-:Y:S03]  /*64a0*/  LOP3.LUT R7, R7, UR6, R10, 0x96, !PT ;  /* 0x0000000607077c12 */ /* 0x000fe6000f8e960a */
[----:B----4-:R-:W-:Y:S01]  /*64b0*/  IMAD.WIDE.U32 R22, R22, -0x2daee0ad, RZ ;  /* 0xd2511f5316167825 */ /* 0x010fe200078e00ff */
[----:B------:R-:W-:Y:S01]  /*64c0*/  LOP3.LUT R5, R5, UR6, R8, 0x96, !PT ;  /* 0x0000000605057c12 */ /* 0x000fe2000f8e9608 */
[----:B------:R-:W-:Y:S03]  /*64d0*/  UIADD3 UR6, UR14, 0x78dde6e4, URZ ;  /* 0x78dde6e40e067890 */ /* 0x000fe6000fffe03f */
[----:B------:R-:W-:Y:S01]  /*64e0*/  MUFU.EX2 R176, R164 ;  /* 0x000000a400b07308 */ /* 0x000fe20000000800 */
[----:B------:R-:W-:Y:S01]  /*64f0*/  IMAD.WIDE.U32 R14, R14, -0x2daee0ad, RZ ;  /* 0xd2511f530e0e7825 */ /* 0x000fe200078e00ff */
[----:B------:R-:W-:Y:S03]  /*6500*/  LOP3.LUT R12, R23, UR5, R6, 0x96, !PT ;  /* 0x00000005170c7c12 */ /* 0x000fe6000f8e9606 */
[----:B------:R-:W-:Y:S01]  /*6510*/  IMAD.WIDE.U32 R6, R7, -0x326172a9, RZ ;  /* 0xcd9e8d5707067825 */ /* 0x000fe200078e00ff */
[----:B--2---:R-:W-:Y:S01]  /*6520*/  LOP3.LUT R20, R15, UR5, R4, 0x96, !PT ;  /* 0x000000050f147c12 */ /* 0x004fe2000f8e9604 */
[----:B------:R-:W-:Y:S03]  /*6530*/  UIADD3 UR5, UR14, 0x1715609d, URZ ;  /* 0x1715609d0e057890 */ /* 0x000fe6000fffe03f */
[----:B------:R2:W-:Y:S01]  /*6540*/  MUFU.EX2 R185, R3 ;  /* 0x0000000300b97308 */ /* 0x0005e20000000800 */
[----:B------:R-:W-:Y:S01]  /*6550*/  IMAD.WIDE.U32 R4, R5, -0x326172a9, RZ ;  /* 0xcd9e8d5705047825 */ /* 0x000fe200078e00ff */
[----:B------:R-:W-:Y:S03]  /*6560*/  LOP3.LUT R10, R7, UR6, R18, 0x96, !PT ;  /* 0x00000006070a7c12 */ /* 0x000fe6000f8e9612 */
[----:B---3--:R-:W-:Y:S01]  /*6570*/  IMAD.WIDE.U32 R20, R20, -0x326172a9, RZ ;  /* 0xcd9e8d5714147825 */ /* 0x008fe200078e00ff */
[----:B------:R-:W-:Y:S01]  /*6580*/  LOP3.LUT R8, R5, UR6, R16, 0x96, !PT ;  /* 0x0000000605087c12 */ /* 0x000fe2000f8e9610 */
[----:B------:R-:W-:Y:S03]  /*6590*/  UIADD3 UR6, UR13, -0x56f99767, URZ ;  /* 0xa90668990d067890 */ /* 0x000fe6000fffe03f */
[----:B------:R-:W-:Y:S01]  /*65a0*/  MUFU.EX2 R201, R201 ;  /* 0x000000c900c97308 */ /* 0x000fe20000000800 */
[----:B------:R-:W-:Y:S01]  /*65b0*/  IMAD.WIDE.U32 R12, R12, -0x326172a9, RZ ;  /* 0xcd9e8d570c0c7825 */ /* 0x000fe200078e00ff */
[----:B------:R-:W-:Y:S03]  /*65c0*/  LOP3.LUT R4, R21, UR5, R4, 0x96, !PT ;  /* 0x0000000515047c12 */ /* 0x000fe6000f8e9604 */
[----:B------:R-:W-:Y:S01]  /*65d0*/  IMAD.WIDE.U32 R10, R10, -0x2daee0ad, RZ ;  /* 0xd2511f530a0a7825 */ /* 0x000fe200078e00ff */
[----:B------:R-:W-:Y:S01]  /*65e0*/  LOP3.LUT R6, R13, UR5, R6, 0x96, !PT ;  /* 0x000000050d067c12 */ /* 0x000fe2000f8e9606 */
[----:B------:R-:W-:Y:S03]  /*65f0*/  UIADD3 UR5, UR13, 0x646e171e, URZ ;  /* 0x646e171e0d057890 */ /* 0x000fe6000fffe03f */
[----:B------:R-:W-:Y:S01]  /*6600*/  MUFU.EX2 R192, R192 ;  /* 0x000000c000c07308 */ /* 0x000fe20000000800 */
[----:B------:R-:W-:Y:S01]  /*6610*/  IMAD.WIDE.U32 R8, R8, -0x2daee0ad, RZ ;  /* 0xd2511f5308087825 */ /* 0x000fe200078e00ff */
[----:B------:R-:W-:Y:S03]  /*6620*/  LOP3.LUT R22, R11, UR6, R22, 0x96, !PT ;  /* 0x000000060b167c12 */ /* 0x000fe6000f8e9616 */
[----:B------:R-:W-:Y:S01]  /*6630*/  IMAD.WIDE.U32 R6, R6, -0x2daee0ad, RZ ;  /* 0xd2511f5306067825 */ /* 0x000fe200078e00ff */
[----:B------:R-:W-:Y:S04]  /*6640*/  LOP3.LUT R15, R9, UR6, R14, 0x96, !PT ;  /* 0x00000006090f7c12 */ /* 0x000fe8000f8e960e */
[----:B------:R-:W-:Y:S01]  /*6650*/  MUFU.EX2 R181, R181 ;  /* 0x000000b500b57308 */ /* 0x000fe20000000800 */
[----:B------:R-:W-:Y:S01]  /*6660*/  IMAD.WIDE.U32 R4, R4, -0x2daee0ad, RZ ;  /* 0xd2511f5304047825 */ /* 0x000fe200078e00ff */
[C---:B------:R-:W-:Y:S02]  /*6670*/  LOP3.LUT R13, R6.reuse, 0xff, RZ, 0xc0, !PT ;  /* 0x000000ff060d7812 */ /* 0x040fe400078ec0ff */
[----:B------:R-:W-:Y:S02]  /*6680*/  LOP3.LUT R17, R6, 0xffff, RZ, 0xc0, !PT ;  /* 0x0000ffff06117812 */ /* 0x000fe400078ec0ff */
[----:B------:R-:W-:Y:S02]  /*6690*/  LOP3.LUT R9, R5, UR5, R8, 0x96, !PT ;  /* 0x0000000505097c12 */ /* 0x000fe4000f8e9608 */
[----:B------:R-:W-:Y:S01]  /*66a0*/  LOP3.LUT R10, R7, UR5, R10, 0x96, !PT ;  /* 0x00000005070a7c12 */ /* 0x000fe2000f8e960a */
[----:B------:R-:W-:Y:S01]  /*66b0*/  UIADD3 UR5, UR14, -0x4ab325aa, URZ ;  /* 0xb54cda560e057890 */ /* 0x000fe2000fffe03f */
[--C-:B------:R-:W-:Y:S01]  /*66c0*/  SHF.R.U32.HI R8, RZ, 0x18, R6.reuse ;  /* 0x00000018ff087819 */ /* 0x100fe20000011606 */
[----:B------:R-:W-:Y:S01]  /*66d0*/  MUFU.EX2 R180, R180 ;  /* 0x000000b400b47308 */ /* 0x000fe20000000800 */
[----:B------:R-:W-:Y:S01]  /*66e0*/  SHF.R.U32.HI R14, RZ, 0x10, R6 ;  /* 0x00000010ff0e7819 */ /* 0x000fe20000011606 */
[----:B------:R-:W-:Y:S01]  /*66f0*/  IMAD.WIDE.U32 R6, R22, -0x326172a9, RZ ;  /* 0xcd9e8d5716067825 */ /* 0x000fe200078e00ff */
[----:B------:R-:W-:Y:S02]  /*6700*/  ISETP.LE.U32.AND P4, PT, R13, UR18, PT ;  /* 0x000000120d007c0c */ /* 0x000fe4000bf83070 */
[----:B------:R-:W-:Y:S02]  /*6710*/  LOP3.LUT R19, R4, 0xffff, RZ, 0xc0, !PT ;  /* 0x0000ffff04137812 */ /* 0x000fe400078ec0ff */
[----:B------:R-:W-:Y:S03]  /*6720*/  ISETP.LE.U32.AND P3, PT, R8, UR18, PT ;  /* 0x0000001208007c0c */ /* 0x000fe6000bf63070 */
[----:B------:R-:W-:Y:S01]  /*6730*/  MUFU.EX2 R184, R184 ;  /* 0x000000b800b87308 */ /* 0x000fe20000000800 */
[----:B------:R-:W-:Y:S02]  /*6740*/  LOP3.LUT R5, R6, 0xff, RZ, 0xc0, !PT ;  /* 0x000000ff06057812 */ /* 0x000fe400078ec0ff */
[----:B--2---:R-:W-:Y:S02]  /*6750*/  LOP3.LUT R3, R4, 0xff, RZ, 0xc0, !PT ;  /* 0x000000ff04037812 */ /* 0x004fe400078ec0ff */
[--C-:B------:R-:W-:Y:S02]  /*6760*/  SHF.R.U32.HI R18, RZ, 0x10, R4.reuse ;  /* 0x00000010ff127819 */ /* 0x100fe40000011604 */
[----:B------:R-:W-:Y:S03]  /*6770*/  SHF.R.U32.HI R11, RZ, 0x18, R4 ;  /* 0x00000018ff0b7819 */ /* 0x000fe60000011604 */
[----:B------:R-:W-:Y:S01]  /*6780*/  MUFU.EX2 R191, R191 ;  /* 0x000000bf00bf7308 */ /* 0x000fe20000000800 */
[----:B------:R-:W-:Y:S02]  /*6790*/  SHF.R.U32.HI R4, RZ, 0x18, R6 ;  /* 0x00000018ff047819 */ /* 0x000fe40000011606 */
[----:B------:R-:W-:Y:S02]  /*67a0*/  ISETP.LE.U32.AND P6, PT, R5, UR18, PT ;  /* 0x0000001205007c0c */ /* 0x000fe4000bfc3070 */
[----:B------:R-:W-:Y:S02]  /*67b0*/  ISETP.LE.U32.AND P1, PT, R3, UR18, PT ;  /* 0x0000001203007c0c */ /* 0x000fe4000bf23070 */
[----:B------:R-:W-:Y:S03]  /*67c0*/  LOP3.LUT R3, R10, 0xff, RZ, 0xc0, !PT ;  /* 0x000000ff0a037812 */ /* 0x000fe600078ec0ff */
[----:B------:R-:W-:Y:S01]  /*67d0*/  MUFU.EX2 R178, R178 ;  /* 0x000000b200b27308 */ /* 0x000fe20000000800 */
[----:B------:R-:W-:Y:S01]  /*67e0*/  ISETP.LE.U32.AND P5, PT, R4, UR18, PT ;  /* 0x0000001204007c0c */ /* 0x000fe2000bfa3070 */
[----:B------:R-:W-:Y:S01]  /*67f0*/  IMAD.WIDE.U32 R4, R15, -0x326172a9, RZ ;  /* 0xcd9e8d570f047825 */ /* 0x000fe200078e00ff */
[----:B------:R-:W-:Y:S02]  /*6800*/  LOP3.LUT R8, R7, UR5, R12, 0x96, !PT ;  /* 0x0000000507087c12 */ /* 0x000fe4000f8e960c */
[----:B------:R-:W-:Y:S02]  /*6810*/  LOP3.LUT R16, R6, 0xffff, RZ, 0xc0, !PT ;  /* 0x0000ffff06107812 */ /* 0x000fe400078ec0ff */
[----:B------:R-:W-:Y:S03]  /*6820*/  SHF.R.U32.HI R12, RZ, 0x10, R6 ;  /* 0x00000010ff0c7819 */ /* 0x000fe60000011606 */
[----:B------:R-:W-:Y:S01]  /*6830*/  MUFU.EX2 R177, R177 ;  /* 0x000000b100b17308 */ /* 0x000fe20000000800 */
[----:B------:R-:W-:Y:S02]  /*6840*/  SHF.R.U32.HI R6, RZ, 0x18, R10 ;  /* 0x00000018ff067819 */ /* 0x000fe4000001160a */
[----:B------:R-:W-:Y:S02]  /*6850*/  ISETP.LE.U32.AND P0, PT, R11, UR18, PT ;  /* 0x000000120b007c0c */ /* 0x000fe4000bf03070 */
[----:B------:R-:W-:Y:S02]  /*6860*/  LOP3.LUT R11, R4, 0xff, RZ, 0xc0, !PT ;  /* 0x000000ff040b7812 */ /* 0x000fe400078ec0ff */
[--C-:B------:R-:W-:Y:S03]  /*6870*/  SHF.R.U32.HI R7, RZ, 0x18, R4.reuse ;  /* 0x00000018ff077819 */ /* 0x100fe60000011604 */
[----:B------:R-:W-:Y:S01]  /*6880*/  MUFU.EX2 R187, R2 ;  /* 0x0000000200bb7308 */ /* 0x000fe20000000800 */
[----:B------:R-:W-:Y:S09]  /*6890*/  SHF.R.U32.HI R13, RZ, 0x10, R4 ;  /* 0x00000010ff0d7819 */ /* 0x000ff20000011604 */
[----:B------:R-:W-:Y:S10]  /*68a0*/  MUFU.EX2 R179, R179 ;  /* 0x000000b300b37308 */ /* 0x000ff40000000800 */
[----:B------:R-:W-:Y:S10]  /*68b0*/  MUFU.EX2 R182, R0 ;  /* 0x0000000000b67308 */ /* 0x000ff40000000800 */
[----:B------:R-:W-:Y:S10]  /*68c0*/  MUFU.EX2 R189, R24 ;  /* 0x0000001800bd7308 */ /* 0x000ff40000000800 */
[----:B------:R-:W2:Y:S10]  /*68d0*/  MUFU.EX2 R188, R27 ;  /* 0x0000001b00bc7308 */ /* 0x000eb40000000800 */
[----:B------:R-:W-:Y:S10]  /*68e0*/  MUFU.EX2 R186, R25 ;  /* 0x0000001900ba7308 */ /* 0x000ff40000000800 */
[----:B------:R-:W3:Y:S01]  /*68f0*/  MUFU.EX2 R183, R26 ;  /* 0x0000001a00b77308 */ /* 0x000ee20000000800 */
[----:B------:R-:W-:Y:S01]  /*6900*/  @!P4 FADD.FTZ R228, -R228, -RZ ;  /* 0x800000ffe4e4c221 */ /* 0x000fe20000010100 */
[----:B------:R-:W-:Y:S01]  /*6910*/  ISETP.LE.U32.AND P4, PT, R3, UR18, PT ;  /* 0x0000001203007c0c */ /* 0x000fe2000bf83070 */
[----:B------:R-:W-:Y:S01]  /*6920*/  @!P3 FADD.FTZ R227, -R227, -RZ ;  /* 0x800000ffe3e3b221 */ /* 0x000fe20000010100 */
[----:B------:R-:W-:Y:S01]  /*6930*/  LOP3.LUT R3, R14, 0xff, RZ, 0xc0, !PT ;  /* 0x000000ff0e037812 */ /* 0x000fe200078ec0ff */
[----:B------:R-:W-:Y:S01]  /*6940*/  @!P6 FADD.FTZ R223, -R223, -RZ ;  /* 0x800000ffdfdfe221 */ /* 0x000fe20000010100 */
[----:B------:R-:W-:Y:S01]  /*6950*/  LOP3.LUT R14, R4, 0xffff, RZ, 0xc0, !PT ;  /* 0x0000ffff040e7812 */ /* 0x000fe200078ec0ff */
[----:B------:R-:W-:Y:S01]  /*6960*/  @!P1 FADD.FTZ R225, -R225, -RZ ;  /* 0x800000ffe1e19221 */ /* 0x000fe20000010100 */
[----:B------:R-:W-:Y:S01]  /*6970*/  ISETP.LE.U32.AND P3, PT, R6, UR18, PT ;  /* 0x0000001206007c0c */ /* 0x000fe2000bf63070 */
[----:B------:R-:W-:Y:S01]  /*6980*/  @!P5 FADD.FTZ R205, -R205, -RZ ;  /* 0x800000ffcdcdd221 */ /* 0x000fe20000010100 */
[----:B------:R-:W-:Y:S01]  /*6990*/  SHF.R.U32.HI R4, RZ, 0x18, R8 ;  /* 0x00000018ff047819 */ /* 0x000fe20000011608 */
[----:B------:R-:W-:Y:S01]  /*69a0*/  @!P0 FADD.FTZ R226, -R226, -RZ ;  /* 0x800000ffe2e28221 */ /* 0x000fe20000010100 */
[----:B------:R-:W-:Y:S02]  /*69b0*/  ISETP.LE.U32.AND P1, PT, R3, UR18, PT ;  /* 0x0000001203007c0c */ /* 0x000fe4000bf23070 */
[----:B------:R-:W-:Y:S01]  /*69c0*/  ISETP.LE.U32.AND P6, PT, R4, UR18, PT ;  /* 0x0000001204007c0c */ /* 0x000fe2000bfc3070 */
[----:B------:R-:W-:Y:S01]  /*69d0*/  @!P4 FADD.FTZ R207, -R207, -RZ ;  /* 0x800000ffcfcfc221 */ /* 0x000fe20000010100 */
[----:B------:R-:W-:Y:S02]  /*69e0*/  LOP3.LUT R4, R8, 0xff, RZ, 0xc0, !PT ;  /* 0x000000ff08047812 */ /* 0x000fe400078ec0ff */
[----:B------:R-:W-:Y:S02]  /*69f0*/  LOP3.LUT R3, R5, UR5, R20, 0x96, !PT ;  /* 0x0000000505037c12 */ /* 0x000fe4000f8e9614 */
[----:B------:R-:W-:Y:S01]  /*6a00*/  ISETP.LE.U32.AND P5, PT, R4, UR18, PT ;  /* 0x0000001204007c0c */ /* 0x000fe2000bfa3070 */
[----:B------:R-:W-:Y:S01]  /*6a10*/  @!P3 FADD.FTZ R206, -R206, -RZ ;  /* 0x800000ffceceb221 */ /* 0x000fe20000010100 */
[----:B------:R-:W-:Y:S02]  /*6a20*/  LOP3.LUT R4, R12, 0xff, RZ, 0xc0, !PT ;  /* 0x000000ff0c047812 */ /* 0x000fe400078ec0ff */
[----:B------:R-:W-:Y:S01]  /*6a30*/  SHF.R.U32.HI R5, RZ, 0x18, R9 ;  /* 0x00000018ff057819 */ /* 0x000fe20000011609 */
[----:B------:R-:W-:Y:S01]  /*6a40*/  @!P1 FADD.FTZ R224, -R224, -RZ ;  /* 0x800000ffe0e09221 */ /* 0x000fe20000010100 */
[----:B------:R-:W-:Y:S01]  /*6a50*/  ISETP.LE.U32.AND P3, PT, R4, UR18, PT ;  /* 0x0000001204007c0c */ /* 0x000fe2000bf63070 */
[----:B------:R-:W-:Y:S01]  /*6a60*/  @!P6 FADD.FTZ R194, -R194, -RZ ;  /* 0x800000ffc2c2e221 */ /* 0x000fe20000010100 */
[----:B------:R-:W-:Y:S02]  /*6a70*/  SHF.R.U32.HI R4, RZ, 0x10, R10 ;  /* 0x00000010ff047819 */ /* 0x000fe4000001160a */
[----:B------:R-:W-:Y:S02]  /*6a80*/  ISETP.LE.U32.AND P4, PT, R5, UR18, PT ;  /* 0x0000001205007c0c */ /* 0x000fe4000bf83070 */
[----:B------:R-:W-:Y:S01]  /*6a90*/  LOP3.LUT R5, R4, 0xff, RZ, 0xc0, !PT ;  /* 0x000000ff04057812 */ /* 0x000fe200078ec0ff */
[----:B------:R-:W-:Y:S01]  /*6aa0*/  @!P5 FADD.FTZ R190, -R190, -RZ ;  /* 0x800000ffbebed221 */ /* 0x000fe20000010100 */
[----:B------:R-:W-:Y:S02]  /*6ab0*/  ISETP.LE.U32.AND P1, PT, R11, UR18, PT ;  /* 0x000000120b007c0c */ /* 0x000fe4000bf23070 */
[----:B------:R-:W-:Y:S02]  /*6ac0*/  SHF.R.U32.HI R4, RZ, 0x8, R17 ;  /* 0x00000008ff047819 */ /* 0x000fe40000011611 */
[----:B------:R-:W-:Y:S01]  /*6ad0*/  ISETP.LE.U32.AND P6, PT, R7, UR18, PT ;  /* 0x0000001207007c0c */ /* 0x000fe2000bfc3070 */
[----:B-1----:R-:W-:Y:S01]  /*6ae0*/  @!P3 FADD.FTZ R202, -R202, -RZ ;  /* 0x800000ffcacab221 */ /* 0x002fe20000010100 */
[----:B------:R-:W-:Y:S02]  /*6af0*/  ISETP.LE.U32.AND P5, PT, R5, UR18, PT ;  /* 0x0000001205007c0c */ /* 0x000fe4000bfa3070 */
[----:B------:R-:W-:Y:S01]  /*6b00*/  LOP3.LUT R4, R4, 0xffff, RZ, 0xc0, !PT ;  /* 0x0000ffff04047812 */ /* 0x000fe200078ec0ff */
[----:B--2---:R-:W-:Y:S01]  /*6b10*/  @!P4 FADD.FTZ R188, -R188, -RZ ;  /* 0x800000ffbcbcc221 */ /* 0x004fe20000010100 */
[----:B------:R-:W-:Y:S02]  /*6b20*/  LOP3.LUT R6, R9, 0xff, RZ, 0xc0, !PT ;  /* 0x000000ff09067812 */ /* 0x000fe400078ec0ff */
[----:B------:R-:W-:Y:S01]  /*6b30*/  SHF.R.U32.HI R5, RZ, 0x10, R8 ;  /* 0x00000010ff057819 */ /* 0x000fe20000011608 */
[----:B------:R-:W-:Y:S01]  /*6b40*/  @!P1 FADD.FTZ R195, -R195, -RZ ;  /* 0x800000ffc3c39221 */ /* 0x000fe20000010100 */
[----:B------:R-:W-:Y:S02]  /*6b50*/  ISETP.LE.U32.AND P3, PT, R4, UR18, PT ;  /* 0x0000001204007c0c */ /* 0x000fe4000bf63070 */
[----:B------:R-:W-:Y:S01]  /*6b60*/  ISETP.LE.U32.AND P0, PT, R6, UR18, PT ;  /* 0x0000001206007c0c */ /* 0x000fe2000bf03070 */
[----:B------:R-:W-:Y:S01]  /*6b70*/  @!P6 FADD.FTZ R193, -R193, -RZ ;  /* 0x800000ffc1c1e221 */ /* 0x000fe20000010100 */
[----:B------:R-:W-:Y:S01]  /*6b80*/  LOP3.LUT R4, R5, 0xff, RZ, 0xc0, !PT ;  /* 0x000000ff05047812 */ /* 0x000fe200078ec0ff */
[----:B------:R-:W-:Y:S01]  /*6b90*/  @!P5 FADD.FTZ R201, -R201, -RZ ;  /* 0x800000ffc9c9d221 */ /* 0x000fe20000010100 */
[----:B------:R-:W-:Y:S02]  /*6ba0*/  SHF.R.U32.HI R6, RZ, 0x8, R16 ;  /* 0x00000008ff067819 */ /* 0x000fe40000011610 */
[----:B------:R-:W-:Y:S02]  /*6bb0*/  ISETP.LE.U32.AND P1, PT, R4, UR18, PT ;  /* 0x0000001204007c0c */ /* 0x000fe4000bf23070 */
[----:B------:R-:W-:Y:S02]  /*6bc0*/  LOP3.LUT R5, R6, 0xffff, RZ, 0xc0, !PT ;  /* 0x0000ffff06057812 */ /* 0x000fe400078ec0ff */
[----:B------:R-:W-:Y:S01]  /*6bd0*/  LOP3.LUT R4, R3, 0xff, RZ, 0xc0, !PT ;  /* 0x000000ff03047812 */ /* 0x000fe200078ec0ff */
[----:B------:R-:W-:Y:S01]  /*6be0*/  @!P3 FADD.FTZ R203, -R203, -RZ ;  /* 0x800000ffcbcbb221 */ /* 0x000fe20000010100 */
[----:B------:R-:W-:Y:S01]  /*6bf0*/  ISETP.LE.U32.AND P6, PT, R5, UR18, PT ;  /* 0x0000001205007c0c */ /* 0x000fe2000bfc3070 */
[----:B------:R-:W-:Y:S01]  /*6c00*/  @!P0 FADD.FTZ R189, -R189, -RZ ;  /* 0x800000ffbdbd8221 */ /* 0x000fe20000010100 */
[----:B------:R-:W-:Y:S02]  /*6c10*/  ISETP.LE.U32.AND P5, PT, R4, UR18, PT ;  /* 0x0000001204007c0c */ /* 0x000fe4000bfa3070 */
[--C-:B------:R-:W-:Y:S02]  /*6c20*/  SHF.R.U32.HI R5, RZ, 0x18, R3.reuse ;  /* 0x00000018ff057819 */ /* 0x100fe40000011603 */
[----:B------:R-:W-:Y:S01]  /*6c30*/  LOP3.LUT R4, R10, 0xffff, RZ, 0xc0, !PT ;  /* 0x0000ffff0a047812 */ /* 0x000fe200078ec0ff */
[----:B------:R-:W-:Y:S01]  /*6c40*/  @!P1 FADD.FTZ R185, -R185, -RZ ;  /* 0x800000ffb9b99221 */ /* 0x000fe20000010100 */
[----:B------:R-:W-:Y:S02]  /*6c50*/  LOP3.LUT R8, R8, 0xffff, RZ, 0xc0, !PT ;  /* 0x0000ffff08087812 */ /* 0x000fe400078ec0ff */
[----:B------:R-:W-:Y:S02]  /*6c60*/  ISETP.LE.U32.AND P3, PT, R5, UR18, PT ;  /* 0x0000001205007c0c */ /* 0x000fe4000bf63070 */
[----:B------:R-:W-:Y:S01]  /*6c70*/  SHF.R.U32.HI R5, RZ, 0x8, R8 ;  /* 0x00000008ff057819 */ /* 0x000fe20000011608 */
[----:B------:R-:W-:Y:S01]  /*6c80*/  @!P6 FADD.FTZ R192, -R192, -RZ ;  /* 0x800000ffc0c0e221 */ /* 0x000fe20000010100 */
[----:B------:R-:W-:Y:S01]  /*6c90*/  SHF.R.U32.HI R4, RZ, 0x8, R4 ;  /* 0x00000008ff047819 */ /* 0x000fe20000011604 */
[----:B------:R-:W-:Y:S01]  /*6ca0*/  @!P5 FADD.FTZ R181, -R181, -RZ ;  /* 0x800000ffb5b5d221 */ /* 0x000fe20000010100 */
[----:B------:R-:W-:Y:S02]  /*6cb0*/  LOP3.LUT R6, R13, 0xff, RZ, 0xc0, !PT ;  /* 0x000000ff0d067812 */ /* 0x000fe400078ec0ff */
[----:B------:R-:W-:Y:S02]  /*6cc0*/  LOP3.LUT R4, R4, 0xffff, RZ, 0xc0, !PT ;  /* 0x0000ffff04047812 */ /* 0x000fe400078ec0ff */
[----:B------:R-:W-:Y:S02]  /*6cd0*/  LOP3.LUT R5, R5, 0xffff, RZ, 0xc0, !PT ;  /* 0x0000ffff05057812 */ /* 0x000fe400078ec0ff */
[----:B------:R-:W-:Y:S01]  /*6ce0*/  ISETP.LE.U32.AND P1, PT, R6, UR18, PT ;  /* 0x0000001206007c0c */ /* 0x000fe2000bf23070 */
[----:B------:R-:W-:Y:S01]  /*6cf0*/  @!P3 FADD.FTZ R180, -R180, -RZ ;  /* 0x800000ffb4b4b221 */ /* 0x000fe20000010100 */
[----:B------:R-:W-:Y:S02]  /*6d00*/  ISETP.LE.U32.AND P6, PT, R4, UR18, PT ;  /* 0x0000001204007c0c */ /* 0x000fe4000bfc3070 */
[----:B------:R-:W-:Y:S02]  /*6d10*/  ISETP.LE.U32.AND P5, PT, R5, UR18, PT ;  /* 0x0000001205007c0c */ /* 0x000fe4000bfa3070 */
[----:B------:R-:W-:Y:S02]  /*6d20*/  SHF.R.U32.HI R5, RZ, 0x10, R3 ;  /* 0x00000010ff057819 */ /* 0x000fe40000011603 */
[----:B------:R-:W-:Y:S02]  /*6d30*/  LOP3.LUT R3, R3, 0xffff, RZ, 0xc0, !PT ;  /* 0x0000ffff03037812 */ /* 0x000fe400078ec0ff */
[----:B------:R-:W-:Y:S02]  /*6d40*/  LOP3.LUT R6, R5, 0xff, RZ, 0xc0, !PT ;  /* 0x000000ff05067812 */ /* 0x000fe400078ec0ff */
[----:B------:R-:W-:Y:S01]  /*6d50*/  SHF.R.U32.HI R4, RZ, 0x8, R14 ;  /* 0x00000008ff047819 */ /* 0x000fe2000001160e */
[----:B------:R-:W-:Y:S01]  /*6d60*/  @!P1 FADD.FTZ R184, -R184, -RZ ;  /* 0x800000ffb8b89221 */ /* 0x000fe20000010100 */
[----:B------:R-:W-:Y:S01]  /*6d70*/  SHF.R.U32.HI R5, RZ, 0x8, R3 ;  /* 0x00000008ff057819 */ /* 0x000fe20000011603 */
[----:B------:R-:W-:Y:S01]  /*6d80*/  @!P6 FADD.FTZ R191, -R191, -RZ ;  /* 0x800000ffbfbfe221 */ /* 0x000fe20000010100 */
[----:B------:R-:W-:Y:S01]  /*6d90*/  LOP3.LUT R3, R4, 0xffff, RZ, 0xc0, !PT ;  /* 0x0000ffff04037812 */ /* 0x000fe200078ec0ff */
[----:B------:R-:W-:Y:S01]  /*6da0*/  @!P5 FADD.FTZ R176, -R176, -RZ ;  /* 0x800000ffb0b0d221 */ /* 0x000fe20000010100 */
[----:B------:R-:W-:Y:S02]  /*6db0*/  ISETP.LE.U32.AND P3, PT, R6, UR18, PT ;  /* 0x0000001206007c0c */ /* 0x000fe4000bf63070 */
[----:B------:R-:W-:Y:S02]  /*6dc0*/  LOP3.LUT R4, R5, 0xffff, RZ, 0xc0, !PT ;  /* 0x0000ffff05047812 */ /* 0x000fe400078ec0ff */
[----:B------:R-:W-:Y:S02]  /*6dd0*/  ISETP.LE.U32.AND P1, PT, R3, UR18, PT ;  /* 0x0000001203007c0c */ /* 0x000fe4000bf23070 */
[----:B------:R-:W-:Y:S02]  /*6de0*/  ISETP.LE.U32.AND P6, PT, R4, UR18, PT ;  /* 0x0000001204007c0c */ /* 0x000fe4000bfc3070 */
[----:B------:R-:W-:Y:S02]  /*6df0*/  LOP3.LUT R3, R18, 0xff, RZ, 0xc0, !PT ;  /* 0x000000ff12037812 */ /* 0x000fe400078ec0ff */
[----:B------:R-:W-:Y:S02]  /*6e00*/  SHF.R.U32.HI R4, RZ, 0x10, R9 ;  /* 0x00000010ff047819 */ /* 0x000fe40000011609 */
[----:B------:R-:W-:Y:S01]  /*6e10*/  ISETP.LE.U32.AND P5, PT, R3, UR18, PT ;  /* 0x0000001203007c0c */ /* 0x000fe2000bfa3070 */
[----:B------:R-:W-:Y:S01]  /*6e20*/  @!P3 FADD.FTZ R178, -R178, -RZ ;  /* 0x800000ffb2b2b221 */ /* 0x000fe20000010100 */
[----:B------:R-:W-:Y:S02]  /*6e30*/  LOP3.LUT R4, R4, 0xff, RZ, 0xc0, !PT ;  /* 0x000000ff04047812 */ /* 0x000fe400078ec0ff */
[----:B------:R-:W-:Y:S01]  /*6e40*/  SHF.R.U32.HI R3, RZ, 0x8, R19 ;  /* 0x00000008ff037819 */ /* 0x000fe20000011613 */
[----:B------:R-:W-:Y:S01]  /*6e50*/  @!P1 FADD.FTZ R179, -R179, -RZ ;  /* 0x800000ffb3b39221 */ /* 0x000fe20000010100 */
[----:B------:R-:W-:Y:S01]  /*6e60*/  ISETP.LE.U32.AND P3, PT, R4, UR18, PT ;  /* 0x0000001204007c0c */ /* 0x000fe2000bf63070 */
[----:B------:R-:W-:Y:S01]  /*6e70*/  @!P6 FADD.FTZ R177, -R177, -RZ ;  /* 0x800000ffb1b1e221 */ /* 0x000fe20000010100 */
[----:B------:R-:W-:Y:S02]  /*6e80*/  LOP3.LUT R4, R3, 0xffff, RZ, 0xc0, !PT ;  /* 0x0000ffff03047812 */ /* 0x000fe400078ec0ff */
[----:B------:R-:W-:Y:S02]  /*6e90*/  F2FP.RELU.F16.F32.PACK_AB R3, R194, R185 ;  /* 0x000000b9c203723e */ /* 0x000fe400000008ff */
[----:B------:R-:W-:Y:S01]  /*6ea0*/  LOP3.LUT R5, R9, 0xffff, RZ, 0xc0, !PT ;  /* 0x0000ffff09057812 */ /* 0x000fe200078ec0ff */
[----:B------:R-:W-:Y:S01]  /*6eb0*/  @!P5 FADD.FTZ R182, -R182, -RZ ;  /* 0x800000ffb6b6d221 */ /* 0x000fe20000010100 */
[----:B------:R-:W-:Y:S01]  /*6ec0*/  F2FP.RELU.F16.F32.PACK_AB R6, R176, R190 ;  /* 0x000000beb006723e */ /* 0x000fe200000008ff */
[----:B------:R1:W-:Y:S01]  /*6ed0*/  STS [R229+0x20400], R3 ;  /* 0x02040003e5007388 */ /* 0x0003e20000000800 */
[----:B------:R-:W-:Y:S02]  /*6ee0*/  SHF.R.U32.HI R5, RZ, 0x8, R5 ;  /* 0x00000008ff057819 */ /* 0x000fe40000011605 */
[----:B------:R-:W-:Y:S01]  /*6ef0*/  F2FP.RELU.F16.F32.PACK_AB R2, R205, R202 ;  /* 0x000000cacd02723e */ /* 0x000fe200000008ff */
[----:B------:R-:W-:Y:S01]  /*6f00*/  STS [R229+0x20000], R6 ;  /* 0x02000006e5007388 */ /* 0x000fe20000000800 */
[----:B------:R-:W-:Y:S01]  /*6f10*/  LOP3.LUT R5, R5, 0xffff, RZ, 0xc0, !PT ;  /* 0x0000ffff05057812 */ /* 0x000fe200078ec0ff */
[----:B---3--:R-:W-:Y:S01]  /*6f20*/  @!P3 FADD.FTZ R183, -R183, -RZ ;  /* 0x800000ffb7b7b221 */ /* 0x008fe20000010100 */
[----:B------:R-:W-:Y:S01]  /*6f30*/  ISETP.LE.U32.AND P1, PT, R4, UR18, PT ;  /* 0x0000001204007c0c */ /* 0x000fe2000bf23070 */
[----:B------:R2:W-:Y:S01]  /*6f40*/  STS [R234+0x20400], R2 ;  /* 0x02040002ea007388 */ /* 0x0005e20000000800 */
[----:B------:R-:W-:Y:S02]  /*6f50*/  ISETP.LE.U32.AND P6, PT, R5, UR18, PT ;  /* 0x0000001205007c0c */ /* 0x000fe4000bfc3070 */
[----:B------:R-:W-:Y:S02]  /*6f60*/  F2FP.RELU.F16.F32.PACK_AB R5, R177, R181 ;  /* 0x000000b5b105723e */ /* 0x000fe400000008ff */
[----:B------:R-:W-:Y:S02]  /*6f70*/  F2FP.RELU.F16.F32.PACK_AB R4, R180, R178 ;  /* 0x000000b2b404723e */ /* 0x000fe400000008ff */
[----:B------:R-:W-:Y:S02]  /*6f80*/  F2FP.RELU.F16.F32.PACK_AB R0, R203, R228 ;  /* 0x000000e4cb00723e */ /* 0x000fe400000008ff */
[----:B------:R-:W-:Y:S02]  /*6f90*/  FSETP.GE.FTZ.AND P0, PT, R176, RZ, PT ;  /* 0x000000ffb000720b */ /* 0x000fe40003f16000 */
[----:B------:R-:W-:Y:S01]  /*6fa0*/  FSETP.GE.FTZ.AND P4, PT, R181, RZ, PT ;  /* 0x000000ffb500720b */ /* 0x000fe20003f96000 */
[----:B------:R-:W-:Y:S01]  /*6fb0*/  @!P1 FADD.FTZ R187, -R187, -RZ ;  /* 0x800000ffbbbb9221 */ /* 0x000fe20000010100 */
[----:B------:R-:W-:Y:S01]  /*6fc0*/  FSETP.GE.FTZ.AND P1, PT, R190, RZ, PT ;  /* 0x000000ffbe00720b */ /* 0x000fe20003f36000 */
[----:B------:R-:W-:Y:S01]  /*6fd0*/  @!P6 FADD.FTZ R186, -R186, -RZ ;  /* 0x800000ffbabae221 */ /* 0x000fe20000010100 */
[----:B------:R-:W-:Y:S02]  /*6fe0*/  FSETP.GE.FTZ.AND P3, PT, R177, RZ, PT ;  /* 0x000000ffb100720b */ /* 0x000fe40003f76000 */
[----:B-1----:R-:W-:Y:S05]  /*6ff0*/  F2FP.RELU.F16.F32.PACK_AB R3, R192, R223 ;  /* 0x000000dfc003723e */ /* 0x002fea00000008ff */
[----:B------:R1:W-:Y:S01]  /*7000*/  STS [R234+0x20000], R3 ;  /* 0x02000003ea007388 */ /* 0x0003e20000000800 */
[----:B--2---:R-:W-:Y:S03]  /*7010*/  F2FP.RELU.F16.F32.PACK_AB R2, R206, R201 ;  /* 0x000000c9ce02723e */ /* 0x004fe600000008ff */
[----:B------:R2:W-:Y:S04]  /*7020*/  STS [R229+0x21000], R5 ;  /* 0x02100005e5007388 */ /* 0x0005e80000000800 */
[----:B------:R3:W-:Y:S01]  /*7030*/  STS [R229+0x21400], R4 ;  /* 0x02140004e5007388 */ /* 0x0007e20000000800 */
[----:B-1----:R-:W-:Y:S02]  /*7040*/  F2FP.RELU.F16.F32.PACK_AB R3, R191, R207 ;  /* 0x000000cfbf03723e */ /* 0x002fe400000008ff */
[----:B--2---:R-:W-:Y:S02]  /*7050*/  F2FP.RELU.F16.F32.PACK_AB R5, R179, R195 ;  /* 0x000000c3b305723e */ /* 0x004fe400000008ff */
[----:B---3--:R-:W-:Y:S03]  /*7060*/  F2FP.RELU.F16.F32.PACK_AB R4, R193, R184 ;  /* 0x000000b8c104723e */ /* 0x008fe600000008ff */
        /* <DEDUP_REMOVED lines=112> */
[C---:B-----5:R-:W-:Y:S01]  /*7770*/  FADD.FTZ R4, -R200.reuse, R4 ;  /* 0x00000004c8047221 */ /* 0x060fe20000010100 */
[----:B------:R-:W-:Y:S01]  /*7780*/  FADD.FTZ R0, -R200, R5 ;  /* 0x00000005c8007221 */ /* 0x000fe20000010100 */
[C---:B------:R-:W-:Y:S03]  /*7790*/  FADD.FTZ R6, -R199.reuse, R6 ;  /* 0x00000006c7067221 */ /* 0x040fe60000010100 */
[----:B------:R-:W-:Y:S01]  /*77a0*/  FADD.FTZ R7, -R199, R7 ;  /* 0x00000007c7077221 */ /* 0x000fe20000010100 */
[-C--:B------:R-:W-:Y:S01]  /*77b0*/  FSEL R4, R4, R200.reuse, P1 ;  /* 0x000000c804047208 */ /* 0x080fe20000800000 */
[----:B------:R-:W-:Y:S01]  /*77c0*/  FADD.FTZ R5, -R198, R9 ;  /* 0x00000009c6057221 */ /* 0x000fe20000010100 */
[----:B------:R-:W-:Y:S02]  /*77d0*/  FSEL R0, R0, R200, P0 ;  /* 0x000000c800007208 */ /* 0x000fe40000000000 */
[----:B------:R-:W-:Y:S01]  /*77e0*/  FSETP.GE.FTZ.AND P1, PT, R185, RZ, PT ;  /* 0x000000ffb900720b */ /* 0x000fe20003f36000 */
[----:B------:R-:W-:Y:S01]  /*77f0*/  FMUL.FTZ R204, R190, R4 ;  /* 0x00000004becc7220 */ /* 0x000fe20000410000 */
[----:B------:R-:W-:Y:S01]  /*7800*/  FSETP.GE.FTZ.AND P0, PT, R194, RZ, PT ;  /* 0x000000ffc200720b */ /* 0x000fe20003f16000 */
[----:B------:R-:W-:Y:S01]  /*7810*/  FMUL.FTZ R190, R176, R0 ;  /* 0x00000000b0be7220 */ /* 0x000fe20000410000 */
[-C--:B------:R-:W-:Y:S01]  /*7820*/  FSEL R176, R6, R199.reuse, P1 ;  /* 0x000000c706b07208 */ /* 0x080fe20000800000 */
[----:B------:R-:W-:Y:S01]  /*7830*/  FADD.FTZ R6, -R198, R8 ;  /* 0x00000008c6067221 */ /* 0x000fe20000010100 */
[----:B------:R-:W-:Y:S01]  /*7840*/  FSEL R7, R7, R199, P0 ;  /* 0x000000c707077208 */ /* 0x000fe20000000000 */
[C---:B------:R-:W-:Y:S01]  /*7850*/  FADD.FTZ R0, -R197.reuse, R11 ;  /* 0x0000000bc5007221 */ /* 0x040fe20000010100 */
[----:B------:R-:W-:Y:S01]  /*7860*/  FSETP.GE.FTZ.AND P0, PT, R180, RZ, PT ;  /* 0x000000ffb400720b */ /* 0x000fe20003f16000 */
[C---:B------:R-:W-:Y:S01]  /*7870*/  FADD.FTZ R15, -R197.reuse, R15 ;  /* 0x0000000fc50f7221 */ /* 0x040fe20000010100 */
[-C--:B------:R-:W-:Y:S01]  /*7880*/  FSEL R6, R6, R198.reuse, P4 ;  /* 0x000000c606067208 */ /* 0x080fe20002000000 */
[----:B------:R-:W-:Y:S01]  /*7890*/  FADD.FTZ R4, -R197, R10 ;  /* 0x0000000ac5047221 */ /* 0x000fe20000010100 */
[----:B------:R-:W-:Y:S01]  /*78a0*/  FSEL R0, R0, R197, P0 ;  /* 0x000000c500007208 */ /* 0x000fe20000000000 */
        /* <DEDUP_REMOVED lines=9> */
[----:B------:R-:W-:Y:S01]  /*7940*/  FSETP.GE.FTZ.AND P3, PT, R179, RZ, PT ;  /* 0x000000ffb300720b */ /* 0x000fe20003f76000 */
[----:B------:R-:W-:Y:S01]  /*7950*/  FMUL.FTZ R181, R177, R5 ;  /* 0x00000005b1b57220 */ /* 0x000fe20000410000 */
[-C--:B------:R-:W-:Y:S01]  /*7960*/  FSEL R0, R15, R197.reuse, P0 ;  /* 0x000000c50f007208 */ /* 0x080fe20000000000 */
[----:B------:R-:W-:Y:S01]  /*7970*/  FADD.FTZ R9, -R199, R19 ;  /* 0x00000013c7097221 */ /* 0x000fe20000010100 */
[----:B------:R-:W-:Y:S01]  /*7980*/  FSEL R4, R4, R197, P1 ;  /* 0x000000c504047208 */ /* 0x000fe20000800000 */
[-C--:B-1----:R-:W-:Y:S03]  /*7990*/  HMMA.16816.F32 R20, R172, R164.reuse, R20 ;  /* 0x000000a4ac14723c */ /* 0x082fe60000001814 */
[-C--:B------:R-:W-:Y:S01]  /*79a0*/  FSEL R6, R12, R198.reuse, P4 ;  /* 0x000000c60c067208 */ /* 0x080fe20002000000 */
[----:B------:R-:W-:Y:S01]  /*79b0*/  FADD.FTZ R14, -R197, R14 ;  /* 0x0000000ec50e7221 */ /* 0x000fe20000010100 */
[----:B------:R-:W-:Y:S01]  /*79c0*/  FSEL R5, R13, R198, P3 ;  /* 0x000000c60d057208 */ /* 0x000fe20001800000 */
[C---:B------:R-:W-:Y:S04]  /*79d0*/  HMMA.16816.F32 R24, R168.reuse, R164, R24 ;  /* 0x000000a4a818723c */ /* 0x040fe80000001818 */
[----:B------:R-:W-:Y:S01]  /*79e0*/  FSETP.GE.FTZ.AND P0, PT, R205, RZ, PT ;  /* 0x000000ffcd00720b */ /* 0x000fe20003f16000 */
[----:B------:R-:W-:Y:S01]  /*79f0*/  FADD.FTZ R16, -R200, R16 ;  /* 0x00000010c8107221 */ /* 0x000fe20000010100 */
[----:B------:R-:W-:Y:S01]  /*7a00*/  FSETP.GE.FTZ.AND P1, PT, R184, RZ, PT ;  /* 0x000000ffb800720b */ /* 0x000fe20003f36000 */
[-C--:B------:R-:W-:Y:S03]  /*7a10*/  HMMA.16816.F32 R28, R168, R166.reuse, R28 ;  /* 0x000000a6a81c723c */ /* 0x080fe6000000181c */
[----:B------:R-:W-:Y:S01]  /*7a20*/  FSETP.GE.FTZ.AND P4, PT, R223, RZ, PT ;  /* 0x000000ffdf00720b */ /* 0x000fe20003f96000 */
[----:B------:R-:W-:Y:S01]  /*7a30*/  FADD.FTZ R17, -R200, R17 ;  /* 0x00000011c8117221 */ /* 0x000fe20000010100 */
[----:B------:R-:W-:Y:S01]  /*7a40*/  FSETP.GE.FTZ.AND P3, PT, R192, RZ, PT ;  /* 0x000000ffc000720b */ /* 0x000fe20003f76000 */
[----:B------:R-:W-:Y:S01]  /*7a50*/  FADD.FTZ R10, -R199, R18 ;  /* 0x00000012c70a7221 */ /* 0x000fe20000010100 */
[----:B------:R-:W-:Y:S01]  /*7a60*/  F2FP.F16.F32.PACK_AB R177, R190, R204 ;  /* 0x000000ccbeb1723e */ /* 0x000fe200000000ff */
[----:B------:R-:W-:Y:S01]  /*7a70*/  FMUL.FTZ R18, R193, R0 ;  /* 0x00000000c1127220 */ /* 0x000fe20000410000 */
[----:B------:R-:W-:Y:S04]  /*7a80*/  HMMA.16816.F32 R32, R172, R166, R32 ;  /* 0x000000a6ac20723c */ /* 0x000fe80000001820 */
[----:B------:R-:W-:Y:S01]  /*7a90*/  FSEL R0, R9, R199, P0 ;  /* 0x000000c709007208 */ /* 0x000fe20000000000 */
[----:B------:R-:W-:Y:S01]  /*7aa0*/  FMUL.FTZ R7, R194, R7 ;  /* 0x00000007c2077220 */ /* 0x000fe20000410000 */
[----:B------:R-:W-:Y:S01]  /*7ab0*/  FSETP.GE.FTZ.AND P0, PT, R206, RZ, PT ;  /* 0x000000ffce00720b */ /* 0x000fe20003f16000 */
[----:B------:R-:W-:Y:S01]  /*7ac0*/  FMUL.FTZ R178, R178, R4 ;  /* 0x00000004b2b27220 */ /* 0x000fe20000410000 */
[----:B------:R-:W-:Y:S02]  /*7ad0*/  FSEL R4, R14, R197, P1 ;  /* 0x000000c50e047208 */ /* 0x000fe40000800000 */
[----:B------:R-:W-:Y:S01]  /*7ae0*/  FSETP.GE.FTZ.AND P1, PT, R202, RZ, PT ;  /* 0x000000ffca00720b */ /* 0x000fe20003f36000 */
[----:B------:R-:W-:Y:S01]  /*7af0*/  FMUL.FTZ R11, R195, R6 ;  /* 0x00000006c30b7220 */ /* 0x000fe20000410000 */
[-C--:B------:R-:W-:Y:S01]  /*7b00*/  FSEL R6, R16, R200.reuse, P4 ;  /* 0x000000c810067208 */ /* 0x080fe20002000000 */
[----:B------:R-:W-:Y:S01]  /*7b10*/  FMUL.FTZ R19, R179, R5 ;  /* 0x00000005b3137220 */ /* 0x000fe20000410000 */
[----:B------:R-:W-:Y:S01]  /*7b20*/  FSEL R5, R17, R200, P3 ;  /* 0x000000c811057208 */ /* 0x000fe20001800000 */
[C---:B------:R-:W-:Y:S01]  /*7b30*/  FADD.FTZ R20, -R200.reuse, R20 ;  /* 0x00000014c8147221 */ /* 0x040fe20000010100 */
[----:B------:R-:W-:Y:S01]  /*7b40*/  FSETP.GE.FTZ.AND P4, PT, R207, RZ, PT ;  /* 0x000000ffcf00720b */ /* 0x000fe20003f96000 */
[----:B------:R-:W-:Y:S01]  /*7b50*/  FADD.FTZ R15, -R200, R21 ;  /* 0x00000015c80f7221 */ /* 0x000fe20000010100 */
[----:B------:R-:W-:Y:S01]  /*7b60*/  FSETP.GE.FTZ.AND P3, PT, R191, RZ, PT ;  /* 0x000000ffbf00720b */ /* 0x000fe20003f76000 */
[----:B------:R-:W-:Y:S01]  /*7b70*/  FMUL.FTZ R16, R205, R0 ;  /* 0x00000000cd107220 */ /* 0x000fe20000410000 */
[----:B------:R-:W-:Y:S01]  /*7b80*/  F2FP.F16.F32.PACK_AB R176, R7, R176 ;  /* 0x000000b007b0723e */ /* 0x000fe200000000ff */
[----:B------:R-:W-:Y:S01]  /*7b90*/  FMUL.FTZ R7, R184, R4 ;  /* 0x00000004b8077220 */ /* 0x000fe20000410000 */
[----:B------:R-:W-:Y:S01]  /*7ba0*/  F2FP.F16.F32.PACK_AB R164, R8, R178 ;  /* 0x000000b208a4723e */ /* 0x000fe200000000ff */
[C---:B------:R-:W-:Y:S01]  /*7bb0*/  FADD.FTZ R8, -R199.reuse, R22 ;  /* 0x00000016c7087221 */ /* 0x040fe20000010100 */
[-C--:B------:R-:W-:Y:S01]  /*7bc0*/  FSEL R0, R20, R200.reuse, P4 ;  /* 0x000000c814007208 */ /* 0x080fe20002000000 */
[----:B------:R-:W-:Y:S01]  /*7bd0*/  FADD.FTZ R14, -R199, R23 ;  /* 0x00000017c70e7221 */ /* 0x000fe20000010100 */
[----:B------:R-:W-:Y:S01]  /*7be0*/  FSEL R15, R15, R200, P3 ;  /* 0x000000c80f0f7208 */ /* 0x000fe20001800000 */
[----:B------:R-:W-:Y:S01]  /*7bf0*/  FMUL.FTZ R17, R192, R5 ;  /* 0x00000005c0117220 */ /* 0x000fe20000410000 */
[----:B------:R-:W-:Y:S01]  /*7c00*/  FSEL R4, R10, R199, P1 ;  /* 0x000000c70a047208 */ /* 0x000fe20000800000 */
[----:B------:R-:W-:Y:S01]  /*7c10*/  FMUL.FTZ R0, R207, R0 ;  /* 0x00000000cf007220 */ /* 0x000fe20000410000 */
[----:B------:R-:W-:Y:S01]  /*7c20*/  FSETP.GE.FTZ.AND P1, PT, R201, RZ, PT ;  /* 0x000000ffc900720b */ /* 0x000fe20003f36000 */
[----:B------:R-:W-:Y:S01]  /*7c30*/  FMUL.FTZ R15, R191, R15 ;  /* 0x0000000fbf0f7220 */ /* 0x000fe20000410000 */
[-C--:B------:R-:W-:Y:S01]  /*7c40*/  FSEL R14, R14, R199.reuse, P0 ;  /* 0x000000c70e0e7208 */ /* 0x080fe20000000000 */
[----:B------:R-:W-:Y:S01]  /*7c50*/  FADD.FTZ R5, -R197, R26 ;  /* 0x0000001ac5057221 */ /* 0x000fe20000010100 */
[----:B------:R-:W-:Y:S01]  /*7c60*/  FSEL R8, R8, R199, P1 ;  /* 0x000000c708087208 */ /* 0x000fe20000800000 */
[----:B------:R-:W-:Y:S01]  /*7c70*/  FMUL.FTZ R9, R202, R4 ;  /* 0x00000004ca097220 */ /* 0x000fe20000410000 */
[----:B------:R-:W-:Y:S01]  /*7c80*/  FSETP.GE.FTZ.AND P1, PT, R183, RZ, PT ;  /* 0x000000ffb700720b */ /* 0x000fe20003f36000 */
[----:B------:R-:W-:Y:S01]  /*7c90*/  FADD.FTZ R4, -R197, R27 ;  /* 0x0000001bc5047221 */ /* 0x000fe20000010100 */
[----:B------:R-:W-:Y:S01]  /*7ca0*/  FSETP.GE.FTZ.AND P0, PT, R188, RZ, PT ;  /* 0x000000ffbc00720b */ /* 0x000fe20003f16000 */
[----:B------:R-:W-:Y:S01]  /*7cb0*/  FMUL.FTZ R10, R223, R6 ;  /* 0x00000006df0a7220 */ /* 0x000fe20000410000 */
[----:B------:R-:W-:Y:S01]  /*7cc0*/  F2FP.F16.F32.PACK_AB R15, R15, R0 ;  /* 0x000000000f0f723e */ /* 0x000fe200000000ff */
[----:B------:R-:W-:Y:S01]  /*7cd0*/  FADD.FTZ R0, -R197, R30 ;  /* 0x0000001ec5007221 */ /* 0x000fe20000010100 */
[----:B------:R-:W-:Y:S01]  /*7ce0*/  FSEL R5, R5, R197, P1 ;  /* 0x000000c505057208 */ /* 0x000fe20000800000 */
[----:B------:R-:W-:Y:S01]  /*7cf0*/  FADD.FTZ R6, -R198, R25 ;  /* 0x00000019c6067221 */ /* 0x000fe20000010100 */
[----:B------:R-:W-:Y:S01]  /*7d00*/  FSETP.GE.FTZ.AND P1, PT, R182, RZ, PT ;  /* 0x000000ffb600720b */ /* 0x000fe20003f36000 */
[----:B------:R-:W-:Y:S01]  /*7d10*/  FADD.FTZ R32, -R200, R32 ;  /* 0x00000020c8207221 */ /* 0x000fe20000010100 */
[----:B------:R-:W-:Y:S01]  /*7d20*/  F2FP.F16.F32.PACK_AB R18, R18, R7 ;  /* 0x000000071212723e */ /* 0x000fe200000000ff */
[----:B------:R-:W-:Y:S01]  /*7d30*/  FADD.FTZ R7, -R198, R24 ;  /* 0x00000018c6077221 */ /* 0x000fe20000010100 */
[-C--:B------:R-:W-:Y:S01]  /*7d40*/  FSEL R4, R4, R197.reuse, P0 ;  /* 0x000000c504047208 */ /* 0x080fe20000000000 */
[----:B------:R-:W-:Y:S01]  /*7d50*/  FADD.FTZ R34, -R199, R34 ;  /* 0x00000022c7227221 */ /* 0x000fe20000010100 */
[----:B------:R-:W-:Y:S01]  /*7d60*/  FSETP.GE.FTZ.AND P4, PT, R189, RZ, PT ;  /* 0x000000ffbd00720b */ /* 0x000fe20003f96000 */
[----:B------:R-:W-:Y:S01]  /*7d70*/  FMUL.FTZ R8, R201, R8 ;  /* 0x00000008c9087220 */ /* 0x000fe20000410000 */
        /* <DEDUP_REMOVED lines=8> */
[----:B------:R-:W-:Y:S01]  /*7e00*/  FSEL R7, R7, R198, P4 ;  /* 0x000000c607077208 */ /* 0x000fe20002000000 */
[----:B------:R-:W-:Y:S01]  /*7e10*/  FMUL.FTZ R0, R182, R0 ;  /* 0x00000000b6007220 */ /* 0x000fe20000410000 */
[----:B------:R-:W-:Y:S02]  /*7e20*/  FSETP.GE.FTZ.AND P4, PT, R225, RZ, PT ;  /* 0x000000ffe100720b */ /* 0x000fe40003f96000 */
[-C--:B------:R-:W-:Y:S01]  /*7e30*/  FSEL R6, R6, R198.reuse, P3 ;  /* 0x000000c606067208 */ /* 0x080fe20001800000 */
[----:B------:R-:W-:Y:S01]  /*7e40*/  @P0 FADD.FTZ R197, -R197, R31 ;  /* 0x0000001fc5c50221 */ /* 0x000fe20000010100 */
        /* <DEDUP_REMOVED lines=8> */
[----:B------:R-:W-:Y:S01]  /*7ed0*/  @P1 FADD.FTZ R200, -R200, R33 ;  /* 0x00000021c8c81221 */ /* 0x000fe20000010100 */
[----:B------:R-:W-:Y:S02]  /*7ee0*/  PLOP3.LUT P1, PT, PT, PT, UP3, 0x80, 0x0 ;  /* 0x000000000000781c */ /* 0x000fe40003f2f038 */
[----:B------:R-:W-:Y:S01]  /*7ef0*/  F2FP.F16.F32.PACK_AB R19, R19, R11 ;  /* 0x0000000b1313723e */ /* 0x000fe200000000ff */
[----:B------:R-:W-:Y:S01]  /*7f00*/  @P3 FADD.FTZ R198, -R198, R29 ;  /* 0x0000001dc6c63221 */ /* 0x000fe20000010100 */
[----:B------:R-:W-:Y:S01]  /*7f10*/  FSETP.GE.FTZ.AND P3, PT, R224, RZ, PT ;  /* 0x000000ffe000720b */ /* 0x000fe20003f76000 */
[----:B------:R-:W-:Y:S01]  /*7f20*/  FMUL.FTZ R32, R228, R32 ;  /* 0x00000020e4207220 */ /* 0x000fe20000410000 */
[----:B------:R-:W-:Y:S01]  /*7f30*/  F2FP.F16.F32.PACK_AB R17, R17, R10 ;  /* 0x0000000a1111723e */ /* 0x000fe200000000ff */
[----:B------:R-:W-:Y:S01]  /*7f40*/  FMUL.FTZ R11, R187, R198 ;  /* 0x000000c6bb0b7220 */ /* 0x000fe20000410000 */
[----:B------:R-:W-:Y:S01]  /*7f50*/  FSEL R34, R34, R199, P3 ;  /* 0x000000c722227208 */ /* 0x000fe20001800000 */
[----:B------:R-:W-:Y:S01]  /*7f60*/  FMUL.FTZ R10, R226, R197 ;  /* 0x000000c5e20a7220 */ /* 0x000fe20000410000 */
        /* <DEDUP_REMOVED lines=8> */
[----:B------:R-:W-:Y:S02]  /*7ff0*/  F2FP.F16.F32.PACK_AB R12, R12, R5 ;  /* 0x000000050c0c723e */ /* 0x000fe400000000ff */
[----:B------:R-:W-:Y:S02]  /*8000*/  F2FP.F16.F32.PACK_AB R11, R11, R4 ;  /* 0x000000040b0b723e */ /* 0x000fe400000000ff */
        /* <DEDUP_REMOVED lines=18> */
[----:B------:R-:W-:Y:S02]  /*8130*/  LEA R4, P0, R5, R238, 0x1 ;  /* 0x000000ee05047211 */ /* 0x000fe400078008ff */
[----:B------:R-:W-:Y:S02]  /*8140*/  LEA R0, P6, R9, R5, 0x5 ;  /* 0x0000000509007211 */ /* 0x000fe400078c28ff */
[----:B------:R-:W-:Y:S02]  /*8150*/  SHF.R.S32.HI R7, RZ, 0x1f, R5 ;  /* 0x0000001fff077819 */ /* 0x000fe40000011405 */
[----:B------:R-:W-:Y:S02]  /*8160*/  LEA.HI.X.SX32 R5, R5, R239, 0x1, P0 ;  /* 0x000000ef05057211 */ /* 0x000fe400000f0eff */
[C---:B------:R-:W-:Y:S02]  /*8170*/  @!P4 LEA R8, P0, R9.reuse, R4, 0x6 ;  /* 0x000000040908c211 */ /* 0x040fe400078030ff */
[C---:B------:R-:W-:Y:S01]  /*8180*/  @!P3 LEA R6, P5, R0.reuse, R238, 0x1 ;  /* 0x000000ee0006b211 */ /* 0x040fe200078a08ff */
[----:B------:R-:W-:Y:S01]  /*8190*/  @!PT LDS RZ, [RZ] ;  /* 0x00000000fffff984 */ /* 0x000fe20000000800 */
[----:B------:R-:W-:Y:S01]  /*81a0*/  @!PT LDS RZ, [RZ] ;  /* 0x00000000fffff984 */ /* 0x000fe20000000800 */
[----:B------:R-:W-:Y:S01]  /*81b0*/  @!PT LDS RZ, [RZ] ;  /* 0x00000000fffff984 */ /* 0x000fe20000000800 */
[----:B------:R3:W-:Y:S01]  /*81c0*/  @!P4 LDGSTS.E.BYPASS.LTC128B.128 [R235], desc[UR16][R4.64] ;  /* 0x0000000004ebcfae */ /* 0x0007e2000b901d50 */
[C---:B--2---:R-:W-:Y:S01]  /*81d0*/  LEA.HI.X R7, R9.reuse, R7, R20, 0x5, P6 ;  /* 0x0000000709077211 */ /* 0x044fe200030f2c14 */
[----:B------:R-:W-:Y:S01]  /*81e0*/  IMAD.MOV.U32 R238, RZ, RZ, R4 ;  /* 0x000000ffffee7224 */ /* 0x000fe200078e0004 */
        /* <DEDUP_REMOVED lines=28> */
.L_x_1523:
[----:B------:R-:W-:Y:S01]  /*83b0*/  STS [R229+0x1c000], R177 ;  /* 0x01c000b1e5007388 */ /* 0x000fe20000000800 */
[----:B------:R-:W-:Y:S01]  /*83c0*/  F2FP.F16.F32.PACK_AB R0, R200, R32 ;  /* 0x00000020c800723e */ /* 0x000fe200000000ff */
[----:B------:R-:W-:Y:S01]  /*83d0*/  UIMAD UR6, UR30, UR29, URZ ;  /* 0x0000001d1e0672a4 */ /* 0x000fe2000f8e023f */
[----:B---3--:R-:W-:Y:S01]  /*83e0*/  F2FP.F16.F32.PACK_AB R4, R199, R34 ;  /* 0x00000022c704723e */ /* 0x008fe200000000ff */
[----:B------:R1:W-:Y:S01]  /*83f0*/  STS [R229+0x1c400], R176 ;  /* 0x01c400b0e5007388 */ /* 0x0003e20000000800 */
[----:B------:R-:W-:Y:S01]  /*8400*/  LEA R172, R219, UR4, 0x1 ;  /* 0x00000004dbac7c11 */ /* 0x000fe2000f8e08ff */
[----:B------:R-:W-:Y:S02]  /*8410*/  ULEA UR5, -UR6, URZ, 0x6 ;  /* 0x0000003f06057291 */ /* 0x000fe4000f8e313f */
        /* <DEDUP_REMOVED lines=9> */
[----:B------:R1:W-:Y:S04]  /*84b0*/  STS [R233+0x1c000], R0 ;  /* 0x01c00000e9007388 */ /* 0x0003e80000000800 */
[----:B------:R-:W-:Y:S04]  /*84c0*/  STS [R233+0x1c400], R4 ;  /* 0x01c40004e9007388 */ /* 0x000fe80000000800 */
[----:B------:R-:W-:Y:S04]  /*84d0*/  STS [R232+0x1d000], R13 ;  /* 0x01d0000de8007388 */ /* 0x000fe80000000800 */
[----:B------:R-:W-:Y:S04]  /*84e0*/  STS [R232+0x1d400], R12 ;  /* 0x01d4000ce8007388 */ /* 0x000fe80000000800 */
[----:B------:R-:W-:Y:S04]  /*84f0*/  STS [R233+0x1d000], R11 ;  /* 0x01d0000be9007388 */ /* 0x000fe80000000800 */
[----:B------:R-:W-:Y:S01]  /*8500*/  STS [R233+0x1d400], R10 ;  /* 0x01d4000ae9007388 */ /* 0x000fe20000000800 */
[----:B------:R-:W-:Y:S01]  /*8510*/  BAR.SYNC.DEFER_BLOCKING 0x0 ;  /* 0x0000000000007b1d */ /* 0x000fe20000010000 */
[----:B-1----:R-:W-:Y:S05]  /*8520*/  IMAD.U32 R0, RZ, RZ, UR5 ;  /* 0x00000005ff007e24 */ /* 0x002fea000f8e00ff */
[----:B------:R-:W-:Y:S04]  /*8530*/  LDSM.16.MT88.4 R4, [R210+0x20000] ;  /* 0x02000000d204783b */ /* 0x000fe80000004200 */
[----:B------:R-:W1:Y:S04]  /*8540*/  LDSM.16.MT88.4 R8, [R172+0x8000] ;  /* 0x00800000ac08783b */ /* 0x000e680000004200 */
[----:B------:R-:W2:Y:S04]  /*8550*/  LDSM.16.MT88.4 R12, [R210+0x22000] ;  /* 0x02200000d20c783b */ /* 0x000ea80000004200 */
[----:B------:R-:W3:Y:S04]  /*8560*/  LDSM.16.MT88.4 R16, [R176+0x8000] ;  /* 0x00800000b010783b */ /* 0x000ee80000004200 */
[----:B------:R-:W4:Y:S04]  /*8570*/  LDSM.16.MT88.4 R20, [R172+0xa000] ;  /* 0x00a00000ac14783b */ /* 0x000f280000004200 */
[----:B------:R-:W5:Y:S04]  /*8580*/  LDSM.16.MT88.4 R24, [R176+0xa000] ;  /* 0x00a00000b018783b */ /* 0x000f680000004200 */
[----:B------:R-:W-:Y:S04]  /*8590*/  LDSM.16.MT88.4 R28, [R210+0x20800] ;  /* 0x02080000d21c783b */ /* 0x000fe80000004200 */
[----:B------:R-:W5:Y:S04]  /*85a0*/  LDSM.16.MT88.4 R32, [R172+0x8800] ;  /* 0x00880000ac20783b */ /* 0x000f680000004200 */
[----:B------:R-:W5:Y:S04]  /*85b0*/  LDSM.16.MT88.4 R164, [R210+0x22800] ;  /* 0x02280000d2a4783b */ /* 0x000f680000004200 */
        /* <DEDUP_REMOVED lines=19> */
[----:B------:R-:W-:Y:S05]  /*86f0*/  LDSM.16.MT88.4 R12, [R172+0x9000] ;  /* 0x00900000ac0c783b */ /* 0x000fea0000004200 */
[----:B------:R-:W-:Y:S01]  /*8700*/  HMMA.16816.F32 R96, R4, R26, R96 ;  /* 0x0000001a0460723c */ /* 0x000fe20000001860 */
[----:B------:R-:W4:Y:S04]  /*8710*/  LDSM.16.MT88.4 R4, [R210+0x21000] ;  /* 0x02100000d204783b */ /* 0x000f280000004200 */
[----:B------:R-:W5:Y:S01]  /*8720*/  LDSM.16.MT88.4 R24, [R210+0x23000] ;  /* 0x02300000d218783b */ /* 0x000f620000004200 */
        /* <DEDUP_REMOVED lines=25> */
[C---:B-----5:R-:W-:Y:S01]  /*88c0*/  HMMA.16816.F32 R40, R24.reuse, R12, R40 ;  /* 0x0000000c1828723c */ /* 0x060fe20000001828 */
        /* <DEDUP_REMOVED lines=16> */
[----:B------:R-:W-:Y:S05]  /*89d0*/  IMAD.U32 R4, RZ, RZ, UR5 ;  /* 0x00000005ff047e24 */ /* 0x000fea000f8e00ff */
        /* <DEDUP_REMOVED lines=23> */
[----:B------:R-:W-:Y:S01]  /*8b50*/  ISETP.GE.AND P3, PT, R0, UR28, PT ;  /* 0x0000001c00007c0c */ /* 0x000fe2000bf66270 */
[----:B------:R-:W-:Y:S05]  /*8b60*/  IMAD.SHL.U32 R0, R240, 0x40, RZ ;  /* 0x00000040f0007824 */ /* 0x000fea00078e00ff */
[----:B------:R-:W-:Y:S04]  /*8b70*/  LOP3.LUT R0, R0, 0x1c0, RZ, 0xc0, !PT ;  /* 0x000001c000007812 */ /* 0x000fe800078ec0ff */
[----:B------:R-:W-:Y:S01]  /*8b80*/  SHF.R.U32.HI R5, RZ, 0x3, R0 ;  /* 0x00000003ff057819 */ /* 0x000fe20000011600 */
[----:B------:R-:W2:Y:S01]  /*8b90*/  @!P4 LDC R11, c[0x0][0x424] ;  /* 0x00010900ff0bcb82 */ /* 0x000ea20000000800 */
[----:B------:R-:W-:Y:S04]  /*8ba0*/  LOP3.LUT R7, R0, 0x38, R230, 0xf8, !PT ;  /* 0x0000003800077812 */ /* 0x000fe800078ef8e6 */
[----:B------:R-:W-:Y:S03]  /*8bb0*/  LOP3.LUT R7, R7, R5, RZ, 0x3c, !PT ;  /* 0x0000000507077212 */ /* 0x000fe600078e3cff */
[----:B------:R-:W3:Y:S02]  /*8bc0*/  @!P3 LDC R6, c[0x0][0x424] ;  /* 0x00010900ff06bb82 */ /* 0x000ee40000000800 */
[----:B------:R-:W-:Y:S02]  /*8bd0*/  IMAD R9, R246, 0x200, R7 ;  /* 0x00000200f6097824 */ /* 0x000fe400078e0207 */
[----:B-1----:R-:W-:Y:S05]  /*8be0*/  IMAD.U32 R8, R12, -0x40, RZ ;  /* 0xffffffc00c087824 */ /* 0x002fea00078e00ff */
[----:B------:R-:W-:Y:S02]  /*8bf0*/  LEA R4, P0, R8, R236, 0x1 ;  /* 0x000000ec08047211 */ /* 0x000fe400078008ff */
[----:B------:R-:W-:Y:S02]  /*8c00*/  SHF.R.S32.HI R10, RZ, 0x1f, R8 ;  /* 0x0000001fff0a7819 */ /* 0x000fe40000011408 */
[----:B------:R-:W-:Y:S02]  /*8c10*/  @!P3 LEA R0, P5, R12, R8, 0x5 ;  /* 0x000000080c00b211 */ /* 0x000fe400078a28ff */
[-C--:B------:R-:W-:Y:S02]  /*8c20*/  LEA.HI.X.SX32 R5, R8, R237.reuse, 0x1, P0 ;  /* 0x000000ed08057211 */ /* 0x080fe400000f0eff */
[----:B---3--:R-:W-:Y:S02]  /*8c30*/  @!P3 LEA.HI.X R10, R12, R10, R6, 0x5, P5 ;  /* 0x0000000a0c0ab211 */ /* 0x008fe400028f2c06 */
[----:B------:R-:W-:Y:S01]  /*8c40*/  @!P3 LEA R6, P0, R0, R236, 0x1 ;  /* 0x000000ec0006b211 */ /* 0x000fe200078008ff */
[----:B------:R-:W-:Y:S01]  /*8c50*/  IMAD.MOV.U32 R236, RZ, RZ, R4 ;  /* 0x000000ffffec7224 */ /* 0x000fe200078e0004 */
[----:B------:R-:W-:Y:S02]  /*8c60*/  @!P4 LEA R8, P5, R12, R4, 0x6 ;  /* 0x000000040c08c211 */ /* 0x000fe400078a30ff */
[----:B------:R-:W-:Y:S01]  /*8c70*/  @!P3 LEA.HI.X R7, R0, R237, R10, 0x1, P0 ;  /* 0x000000ed0007b211 */ /* 0x000fe200000f0c0a */
[----:B------:R-:W-:Y:S01]  /*8c80*/  IMAD.MOV.U32 R237, RZ, RZ, R5 ;  /* 0x000000ffffed7224 */ /* 0x000fe200078e0005 */
[----:B------:R-:W-:Y:S02]  /*8c90*/  LEA R0, R9, UR4, 0x1 ;  /* 0x0000000409007c11 */ /* 0x000fe4000f8e08ff */
[----:B--2---:R-:W-:Y:S03]  /*8ca0*/  @!P4 LEA.HI.X R9, R12, R5, R11, 0x6, P5 ;  /* 0x000000050c09c211 */ /* 0x004fe600028f340b */
        /* <DEDUP_REMOVED lines=21> */
.L_x_1524:
[----:B-1----:R-:W-:Y:S01]  /*8e00*/  LEA R0, R217, UR4, 0x1 ;  /* 0x00000004d9007c11 */ /* 0x002fe2000f8e08ff */
[----:B------:R-:W-:Y:S01]  /*8e10*/  LDSM.16.MT88.4 R16, [R209] ;  /* 0x00000000d110783b */ /* 0x000fe20000004200 */
[----:B------:R-:W-:Y:S01]  /*8e20*/  IMAD.MOV.U32 R223, RZ, RZ, 0x4 ;  /* 0x00000004ffdf7424 */ /* 0x000fe200078e00ff */
[----:B------:R-:W-:Y:S02]  /*8e30*/  USHF.L.U32 UR5, UR6, 0x3, URZ ;  /* 0x0000000306057899 */ /* 0x000fe4000800063f */
[----:B------:R-:W1:Y:S01]  /*8e40*/  LDSM.16.M88.4 R32, [R0+0x1c000] ;  /* 0x01c000000020783b */ /* 0x000e620000000200 */
[----:B------:R-:W-:Y:S02]  /*8e50*/  USHF.L.U32 UR10, UR6, 0x4, URZ ;  /* 0x00000004060a7899 */ /* 0x000fe4000800063f */
[----:B------:R-:W-:Y:S01]  /*8e60*/  UIMAD UR7, UR6, 0x18, URZ ;  /* 0x00000018060778a4 */ /* 0x000fe2000f8e023f */
[----:B------:R-:W2:Y:S01]  /*8e70*/  LDSM.16.M88.4 R28, [R0+0x1d000] ;  /* 0x01d00000001c783b */ /* 0x000ea20000000200 */
        /* <DEDUP_REMOVED lines=39> */
[----:B------:R-:W3:Y:S01]  /*90f0*/  LDSM.16.MT88.4 R188, [R209+0x6000] ;  /* 0x00600000d1bc783b */ /* 0x000ee20000004200 */
[----:B----4-:R-:W-:Y:S04]  /*9100*/  IMAD.U32 R0, RZ, RZ, UR5 ;  /* 0x00000005ff007e24 */ /* 0x010fe8000f8e00ff */
        /* <DEDUP_REMOVED lines=35> */
[----:B------:R1:W4:Y:S05]  /*9340*/  LDSM.16.M88.4 R184, [R2+0x1f000] ;  /* 0x01f0000002b8783b */ /* 0x00032a0000000200 */
[-C--:B------:R-:W-:Y:S06]  /*9350*/  HMMA.16816.F32 R20, R172, R196.reuse, R20 ;  /* 0x000000c4ac14723c */ /* 0x080fec0000001814 */
[C---:B------:R-:W-:Y:S06]  /*9360*/  HMMA.16816.F32 R24, R192.reuse, R196, R24 ;  /* 0x000000c4c018723c */ /* 0x040fec0000001818 */
[-C--:B------:R-:W-:Y:S06]  /*9370*/  HMMA.16816.F32 R28, R192, R198.reuse, R28 ;  /* 0x000000c6c01c723c */ /* 0x080fec000000181c */
[----:B------:R-:W-:Y:S05]  /*9380*/  HMMA.16816.F32 R32, R172, R198, R32 ;  /* 0x000000c6ac20723c */ /* 0x000fea0000001820 */
[----:B-1----:R-:W-:Y:S01]  /*9390*/  @P1 VIADD R2, R241, 0xffffffc0 ;  /* 0xffffffc0f1021836 */ /* 0x002fe20000000000 */
[-C--:B--2---:R-:W-:Y:S01]  /*93a0*/  HMMA.16816.F32 R4, R164, R176.reuse, R4 ;  /* 0x000000b0a404723c */ /* 0x084fe20000001804 */
[----:B------:R-:W-:Y:S04]  /*93b0*/  IMAD.MOV.U32 R172, RZ, RZ, 0x40 ;  /* 0x00000040ffac7424 */ /* 0x000fe800078e00ff */
[----:B------:R-:W-:Y:S01]  /*93c0*/  @P1 IMAD.WIDE R2, R2, R223, UR20 ;  /* 0x0000001402021e25 */ /* 0x000fe2000f8e02df */
[C---:B------:R-:W-:Y:S04]  /*93d0*/  HMMA.16816.F32 R8, R200.reuse, R176, R8 ;  /* 0x000000b0c808723c */ /* 0x040fe80000001808 */
[----:B------:R-:W5:Y:S01]  /*93e0*/  @P1 LDG.E R244, desc[UR16][R2.64] ;  /* 0x0000001002f41981 */ /* 0x000f62000c1e1900 */
[----:B------:R-:W-:Y:S01]  /*93f0*/  SEL R196, R172, 0xffffffc0, !P2 ;  /* 0xffffffc0acc47807 */ /* 0x000fe20005000000 */
[-C--:B------:R-:W-:Y:S02]  /*9400*/  HMMA.16816.F32 R12, R200, R178.reuse, R12 ;  /* 0x000000b2c80c723c */ /* 0x080fe4000000180c */
[----:B------:R-:W-:Y:S03]  /*9410*/  LDSM.16.MT88.4 R172, [R211+0x3800] ;  /* 0x00380000d3ac783b */ /* 0x000fe60000004200 */
[----:B------:R-:W-:Y:S01]  /*9420*/  IMAD.IADD R176, R196, 0x1, R211 ;  /* 0x00000001c4b07824 */ /* 0x000fe200078e02d3 */
[C---:B------:R-:W-:Y:S01]  /*9430*/  HMMA.16816.F32 R16, R164.reuse, R178, R16 ;  /* 0x000000b2a410723c */ /* 0x040fe20000001810 */
[----:B------:R-:W5:Y:S04]  /*9440*/  @P1 LDG.E R245, desc[UR16][R2.64+0x20] ;  /* 0x0000201002f51981 */ /* 0x000f68000c1e1900 */
[----:B------:R-:W5:Y:S01]  /*9450*/  @P1 LDG.E R242, desc[UR16][R2.64+0x80] ;  /* 0x0000801002f21981 */ /* 0x000f62000c1e1900 */
[-C--:B------:R-:W-:Y:S03]  /*9460*/  HMMA.16816.F32 R20, R164, R204.reuse, R20 ;  /* 0x000000cca414723c */ /* 0x080fe60000001814 */
[----:B------:R1:W5:Y:S03]  /*9470*/  @P1 LDG.E R243, desc[UR16][R2.64+0xa0] ;  /* 0x0000a01002f31981 */ /* 0x000366000c1e1900 */
[C---:B------:R-:W-:Y:S06]  /*9480*/  HMMA.16816.F32 R24, R200.reuse, R204, R24 ;  /* 0x000000ccc818723c */ /* 0x040fec0000001818 */
[-C--:B------:R-:W-:Y:S06]  /*9490*/  HMMA.16816.F32 R28, R200, R206.reuse, R28 ;  /* 0x000000cec81c723c */ /* 0x080fec000000181c */
[----:B------:R-:W-:Y:S06]  /*94a0*/  HMMA.16816.F32 R32, R164, R206, R32 ;  /* 0x000000cea420723c */ /* 0x000fec0000001820 */
[-C--:B---3--:R-:W-:Y:S01]  /*94b0*/  HMMA.16816.F32 R4, R168, R180.reuse, R4 ;  /* 0x000000b4a804723c */ /* 0x088fe20000001804 */
[----:B------:R-:W-:Y:S04]  /*94c0*/  IMAD.U32 R164, RZ, RZ, UR10 ;  /* 0x0000000affa47e24 */ /* 0x000fe8000f8e00ff */
[----:B-1----:R-:W-:Y:S01]  /*94d0*/  IMAD.U32 R2, RZ, RZ, UR5 ;  /* 0x00000005ff027e24 */ /* 0x002fe2000f8e00ff */
[C---:B----4-:R-:W-:Y:S01]  /*94e0*/  HMMA.16816.F32 R8, R184.reuse, R180, R8 ;  /* 0x000000b4b808723c */ /* 0x050fe20000001808 */
[----:B------:R-:W-:Y:S04]  /*94f0*/  IMAD.U32 R165, RZ, RZ, UR10 ;  /* 0x0000000affa57e24 */ /* 0x000fe8000f8e00ff */
[-C--:B------:R-:W-:Y:S01]  /*9500*/  LEA R2, P0, R2, R220.reuse, 0x2 ;  /* 0x000000dc02027211 */ /* 0x080fe200078010ff */
[-C--:B------:R-:W-:Y:S01]  /*9510*/  HMMA.16816.F32 R12, R184, R182.reuse, R12 ;  /* 0x000000b6b80c723c */ /* 0x080fe2000000180c */
[----:B------:R-:W-:Y:S04]  /*9520*/  IMAD.U32 R166, RZ, RZ, UR9 ;  /* 0x00000009ffa67e24 */ /* 0x000fe8000f8e00ff */
[-C--:B------:R-:W-:Y:S01]  /*9530*/  LEA.HI.X.SX32 R3, R0, R221.reuse, 0x2, P0 ;  /* 0x000000dd00037211 */ /* 0x080fe200000f16ff */
[C---:B------:R-:W-:Y:S01]  /*9540*/  HMMA.16816.F32 R16, R168.reuse, R182, R16 ;  /* 0x000000b6a810723c */ /* 0x040fe20000001810 */
[----:B------:R-:W-:Y:S04]  /*9550*/  IMAD.U32 R0, RZ, RZ, UR7 ;  /* 0x00000007ff007e24 */ /* 0x000fe8000f8e00ff */
[----:B------:R1:W-:Y:S01]  /*9560*/  REDG.E.ADD.F32.FTZ.RN.STRONG.GPU desc[UR16][R220.64], R4 ;  /* 0x00000004dc0079a6 */ /* 0x0003e2000c10f390 */
[-C--:B------:R-:W-:Y:S03]  /*9570*/  HMMA.16816.F32 R20, R168, R188.reuse, R20 ;  /* 0x000000bca814723c */ /* 0x080fe60000001814 */
[----:B------:R2:W-:Y:S02]  /*9580*/  REDG.E.ADD.F32.FTZ.RN.STRONG.GPU desc[UR16][R2.64], R5 ;  /* 0x00000005020079a6 */ /* 0x0005e4000c10f390 */
[-C--:B------:R-:W-:Y:S01]  /*9590*/  LEA R164, P1, R164, R220.reuse, 0x2 ;  /* 0x000000dca4a47211 */ /* 0x080fe200078210ff */
[C---:B------:R-:W-:Y:S05]  /*95a0*/  HMMA.16816.F32 R24, R184.reuse, R188, R24 ;  /* 0x000000bcb818723c */ /* 0x040fea0000001818 */
[-C--:B------:R-:W-:Y:S01]  /*95b0*/  LEA.HI.X.SX32 R165, R165, R221.reuse, 0x2, P1 ;  /* 0x000000dda5a57211 */ /* 0x080fe200008f16ff */
[-C--:B------:R-:W-:Y:S04]  /*95c0*/  HMMA.16816.F32 R28, R184, R190.reuse, R28 ;  /* 0x000000beb81c723c */ /* 0x080fe8000000181c */
[----:B------:R3:W-:Y:S02]  /*95d0*/  REDG.E.ADD.F32.FTZ.RN.STRONG.GPU desc[UR16][R164.64], R6 ;  /* 0x00000006a40079a6 */ /* 0x0007e4000c10f390 */
[----:B------:R-:W-:Y:S02]  /*95e0*/  HMMA.16816.F32 R32, R168, R190, R32 ;  /* 0x000000bea820723c */ /* 0x000fe40000001820 */
[----:B------:R-:W-:Y:S03]  /*95f0*/  LDSM.16.MT88.4 R168, [R176+0x3000] ;  /* 0x00300000b0a8783b */ /* 0x000fe60000004200 */
[----:B-1----:R-:W-:Y:S01]  /*9600*/  IMAD.U32 R4, RZ, RZ, UR7 ;  /* 0x00000007ff047e24 */ /* 0x002fe2000f8e00ff */
[----:B------:R-:W-:Y:S02]  /*9610*/  UIMAD UR7, UR6, 0x30, URZ ;  /* 0x00000030060778a4 */ /* 0x000fe4000f8e023f */
[----:B------:R-:W-:Y:S03]  /*9620*/  UIMAD UR6, UR6, 0x38, URZ ;  /* 0x00000038060678a4 */ /* 0x000fe6000f8e023f */
[-C--:B------:R-:W-:Y:S04]  /*9630*/  LEA R4, P0, R4, R220.reuse, 0x2 ;  /* 0x000000dc04047211 */ /* 0x080fe800078010ff */
[-C--:B--2---:R-:W-:Y:S01]  /*9640*/  LEA.HI.X.SX32 R5, R0, R221.reuse, 0x2, P0 ;  /* 0x000000dd00057211 */ /* 0x084fe200000f16ff */
[----:B------:R-:W-:Y:S01]  /*9650*/  IMAD.U32 R0, RZ, RZ, UR9 ;  /* 0x00000009ff007e24 */ /* 0x000fe2000f8e00ff */
[-C--:B------:R-:W-:Y:S03]  /*9660*/  LEA R166, P0, R166, R220.reuse, 0x2 ;  /* 0x000000dca6a67211 */ /* 0x080fe600078010ff */
[----:B------:R1:W-:Y:S01]  /*9670*/  REDG.E.ADD.F32.FTZ.RN.STRONG.GPU desc[UR16][R4.64], R7 ;  /* 0x00000007040079a6 */ /* 0x0003e2000c10f390 */
[-C--:B------:R-:W-:Y:S01]  /*9680*/  LEA.HI.X.SX32 R167, R0, R221.reuse, 0x2, P0 ;  /* 0x000000dd00a77211 */ /* 0x080fe200000f16ff */
[----:B------:R-:W-:Y:S02]  /*9690*/  IMAD.U32 R0, RZ, RZ, UR6 ;  /* 0x00000006ff007e24 */ /* 0x000fe4000f8e00ff */
[----:B---3--:R-:W-:Y:S02]  /*96a0*/  IMAD.U32 R164, RZ, RZ, UR8 ;  /* 0x00000008ffa47e24 */ /* 0x008fe4000f8e00ff */
[----:B------:R-:W-:Y:S01]  /*96b0*/  IMAD.U32 R6, RZ, RZ, UR7 ;  /* 0x00000007ff067e24 */ /* 0x000fe2000f8e00ff */
[----:B------:R2:W-:Y:S02]  /*96c0*/  REDG.E.ADD.F32.FTZ.RN.STRONG.GPU desc[UR16][R166.64], R8 ;  /* 0x00000008a60079a6 */ /* 0x0005e4000c10f390 */
[-C--:B------:R-:W-:Y:S02]  /*96d0*/  LEA R164, P3, R164, R220.reuse, 0x2 ;  /* 0x000000dca4a47211 */ /* 0x080fe400078610ff */
[-C--:B------:R-:W-:Y:S01]  /*96e0*/  LEA R6, P1, R6, R220.reuse, 0x2 ;  /* 0x000000dc06067211 */ /* 0x080fe200078210ff */
        /* <DEDUP_REMOVED lines=63> */
[-C--:B------:R-:W-:Y:S01]  /*9ae0*/  LEA R4, P0, R4, R220.reuse, 0x2 ;  /* 0x000000dc04047211 */ /* 0x080fe200078010ff */
[----:B------:R-:W-:Y:S02]  /*9af0*/  UIADD3 UR7, UR5, UR6, URZ ;  /* 0x0000000605077290 */ /* 0x000fe4000fffe03f */
[----:B------:R1:W-:Y:S01]  /*9b00*/  REDG.E.ADD.F32.FTZ.RN.STRONG.GPU desc[UR16][R6.64], R22 ;  /* 0x00000016060079a6 */ /* 0x0003e2000c10f390 */
[-C--:B------:R-:W-:Y:S01]  /*9b10*/  LEA.HI.X.SX32 R5, R0, R221.reuse, 0x2, P0 ;  /* 0x000000dd00057211 */ /* 0x080fe200000f16ff */
[----:B------:R-:W-:Y:S01]  /*9b20*/  IMAD.U32 R0, RZ, RZ, UR6 ;  /* 0x00000006ff007e24 */ /* 0x000fe2000f8e00ff */
[----:B------:R-:W-:Y:S01]  /*9b30*/  UIADD3 UR6, UR5, UR7, URZ ;  /* 0x0000000705067290 */ /* 0x000fe2000fffe03f */
[-C--:B------:R-:W-:Y:S01]  /*9b40*/  LEA R10, P0, R10, R220.reuse, 0x2 ;  /* 0x000000dc0a0a7211 */ /* 0x080fe200078010ff */
[----:B------:R-:W-:Y:S01]  /*9b50*/  IMAD.U32 R8, RZ, RZ, UR7 ;  /* 0x00000007ff087e24 */ /* 0x000fe2000f8e00ff */
[----:B------:R2:W-:Y:S01]  /*9b60*/  REDG.E.ADD.F32.FTZ.RN.STRONG.GPU desc[UR16][R4.64], R23 ;  /* 0x00000017040079a6 */ /* 0x0005e2000c10f390 */
[----:B------:R-:W-:Y:S01]  /*9b70*/  UIADD3 UR8, UR5, UR6, URZ ;  /* 0x0000000605087290 */ /* 0x000fe2000fffe03f */
[-C--:B------:R-:W-:Y:S01]  /*9b80*/  LEA.HI.X.SX32 R11, R0, R221.reuse, 0x2, P0 ;  /* 0x000000dd000b7211 */ /* 0x080fe200000f16ff */
[----:B------:R-:W-:Y:S01]  /*9b90*/  IMAD.U32 R0, RZ, RZ, UR6 ;  /* 0x00000006ff007e24 */ /* 0x000fe2000f8e00ff */
[-C--:B------:R-:W-:Y:S01]  /*9ba0*/  LEA R8, P1, R8, R220.reuse, 0x2 ;  /* 0x000000dc08087211 */ /* 0x080fe200078210ff */
[----:B------:R-:W-:Y:S04]  /*9bb0*/  LDSM.16.MT88.4 R20, [R211+0x2000] ;  /* 0x00200000d314783b */ /* 0x000fe80000004200 */
[----:B------:R-:W-:Y:S01]  /*9bc0*/  REDG.E.ADD.F32.FTZ.RN.STRONG.GPU desc[UR16][R10.64], R24 ;  /* 0x000000180a0079a6 */ /* 0x000fe2000c10f390 */
[CC--:B-1----:R-:W-:Y:S04]  /*9bd0*/  LEA R6, P0, R0.reuse, R220.reuse, 0x2 ;  /* 0x000000dc00067211 */ /* 0x0c2fe800078010ff */
[-C--:B------:R-:W-:Y:S01]  /*9be0*/  LEA.HI.X.SX32 R7, R0, R221.reuse, 0x2, P0 ;  /* 0x000000dd00077211 */ /* 0x080fe200000f16ff */
[----:B--2---:R-:W-:Y:S01]  /*9bf0*/  IMAD.U32 R4, RZ, RZ, UR7 ;  /* 0x00000007ff047e24 */ /* 0x004fe2000f8e00ff */
[----:B------:R-:W-:Y:S01]  /*9c00*/  UIADD3 UR7, UR10, 0x60, URZ ;  /* 0x000000600a077890 */ /* 0x000fe2000fffe03f */
[----:B------:R-:W-:Y:S03]  /*9c10*/  IMAD.U32 R5, RZ, RZ, UR8 ;  /* 0x00000008ff057e24 */ /* 0x000fe6000f8e00ff */
[-C--:B------:R-:W-:Y:S01]  /*9c20*/  LEA.HI.X.SX32 R9, R4, R221.reuse, 0x2, P1 ;  /* 0x000000dd04097211 */ /* 0x080fe200008f16ff */
[----:B------:R-:W-:Y:S01]  /*9c30*/  UIADD3 UR6, UR5, UR7, URZ ;  /* 0x0000000705067290 */ /* 0x000fe2000fffe03f */
[CC--:B------:R-:W-:Y:S01]  /*9c40*/  LEA R4, P0, R5.reuse, R220.reuse, 0x2 ;  /* 0x000000dc05047211 */ /* 0x0c0fe200078010ff */
[----:B------:R-:W-:Y:S02]  /*9c50*/  IMAD.U32 R0, RZ, RZ, UR7 ;  /* 0x00000007ff007e24 */ /* 0x000fe4000f8e00ff */
[----:B------:R-:W-:Y:S01]  /*9c60*/  REDG.E.ADD.F32.FTZ.RN.STRONG.GPU desc[UR16][R8.64], R25 ;  /* 0x00000019080079a6 */ /* 0x000fe2000c10f390 */
[-C--:B------:R-:W-:Y:S01]  /*9c70*/  LEA.HI.X.SX32 R5, R5, R221.reuse, 0x2, P0 ;  /* 0x000000dd05057211 */ /* 0x080fe200000f16ff */
[----:B------:R-:W-:Y:S02]  /*9c80*/  UIADD3 UR8, UR5, UR6, URZ ;  /* 0x0000000605087290 */ /* 0x000fe4000fffe03f */
[----:B------:R1:W-:Y:S02]  /*9c90*/  REDG.E.ADD.F32.FTZ.RN.STRONG.GPU desc[UR16][R6.64], R26 ;  /* 0x0000001a060079a6 */ /* 0x0003e4000c10f390 */
[----:B------:R-:W-:Y:S02]  /*9ca0*/  UIADD3 UR7, UR5, UR8, URZ ;  /* 0x0000000805077290 */ /* 0x000fe4000fffe03f */
[----:B------:R2:W-:Y:S04]  /*9cb0*/  REDG.E.ADD.F32.FTZ.RN.STRONG.GPU desc[UR16][R4.64], R27 ;  /* 0x0000001b040079a6 */ /* 0x0005e8000c10f390 */
[----:B------:R-:W-:Y:S04]  /*9cc0*/  REDG.E.ADD.F32.FTZ.RN.STRONG.GPU desc[UR16][R220.64+0x180], R32 ;  /* 0x00018020dc0079a6 */ /* 0x000fe8000c10f390 */
[----:B------:R3:W-:Y:S04]  /*9cd0*/  REDG.E.ADD.F32.FTZ.RN.STRONG.GPU desc[UR16][R2.64+0x180], R33 ;  /* 0x00018021020079a6 */ /* 0x0007e8000c10f390 */
[----:B------:R-:W-:Y:S01]  /*9ce0*/  LDSM.16.MT88.4 R24, [R176+0x2000] ;  /* 0x00200000b018783b */ /* 0x000fe20000004200 */
[----:B-1----:R-:W-:Y:S01]  /*9cf0*/  IMAD.U32 R6, RZ, RZ, UR6 ;  /* 0x00000006ff067e24 */ /* 0x002fe2000f8e00ff */
[----:B------:R-:W-:Y:S01]  /*9d00*/  UIADD3 UR6, UR5, UR7, URZ ;  /* 0x0000000705067290 */ /* 0x000fe2000fffe03f */
[----:B------:R-:W-:Y:S01]  /*9d10*/  IMAD.U32 R7, RZ, RZ, UR7 ;  /* 0x00000007ff077e24 */ /* 0x000fe2000f8e00ff */
[----:B------:R-:W-:Y:S01]  /*9d20*/  UIADD3 UR7, UR11, -0x1, URZ ;  /* 0xffffffff0b077890 */ /* 0x000fe2000fffe03f */
[CC--:B--2---:R-:W-:Y:S01]  /*9d30*/  LEA R4, P0, R0.reuse, R220.reuse, 0x2 ;  /* 0x000000dc00047211 */ /* 0x0c4fe200078010ff */
[----:B------:R-:W-:Y:S03]  /*9d40*/  UIADD3 UR5, UR5, UR6, URZ ;  /* 0x0000000605057290 */ /* 0x000fe6000fffe03f */
        /* <DEDUP_REMOVED lines=18> */
[----:B------:R-:W-:Y:S01]  /*9e70*/  UMOV UR11, UR7 ;  /* 0x00000007000b7c82 */ /* 0x000fe20008000000 */
[----:B------:R-:W-:Y:S01]  /*9e80*/  PLOP3.LUT P0, PT, PT, PT, UP2, 0x80, 0x0 ;  /* 0x000000000000781c */ /* 0x000fe20003f0f028 */
[----:B------:R-:W-:Y:S04]  /*9e90*/  REDG.E.ADD.F32.FTZ.RN.STRONG.GPU desc[UR16][R6.64], R29 ;  /* 0x0000001d060079a6 */ /* 0x000fe8000c10f390 */
[----:B------:R-:W-:Y:S01]  /*9ea0*/  LDSM.16.MT88.4 R8, [R211] ;  /* 0x00000000d308783b */ /* 0x000fe20000004200 */
[----:B-1----:R-:W-:Y:S01]  /*9eb0*/  IMAD.U32 R5, RZ, RZ, UR6 ;  /* 0x00000006ff057e24 */ /* 0x002fe2000f8e00ff */
[----:B------:R-:W-:Y:S04]  /*9ec0*/  @UP3 UIADD3 UR6, UP1, UR20, -0x100, URZ ;  /* 0xffffff0014063890 */ /* 0x000fe8000ff3e03f */
[C---:B------:R-:W-:Y:S01]  /*9ed0*/  LEA R4, P1, R5.reuse, R220, 0x2 ;  /* 0x000000dc05047211 */ /* 0x040fe200078210ff */
[----:B------:R-:W-:Y:S02]  /*9ee0*/  @UP3 UIADD3.X UR5, UR21, -0x1, URZ, UP1, !UPT ;  /* 0xffffffff15053890 */ /* 0x000fe40008ffe43f */
[----:B------:R-:W-:Y:S01]  /*9ef0*/  @UP3 UMOV UR20, UR6 ;  /* 0x0000000600143c82 */ /* 0x000fe20008000000 */
[----:B------:R-:W-:Y:S02]  /*9f00*/  LEA.HI.X.SX32 R5, R5, R221, 0x2, P1 ;  /* 0x000000dd05057211 */ /* 0x000fe400008f16ff */
[----:B------:R-:W-:Y:S01]  /*9f10*/  PLOP3.LUT P1, PT, PT, PT, UP0, 0x80, 0x0 ;  /* 0x000000000000781c */ /* 0x000fe20003f2f008 */
[----:B------:R-:W-:Y:S02]  /*9f20*/  @UP3 UIADD3 UR25, UP0, UR25, -0x100, URZ ;  /* 0xffffff0019193890 */ /* 0x000fe4000ff1e03f */
[----:B------:R-:W-:Y:S01]  /*9f30*/  REDG.E.ADD.F32.FTZ.RN.STRONG.GPU desc[UR16][R4.64], R30 ;  /* 0x0000001e040079a6 */ /* 0x000fe2000c10f390 */
[----:B------:R-:W-:Y:S01]  /*9f40*/  @UP3 UMOV UR21, UR5 ;  /* 0x0000000500153c82 */ /* 0x000fe20008000000 */
        /* <DEDUP_REMOVED lines=87> */
[----:B------:R-:W-:Y:S01]  /*a4c0*/  ULDC UR6, c[0x0][0x38c] ;  /* 0x0000e30000067ab9 */ /* 0x000fe20000000800 */
[----:B------:R-:W-:Y:S02]  /*a4d0*/  ULDC UR5, c[0x0][0x390] ;  /* 0x0000e40000057ab9 */ /* 0x000fe40000000800 */
[----:B------:R-:W3:Y:S04]  /*a4e0*/  LDL R180, [R1] ;  /* 0x0000000001b47983 */ /* 0x000ee80000100800 */
        /* <DEDUP_REMOVED lines=127> */
[----:B------:R-:W-:Y:S01]  /*ace0*/  FMUL.FTZ R20, R65, UR6 ;  /* 0x0000000641147c20 */ /* 0x000fe20008410000 */
[----:B------:R-:W-:Y:S02]  /*acf0*/  F2FP.F16.F32.PACK_AB R32, R32, R176 ;  /* 0x000000b02020723e */ /* 0x000fe400000000ff */
[----:B------:R-:W-:Y:S01]  /*ad00*/  F2FP.F16.F32.PACK_AB R31, R31, R175 ;  /* 0x000000af1f1f723e */ /* 0x000fe200000000ff */
[----:B------:R-:W-:Y:S01]  /*ad10*/  FMUL.FTZ R66, R66, UR6 ;  /* 0x0000000642427c20 */ /* 0x000fe20008410000 */
[----:B------:R-:W-:Y:S01]  /*ad20*/  F2FP.F16.F32.PACK_AB R28, R28, R172 ;  /* 0x000000ac1c1c723e */ /* 0x000fe200000000ff */
[----:B------:R-:W-:Y:S01]  /*ad30*/  FMUL.FTZ R19, R67, UR6 ;  /* 0x0000000643137c20 */ /* 0x000fe20008410000 */
[----:B------:R-:W-:Y:S01]  /*ad40*/  F2FP.F16.F32.PACK_AB R27, R27, R171 ;  /* 0x000000ab1b1b723e */ /* 0x000fe200000000ff */
[----:B------:R-:W-:Y:S01]  /*ad50*/  FMUL.FTZ R18, R61, UR6 ;  /* 0x000000063d127c20 */ /* 0x000fe20008410000 */
[----:B------:R-:W-:-:S02]  /*ad60*/  F2FP.F16.F32.PACK_AB R30, R30, R174 ;  /* 0x000000ae1e1e723e */ /* 0x000fc400000000ff */
        /* <DEDUP_REMOVED lines=33> */
[----:B------:R-:W-:Y:S01]  /*af80*/  UISETP.NE.AND UP0, UPT, UR38, -0x1, UPT ;  /* 0xffffffff2600788c */ /* 0x000fe2000bf05270 */
        /* <DEDUP_REMOVED lines=22> */
[----:B------:R-:W-:Y:S01]  /*b0f0*/  @UP0 UIADD3 UR5, UR32, UR38, URZ ;  /* 0x0000002620050290 */ /* 0x000fe2000fffe03f */
[----:B------:R-:W-:Y:S01]  /*b100*/  F2FP.F16.F32.PACK_AB R4, R4, R96 ;  /* 0x000000600404723e */ /* 0x000fe200000000ff */
[----:B------:R-:W-:Y:S01]  /*b110*/  @UP0 ULDC.64 UR6, c[0x0][0x450] ;  /* 0x0001140000060ab9 */ /* 0x000fe20000000a00 */
[----:B------:R-:W-:Y:S02]  /*b120*/  F2FP.F16.F32.PACK_AB R3, R3, R98 ;  /* 0x000000620303723e */ /* 0x000fe400000000ff */
[----:B------:R-:W-:Y:S02]  /*b130*/  F2FP.F16.F32.PACK_AB R6, R6, R88 ;  /* 0x000000580606723e */ /* 0x000fe400000000ff */
[----:B------:R-:W-:Y:S02]  /*b140*/  F2FP.F16.F32.PACK_AB R5, R5, R90 ;  /* 0x0000005a0505723e */ /* 0x000fe400000000ff */
[----:B------:R-:W-:-:S02]  /*b150*/  F2FP.F16.F32.PACK_AB R2, R2, R92 ;  /* 0x0000005c0202723e */ /* 0x000fc400000000ff */
[----:B------:R-:W-:Y:S02]  /*b160*/  F2FP.F16.F32.PACK_AB R0, R0, R94 ;  /* 0x0000005e0000723e */ /* 0x000fe400000000ff */
[----:B------:R-:W-:Y:S01]  /*b170*/  PLOP3.LUT P0, PT, PT, PT, UP0, 0x80, 0x0 ;  /* 0x000000000000781c */ /* 0x000fe20003f0f008 */
[----:B------:R-:W-:Y:S02]  /*b180*/  @UP0 UIMAD.WIDE.U32 UR8, UR5, UR6, URZ ;  /* 0x00000006050802a5 */ /* 0x000fe4000f8e003f */
[----:B------:R-:W-:-:S04]  /*b190*/  @UP0 UIMAD UR5, UR5, UR7, URZ ;  /* 0x00000007050502a4 */ /* 0x000fc8000f8e023f */
[----:B------:R-:W-:Y:S01]  /*b1a0*/  @UP0 UIADD3 UR21, UR9, UR5, URZ ;  /* 0x0000000509150290 */ /* 0x000fe2000fffe03f */
[----:B------:R-:W-:Y:S01]  /*b1b0*/  @UP0 UMOV UR20, UR8 ;  /* 0x0000000800140c82 */ /* 0x000fe20008000000 */
[----:B--2---:R-:W-:Y:S04]  /*b1c0*/  STS [R182], R55 ;  /* 0x00000037b6007388 */ /* 0x004fe80000000800 */
[----:B------:R-:W-:Y:S04]  /*b1d0*/  STS [R249+0x2000], R58 ;  /* 0x0020003af9007388 */ /* 0x000fe80000000800 */
[----:B------:R-:W-:Y:S04]  /*b1e0*/  STS [R249+0x2400], R57 ;  /* 0x00240039f9007388 */ /* 0x000fe80000000800 */
[----:B------:R-:W-:Y:S04]  /*b1f0*/  STS [R252+0x2000], R54 ;  /* 0x00200036fc007388 */ /* 0x000fe80000000800 */
[----:B------:R-:W-:Y:S04]  /*b200*/  STS [R252+0x2400], R53 ;  /* 0x00240035fc007388 */ /* 0x000fe80000000800 */
[----:B------:R-:W-:Y:S04]  /*b210*/  STS [R250], R52 ;  /* 0x00000034fa007388 */ /* 0x000fe80000000800 */
[----:B------:R-:W-:Y:S04]  /*b220*/  STS [R250+0x400], R51 ;  /* 0x00040033fa007388 */ /* 0x000fe80000000800 */
[----:B---3--:R-:W-:Y:S04]  /*b230*/  STS [R180], R48 ;  /* 0x00000030b4007388 */ /* 0x008fe80000000800 */
[----:B----4-:R-:W-:Y:S04]  /*b240*/  STS [R181], R47 ;  /* 0x0000002fb5007388 */ /* 0x010fe80000000800 */
        /* <DEDUP_REMOVED lines=51> */
[----:B------:R1:W-:Y:S02]  /*b580*/  STS [R180+0xe400], R0 ;  /* 0x00e40000b4007388 */ /* 0x0003e40000000800 */
[----:B-1----:R-:W-:-:S04]  /*b590*/  SHF.L.U32 R0, R240, 0x6, RZ ;  /* 0x00000006f0007819 */ /* 0x002fc800000006ff */
        /* <DEDUP_REMOVED lines=17> */
.L_x_1526:
        /* <DEDUP_REMOVED lines=24> */
.L_x_1527:
        /* <DEDUP_REMOVED lines=12> */
[----:B------:R-:W-:Y:S01]  /*b8f0*/  ULDC.64 UR14, c[0x0][0x468] ;  /* 0x00011a00000e7ab9 */ /* 0x000fe20000000a00 */
[----:B------:R-:W-:Y:S01]  /*b900*/  ISETP.GE.AND P4, PT, R4, UR12, PT ;  /* 0x0000000c04007c0c */ /* 0x000fe2000bf86270 */
[----:B------:R-:W-:Y:S01]  /*b910*/  BSSY B0, `(.L_x_1528) ;  /* 0x0000028000007945 */ /* 0x000fe20003800000 */
[----:B------:R-:W-:Y:S01]  /*b920*/  IADD3 R2, P0, R2, UR20, RZ ;  /* 0x0000001402027c10 */ /* 0x000fe2000ff1e0ff */
[----:B------:R-:W-:Y:S01]  /*b930*/  IMAD.U32 R4, RZ, RZ, UR11 ;  /* 0x0000000bff047e24 */ /* 0x000fe2000f8e00ff */
[----:B------:R-:W-:Y:S01]  /*b940*/  UIMAD UR11, UR13, UR14, URZ ;  /* 0x0000000e0d0b72a4 */ /* 0x000fe2000f8e023f */
[----:B------:R-:W-:Y:S01]  /*b950*/  IADD3 R5, R240, 0x40, RZ ;  /* 0x00000040f0057810 */ /* 0x000fe20007ffe0ff */
[----:B------:R-:W-:Y:S01]  /*b960*/  VIADD R20, R230, 0x40 ;  /* 0x00000040e6147836 */ /* 0x000fe20000000000 */
[----:B------:R-:W-:Y:S01]  /*b970*/  SHF.R.S32.HI R21, RZ, 0x1f, R240 ;  /* 0x0000001fff157819 */ /* 0x000fe200000114f0 */
[----:B------:R-:W-:Y:S01]  /*b980*/  UIMAD UR15, UR56, UR15, UR11 ;  /* 0x0000000f380f72a4 */ /* 0x000fe2000f8e020b */
[----:B------:R-:W-:Y:S01]  /*b990*/  IADD3.X R3, R3, UR21, R4, P0, !PT ;  /* 0x0000001503037c10 */ /* 0x000fe200087fe404 */
[----:B------:R1:W2:Y:S01]  /*b9a0*/  LDS.128 R28, [R0+0xd000] ;  /* 0x00d00000001c7984 */ /* 0x0002a20000000c00 */
[----:B------:R-:W-:-:S02]  /*b9b0*/  MOV R4, UR14 ;  /* 0x0000000e00047c02 */ /* 0x000fc40008000f00 */
[----:B------:R-:W-:Y:S01]  /*b9c0*/  ISETP.GE.AND P3, PT, R5, UR12, PT ;  /* 0x0000000c05007c0c */ /* 0x000fe2000bf66270 */
[----:B------:R1:W3:Y:S01]  /*b9d0*/  LDS.128 R24, [R0+0x11000] ;  /* 0x0110000000187984 */ /* 0x0002e20000000c00 */
[----:B------:R-:W-:Y:S02]  /*b9e0*/  VIADD R5, R240, 0x60 ;  /* 0x00000060f0057836 */ /* 0x000fe40000000000 */
[----:B------:R-:W-:Y:S01]  /*b9f0*/  IMAD.WIDE.U32 R2, R4, UR56, R2 ;  /* 0x0000003804027c25 */ /* 0x000fe2000f8e0002 */
[----:B------:R1:W4:Y:S02]  /*ba00*/  LDS.128 R36, [R0+0x15000] ;  /* 0x0150000000247984 */ /* 0x0003240000000c00 */
[----:B------:R-:W-:Y:S02]  /*ba10*/  ISETP.GE.AND P2, PT, R5, UR12, PT ;  /* 0x0000000c05007c0c */ /* 0x000fe4000bf46270 */
[----:B------:R1:W1:Y:S01]  /*ba20*/  LDS.128 R44, [R0+0x16000] ;  /* 0x01600000002c7984 */ /* 0x0002620000000c00 */
[----:B------:R-:W-:-:S03]  /*ba30*/  IADD3 R10, R3, UR15, RZ ;  /* 0x0000000f030a7c10 */ /* 0x000fc6000fffe0ff */
        /* <DEDUP_REMOVED lines=21> */
.L_x_1529:
[----:B------:R-:W-:Y:S05]  /*bb90*/  BSYNC B0 ;  /* 0x0000000000007941 */ /* 0x000fea0003800000 */
.L_x_1528:
        /* <DEDUP_REMOVED lines=17> */
[----:B---3--:R2:W-:Y:S02]  /*bcb0*/  @!P0 STG.E.128 desc[UR16][R4.64+0x80], R24 ;  /* 0x0000801804008986 */ /* 0x0085e4000c101d10 */
.L_x_1531:
[----:B------:R-:W-:Y:S05]  /*bcc0*/  BSYNC B0 ;  /* 0x0000000000007941 */ /* 0x000fea0003800000 */
.L_x_1530:
[----:B--2---:R2:W1:Y:S01]  /*bcd0*/  LDS.128 R16, [R0+0xe000] ;  /* 0x00e0000000107984 */ /* 0x0044620000000c00 */
        /* <DEDUP_REMOVED lines=17> */
[----:B-1----:R1:W-:Y:S04]  /*bdf0*/  @!P1 STG.E.128 desc[UR16][R4.64], R16 ;  /* 0x0000001004009986 */ /* 0x0023e8000c101d10 */
[----:B------:R1:W-:Y:S02]  /*be00*/  @!P0 STG.E.128 desc[UR16][R4.64+0x80], R12 ;  /* 0x0000800c04008986 */ /* 0x0003e4000c101d10 */
.L_x_1533:
[----:B------:R-:W-:Y:S05]  /*be10*/  BSYNC B0 ;  /* 0x0000000000007941 */ /* 0x000fea0003800000 */
.L_x_1532:
[----:B-1----:R1:W1:Y:S01]  /*be20*/  LDS.128 R16, [R0+0xf000] ;  /* 0x00f0000000107984 */ /* 0x0022620000000c00 */
[----:B------:R-:W-:Y:S03]  /*be30*/  BSSY B0, `(.L_x_1534) ;  /* 0x0000012000007945 */ /* 0x000fe60003800000 */
[----:B------:R1:W1:Y:S01]  /*be40*/  LDS.128 R12, [R0+0x13000] ;  /* 0x01300000000c7984 */ /* 0x0002620000000c00 */
        /* <DEDUP_REMOVED lines=9> */
[----:B------:R-:W-:-:S04]  /*bee0*/  IMAD.WIDE.U32 R4, R6, UR6, R2 ;  /* 0x0000000606047c25 */ /* 0x000fc8000f8e0002 */
[----:B------:R-:W-:Y:S01]  /*bef0*/  IMAD R3, R6, UR7, R7 ;  /* 0x0000000706037c24 */ /* 0x000fe2000f8e0207 */
[----:B------:R-:W-:-:S03]  /*bf00*/  LEA R2, P6, R4, UR12, 0x1 ;  /* 0x0000000c04027c11 */ /* 0x000fc6000f8c08ff */
[----:B------:R-:W-:-:S05]  /*bf10*/  IMAD.IADD R3, R3, 0x1, R5 ;  /* 0x0000000103037824 */ /* 0x000fca00078e0205 */
[----:B------:R-:W-:-:S05]  /*bf20*/  LEA.HI.X R3, R4, UR13, R3, 0x1, P6 ;  /* 0x0000000d04037c11 */ /* 0x000fca000b0f0c03 */
[----:B-1----:R1:W-:Y:S04]  /*bf30*/  @!P1 STG.E.128 desc[UR16][R2.64], R16 ;  /* 0x0000001002009986 */ /* 0x0023e8000c101d10 */
[----:B------:R1:W-:Y:S02]  /*bf40*/  @!P0 STG.E.128 desc[UR16][R2.64+0x80], R12 ;  /* 0x0000800c02008986 */ /* 0x0003e4000c101d10 */
.L_x_1535:
[----:B------:R-:W-:Y:S05]  /*bf50*/  BSYNC B0 ;  /* 0x0000000000007941 */ /* 0x000fea0003800000 */
.L_x_1534:
        /* <DEDUP_REMOVED lines=30> */
[----:B-1----:R2:W-:Y:S04]  /*c140*/  @!P1 STG.E.128 desc[UR16][R4.64], R16 ;  /* 0x0000001004009986 */ /* 0x0025e8000c101d10 */
[----:B------:R2:W-:Y:S02]  /*c150*/  @!P0 STG.E.128 desc[UR16][R4.64+0x80], R12 ;  /* 0x0000800c04008986 */ /* 0x0005e4000c101d10 */
.L_x_1537:
[----:B------:R-:W-:Y:S05]  /*c160*/  BSYNC B0 ;  /* 0x0000000000007941 */ /* 0x000fea0003800000 */
.L_x_1536:
        /* <DEDUP_REMOVED lines=16> */
[----:B----4-:R2:W-:Y:S04]  /*c270*/  @!P1 STG.E.128 desc[UR16][R4.64], R36 ;  /* 0x0000002404009986 */ /* 0x0105e8000c101d10 */
[----:B------:R2:W-:Y:S02]  /*c280*/  @!P0 STG.E.128 desc[UR16][R4.64+0x80], R32 ;  /* 0x0000802004008986 */ /* 0x0005e4000c101d10 */
.L_x_1539:
[----:B------:R-:W-:Y:S05]  /*c290*/  BSYNC B0 ;  /* 0x0000000000007941 */ /* 0x000fea0003800000 */
.L_x_1538:
        /* <DEDUP_REMOVED lines=17> */
[----:B------:R2:W-:Y:S02]  /*c3b0*/  @!P0 STG.E.128 desc[UR16][R4.64+0x80], R40 ;  /* 0x0000802804008986 */ /* 0x0005e4000c101d10 */
.L_x_1541:
[----:B------:R-:W-:Y:S05]  /*c3c0*/  BSYNC B0 ;  /* 0x0000000000007941 */ /* 0x000fea0003800000 */
.L_x_1540:
        /* <DEDUP_REMOVED lines=16> */
.L_x_1494:
[----:B------:R-:W-:Y:S05]  /*c4d0*/  BSYNC B1 ;  /* 0x0000000000017941 */ /* 0x000fea0003800000 */
.L_x_1472:
        /* <DEDUP_REMOVED lines=11> */
.L_x_1542:
[----:B------:R-:W-:Y:S05]  /*c590*/  EXIT ;  /* 0x000000000000794d */ /* 0x000fea0003800000 */
.L_x_1544:
        /* <DEDUP_REMOVED lines=14> */
.L_x_2086:


//--------------------- .text._ZN5flash44flash_bwd_dq_dk_dv_loop_seqk_parallel_kernelI23Flash_bwd_kernel_traitsILi128ELi64ELi128ELi8ELi2ELi4ELi2ELb0ELb0EN7cutlass6half_tE19Flash_kernel_traitsILi128ELi64ELi128ELi8ES3_EELb0ELb0ELb1ELb0ELb0ELb0ELb1EEEvNS_16Flash_bwd_paramsE --------------------------
	.section	.text._ZN5flash44flash_bwd_dq_dk_dv_loop_seqk_parallel_kernelI23Flash_bwd_kernel_traitsILi128ELi64ELi128ELi8ELi2ELi4ELi2ELb0ELb0EN7cutlass6half_tE19Flash_kernel_traitsILi128ELi64ELi128ELi8ES3_EELb0ELb0ELb1ELb0ELb0ELb0ELb1EEEvNS_16Flash_bwd_paramsE,"ax",@progbits
	.align	128
        .global         _ZN5flash44flash_bwd_dq_dk_dv_loop_seqk_parallel_kernelI23Flash_bwd_kernel_traitsILi128ELi64ELi128ELi8ELi2ELi4ELi2ELb0ELb0EN7cutlass6half_tE19Flash_kernel_traitsILi128ELi64ELi128ELi8ES3_EELb0ELb0ELb1ELb0ELb0ELb0ELb1EEEvNS_16Flash_bwd_paramsE
        .type           _ZN5flash44flash_bwd_dq_dk_dv_loop_seqk_parallel_kernelI23Flash_bwd_kernel_traitsILi128ELi64ELi128ELi8ELi2ELi4ELi2ELb0ELb0EN7cutlass6half_tE19Flash_kernel_traitsILi128ELi64ELi128ELi8ES3_EELb0ELb0ELb1ELb0ELb0ELb0ELb1EEEvNS_16Flash_bwd_paramsE,@function
        .size           _ZN5flash44flash_bwd_dq_dk_dv_loop_seqk_parallel_kernelI23Flash_bwd_kernel_traitsILi128ELi64ELi128ELi8ELi2ELi4ELi2ELb0ELb0EN7cutlass6half_tE19Flash_kernel_traitsILi128ELi64ELi128ELi8ES3_EELb0ELb0ELb1ELb0ELb0ELb0ELb1EEEvNS_16Flash_bwd_paramsE,(.L_x_2087 - _ZN5flash44flash_bwd_dq_dk_dv_loop_seqk_parallel_kernelI23Flash_bwd_kernel_traitsILi128ELi64ELi128ELi8ELi2ELi4ELi2ELb0ELb0EN7cutlass6half_tE19Flash_kernel_traitsILi128ELi64ELi128ELi8ES3_EELb0ELb0ELb1ELb0ELb0ELb0ELb1EEEvNS_16Flash_bwd_paramsE)
        .other          _ZN5flash44flash_bwd_dq_dk_dv_loop_seqk_parallel_kernelI23Flash_bwd_kernel_traitsILi128ELi64ELi128ELi8ELi2ELi4ELi2ELb0ELb0EN7cutlass6half_tE19Flash_kernel_traitsILi128ELi64ELi128ELi8ES3_EELb0ELb0ELb1ELb0ELb0ELb0ELb1EEEvNS_16Flash_bwd_paramsE,@"STO_CUDA_ENTRY STV_DEFAULT"
_ZN5flash44flash_bwd_dq_dk_dv_loop_seqk_parallel_kernelI23Flash_bwd_kernel_traitsILi128ELi64ELi128ELi8ELi2ELi4ELi2ELb0ELb0EN7cutlass6half_tE19Flash_kernel_traitsILi128ELi64ELi128ELi8ES3_EELb0ELb0ELb1ELb0ELb0ELb0ELb1EEEvNS_16Flash_bwd_paramsE:
.text._ZN5flash44flash_bwd_dq_dk_dv_loop_seqk_parallel_kernelI23Flash_bwd_kernel_traitsILi128ELi64ELi128ELi8ELi2ELi4ELi2ELb0ELb0EN7cutlass6half_tE19Flash_kernel_traitsILi128ELi64ELi128ELi8ES3_EELb0ELb0ELb1ELb0ELb0ELb0ELb1EEEvNS_16Flash_bwd_paramsE:
        /* <DEDUP_REMOVED lines=20> */
[----:B--2---:R-:W-:Y:S01]  /*0140*/  ULEA UR4, UR4, UR5, 0x18 ;  /* 0x0000000504047291 */ /* 0x004fe2000f8ec03f */
        /* <DEDUP_REMOVED lines=50> */
[----:B------:R-:W-:Y:S02]  /*0470*/  LEA.HI R19, R10, R4, RZ, 0x2 ;  /* 0x000000040a137211 */ /* 0x000fe400078f10ff */
[----:B------:R-:W-:-:S02]  /*0480*/  LOP3.LUT R10, R2, 0x8, R215, 0xf8, !PT ;  /* 0x00000008020a7812 */ /* 0x000fc400078ef8d7 */
[----:B------:R-:W-:Y:S02]  /*0490*/  SHF.R.S32.HI R0, RZ, 0x6, R5 ;  /* 0x00000006ff007819 */ /* 0x000fe40000011405 */
[----:B------:R-:W-:Y:S02]  /*04a0*/  LOP3.LUT R215, R3, 0x8, R215, 0xf8, !PT ;  /* 0x0000000803d77812 */ /* 0x000fe400078ef8d7 */
[----:B------:R-:W-:Y:S01]  /*04b0*/  SHF.R.U32.HI R211, RZ, 0x3, R3 ;  /* 0x00000003ffd37819 */ /* 0x000fe20000011603 */
[----:B------:R-:W-:Y:S01]  /*04c0*/  IMAD R3, R0, 0x800, R6 ;  /* 0x0000080000037824 */ /* 0x000fe200078e0206 */
[----:B------:R-:W-:Y:S01]  /*04d0*/  LOP3.LUT R2, R18, 0x7ffffffc, RZ, 0xc0, !PT ;  /* 0x7ffffffc12027812 */ /* 0x000fe200078ec0ff */
[----:B------:R-:W-:Y:S01]  /*04e0*/  IMAD.SHL.U32 R5, R0, 0x8, RZ ;  /* 0x0000000800057824 */ /* 0x000fe200078e00ff */
[----:B------:R-:W-:Y:S02]  /*04f0*/  LOP3.LUT R4, R7, 0x1, RZ, 0xc0, !PT ;  /* 0x0000000107047812 */ /* 0x000fe400078ec0ff */
[----:B------:R-:W-:Y:S01]  /*0500*/  LOP3.LUT R215, R215, R211, RZ, 0x3c, !PT ;  /* 0x000000d3d7d77212 */ /* 0x000fe200078e3cff */
[----:B------:R-:W-:Y:S01]  /*0510*/  IMAD.IADD R2, R16, 0x1, -R2 ;  /* 0x0000000110027824 */ /* 0x000fe200078e0a02 */
[----:B------:R-:W-:Y:S01]  /*0520*/  ISETP.NE.U32.AND P0, PT, R4, 0x1, PT ;  /* 0x000000010400780c */ /* 0x000fe20003f05070 */
[----:B------:R-:W-:Y:S01]  /*0530*/  IMAD.SHL.U32 R4, R9, 0x20, RZ ;  /* 0x0000002009047824 */ /* 0x000fe200078e00ff */
[----:B------:R-:W-:Y:S01]  /*0540*/  LEA.HI R17, R17, R16, RZ, 0x7 ;  /* 0x0000001011117211 */ /* 0x000fe200078f38ff */
[----:B------:R-:W-:Y:S01]  /*0550*/  IMAD.IADD R215, R3, 0x1, R215 ;  /* 0x0000000103d77824 */ /* 0x000fe200078e02d7 */
[----:B------:R-:W-:Y:S01]  /*0560*/  LOP3.LUT R211, R6, R10, R211, 0xf6, !PT ;  /* 0x0000000a06d37212 */ /* 0x000fe200078ef6d3 */
[----:B------:R-:W-:Y:S01]  /*0570*/  IMAD.SHL.U32 R3, R2, 0x2, RZ ;  /* 0x0000000202037824 */ /* 0x000fe200078e00ff */
[----:B------:R-:W-:Y:S01]  /*0580*/  SHF.R.S32.HI R2, RZ, 0x7, R17 ;  /* 0x00000007ff027819 */ /* 0x000fe20000011411 */
[----:B------:R-:W-:Y:S01]  /*0590*/  IMAD.SHL.U32 R16, R16, 0x2, RZ ;  /* 0x0000000210107824 */ /* 0x000fe200078e00ff */
[----:B------:R-:W-:Y:S01]  /*05a0*/  LOP3.LUT R4, R4, 0x20, RZ, 0xc0, !PT ;  /* 0x0000002004047812 */ /* 0x000fe200078ec0ff */
[--C-:B------:R-:W-:Y:S01]  /*05b0*/  IMAD R11, R11, 0x400, R3.reuse ;  /* 0x000004000b0b7824 */ /* 0x100fe200078e0203 */
[C---:B------:R-:W-:Y:S01]  /*05c0*/  R2P PR, R7.reuse, 0x6 ;  /* 0x0000000607007804 */ /* 0x040fe20000000000 */
[----:B------:R-:W-:Y:S01]  /*05d0*/  IMAD R8, R2, 0x1000, R3 ;  /* 0x0000100002087824 */ /* 0x000fe200078e0203 */
[----:B------:R-:W-:Y:S01]  /*05e0*/  LOP3.LUT R210, R4, 0x18, R5, 0xf8, !PT ;  /* 0x0000001804d27812 */ /* 0x000fe200078ef805 */
[----:B------:R-:W-:Y:S01]  /*05f0*/  IMAD.SHL.U32 R3, R7, 0x40, RZ ;  /* 0x0000004007037824 */ /* 0x000fe200078e00ff */
[----:B------:R-:W-:Y:S01]  /*0600*/  SEL R237, R237, 0x10, !P0 ;  /* 0x00000010eded7807 */ /* 0x000fe20004000000 */
[----:B------:R-:W-:Y:S01]  /*0610*/  IMAD R5, R0, 0x200, R12 ;  /* 0x0000020000057824 */ /* 0x000fe200078e020c */
[----:B------:R-:W-:Y:S01]  /*0620*/  LEA R211, R211, UR4, 0x1 ;  /* 0x00000004d3d37c11 */ /* 0x000fe2000f8e08ff */
[----:B------:R-:W-:-:S02]  /*0630*/  IMAD.SHL.U32 R2, R2, 0x8, RZ ;  /* 0x0000000802027824 */ /* 0x000fc400078e00ff */
[----:B------:R-:W-:Y:S01]  /*0640*/  IMAD.SHL.U32 R4, R0, 0x20, RZ ;  /* 0x0000002000047824 */ /* 0x000fe200078e00ff */
[----:B------:R-:W-:Y:S01]  /*0650*/  LOP3.LUT R0, R3, 0x1c0, RZ, 0xc0, !PT ;  /* 0x000001c003007812 */ /* 0x000fe200078ec0ff */
[----:B------:R1:W-:Y:S01]  /*0660*/  STL [R1+0x14], R5 ;  /* 0x0000140501007387 */ /* 0x0003e20000100800 */
[----:B------:R-:W-:Y:S01]  /*0670*/  LOP3.LUT R2, R2, 0x8, RZ, 0xc0, !PT ;  /* 0x0000000802027812 */ /* 0x000fe200078ec0ff */
[----:B------:R-:W-:Y:S01]  /*0680*/  IMAD.SHL.U32 R215, R215, 0x2, RZ ;  /* 0x00000002d7d77824 */ /* 0x000fe200078e00ff */
[----:B------:R-:W-:Y:S02]  /*0690*/  SHF.R.U32.HI R3, RZ, 0x3, R0 ;  /* 0x00000003ff037819 */ /* 0x000fe40000011600 */
[----:B------:R-:W-:Y:S02]  /*06a0*/  LOP3.LUT R6, R4, 0x6, R16, 0xf8, !PT ;  /* 0x0000000604067812 */ /* 0x000fe400078ef810 */
[----:B------:R-:W-:-:S03]  /*06b0*/  LOP3.LUT R4, R0, 0x20, R4, 0xf8, !PT ;  /* 0x0000002000047812 */ /* 0x000fc600078ef804 */
[----:B------:R2:W-:Y:S01]  /*06c0*/  STL [R1+0x30], R6 ;  /* 0x0000300601007387 */ /* 0x0005e20000100800 */
[----:B-1----:R-:W-:-:S05]  /*06d0*/  IMAD.SHL.U32 R5, R9, 0x10, RZ ;  /* 0x0000001009057824 */ /* 0x002fca00078e00ff */
        /* <DEDUP_REMOVED lines=8> */
[----:B------:R-:W-:Y:S02]  /*0760*/  IMAD.IADD R238, R3, 0x1, R2 ;  /* 0x0000000103ee7824 */ /* 0x000fe400078e0202 */
[----:B------:R-:W-:Y:S01]  /*0770*/  IMAD.SHL.U32 R2, R9, 0x8, RZ ;  /* 0x0000000809027824 */ /* 0x000fe200078e00ff */
[----:B------:R-:W-:Y:S01]  /*0780*/  SHF.R.U32.HI R3, RZ, 0x3, R0 ;  /* 0x00000003ff037819 */ /* 0x000fe20000011600 */
[----:B------:R-:W-:Y:S01]  /*0790*/  IMAD.SHL.U32 R5, R13, 0x40, RZ ;  /* 0x000000400d057824 */ /* 0x000fe200078e00ff */
[----:B------:R-:W-:-:S02]  /*07a0*/  LEA R238, R238, UR4, 0x1 ;  /* 0x00000004eeee7c11 */ /* 0x000fc4000f8e08ff */
[----:B--2---:R-:W-:Y:S02]  /*07b0*/  LOP3.LUT R6, R0, 0x8, R2, 0xf8, !PT ;  /* 0x0000000800067812 */ /* 0x004fe400078ef802 */
[C-C-:B------:R-:W-:Y:S01]  /*07c0*/  LOP3.LUT R2, R3.reuse, R7, R0.reuse, 0x1e, !PT ;  /* 0x0000000703027212 */ /* 0x140fe200078e1e00 */
[----:B------:R-:W-:Y:S01]  /*07d0*/  IMAD.IADD R239, R238, 0x1, R237 ;  /* 0x00000001eeef7824 */ /* 0x000fe200078e02ed */
[----:B------:R-:W-:Y:S02]  /*07e0*/  LOP3.LUT R210, R3, R210, R0, 0x1e, !PT ;  /* 0x000000d203d27212 */ /* 0x000fe400078e1e00 */
[----:B------:R-:W-:Y:S01]  /*07f0*/  LOP3.LUT R0, R5, 0xfffffe00, RZ, 0xc0, !PT ;  /* 0xfffffe0005007812 */ /* 0x000fe200078ec0ff */
[----:B------:R-:W-:Y:S01]  /*0800*/  IMAD R5, R14, 0x10, R4 ;  /* 0x000000100e057824 */ /* 0x000fe200078e0204 */
[----:B------:R-:W-:Y:S02]  /*0810*/  LOP3.LUT R3, R6, R3, RZ, 0x3c, !PT ;  /* 0x0000000306037212 */ /* 0x000fe400078e3cff */
[-C--:B------:R-:W-:Y:S01]  /*0820*/  LOP3.LUT R220, R2, R0.reuse, RZ, 0xfc, !PT ;  /* 0x0000000002dc7212 */ /* 0x080fe200078efcff */
[----:B------:R-:W-:Y:S01]  /*0830*/  IMAD R4, R14, 0x400, R0 ;  /* 0x000004000e047824 */ /* 0x000fe200078e0200 */
[----:B------:R-:W-:Y:S01]  /*0840*/  LOP3.LUT R210, R210, R0, RZ, 0xfc, !PT ;  /* 0x00000000d2d27212 */ /* 0x000fe200078efcff */
[----:B------:R-:W-:Y:S01]  /*0850*/  IMAD.U32 R0, RZ, RZ, UR6 ;  /* 0x00000006ff007e24 */ /* 0x000fe2000f8e00ff */
[----:B------:R-:W-:Y:S01]  /*0860*/  USHF.R.S32.HI UR6, URZ, 0x1f, UR47 ;  /* 0x0000001f3f067899 */ /* 0x000fe2000801142f */
[----:B------:R-:W-:Y:S01]  /*0870*/  IMAD.IADD R221, R4, 0x1, R3 ;  /* 0x0000000104dd7824 */ /* 0x000fe200078e0203 */
[----:B------:R1:W-:Y:S01]  /*0880*/  STL [R1+0x10], R5 ;  /* 0x0000100501007387 */ /* 0x0003e20000100800 */
[----:B------:R-:W-:Y:S01]  /*0890*/  IMAD.U32 R3, RZ, RZ, UR5 ;  /* 0x00000005ff037e24 */ /* 0x000fe2000f8e00ff */
[----:B------:R-:W-:Y:S01]  /*08a0*/  UIADD3 UR5, UR4, 0xc000, URZ ;  /* 0x0000c00004057890 */ /* 0x000fe2000fffe03f */
[----:B------:R-:W-:-:S02]  /*08b0*/  IMAD.MOV.U32 R2, RZ, RZ, 0x20 ;  /* 0x00000020ff027424 */ /* 0x000fc400078e00ff */
[----:B------:R-:W-:Y:S02]  /*08c0*/  IMAD.MOV.U32 R0, RZ, RZ, 0x40 ;  /* 0x00000040ff007424 */ /* 0x000fe400078e00ff */
[----:B------:R-:W-:Y:S01]  /*08d0*/  IMAD.U32 R3, RZ, RZ, UR6 ;  /* 0x00000006ff037e24 */ /* 0x000fe2000f8e00ff */
[----:B------:R-:W-:Y:S01]  /*08e0*/  SEL R214, R2, 0xffffffe0, !P4 ;  /* 0xffffffe002d67807 */ /* 0x000fe20006000000 */
[----:B------:R-:W-:Y:S01]  /*08f0*/  USHF.R.S32.HI UR6, URZ, 0x1f, UR55 ;  /* 0x0000001f3f067899 */ /* 0x000fe20008011437 */
[----:B------:R-:W-:Y:S01]  /*0900*/  SEL R216, R0, 0xffffffc0, !P3 ;  /* 0xffffffc000d87807 */ /* 0x000fe20005800000 */
[----:B------:R-:W-:Y:S01]  /*0910*/  VIADD R217, R215, UR5 ;  /* 0x00000005d7d97c36 */ /* 0x000fe20008000000 */
[----:B------:R-:W-:Y:S02]  /*0920*/  SEL R2, R2, 0xffffffe0, !P1 ;  /* 0xffffffe002027807 */ /* 0x000fe40004800000 */
[----:B------:R-:W-:Y:S01]  /*0930*/  SEL R0, R0, 0xffffffc0, !P2 ;  /* 0xffffffc000007807 */ /* 0x000fe20005000000 */
[----:B------:R-:W-:Y:S01]  /*0940*/  IMAD.U32 R3, RZ, RZ, UR6 ;  /* 0x00000006ff037e24 */ /* 0x000fe2000f8e00ff */
[----:B------:R-:W-:Y:S01]  /*0950*/  LEA R210, R210, UR5, 0x1 ;  /* 0x00000005d2d27c11 */ /* 0x000fe2000f8e08ff */
[----:B------:R-:W-:-:S02]  /*0960*/  IMAD.IADD R236, R238, 0x1, R2 ;  /* 0x00000001eeec7824 */ /* 0x000fc400078e0202 */
[C---:B------:R-:W-:Y:S02]  /*0970*/  IMAD.IADD R214, R217.reuse, 0x1, R214 ;  /* 0x00000001d9d67824 */ /* 0x040fe400078e02d6 */
[--C-:B------:R-:W-:Y:S02]  /*0980*/  IMAD.IADD R217, R217, 0x1, R216.reuse ;  /* 0x00000001d9d97824 */ /* 0x100fe400078e02d8 */
[----:B------:R-:W-:Y:S01]  /*0990*/  IMAD.IADD R216, R214, 0x1, R216 ;  /* 0x00000001d6d87824 */ /* 0x000fe200078e02d8 */
[----:B-1----:R-:W-:Y:S01]  /*09a0*/  LEA R5, R8, UR5, 0x1 ;  /* 0x0000000508057c11 */ /* 0x002fe2000f8e08ff */
[----:B------:R-:W-:-:S04]  /*09b0*/  IMAD.IADD R237, R237, 0x1, R236 ;  /* 0x00000001eded7824 */ /* 0x000fc800078e02ec */
[----:B------:R-:W-:Y:S01]  /*09c0*/  IMAD.IADD R4, R2, 0x1, R5 ;  /* 0x0000000102047824 */ /* 0x000fe200078e0205 */
[----:B------:R-:W-:Y:S01]  /*09d0*/  STL [R1+0x28], R5 ;  /* 0x0000280501007387 */ /* 0x000fe20000100800 */
[C---:B------:R-:W-:Y:S02]  /*09e0*/  IMAD.IADD R2, R5.reuse, 0x1, R0 ;  /* 0x0000000105027824 */ /* 0x040fe400078e0200 */
[C---:B------:R-:W-:Y:S01]  /*09f0*/  VIADD R3, R5.reuse, 0x420 ;  /* 0x0000042005037836 */ /* 0x040fe20000000000 */
[----:B------:R-:W-:Y:S01]  /*0a00*/  STL [R1+0x34], R4 ;  /* 0x0000340401007387 */ /* 0x000fe20000100800 */
[----:B------:R-:W-:-:S03]  /*0a10*/  @P1 VIADD R3, R5, 0x3e0 ;  /* 0x000003e005031836 */ /* 0x000fc60000000000 */
[----:B------:R1:W-:Y:S04]  /*0a20*/  STL [R1+0x2c], R2 ;  /* 0x00002c0201007387 */ /* 0x0003e80000100800 */
[----:B------:R2:W-:Y:S01]  /*0a30*/  STL [R1+0x40], R3 ;  /* 0x0000400301007387 */ /* 0x0005e20000100800 */
[----:B-1----:R-:W-:Y:S02]  /*0a40*/  IMAD.IADD R2, R4, 0x1, R0 ;  /* 0x0000000104027824 */ /* 0x002fe400078e0200 */
[----:B------:R-:W-:-:S03]  /*0a50*/  IMAD.IADD R0, R0, 0x1, R3 ;  /* 0x0000000100007824 */ /* 0x000fc600078e0203 */
[----:B------:R2:W-:Y:S04]  /*0a60*/  STL [R1+0x38], R2 ;  /* 0x0000380201007387 */ /* 0x0005e80000100800 */
[----:B------:R2:W-:Y:S02]  /*0a70*/  STL [R1+0x3c], R0 ;  /* 0x00003c0001007387 */ /* 0x0005e40000100800 */
.L_x_1617:
        /* <DEDUP_REMOVED lines=67> */
.L_x_1545:
        /* <DEDUP_REMOVED lines=18> */
[----:B------:R-:W-:Y:S02]  /*0fd0*/  USHF.R.S32.HI UR28, URZ, 0x1f, UR57 ;  /* 0x0000001f3f1c7899 */ /* 0x000fe40008011439 */
[----:B------:R-:W-:Y:S02]  /*0fe0*/  @!UP2 UIMAD UR7, UR56, UR10, URZ ;  /* 0x0000000a3807a2a4 */ /* 0x000fe4000f8e023f */
[----:B------:R-:W-:Y:S02]  /*0ff0*/  @!UP2 UIMAD.WIDE.U32 UR42, UR47, UR10, URZ ;  /* 0x0000000a2f2aa2a5 */ /* 0x000fe4000f8e003f */
[----:B------:R-:W-:Y:S01]  /*1000*/  UISETP.NE.AND UP4, UPT, UR31, URZ, UPT ;  /* 0x0000003f1f00728c */ /* 0x000fe2000bf85270 */
[----:B------:R-:W-:Y:S01]  /*1010*/  ULDC UR10, c[0x0][0x394] ;  /* 0x0000e500000a7ab9 */ /* 0x000fe20000000800 */
[----:B-1----:R-:W-:Y:S01]  /*1020*/  IABS R5, R6 ;  /* 0x0000000600057213 */ /* 0x002fe20000000000 */
[----:B------:R-:W-:Y:S01]  /*1030*/  ULDC.64 UR26, c[0x0][0x240] ;  /* 0x00009000001a7ab9 */ /* 0x000fe20000000a00 */
[----:B------:R-:W-:Y:S01]  /*1040*/  ULDC UR61, c[0x0][0x2dc] ;  /* 0x0000b700003d7ab9 */ /* 0x000fe20000000800 */
[----:B------:R-:W-:Y:S01]  /*1050*/  ULDC UR60, c[0x0][0x270] ;  /* 0x00009c00003c7ab9 */ /* 0x000fe20000000800 */
[----:B------:R-:W1:Y:S01]  /*1060*/  I2F.RP R2, R5 ;  /* 0x0000000500027306 */ /* 0x000e620000209400 */
[----:B------:R-:W-:Y:S01]  /*1070*/  UIMAD.WIDE.U32 UR18, UR5, UR26, URZ ;  /* 0x0000001a051272a5 */ /* 0x000fe2000f8e003f */
[----:B------:R-:W-:Y:S01]  /*1080*/  ISETP.NE.AND P3, PT, R6, RZ, PT ;  /* 0x000000ff0600720c */ /* 0x000fe20003f65270 */
[----:B------:R-:W-:-:S02]  /*1090*/  UIMAD UR21, UR5, UR27, URZ ;  /* 0x0000001b051572a4 */ /* 0x000fc4000f8e023f */
[----:B--2---:R-:W-:Y:S02]  /*10a0*/  UIMAD.WIDE.U32 UR34, UR15, UR12, URZ ;  /* 0x0000000c0f2272a5 */ /* 0x004fe4000f8e003f */
[----:B------:R-:W-:Y:S02]  /*10b0*/  UIMAD.WIDE.U32 UR16, UR47, UR57, URZ ;  /* 0x000000392f1072a5 */ /* 0x000fe4000f8e003f */
[----:B------:R-:W-:Y:S02]  /*10c0*/  UIMAD UR39, UR15, UR13, UR35 ;  /* 0x0000000d0f2772a4 */ /* 0x000fe4000f8e0223 */
[----:B------:R-:W-:Y:S01]  /*10d0*/  USHF.L.U32 UR15, UR47, 0x7, URZ ;  /* 0x000000072f0f7899 */ /* 0x000fe2000800063f */
[----:B------:R-:W-:Y:S01]  /*10e0*/  @UP2 ULDC.64 UR12, c[0x0][0x420] ;  /* 0x00010800000c2ab9 */ /* 0x000fe20000000a00 */
[----:B------:R-:W-:Y:S01]  /*10f0*/  @!UP2 UIMAD UR35, UR47, UR11, UR7 ;  /* 0x0000000b2f23a2a4 */ /* 0x000fe2000f8e0207 */
[----:B-1----:R-:W1:Y:S01]  /*1100*/  MUFU.RCP R2, R2 ;  /* 0x0000000200027308 */ /* 0x002e620000001000 */
[----:B------:R-:W-:-:S02]  /*1110*/  @UP2 UIMAD.WIDE.U32 UR44, UR5, UR12, URZ ;  /* 0x0000000c052c22a5 */ /* 0x000fc4000f8e003f */
[----:B------:R-:W-:Y:S02]  /*1120*/  UIADD3 UR12, UR14, 0x3f, URZ ;  /* 0x0000003f0e0c7890 */ /* 0x000fe4000fffe03f */
[----:B------:R-:W-:Y:S02]  /*1130*/  USEL UR38, UR15, URZ, UP0 ;  /* 0x0000003f0f267287 */ /* 0x000fe40008000000 */
[----:B------:R-:W-:Y:S02]  /*1140*/  USHF.R.S32.HI UR15, URZ, 0x1f, UR12 ;  /* 0x0000001f3f0f7899 */ /* 0x000fe4000801140c */
[----:B------:R-:W-:Y:S02]  /*1150*/  UIADD3 UR7, UR14, 0x80, UR33 ;  /* 0x000000800e077890 */ /* 0x000fe4000fffe021 */
[----:B------:R-:W-:Y:S02]  /*1160*/  ULEA.HI UR31, UR15, UR12, URZ, 0x6 ;  /* 0x0000000c0f1f7291 */ /* 0x000fe4000f8f303f */
[----:B------:R-:W-:-:S02]  /*1170*/  UIMAD UR15, UR28, UR47, URZ ;  /* 0x0000002f1c0f72a4 */ /* 0x000fc4000f8e023f */
[----:B------:R-:W-:Y:S01]  /*1180*/  UIADD3 UR7, UR7, UR10, -UR6 ;  /* 0x0000000a07077290 */ /* 0x000fe2000fffe806 */
[----:B-1----:R-:W-:Y:S01]  /*1190*/  VIADD R2, R2, 0xffffffe ;  /* 0x0ffffffe02027836 */ /* 0x002fe20000000000 */
[----:B------:R-:W-:Y:S02]  /*11a0*/  UIMAD.WIDE UR10, UR61, UR60, URZ ;  /* 0x0000003c3d0a72a5 */ /* 0x000fe4000f8e023f */
[----:B------:R-:W-:Y:S01]  /*11b0*/  UIMAD UR15, UR56, UR57, UR15 ;  /* 0x00000039380f72a4 */ /* 0x000fe2000f8e020f */
[----:B------:R-:W1:Y:S01]  /*11c0*/  F2I.FTZ.U32.TRUNC.NTZ R3, R2 ;  /* 0x0000000200037305 */ /* 0x000e62000021f000 */
[----:B------:R-:W-:Y:S02]  /*11d0*/  UIADD3 UR7, UR7, 0x3f, URZ ;  /* 0x0000003f07077890 */ /* 0x000fe4000fffe03f */
[----:B------:R-:W-:Y:S02]  /*11e0*/  UIADD3 UR50, UR23, UR25, URZ ;  /* 0x0000001917327290 */ /* 0x000fe4000fffe03f */
[----:B------:R-:W-:-:S02]  /*11f0*/  @UP2 UIADD3 UR50, UR19, UR21, URZ ;  /* 0x0000001513322290 */ /* 0x000fc4000fffe03f */
[----:B------:R-:W-:Y:S02]  /*1200*/  USEL UR54, UR22, UR18, !UP2 ;  /* 0x0000001216367287 */ /* 0x000fe4000d000000 */
[----:B------:R-:W-:Y:S02]  /*1210*/  UIMAD UR19, UR11, UR16, URZ ;  /* 0x000000100b1372a4 */ /* 0x000fe4000f8e023f */
[----:B------:R-:W-:Y:S01]  /*1220*/  UIADD3 UR15, UR17, UR15, URZ ;  /* 0x0000000f110f7290 */ /* 0x000fe2000fffe03f */
[----:B------:R-:W-:Y:S01]  /*1230*/  ULDC.U8 UR29, c[0x0][0x3d8] ;  /* 0x0000f600001d7ab9 */ /* 0x000fe20000000000 */
[----:B------:R-:W-:Y:S01]  /*1240*/  USHF.R.S32.HI UR18, URZ, 0x1f, UR7 ;  /* 0x0000001f3f127899 */ /* 0x000fe20008011407 */
[----:B-1----:R-:W-:Y:S01]  /*1250*/  IMAD.MOV R0, RZ, RZ, -R3 ;  /* 0x000000ffff007224 */ /* 0x002fe200078e0a03 */
[----:B------:R-:W-:Y:S01]  /*1260*/  UISETP.NE.AND UP3, UPT, UR29, URZ, UPT ;  /* 0x0000003f1d00728c */ /* 0x000fe2000bf65270 */
[----:B------:R-:W-:Y:S01]  /*1270*/  IMAD.MOV.U32 R2, RZ, RZ, RZ ;  /* 0x000000ffff027224 */ /* 0x000fe200078e00ff */
[----:B------:R-:W-:Y:S01]  /*1280*/  UIMAD.WIDE.U32 UR28, UR10, UR16, URZ ;  /* 0x000000100a1c72a5 */ /* 0x000fe2000f8e003f */
[----:B------:R-:W-:Y:S01]  /*1290*/  IMAD R0, R0, R5, RZ ;  /* 0x0000000500007224 */ /* 0x000fe200078e02ff */
[----:B------:R-:W-:-:S02]  /*12a0*/  UIMAD UR15, UR10, UR15, UR19 ;  /* 0x0000000f0a0f72a4 */ /* 0x000fc4000f8e0213 */
[----:B------:R-:W-:Y:S01]  /*12b0*/  ULEA.HI UR7, UR18, UR7, URZ, 0x6 ;  /* 0x0000000712077291 */ /* 0x000fe2000f8f303f */
[----:B------:R-:W-:Y:S01]  /*12c0*/  IMAD.HI.U32 R0, R3, R0, R2 ;  /* 0x0000000003007227 */ /* 0x000fe200078e0002 */
[----:B------:R-:W-:Y:S01]  /*12d0*/  MOV R2, R4 ;  /* 0x0000000400027202 */ /* 0x000fe20000000f00 */
[----:B------:R-:W-:Y:S02]  /*12e0*/  @UP2 UIMAD UR49, UR5, UR13, UR45 ;  /* 0x0000000d053122a4 */ /* 0x000fe4000f8e022d */
[----:B------:R-:W-:Y:S02]  /*12f0*/  USHF.L.U64.HI UR13, UR47, 0x7, UR56 ;  /* 0x000000072f0d7899 */ /* 0x000fe40008010238 */
[----:B------:R-:W-:Y:S01]  /*1300*/  IMAD.HI.U32 R0, R0, R2, RZ ;  /* 0x0000000200007227 */ /* 0x000fe200078e00ff */
[----:B------:R-:W-:Y:S02]  /*1310*/  UIADD3 UR46, UR29, UR15, URZ ;  /* 0x0000000f1d2e7290 */ /* 0x000fe4000fffe03f */
[----:B------:R-:W-:Y:S01]  /*1320*/  USHF.R.S32.HI UR15, URZ, 0x6, UR31 ;  /* 0x000000063f0f7899 */ /* 0x000fe2000801141f */
[----:B------:R-:W-:Y:S01]  /*1330*/  IMAD.MOV R3, RZ, RZ, -R0 ;  /* 0x000000ffff037224 */ /* 0x000fe200078e0a00 */
[----:B------:R-:W-:-:S02]  /*1340*/  USHF.R.S32.HI UR7, URZ, 0x6, UR7 ;  /* 0x000000063f077899 */ /* 0x000fc40008011407 */
[----:B------:R-:W-:Y:S01]  /*1350*/  USEL UR37, UR13, URZ, UP0 ;  /* 0x0000003f0d257287 */ /* 0x000fe20008000000 */
[C---:B------:R-:W-:Y:S01]  /*1360*/  IMAD R2, R5.reuse, R3, R2 ;  /* 0x0000000305027224 */ /* 0x040fe200078e0202 */
[----:B------:R-:W-:Y:S01]  /*1370*/  UISETP.LT.AND UP0, UPT, UR15, UR7, UPT ;  /* 0x000000070f00728c */ /* 0x000fe2000bf01270 */
[----:B------:R-:W-:Y:S01]  /*1380*/  ULDC UR51, c[0x0][0x2c4] ;  /* 0x0000b10000337ab9 */ /* 0x000fe20000000800 */
[----:B------:R-:W-:Y:S02]  /*1390*/  UISETP.NE.AND UP1, UPT, UR36, -0x1, UPT ;  /* 0xffffffff2400788c */ /* 0x000fe4000bf25270 */
[----:B------:R-:W-:Y:S01]  /*13a0*/  ISETP.GT.U32.AND P1, PT, R5, R2, PT ;  /* 0x000000020500720c */ /* 0x000fe20003f24070 */
[----:B------:R-:W-:Y:S02]  /*13b0*/  @UP3 UIMAD UR18, UR47, UR51, URZ ;  /* 0x000000332f1232a4 */ /* 0x000fe4000f8e023f */
[----:B------:R-:W-:Y:S02]  /*13c0*/  USEL UR41, UR15, UR7, UP0 ;  /* 0x000000070f297287 */ /* 0x000fe40008000000 */
[----:B------:R-:W-:-:S02]  /*13d0*/  @UP3 USEL UR18, UR18, UR5, !UP2 ;  /* 0x0000000512123287 */ /* 0x000fc4000d000000 */
[----:B------:R-:W-:Y:S01]  /*13e0*/  ULEA UR15, UR41, 0xffffffc0, 0x6 ;  /* 0xffffffc0290f7891 */ /* 0x000fe2000f8e303f */
[----:B------:R-:W-:Y:S01]  /*13f0*/  @UP3 ULDC UR7, c[0x0][0x2e4] ;  /* 0x0000b90000073ab9 */ /* 0x000fe20000000800 */
[----:B------:R-:W-:Y:S02]  /*1400*/  UIMAD.WIDE.U32 UR16, UR10, UR5, URZ ;  /* 0x000000050a1072a5 */ /* 0x000fe4000f8e003f */
[----:B------:R-:W-:Y:S02]  /*1410*/  @UP3 UIMAD UR31, UR55, UR7, UR18 ;  /* 0x00000007371f32a4 */ /* 0x000fe4000f8e0212 */
[----:B------:R-:W-:Y:S01]  /*1420*/  @!P1 IMAD.IADD R2, R2, 0x1, -R5 ;  /* 0x0000000102029824 */ /* 0x000fe200078e0a05 */
[----:B------:R-:W-:Y:S01]  /*1430*/  USHF.R.S32.HI UR21, URZ, 0x1f, UR15 ;  /* 0x0000001f3f157899 */ /* 0x000fe2000801140f */
[----:B------:R-:W-:Y:S01]  /*1440*/  @!P1 IADD3 R0, R0, 0x1, RZ ;  /* 0x0000000100009810 */ /* 0x000fe20007ffe0ff */
[----:B------:R-:W-:Y:S01]  /*1450*/  UIADD3 UR7, UP0, UR15, UR38, URZ ;  /* 0x000000260f077290 */ /* 0x000fe2000ff1e03f */
[----:B------:R-:W-:Y:S01]  /*1460*/  PLOP3.LUT P1, PT, PT, PT, UP1, 0x80, 0x0 ;  /* 0x000000000000781c */ /* 0x000fe20003f2f018 */
[----:B------:R-:W-:Y:S01]  /*1470*/  USEL UR53, UR28, UR16, !UP2 ;  /* 0x000000101c357287 */ /* 0x000fe2000d000000 */
[----:B------:R-:W-:Y:S01]  /*1480*/  ISETP.GE.U32.AND P0, PT, R2, R5, PT ;  /* 0x000000050200720c */ /* 0x000fe20003f06070 */
[----:B------:R-:W-:Y:S01]  /*1490*/  UIMAD UR16, UR11, UR5, URZ ;  /* 0x000000050b1072a4 */ /* 0x000fe2000f8e023f */
[----:B------:R-:W-:Y:S01]  /*14a0*/  LOP3.LUT R2, R6, UR55, RZ, 0x3c, !PT ;  /* 0x0000003706027c12 */ /* 0x000fe2000f8e3cff */
[----:B------:R-:W-:-:S02]  /*14b0*/  UIADD3.X UR18, UR21, UR37, URZ, UP0, !UPT ;  /* 0x0000002515127290 */ /* 0x000fc400087fe43f */
[----:B------:R-:W-:Y:S01]  /*14c0*/  UIMAD UR11, UR11, UR7, URZ ;  /* 0x000000070b0b72a4 */ /* 0x000fe2000f8e023f */
[----:B------:R-:W-:Y:S01]  /*14d0*/  ISETP.GE.AND P2, PT, R2, RZ, PT ;  /* 0x000000ff0200720c */ /* 0x000fe20003f46270 */
[----:B------:R-:W-:Y:S02]  /*14e0*/  @UP1 UIADD3 UR32, UR24, UR36, URZ ;  /* 0x0000002418201290 */ /* 0x000fe4000fffe03f */
[----:B------:R-:W-:Y:S01]  /*14f0*/  @UP1 UIADD3 UR30, UR24, UR36, URZ ;  /* 0x00000024181e1290 */ /* 0x000fe2000fffe03f */
[----:B------:R-:W-:Y:S01]  /*1500*/  @UP1 ULDC.64 UR12, c[0x0][0x248] ;  /* 0x00009200000c1ab9 */ /* 0x000fe20000000a00 */
[----:B------:R-:W-:Y:S01]  /*1510*/  @UP1 ULDC.64 UR22, c[0x0][0x250] ;  /* 0x0000940000161ab9 */ /* 0x000fe20000000a00 */
[----:B------:R-:W-:Y:S01]  /*1520*/  UIMAD.WIDE.U32 UR28, UR10, UR7, URZ ;  /* 0x000000070a1c72a5 */ /* 0x000fe2000f8e003f */
[----:B------:R-:W-:Y:S01]  /*1530*/  @P0 VIADD R0, R0, 0x1 ;  /* 0x0000000100000836 */ /* 0x000fe20000000000 */
[----:B------:R-:W-:Y:S01]  /*1540*/  @UP2 UIADD3 UR46, UR17, UR16, URZ ;  /* 0x00000010112e2290 */ /* 0x000fe2000fffe03f */
[----:B------:R-:W-:Y:S01]  /*1550*/  PLOP3.LUT P0, PT, PT, PT, UP3, 0x80, 0x0 ;  /* 0x000000000000781c */ /* 0x000fe20003f0f038 */
[----:B------:R-:W-:Y:S01]  /*1560*/  UIMAD UR7, UR10, UR18, UR11 ;  /* 0x000000120a0772a4 */ /* 0x000fe2000f8e020b */
[----:B------:R-:W-:Y:S01]  /*1570*/  IMAD.MOV.U32 R16, RZ, RZ, R0 ;  /* 0x000000ffff107224 */ /* 0x000fe200078e0000 */
[----:B------:R-:W-:-:S02]  /*1580*/  @UP1 UIMAD.WIDE.U32 UR16, UR32, UR12, URZ ;  /* 0x0000000c201012a5 */ /* 0x000fc4000f8e003f */
[----:B------:R-:W-:Y:S02]  /*1590*/  @UP1 UIMAD.WIDE.U32 UR10, UR30, UR22, URZ ;  /* 0x000000161e0a12a5 */ /* 0x000fe4000f8e003f */
[----:B------:R-:W-:Y:S01]  /*15a0*/  @!UP3 UIMAD UR19, UR47, UR60, UR55 ;  /* 0x0000003c2f13b2a4 */ /* 0x000fe2000f8e0237 */
[----:B------:R-:W-:Y:S01]  /*15b0*/  @!P2 IADD3 R16, -R16, RZ, RZ ;  /* 0x000000ff1010a210 */ /* 0x000fe20007ffe1ff */
[----:B------:R-:W-:Y:S01]  /*15c0*/  UIMAD UR48, UR55, UR61, URZ ;  /* 0x0000003d373072a4 */ /* 0x000fe2000f8e023f */
[----:B------:R-:W-:Y:S01]  /*15d0*/  @!P3 LOP3.LUT R16, RZ, R6, RZ, 0x33, !PT ;  /* 0x00000006ff10b212 */ /* 0x000fe200078e33ff */
[----:B------:R-:W-:Y:S02]  /*15e0*/  @UP1 UIMAD UR32, UR32, UR13, URZ ;  /* 0x0000000d202012a4 */ /* 0x000fe4000f8e023f */
[----:B------:R-:W-:Y:S02]  /*15f0*/  @UP1 UIMAD UR18, UR30, UR23, URZ ;  /* 0x000000171e1212a4 */ /* 0x000fe4000f8e023f */
[----:B------:R-:W-:-:S02]  /*1600*/  @!UP2 UIADD3 UR49, UR43, UR35, URZ ;  /* 0x000000232b31a290 */ /* 0x000fc4000fffe03f */
        /* <DEDUP_REMOVED lines=23> */
.L_x_1547:
        /* <DEDUP_REMOVED lines=13> */
.L_x_1548:
        /* <DEDUP_REMOVED lines=11> */
.L_x_1549:
[----:B------:R-:W-:-:S04]  /*1900*/  UIMAD UR5, UR47, UR60, UR55 ;  /* 0x0000003c2f0572a4 */ /* 0x000fc8000f8e0237 */
[----:B------:R-:W-:-:S12]  /*1910*/  UIMAD UR5, UR5, UR57, URZ ;  /* 0x00000039050572a4 */ /* 0x000fd8000f8e023f */
.L_x_1550:
[----:B------:R-:W1:Y:S01]  /*1920*/  S2R R27, SR_TID.X ;  /* 0x00000000001b7919 */ /* 0x000e620000002100 */
[----:B------:R-:W2:Y:S01]  /*1930*/  LDC.64 R4, c[0x0][0x420] ;  /* 0x00010800ff047b82 */ /* 0x000ea20000000a00 */
[----:B------:R-:W-:Y:S01]  /*1940*/  UIADD3 UR42, UR15, UR5, URZ ;  /* 0x000000050f2a7290 */ /* 0x000fe2000fffe03f */
[----:B------:R-:W-:Y:S01]  /*1950*/  SHF.R.S32.HI R241, RZ, 0x1f, R240 ;  /* 0x0000001ffff17819 */ /* 0x000fe200000114f0 */
[----:B------:R-:W-:Y:S01]  /*1960*/  UIMAD UR5, UR61, UR60, URZ ;  /* 0x0000003c3d0572a4 */ /* 0x000fe2000f8e023f */
[C---:B------:R-:W-:Y:S01]  /*1970*/  IADD3 R6, P0, R240.reuse, UR10, RZ ;  /* 0x0000000af0067c10 */ /* 0x040fe2000ff1e0ff */
[----:B------:R-:W-:Y:S01]  /*1980*/  USHF.R.S32.HI UR57, URZ, 0x1f, UR55 ;  /* 0x0000001f3f397899 */ /* 0x000fe20008011437 */
[----:B------:R-:W-:Y:S01]  /*1990*/  BSSY B1, `(.L_x_1546) ;  /* 0x0000a55000017945 */ /* 0x000fe20003800000 */
[----:B------:R-:W-:Y:S01]  /*19a0*/  ULDC.64 UR16, c[0x0][0x428] ;  /* 0x00010a0000107ab9 */ /* 0x000fe20000000a00 */
[----:B------:R-:W-:Y:S01]  /*19b0*/  IADD3.X R7, R241, UR49, RZ, P0, !PT ;  /* 0x00000031f1077c10 */ /* 0x000fe200087fe4ff */
[----:B------:R-:W-:Y:S01]  /*19c0*/  UIMAD UR7, UR57, UR16, URZ ;  /* 0x00000010390772a4 */ /* 0x000fe2000f8e023f */
[----:B------:R-:W-:Y:S01]  /*19d0*/  IMAD.U32 R11, RZ, RZ, UR16 ;  /* 0x00000010ff0b7e24 */ /* 0x000fe2000f8e00ff */
[----:B------:R-:W-:Y:S01]  /*19e0*/  UIADD3 UR18, UR15, UR31, URZ ;  /* 0x0000001f0f127290 */ /* 0x000fe2000fffe03f */
[----:B------:R-:W-:Y:S01]  /*19f0*/  VIADD R13, R240, 0x40 ;  /* 0x00000040f00d7836 */ /* 0x000fe20000000000 */
[----:B------:R-:W-:-:S02]  /*1a00*/  UIMAD UR39, UR55, UR17, UR7 ;  /* 0x00000011372772a4 */ /* 0x000fc4000f8e0207 */
[----:B------:R-:W-:Y:S01]  /*1a10*/  UIADD3 UR17, -UR6, UR14, UR33 ;  /* 0x0000000e06117290 */ /* 0x000fe2000fffe121 */
[----:B------:R-:W-:Y:S01]  /*1a20*/  ULDC UR43, c[0x0][0x398] ;  /* 0x0000e600002b7ab9 */ /* 0x000fe20000000800 */
[----:B------:R-:W-:Y:S01]  /*1a30*/  ULDC.64 UR30, c[0x0][0x258] ;  /* 0x00009600001e7ab9 */ /* 0x000fe20000000a00 */
[----:B------:R-:W-:Y:S01]  /*1a40*/  ULDC.64 UR44, c[0x0][0x2b0] ;  /* 0x0000ac00002c7ab9 */ /* 0x000fe20000000a00 */
[----:B------:R-:W-:Y:S01]  /*1a50*/  ULDC.64 UR60, c[0x0][0x478] ;  /* 0x00011e00003c7ab9 */ /* 0x000fe20000000a00 */
[----:B------:R-:W-:Y:S01]  /*1a60*/  ULDC.64 UR10, c[0x0][0x210] ;  /* 0x00008400000a7ab9 */ /* 0x000fe20000000a00 */
[----:B------:R-:W-:Y:S01]  /*1a70*/  UIADD3 UR7, UR41, -0x1, URZ ;  /* 0xffffffff29077890 */ /* 0x000fe2000fffe03f */
[----:B--2---:R-:W-:Y:S01]  /*1a80*/  IMAD.WIDE.U32 R6, R4, UR15, R6 ;  /* 0x0000000f04067c25 */ /* 0x004fe2000f8e0006 */
[----:B-1----:R-:W-:-:S04]  /*1a90*/  SHF.R.S32.HI R26, RZ, 0x1f, R27 ;  /* 0x0000001fff1a7819 */ /* 0x002fc8000001141b */
[----:B------:R-:W-:-:S04]  /*1aa0*/  LEA.HI R2, R26, R27, RZ, 0x5 ;  /* 0x0000001b1a027211 */ /* 0x000fc800078f28ff */
[----:B------:R-:W-:Y:S02]  /*1ab0*/  LOP3.LUT R0, R2, 0xffffffe0, RZ, 0xc0, !PT ;  /* 0xffffffe002007812 */ /* 0x000fe400078ec0ff */
[----:B------:R-:W-:-:S03]  /*1ac0*/  SHF.R.S32.HI R2, RZ, 0x5, R2 ;  /* 0x00000005ff027819 */ /* 0x000fc60000011402 */
[----:B------:R-:W-:-:S04]  /*1ad0*/  IMAD.IADD R0, R27, 0x1, -R0 ;  /* 0x000000011b007824 */ /* 0x000fc800078e0a00 */
[----:B------:R-:W-:Y:S01]  /*1ae0*/  IMAD R3, R2, UR5, R0 ;  /* 0x0000000502037c24 */ /* 0x000fe2000f8e0200 */
[----:B------:R-:W-:Y:S01]  /*1af0*/  USHF.L.U32 UR5, UR5, 0x6, URZ ;  /* 0x0000000605057899 */ /* 0x000fe2000800063f */
[----:B------:R-:W-:Y:S01]  /*1b00*/  LEA.HI R2, R26, R27, RZ, 0x3 ;  /* 0x0000001b1a027211 */ /* 0x000fe200078f18ff */
[----:B------:R-:W-:Y:S02]  /*1b10*/  IMAD R0, R4, UR21, RZ ;  /* 0x0000001504007c24 */ /* 0x000fe4000f8e02ff */
[----:B------:R-:W-:Y:S01]  /*1b20*/  UIADD3 UR16, UP2, UP0, UR28, UR5, UR48 ;  /* 0x000000051c107290 */ /* 0x000fe2000f85e030 */
[----:B------:R-:W-:Y:S01]  /*1b30*/  SHF.R.S32.HI R2, RZ, 0x3, R2 ;  /* 0x00000003ff027819 */ /* 0x000fe20000011402 */
[----:B------:R-:W-:Y:S01]  /*1b40*/  USHF.R.S32.HI UR5, URZ, 0x1f, UR5 ;  /* 0x0000001f3f057899 */ /* 0x000fe20008011405 */
[----:B------:R-:W-:Y:S01]  /*1b50*/  IMAD R0, R5, UR15, R0 ;  /* 0x0000000f05007c24 */ /* 0x000fe2000f8e0200 */
[----:B------:R-:W-:Y:S01]  /*1b60*/  ULDC.64 UR28, c[0x0][0x3e0] ;  /* 0x0000f800001c7ab9 */ /* 0x000fe20000000a00 */
[----:B------:R-:W-:Y:S01]  /*1b70*/  IADD3 R8, P0, R2, UR15, RZ ;  /* 0x0000000f02087c10 */ /* 0x000fe2000ff1e0ff */
        /* <DEDUP_REMOVED lines=15> */
[C---:B------:R-:W-:Y:S01]  /*1c70*/  IMAD R10, R8.reuse, UR27, R0 ;  /* 0x0000001b080a7c24 */ /* 0x040fe2000f8e0200 */
[C---:B------:R-:W-:Y:S01]  /*1c80*/  IADD3 R0, P0, R3.reuse, UR16, RZ ;  /* 0x0000001003007c10 */ /* 0x040fe2000ff1e0ff */
[----:B------:R-:W-:Y:S01]  /*1c90*/  IMAD.WIDE.U32 R8, R8, UR26, R240 ;  /* 0x0000001a08087c25 */ /* 0x000fe2000f8e00f0 */
[----:B------:R-:W-:Y:S02]  /*1ca0*/  UISETP.LT.AND UP0, UPT, URZ, UR21, UPT ;  /* 0x000000153f00728c */ /* 0x000fe4000bf01270 */
[----:B------:R-:W-:Y:S01]  /*1cb0*/  LEA.HI.X.SX32 R3, R3, UR15, 0x1, P0 ;  /* 0x0000000f03037c11 */ /* 0x000fe200080f0eff */
[----:B------:R-:W-:Y:S01]  /*1cc0*/  UIMAD.WIDE UR18, UR18, 0x4, UR44 ;  /* 0x00000004121278a5 */ /* 0x000fe2000f8e022c */
[----:B------:R-:W-:Y:S01]  /*1cd0*/  LEA R209, P0, R0, UR34, 0x2 ;  /* 0x0000002200d17c11 */ /* 0x000fe2000f8010ff */
[----:B------:R-:W-:Y:S01]  /*1ce0*/  USEL UR21, URZ, UR21, !UP0 ;  /* 0x000000153f157287 */ /* 0x000fe2000c000000 */
[----:B------:R-:W-:Y:S01]  /*1cf0*/  IADD3 R8, P2, R8, UR54, RZ ;  /* 0x0000003608087c10 */ /* 0x000fe2000ff5e0ff */
[----:B------:R-:W-:Y:S01]  /*1d00*/  UIMAD UR5, UR55, UR31, UR5 ;  /* 0x0000001f370572a4 */ /* 0x000fe2000f8e0205 */
[----:B------:R-:W-:Y:S01]  /*1d10*/  LEA.HI.X R208, R0, UR35, R3, 0x2, P0 ;  /* 0x0000002300d07c11 */ /* 0x000fe200080f1403 */
[----:B------:R-:W-:Y:S01]  /*1d20*/  UISETP.GT.AND UP0, UPT, UR41, UR21, UPT ;  /* 0x000000152900728c */ /* 0x000fe2000bf04270 */
[----:B------:R-:W-:Y:S01]  /*1d30*/  IADD3.X R9, R9, UR50, R10, P2, !PT ;  /* 0x0000003209097c10 */ /* 0x000fe200097fe40a */
[-C--:B------:R-:W-:Y:S01]  /*1d40*/  IMAD R0, R25, R4.reuse, RZ ;  /* 0x0000000419007224 */ /* 0x080fe200078e02ff */
[----:B------:R-:W-:Y:S01]  /*1d50*/  UMOV UR17, UR18 ;  /* 0x0000001200117c82 */ /* 0x000fe20008000000 */
[----:B------:R-:W-:Y:S01]  /*1d60*/  IMAD.U32 R3, RZ, RZ, UR30 ;  /* 0x0000001eff037e24 */ /* 0x000fe2000f8e00ff */
[----:B------:R-:W-:Y:S01]  /*1d70*/  UIMAD.WIDE UR30, UR42, 0x4, UR60 ;  /* 0x000000042a1e78a5 */ /* 0x000fe2000f8e023c */
[----:B------:R-:W-:Y:S01]  /*1d80*/  PLOP3.LUT P0, PT, PT, PT, UP0, 0x80, 0x0 ;  /* 0x000000000000781c */ /* 0x000fe20003f0f008 */
[C---:B------:R-:W-:Y:S01]  /*1d90*/  IMAD R0, R2.reuse, R5, R0 ;  /* 0x0000000502007224 */ /* 0x040fe200078e0200 */
[----:B------:R-:W-:Y:S01]  /*1da0*/  UMOV UR16, UR19 ;  /* 0x0000001300107c82 */ /* 0x000fe20008000000 */
[----:B------:R-:W-:-:S03]  /*1db0*/  IMAD.WIDE.U32 R6, R2, R4, R6 ;  /* 0x0000000402067225 */ /* 0x000fc600078e0006 */
        /* <DEDUP_REMOVED lines=29> */
.L_x_1552:
        /* <DEDUP_REMOVED lines=19> */
.L_x_1553:
        /* <DEDUP_REMOVED lines=38> */
.L_x_1555:
[----:B------:R-:W-:Y:S05]  /*2320*/  BSYNC B0 ;  /* 0x0000000000007941 */ /* 0x000fea0003800000 */
.L_x_1554:
        /* <DEDUP_REMOVED lines=18> */
.L_x_1557:
[----:B------:R-:W-:Y:S05]  /*2450*/  BSYNC B0 ;  /* 0x0000000000007941 */ /* 0x000fea0003800000 */
.L_x_1556:
        /* <DEDUP_REMOVED lines=18> */
.L_x_1559:
[----:B------:R-:W-:Y:S05]  /*2580*/  BSYNC B0 ;  /* 0x0000000000007941 */ /* 0x000fea0003800000 */
.L_x_1558:
        /* <DEDUP_REMOVED lines=18> */
.L_x_1561:
[----:B------:R-:W-:Y:S05]  /*26b0*/  BSYNC B0 ;  /* 0x0000000000007941 */ /* 0x000fea0003800000 */
.L_x_1560:
        /* <DEDUP_REMOVED lines=30> */
.L_x_1563:
[----:B------:R-:W-:Y:S05]  /*28a0*/  BSYNC B0 ;  /* 0x0000000000007941 */ /* 0x000fea0003800000 */
.L_x_1562:
        /* <DEDUP_REMOVED lines=18> */
.L_x_1565:
[----:B------:R-:W-:Y:S05]  /*29d0*/  BSYNC B0 ;  /* 0x0000000000007941 */ /* 0x000fea0003800000 */
.L_x_1564:
        /* <DEDUP_REMOVED lines=18> */
.L_x_1567:
[----:B------:R-:W-:Y:S05]  /*2b00*/  BSYNC B0 ;  /* 0x0000000000007941 */ /* 0x000fea0003800000 */
.L_x_1566:
        /* <DEDUP_REMOVED lines=18> */
.L_x_1551:
[----:B------:R-:W2:Y:S01]  /*2c30*/  LDL R11, [R1+0x14] ;  /* 0x00001400010b7983 */ /* 0x000ea20000100800 */
[----:B------:R-:W-:Y:S01]  /*2c40*/  PLOP3.LUT P0, PT, PT, PT, UP4, 0x80, 0x0 ;  /* 0x000000000000781c */ /* 0x000fe20003f0f048 */
[----:B------:R-:W-:Y:S01]  /*2c50*/  UIMAD UR5, UR7, -0x40, UR14 ;  /* 0xffffffc0070578a4 */ /* 0x000fe2000f8e020e */
[C---:B------:R-:W-:Y:S01]  /*2c60*/  VIADD R14, R2.reuse, 0x20 ;  /* 0x00000020020e7836 */ /* 0x040fe20000000000 */
[----:B------:R-:W-:Y:S01]  /*2c70*/  ULEA.HI UR15, UR7, UR7, URZ, 0x1 ;  /* 0x00000007070f7291 */ /* 0x000fe2000f8f083f */
[----:B------:R-:W-:Y:S09]  /*2c80*/  BSSY B0, `(.L_x_1569) ;  /* 0x0000019000007945 */ /* 0x000ff20003800000 */
[----:B------:R-:W-:Y:S01]  /*2c90*/  @P0 BAR.SYNC.DEFER_BLOCKING 0x0 ;  /* 0x0000000000000b1d */ /* 0x000fe20000010000 */
[----:B------:R-:W-:Y:S01]  /*2ca0*/  ISETP.GE.AND P4, PT, R2, UR5, PT ;  /* 0x0000000502007c0c */ /* 0x000fe2000bf86270 */
[----:B------:R-:W-:Y:S01]  /*2cb0*/  ULOP3.LUT UR15, UR15, 0xfffffffe, URZ, 0xc0, !UPT ;  /* 0xfffffffe0f0f7892 */ /* 0x000fe2000f8ec03f */
[----:B------:R-:W-:-:S03]  /*2cc0*/  ISETP.GE.AND P3, PT, R14, UR5, PT ;  /* 0x000000050e007c0c */ /* 0x000fc6000bf66270 */
[----:B------:R-:W-:-:S04]  /*2cd0*/  UIADD3 UR15, UR7, -UR15, URZ ;  /* 0x8000000f070f7290 */ /* 0x000fc8000fffe03f */
        /* <DEDUP_REMOVED lines=19> */
.L_x_1570:
[----:B------:R-:W-:Y:S05]  /*2e10*/  BSYNC B0 ;  /* 0x0000000000007941 */ /* 0x000fea0003800000 */
.L_x_1569:
        /* <DEDUP_REMOVED lines=27> */
.L_x_1572:
[----:B------:R-:W-:Y:S05]  /*2fd0*/  BSYNC B0 ;  /* 0x0000000000007941 */ /* 0x000fea0003800000 */
.L_x_1571:
        /* <DEDUP_REMOVED lines=12> */
.L_x_1574:
        /* <DEDUP_REMOVED lines=20> */
.L_x_1575:
[----:B------:R-:W-:Y:S05]  /*31e0*/  BSYNC B0 ;  /* 0x0000000000007941 */ /* 0x000fea0003800000 */
.L_x_1573:
        /* <DEDUP_REMOVED lines=13> */
.L_x_1577:
        /* <DEDUP_REMOVED lines=29> */
.L_x_1578:
[----:B------:R-:W-:Y:S05]  /*3490*/  BSYNC B0 ;  /* 0x0000000000007941 */ /* 0x000fea0003800000 */
.L_x_1576:
        /* <DEDUP_REMOVED lines=31> */
[----:B------:R-:W-:Y:S02]  /*3690*/  IADD3 R18, P0, R8, UR17, RZ ;  /* 0x0000001108127c10 */ /* 0x000fe4000ff1e0ff */
        /* <DEDUP_REMOVED lines=32> */
.L_x_1580:
[----:B------:R-:W-:Y:S05]  /*38a0*/  BSYNC B0 ;  /* 0x0000000000007941 */ /* 0x000fea0003800000 */
.L_x_1579:
        /* <DEDUP_REMOVED lines=33> */
.L_x_1582:
[----:B------:R-:W-:Y:S05]  /*3ac0*/  BSYNC B0 ;  /* 0x0000000000007941 */ /* 0x000fea0003800000 */
.L_x_1581:
        /* <DEDUP_REMOVED lines=34> */
.L_x_1584:
[----:B------:R-:W-:Y:S05]  /*3cf0*/  BSYNC B0 ;  /* 0x0000000000007941 */ /* 0x000fea0003800000 */
.L_x_1583:
        /* <DEDUP_REMOVED lines=33> */
.L_x_1586:
[----:B------:R-:W-:Y:S05]  /*3f10*/  BSYNC B0 ;  /* 0x0000000000007941 */ /* 0x000fea0003800000 */
.L_x_1585:
        /* <DEDUP_REMOVED lines=42> */
.L_x_1588:
[----:B------:R-:W-:Y:S05]  /*41c0*/  BSYNC B0 ;  /* 0x0000000000007941 */ /* 0x000fea0003800000 */
.L_x_1587:
        /* <DEDUP_REMOVED lines=32> */
.L_x_1590:
[----:B------:R-:W-:Y:S05]  /*43d0*/  BSYNC B0 ;  /* 0x0000000000007941 */ /* 0x000fea0003800000 */
.L_x_1589:
        /* <DEDUP_REMOVED lines=32> */
.L_x_1592:
[----:B------:R-:W-:Y:S05]  /*45e0*/  BSYNC B0 ;  /* 0x0000000000007941 */ /* 0x000fea0003800000 */
.L_x_1591:
        /* <DEDUP_REMOVED lines=32> */
.L_x_1594:
[----:B------:R-:W-:Y:S05]  /*47f0*/  BSYNC B0 ;  /* 0x0000000000007941 */ /* 0x000fea0003800000 */
.L_x_1593:
        /* <DEDUP_REMOVED lines=9> */
[----:B------:R-:W-:Y:S01]  /*4890*/  UIADD3 UR5, UR33, UR14, URZ ;  /* 0x0000000e21057290 */ /* 0x000fe2000fffe03f */
[----:B------:R-:W-:Y:S01]  /*48a0*/  IMAD.MOV.U32 R219, RZ, RZ, 0x20 ;  /* 0x00000020ffdb7424 */ /* 0x000fe200078e00ff */
[----:B------:R-:W-:Y:S01]  /*48b0*/  ULDC UR23, c[0x0][0x2d0] ;  /* 0x0000b40000177ab9 */ /* 0x000fe20000000800 */
[----:B------:R-:W-:Y:S01]  /*48c0*/  IMAD.MOV.U32 R218, RZ, RZ, 0x40 ;  /* 0x00000040ffda7424 */ /* 0x000fe200078e00ff */
        /* <DEDUP_REMOVED lines=13> */
[----:B------:R-:W-:Y:S01]  /*49a0*/  UIADD3 UR5, -UR6, 0x80, UR5 ;  /* 0x0000008006057890 */ /* 0x000fe2000fffe105 */
        /* <DEDUP_REMOVED lines=55> */
[----:B------:R-:W-:Y:S01]  /*4d20*/  CS2R R36, SRZ ;  /* 0x0000000000247805 */ /* 0x000fe2000001ff00 */
[----:B------:R-:W-:Y:S01]  /*4d30*/  ULDC UR10, c[0x0][0x394] ;  /* 0x0000e500000a7ab9 */ /* 0x000fe20000000800 */
[----:B------:R-:W-:Y:S01]  /*4d40*/  UIADD3 UR22, UR5, -UR43, URZ ;  /* 0x8000002b05167290 */ /* 0x000fe2000fffe03f */
[----:B------:R-:W-:Y:S01]  /*4d50*/  ULDC UR26, c[0x0][0x398] ;  /* 0x0000e600001a7ab9 */ /* 0x000fe20000000800 */
[----:B------:R-:W-:Y:S01]  /*4d60*/  ULDC UR25, c[0x0][0x2dc] ;  /* 0x0000b70000197ab9 */ /* 0x000fe20000000800 */
[----:B------:R-:W-:Y:S01]  /*4d70*/  UMOV UR15, UR10 ;  /* 0x0000000a000f7c82 */ /* 0x000fe20008000000 */
[----:B------:R-:W-:Y:S01]  /*4d80*/  ULDC UR5, c[0x0][0x39c] ;  /* 0x0000e70000057ab9 */ /* 0x000fe20000000800 */
[----:B------:R-:W-:Y:S01]  /*4d90*/  ULDC UR13, c[0x0][0x2ec] ;  /* 0x0000bb00000d7ab9 */ /* 0x000fe20000000800 */
[----:B--2---:R1:W-:Y:S04]  /*4da0*/  STL [R1+0x4], R0 ;  /* 0x0000040001007387 */ /* 0x0043e80000100800 */
[----:B---3--:R2:W-:Y:S01]  /*4db0*/  STL [R1], R2 ;  /* 0x0000000201007387 */ /* 0x0085e20000100800 */
        /* <DEDUP_REMOVED lines=29> */
.L_x_1599:
[----:B------:R-:W2:Y:S01]  /*4f90*/  LDL R201, [R1+0x24] ;  /* 0x0000240001c97983 */ /* 0x000ea20000100800 */
[C---:B-1----:R-:W-:Y:S01]  /*4fa0*/  IADD3 R0, R213.reuse, R219, RZ ;  /* 0x000000dbd5007210 */ /* 0x042fe20007ffe0ff */
[----:B------:R-:W-:Y:S01]  /*4fb0*/  USHF.L.U32 UR10, UR7, 0x6, URZ ;  /* 0x00000006070a7899 */ /* 0x000fe2000800063f */
[-C--:B------:R-:W-:Y:S01]  /*4fc0*/  IADD3 R3, R213, R218.reuse, RZ ;  /* 0x000000dad5037210 */ /* 0x080fe20007ffe0ff */
[----:B------:R-:W3:Y:S01]  /*4fd0*/  LDL R200, [R1+0x20] ;  /* 0x0000200001c87983 */ /* 0x000ee20000100800 */
[----:B------:R-:W-:Y:S01]  /*4fe0*/  IADD3 R2, R0, R218, RZ ;  /* 0x000000da00027210 */ /* 0x000fe20007ffe0ff */
[----:B------:R-:W-:Y:S01]  /*4ff0*/  UISETP.GE.AND UP0, UPT, UR10, UR22, UPT ;  /* 0x000000160a00728c */ /* 0x000fe2000bf06270 */
[----:B------:R-:W-:Y:S01]  /*5000*/  MOV R248, R209 ;  /* 0x000000d100f87202 */ /* 0x000fe20000000f00 */
[----:B------:R-:W0:Y:S01]  /*5010*/  LDGDEPBAR ;  /* 0x00000000000079af */ /* 0x000e220000000000 */
[----:B------:R-:W-:Y:S01]  /*5020*/  UMOV UR12, UR58 ;  /* 0x0000003a000c7c82 */ /* 0x000fe20008000000 */
[----:B------:R-:W-:Y:S01]  /*5030*/  MOV R249, R208 ;  /* 0x000000d000f97202 */ /* 0x000fe20000000f00 */
[----:B------:R-:W-:Y:S04]  /*5040*/  DEPBAR.LE SB0, 0x0 ;  /* 0x000080000000791a */ /* 0x000fe80000000000 */
[----:B------:R-:W-:Y:S06]  /*5050*/  BAR.SYNC.DEFER_BLOCKING 0x0 ;  /* 0x0000000000007b1d */ /* 0x000fec0000010000 */
[----:B------:R-:W-:Y:S08]  /*5060*/  LDSM.16.M88.4 R32, [R213] ;  /* 0x00000000d520783b */ /* 0x000ff00000000200 */
[----:B------:R-:W1:Y:S08]  /*5070*/  LDSM.16.M88.4 R16, [R215+UR4+0xc000] ;  /* 0x00c00004d710783b */ /* 0x000e700008000200 */
[----:B------:R-:W4:Y:S08]  /*5080*/  LDSM.16.M88.4 R28, [R213+0x1000] ;  /* 0x00100000d51c783b */ /* 0x000f300000000200 */
[----:B------:R-:W4:Y:S08]  /*5090*/  LDSM.16.M88.4 R164, [R215+UR4+0xc800] ;  /* 0x00c80004d7a4783b */ /* 0x000f300008000200 */
[----:B------:R-:W-:Y:S08]  /*50a0*/  LDSM.16.M88.4 R168, [R0] ;  /* 0x0000000000a8783b */ /* 0x000ff00000000200 */
[----:B------:R-:W4:Y:S01]  /*50b0*/  LDSM.16.M88.4 R172, [R214] ;  /* 0x00000000d6ac783b */ /* 0x000f220000000200 */
[-C--:B-1----:R-:W-:Y:S07]  /*50c0*/  HMMA.16816.F32 R4, R32, R16.reuse, RZ ;  /* 0x000000102004723c */ /* 0x082fee00000018ff */
[----:B------:R-:W1:Y:S01]  /*50d0*/  LDSM.16.M88.4 R176, [R0+0x1000] ;  /* 0x0010000000b0783b */ /* 0x000e620000000200 */
[C---:B----4-:R-:W-:Y:S07]  /*50e0*/  HMMA.16816.F32 R8, R28.reuse, R16, RZ ;  /* 0x000000101c08723c */ /* 0x050fee00000018ff */
[----:B------:R-:W4:Y:S01]  /*50f0*/  LDSM.16.M88.4 R180, [R214+0x800] ;  /* 0x00080000d6b4783b */ /* 0x000f220000000200 */
[-C--:B------:R-:W-:Y:S07]  /*5100*/  HMMA.16816.F32 R12, R28, R18.reuse, RZ ;  /* 0x000000121c0c723c */ /* 0x080fee00000018ff */
[----:B------:R-:W-:Y:S01]  /*5110*/  LDSM.16.M88.4 R184, [R3] ;  /* 0x0000000003b8783b */ /* 0x000fe20000000200 */
[C---:B------:R-:W-:Y:S07]  /*5120*/  HMMA.16816.F32 R16, R32.reuse, R18, RZ ;  /* 0x000000122010723c */ /* 0x040fee00000018ff */
[----:B------:R-:W4:Y:S01]  /*5130*/  LDSM.16.M88.4 R188, [R217] ;  /* 0x00000000d9bc783b */ /* 0x000f220000000200 */
[-C--:B------:R-:W-:Y:S06]  /*5140*/  HMMA.16816.F32 R20, R32, R164.reuse, RZ ;  /* 0x000000a42014723c */ /* 0x080fec00000018ff */
[C---:B------:R-:W-:Y:S01]  /*5150*/  HMMA.16816.F32 R24, R28.reuse, R164, RZ ;  /* 0x000000a41c18723c */ /* 0x040fe200000018ff */
[----:B------:R-:W4:Y:S05]  /*5160*/  LDSM.16.M88.4 R192, [R3+0x1000] ;  /* 0x0010000003c0783b */ /* 0x000f2a0000000200 */
[-C--:B------:R-:W-:Y:S03]  /*5170*/  HMMA.16816.F32 R28, R28, R166.reuse, RZ ;  /* 0x000000a61c1c723c */ /* 0x080fe600000018ff */
[----:B------:R-:W4:Y:S03]  /*5180*/  LDSM.16.M88.4 R196, [R217+0x800] ;  /* 0x00080000d9c4783b */ /* 0x000f260000000200 */
[----:B------:R-:W-:Y:S05]  /*5190*/  HMMA.16816.F32 R32, R32, R166, RZ ;  /* 0x000000a62020723c */ /* 0x000fea00000018ff */
[----:B------:R-:W-:Y:S01]  /*51a0*/  LDSM.16.M88.4 R164, [R2] ;  /* 0x0000000002a4783b */ /* 0x000fe20000000200 */
[-C--:B------:R-:W-:Y:S06]  /*51b0*/  HMMA.16816.F32 R4, R168, R172.reuse, R4 ;  /* 0x000000aca804723c */ /* 0x080fec0000001804 */
[C---:B-1----:R-:W-:Y:S06]  /*51c0*/  HMMA.16816.F32 R8, R176.reuse, R172, R8 ;  /* 0x000000acb008723c */ /* 0x042fec0000001808 */
[-C--:B------:R-:W-:Y:S06]  /*51d0*/  HMMA.16816.F32 R12, R176, R174.reuse, R12 ;  /* 0x000000aeb00c723c */ /* 0x080fec000000180c */
[C---:B------:R-:W-:Y:S01]  /*51e0*/  HMMA.16816.F32 R16, R168.reuse, R174, R16 ;  /* 0x000000aea810723c */ /* 0x040fe20000001810 */
[----:B------:R-:W1:Y:S05]  /*51f0*/  LDSM.16.M88.4 R172, [R216] ;  /* 0x00000000d8ac783b */ /* 0x000e6a0000000200 */
[-C--:B----4-:R-:W-:Y:S06]  /*5200*/  HMMA.16816.F32 R20, R168, R180.reuse, R20 ;  /* 0x000000b4a814723c */ /* 0x090fec0000001814 */
[C---:B------:R-:W-:Y:S06]  /*5210*/  HMMA.16816.F32 R24, R176.reuse, R180, R24 ;  /* 0x000000b4b018723c */ /* 0x040fec0000001818 */
[-C--:B------:R-:W-:Y:S01]  /*5220*/  HMMA.16816.F32 R28, R176, R182.reuse, R28 ;  /* 0x000000b6b01c723c */ /* 0x080fe2000000181c */
[----:B------:R-:W-:Y:S05]  /*5230*/  LDSM.16.M88.4 R176, [R216+0x800] ;  /* 0x00080000d8b0783b */ /* 0x000fea0000000200 */
[----:B------:R-:W-:Y:S03]  /*5240*/  HMMA.16816.F32 R32, R168, R182, R32 ;  /* 0x000000b6a820723c */ /* 0x000fe60000001820 */
[----:B------:R-:W4:Y:S03]  /*5250*/  LDSM.16.M88.4 R168, [R2+0x1000] ;  /* 0x0010000002a8783b */ /* 0x000f260000000200 */
[-C--:B------:R-:W-:Y:S05]  /*5260*/  HMMA.16816.F32 R4, R184, R188.reuse, R4 ;  /* 0x000000bcb804723c */ /* 0x080fea0000001804 */
[----:B------:R-:W-:Y:S01]  /*5270*/  LDSM.16.M88.4 R180, [R213+0x2000] ;  /* 0x00200000d5b4783b */ /* 0x000fe20000000200 */
[C---:B------:R-:W-:Y:S06]  /*5280*/  HMMA.16816.F32 R8, R192.reuse, R188, R8 ;  /* 0x000000bcc008723c */ /* 0x040fec0000001808 */
[-C--:B------:R-:W-:Y:S06]  /*5290*/  HMMA.16816.F32 R12, R192, R190.reuse, R12 ;  /* 0x000000bec00c723c */ /* 0x080fec000000180c */
[C---:B------:R-:W-:Y:S01]  /*52a0*/  HMMA.16816.F32 R16, R184.reuse, R190, R16 ;  /* 0x000000beb810723c */ /* 0x040fe20000001810 */
[----:B------:R-:W2:Y:S05]  /*52b0*/  LDSM.16.M88.4 R188, [R215+UR4+0x10000] ;  /* 0x01000004d7bc783b */ /* 0x000eaa0008000200 */
[-C--:B------:R-:W-:Y:S06]  /*52c0*/  HMMA.16816.F32 R20, R184, R196.reuse, R20 ;  /* 0x000000c4b814723c */ /* 0x080fec0000001814 */
[C---:B------:R-:W-:Y:S06]  /*52d0*/  HMMA.16816.F32 R24, R192.reuse, R196, R24 ;  /* 0x000000c4c018723c */ /* 0x040fec0000001818 */
[-C--:B------:R-:W-:Y:S01]  /*52e0*/  HMMA.16816.F32 R28, R192, R198.reuse, R28 ;  /* 0x000000c6c01c723c */ /* 0x080fe2000000181c */
[----:B------:R-:W-:Y:S05]  /*52f0*/  LDSM.16.M88.4 R192, [R215+UR4+0x10800] ;  /* 0x01080004d7c0783b */ /* 0x000fea0008000200 */
[----:B------:R-:W-:Y:S03]  /*5300*/  HMMA.16816.F32 R32, R184, R198, R32 ;  /* 0x000000c6b820723c */ /* 0x000fe60000001820 */
[----:B------:R-:W3:Y:S03]  /*5310*/  LDSM.16.M88.4 R184, [R213+0x3000] ;  /* 0x00300000d5b8783b */ /* 0x000ee60000000200 */
[-C--:B-1----:R-:W-:Y:S06]  /*5320*/  HMMA.16816.F32 R4, R164, R172.reuse, R4 ;  /* 0x000000aca404723c */ /* 0x082fec0000001804 */
        /* <DEDUP_REMOVED lines=9> */
[----:B------:R-:W-:Y:S02]  /*53c0*/  LDSM.16.M88.4 R164, [R0+0x3000] ;  /* 0x0030000000a4783b */ /* 0x000fe40000000200 */
[----:B--2---:R-:W-:Y:S01]  /*53d0*/  IADD3 R196, P0, R201, UR19, RZ ;  /* 0x00000013c9c47c10 */ /* 0x004fe2000ff1e0ff */
[-C--:B------:R-:W-:Y:S05]  /*53e0*/  HMMA.16816.F32 R4, R180, R188.reuse, R4 ;  /* 0x000000bcb404723c */ /* 0x080fea0000001804 */
[----:B---3--:R-:W-:Y:S01]  /*53f0*/  IADD3.X R197, R200, UR18, RZ, P0, !PT ;  /* 0x00000012c8c57c10 */ /* 0x008fe200087fe4ff */
[C---:B------:R-:W-:Y:S01]  /*5400*/  HMMA.16816.F32 R8, R184.reuse, R188, R8 ;  /* 0x000000bcb808723c */ /* 0x040fe20000001808 */
[----:B------:R-:W-:Y:S01]  /*5410*/  LDSM.16.M88.4 R200, [R214+0x4000] ;  /* 0x00400000d6c8783b */ /* 0x000fe20000000200 */
[----:B------:R-:W-:Y:S04]  /*5420*/  PLOP3.LUT P0, PT, PT, PT, UP0, 0x80, 0x0 ;  /* 0x000000000000781c */ /* 0x000fe80003f0f008 */
[-C--:B------:R-:W-:Y:S03]  /*5430*/  HMMA.16816.F32 R12, R184, R190.reuse, R12 ;  /* 0x000000beb80c723c */ /* 0x080fe6000000180c */
[----:B-----5:R-:W5:Y:S03]  /*5440*/  LDG.E R206, desc[UR8][R196.64] ;  /* 0x00000008c4ce7981 */ /* 0x020f66000c1e1900 */
[C---:B------:R-:W-:Y:S01]  /*5450*/  HMMA.16816.F32 R16, R180.reuse, R190, R16 ;  /* 0x000000beb410723c */ /* 0x040fe20000001810 */
[----:B------:R-:W5:Y:S04]  /*5460*/  LDG.E R207, desc[UR8][R196.64+0x20] ;  /* 0x00002008c4cf7981 */ /* 0x000f68000c1e1900 */
[----:B------:R-:W5:Y:S01]  /*5470*/  LDG.E R205, desc[UR8][R196.64+0x80] ;  /* 0x00008008c4cd7981 */ /* 0x000f62000c1e1900 */
[-C--:B------:R-:W-:Y:S03]  /*5480*/  HMMA.16816.F32 R20, R180, R192.reuse, R20 ;  /* 0x000000c0b414723c */ /* 0x080fe60000001814 */
[----:B------:R1:W5:Y:S03]  /*5490*/  LDG.E R204, desc[UR8][R196.64+0xa0] ;  /* 0x0000a008c4cc7981 */ /* 0x000366000c1e1900 */
[C---:B------:R-:W-:Y:S01]  /*54a0*/  HMMA.16816.F32 R24, R184.reuse, R192, R24 ;  /* 0x000000c0b818723c */ /* 0x040fe20000001818 */
[----:B------:R-:W-:Y:S05]  /*54b0*/  LDSM.16.M88.4 R176, [R217+0x4000] ;  /* 0x00400000d9b0783b */ /* 0x000fea0000000200 */
[-C--:B------:R-:W-:Y:S03]  /*54c0*/  HMMA.16816.F32 R28, R184, R194.reuse, R28 ;  /* 0x000000c2b81c723c */ /* 0x080fe6000000181c */
[----:B------:R-:W-:Y:S03]  /*54d0*/  LDSM.16.M88.4 R184, [R217+0x4800] ;  /* 0x00480000d9b8783b */ /* 0x000fe60000000200 */
[----:B------:R-:W-:Y:S05]  /*54e0*/  HMMA.16816.F32 R32, R180, R194, R32 ;  /* 0x000000c2b420723c */ /* 0x000fea0000001820 */
[----:B------:R-:W-:Y:S08]  /*54f0*/  LDSM.16.M88.4 R180, [R3+0x3000] ;  /* 0x0030000003b4783b */ /* 0x000ff00000000200 */
[----:B-1----:R-:W1:Y:S08]  /*5500*/  LDSM.16.M88.4 R196, [R0+0x2000] ;  /* 0x0020000000c4783b */ /* 0x002e700000000200 */
[----:B------:R-:W-:Y:S08]  /*5510*/  LDSM.16.M88.4 R188, [R2+0x2000] ;  /* 0x0020000002bc783b */ /* 0x000ff00000000200 */
[----:B------:R-:W2:Y:S01]  /*5520*/  LDSM.16.M88.4 R192, [R216+0x4000] ;  /* 0x00400000d8c0783b */ /* 0x000ea20000000200 */
[-C--:B-1----:R-:W-:Y:S06]  /*5530*/  HMMA.16816.F32 R4, R196, R200.reuse, R4 ;  /* 0x000000c8c404723c */ /* 0x082fec0000001804 */
[C---:B------:R-:W-:Y:S06]  /*5540*/  HMMA.16816.F32 R8, R164.reuse, R200, R8 ;  /* 0x000000c8a408723c */ /* 0x040fec0000001808 */
[-C--:B------:R-:W-:Y:S06]  /*5550*/  HMMA.16816.F32 R12, R164, R202.reuse, R12 ;  /* 0x000000caa40c723c */ /* 0x080fec000000180c */
[C---:B------:R-:W-:Y:S06]  /*5560*/  HMMA.16816.F32 R16, R196.reuse, R202, R16 ;  /* 0x000000cac410723c */ /* 0x040fec0000001810 */
[-C--:B------:R-:W-:Y:S06]  /*5570*/  HMMA.16816.F32 R20, R196, R168.reuse, R20 ;  /* 0x000000a8c414723c */ /* 0x080fec0000001814 */
[C---:B------:R-:W-:Y:S06]  /*5580*/  HMMA.16816.F32 R24, R164.reuse, R168, R24 ;  /* 0x000000a8a418723c */ /* 0x040fec0000001818 */
[-C--:B------:R-:W-:Y:S01]  /*5590*/  HMMA.16816.F32 R28, R164, R170.reuse, R28 ;  /* 0x000000aaa41c723c */ /* 0x080fe2000000181c */
[----:B------:R-:W1:Y:S05]  /*55a0*/  LDSM.16.M88.4 R164, [R2+0x3000] ;  /* 0x0030000002a4783b */ /* 0x000e6a0000000200 */
[----:B------:R-:W-:Y:S06]  /*55b0*/  HMMA.16816.F32 R32, R196, R170, R32 ;  /* 0x000000aac420723c */ /* 0x000fec0000001820 */
        /* <DEDUP_REMOVED lines=9> */
[C---:B-1----:R-:W-:Y:S06]  /*5650*/  HMMA.16816.F32 R8, R164.reuse, R192, R8 ;  /* 0x000000c0a408723c */ /* 0x042fec0000001808 */
        /* <DEDUP_REMOVED lines=11> */
[----:B------:R-:W2:Y:S01]  /*5710*/  MUFU.TANH R192, R5 ;  /* 0x0000000500c07308 */ /* 0x000ea20000002400 */
[----:B------:R-:W-:Y:S01]  /*5720*/  FMUL.FTZ R12, R12, UR5 ;  /* 0x000000050c0c7c20 */ /* 0x000fe20008410000 */
[----:B------:R-:W-:Y:S01]  /*5730*/  FMUL.FTZ R13, R13, UR5 ;  /* 0x000000050d0d7c20 */ /* 0x000fe20008410000 */
[----:B------:R-:W-:Y:S01]  /*5740*/  FMUL.FTZ R14, R14, UR5 ;  /* 0x000000050e0e7c20 */ /* 0x000fe20008410000 */
[----:B------:R-:W-:Y:S01]  /*5750*/  FMUL.FTZ R15, R15, UR5 ;  /* 0x000000050f0f7c20 */ /* 0x000fe20008410000 */
[----:B------:R-:W-:Y:S01]  /*5760*/  FMUL.FTZ R16, R16, UR5 ;  /* 0x0000000510107c20 */ /* 0x000fe20008410000 */
[----:B------:R-:W-:Y:S04]  /*5770*/  FMUL.FTZ R17, R17, UR5 ;  /* 0x0000000511117c20 */ /* 0x000fe80008410000 */
[----:B------:R3:W4:Y:S01]  /*5780*/  MUFU.TANH R186, R6 ;  /* 0x0000000600ba7308 */ /* 0x0007220000002400 */
[----:B------:R-:W-:Y:S01]  /*5790*/  FMUL.FTZ R18, R18, UR5 ;  /* 0x0000000512127c20 */ /* 0x000fe20008410000 */
[----:B------:R-:W-:Y:S08]  /*57a0*/  FMUL.FTZ R19, R19, UR5 ;  /* 0x0000000513137c20 */ /* 0x000ff00008410000 */
[----:B------:R1:W1:Y:S10]  /*57b0*/  MUFU.TANH R185, R0 ;  /* 0x0000000000b97308 */ /* 0x0002740000002400 */
[----:B------:R1:W1:Y:S01]  /*57c0*/  MUFU.TANH R198, R8 ;  /* 0x0000000800c67308 */ /* 0x0002620000002400 */
[----:B---3--:R-:W3:Y:S09]  /*57d0*/  LDSM.16.M88.4 R4, [R216+0x4800] ;  /* 0x00480000d804783b */ /* 0x008ef20000000200 */
[----:B------:R1:W1:Y:S10]  /*57e0*/  MUFU.TANH R197, R9 ;  /* 0x0000000900c57308 */ /* 0x0002740000002400 */
[----:B------:R1:W1:Y:S10]  /*57f0*/  MUFU.TANH R196, R10 ;  /* 0x0000000a00c47308 */ /* 0x0002740000002400 */
[----:B------:R1:W1:Y:S10]  /*5800*/  MUFU.TANH R187, R11 ;  /* 0x0000000b00bb7308 */ /* 0x0002740000002400 */
[----:B------:R1:W1:Y:S10]  /*5810*/  MUFU.TANH R200, R12 ;  /* 0x0000000c00c87308 */ /* 0x0002740000002400 */
[----:B------:R1:W1:Y:S01]  /*5820*/  MUFU.TANH R199, R13 ;  /* 0x0000000d00c77308 */ /* 0x0002620000002400 */
[-C--:B---3--:R-:W-:Y:S06]  /*5830*/  HMMA.16816.F32 R20, R188, R4.reuse, R20 ;  /* 0x00000004bc14723c */ /* 0x088fec0000001814 */
[C---:B------:R-:W-:Y:S03]  /*5840*/  HMMA.16816.F32 R24, R164.reuse, R4, R24 ;  /* 0x00000004a418723c */ /* 0x040fe60000001818 */
[----:B------:R3:W1:Y:S03]  /*5850*/  MUFU.TANH R195, R14 ;  /* 0x0000000e00c37308 */ /* 0x0006660000002400 */
[-C--:B------:R-:W-:Y:S07]  /*5860*/  HMMA.16816.F32 R28, R164, R6.reuse, R28 ;  /* 0x00000006a41c723c */ /* 0x080fee000000181c */
[----:B------:R3:W1:Y:S01]  /*5870*/  MUFU.TANH R194, R15 ;  /* 0x0000000f00c27308 */ /* 0x0006620000002400 */
[----:B------:R-:W-:Y:S09]  /*5880*/  HMMA.16816.F32 R32, R188, R6, R32 ;  /* 0x00000006bc20723c */ /* 0x000ff20000001820 */
[----:B------:R3:W1:Y:S02]  /*5890*/  MUFU.TANH R223, R16 ;  /* 0x0000001000df7308 */ /* 0x0006640000002400 */
[----:B------:R-:W-:Y:S01]  /*58a0*/  FMUL.FTZ R20, R20, UR5 ;  /* 0x0000000514147c20 */ /* 0x000fe20008410000 */
[----:B------:R-:W-:Y:S01]  /*58b0*/  FMUL.FTZ R21, R21, UR5 ;  /* 0x0000000515157c20 */ /* 0x000fe20008410000 */
[----:B------:R-:W-:Y:S01]  /*58c0*/  FMUL.FTZ R22, R22, UR5 ;  /* 0x0000000516167c20 */ /* 0x000fe20008410000 */
[----:B------:R-:W-:Y:S01]  /*58d0*/  FMUL.FTZ R23, R23, UR5 ;  /* 0x0000000517177c20 */ /* 0x000fe20008410000 */
[----:B------:R-:W-:Y:S04]  /*58e0*/  FMUL.FTZ R24, R24, UR5 ;  /* 0x0000000518187c20 */ /* 0x000fe80008410000 */
[----:B------:R3:W1:Y:S01]  /*58f0*/  MUFU.TANH R203, R17 ;  /* 0x0000001100cb7308 */ /* 0x0006620000002400 */
[----:B------:R-:W-:Y:S01]  /*5900*/  FMUL.FTZ R25, R25, UR5 ;  /* 0x0000000519197c20 */ /* 0x000fe20008410000 */
        /* <DEDUP_REMOVED lines=10> */
[----:B------:R-:W-:Y:S05]  /*59b0*/  FMUL.FTZ R35, R35, UR5 ;  /* 0x0000000523237c20 */ /* 0x000fea0008410000 */
[----:B------:R3:W1:Y:S10]  /*59c0*/  MUFU.TANH R201, R19 ;  /* 0x0000001300c97308 */ /* 0x0006740000002400 */
        /* <DEDUP_REMOVED lines=16> */
[----:B--2-4-:R-:W-:Y:S05]  /*5ad0*/  @!P0 BRA `(.L_x_1595) ;  /* 0x0000000000b08947 */ /* 0x014fea0003800000 */
[----:B-1----:R-:W-:Y:S01]  /*5ae0*/  MOV R10, R189 ;  /* 0x000000bd000a7202 */ /* 0x002fe20000000f00 */
[----:B------:R-:W-:Y:S01]  /*5af0*/  USHF.L.U32 UR11, UR20, 0x7, URZ ;  /* 0x00000007140b7899 */ /* 0x000fe2000800063f */
[----:B---3--:R-:W-:Y:S01]  /*5b00*/  MOV R17, R191 ;  /* 0x000000bf00117202 */ /* 0x008fe20000000f00 */
[----:B------:R-:W-:Y:S01]  /*5b10*/  IMAD.MOV.U32 R9, RZ, RZ, R190 ;  /* 0x000000ffff097224 */ /* 0x000fe200078e00be */
[----:B------:R-:W-:Y:S01]  /*5b20*/  MOV R27, R232 ;  /* 0x000000e8001b7202 */ /* 0x000fe20000000f00 */
        /* <DEDUP_REMOVED lines=21> */
[----:B------:R-:W-:Y:S01]  /*5c80*/  UIADD3 UR12, UR11, 0x80, URZ ;  /* 0x000000800b0c7890 */ /* 0x000fe2000fffe03f */
[----:B------:R-:W-:Y:S01]  /*5c90*/  MOV R23, R197 ;  /* 0x000000c500177202 */ /* 0x000fe20000000f00 */
[----:B------:R-:W-:Y:S01]  /*5ca0*/  IMAD.MOV.U32 R12, RZ, RZ, R196 ;  /* 0x000000ffff0c7224 */ /* 0x000fe200078e00c4 */
[----:B------:R-:W-:Y:S01]  /*5cb0*/  UIADD3 UR11, UR11, UR14, URZ ;  /* 0x0000000e0b0b7290 */ /* 0x000fe2000fffe03f */
[----:B------:R-:W-:Y:S01]  /*5cc0*/  MOV R29, R185 ;  /* 0x000000b9001d7202 */ /* 0x000fe20000000f00 */
[----:B------:R-:W-:Y:S01]  /*5cd0*/  IMAD.MOV.U32 R20, RZ, RZ, R198 ;  /* 0x000000ffff147224 */ /* 0x000fe200078e00c6 */
[----:B------:R-:W-:Y:S01]  /*5ce0*/  MOV R33, R192 ;  /* 0x000000c000217202 */ /* 0x000fe20000000f00 */
[----:B------:R-:W-:Y:S01]  /*5cf0*/  UIADD3 UR11, UR15, UR11, -UR6 ;  /* 0x0000000b0f0b7290 */ /* 0x000fe2000fffe806 */
[----:B------:R-:W-:Y:S01]  /*5d00*/  IMAD.U32 R0, RZ, RZ, UR12 ;  /* 0x0000000cff007e24 */ /* 0x000fe2000f8e00ff */
[----:B------:R-:W-:Y:S01]  /*5d10*/  UIADD3 UR12, UR10, 0x40, URZ ;  /* 0x000000400a0c7890 */ /* 0x000fe2000fffe03f */
[----:B------:R-:W-:Y:S02]  /*5d20*/  IMAD.MOV.U32 R28, RZ, RZ, R186 ;  /* 0x000000ffff1c7224 */ /* 0x000fe400078e00ba */
[----:B------:R-:W-:Y:S01]  /*5d30*/  IMAD.MOV.U32 R32, RZ, RZ, R193 ;  /* 0x000000ffff207224 */ /* 0x000fe200078e00c1 */
[----:B------:R-:W-:Y:S01]  /*5d40*/  ISETP.LT.AND P0, PT, R0, UR6, PT ;  /* 0x0000000600007c0c */ /* 0x000fe2000bf01270 */
[----:B------:R-:W-:Y:S03]  /*5d50*/  UISETP.GE.AND UP0, UPT, UR12, UR11, UPT ;  /* 0x0000000b0c00728c */ /* 0x000fe6000bf06270 */
[----:B------:R-:W-:Y:S03]  /*5d60*/  UMOV UR12, UR15 ;  /* 0x0000000f000c7c82 */ /* 0x000fe60008000000 */
[----:B------:R-:W-:Y:S11]  /*5d70*/  PLOP3.LUT P1, PT, PT, PT, UP0, 0x80, 0x0 ;  /* 0x000000000000781c */ /* 0x000ff60003f2f008 */
[----:B------:R-:W-:Y:S02]  /*5d80*/  @!UPT UIADD3 URZ, URZ, URZ, URZ ;  /* 0x0000003f3f3ff290 */ /* 0x000fe4000fffe03f */
[----:B------:R-:W-:Y:S05]  /*5d90*/  @!P1 BRA P0, `(.L_x_1596) ;  /* 0x0000000800089947 */ /* 0x000fea0000000000 */
.L_x_1595:
[----:B------:R-:W2:Y:S01]  /*5da0*/  LDL R3, [R1+0x10] ;  /* 0x0000100001037983 */ /* 0x000ea20000100800 */
[----:B------:R-:W-:Y:S01]  /*5db0*/  UIADD3 UR15, UR6, 0x1, -UR14 ;  /* 0x00000001060f7890 */ /* 0x000fe2000fffe80e */
[----:B-1----:R-:W-:Y:S01]  /*5dc0*/  IMAD.U32 R0, RZ, RZ, UR20 ;  /* 0x00000014ff007e24 */ /* 0x002fe2000f8e00ff */
[----:B------:R-:W-:Y:S01]  /*5dd0*/  UIADD3 UR11, -UR12, UR6, -UR14 ;  /* 0x000000060c0b7290 */ /* 0x000fe2000fffe90e */
[----:B------:R-:W4:Y:S02]  /*5de0*/  LDL R2, [R1+0x30] ;  /* 0x0000300001027983 */ /* 0x000f240000100800 */
[----:B----4-:R-:W-:Y:S02]  /*5df0*/  IMAD R0, R0, 0x80, R2 ;  /* 0x0000008000007824 */ /* 0x010fe400078e0202 */
[----:B--2---:R-:W-:Y:S01]  /*5e00*/  VIADD R4, R3, UR10 ;  /* 0x0000000a03047c36 */ /* 0x004fe20008000000 */
[----:B------:R-:W-:Y:S01]  /*5e10*/  UIADD3 UR10, UR15, UR26, URZ ;  /* 0x0000001a0f0a7290 */ /* 0x000fe2000fffe03f */
[C---:B------:R-:W-:Y:S02]  /*5e20*/  VIADD R12, R0.reuse, 0x1 ;  /* 0x00000001000c7836 */ /* 0x040fe40000000000 */
[----:B------:R-:W-:Y:S01]  /*5e30*/  VIADD R11, R0, 0x8 ;  /* 0x00000008000b7836 */ /* 0x000fe20000000000 */
[----:B------:R-:W-:Y:S01]  /*5e40*/  VIADDMNMX R3, R4, UR11, RZ, !PT ;  /* 0x0000000b04037c46 */ /* 0x000fe2000f8001ff */
[C---:B------:R-:W-:Y:S01]  /*5e50*/  VIADD R10, R0.reuse, 0x9 ;  /* 0x00000009000a7836 */ /* 0x040fe20000000000 */
[----:B------:R-:W-:Y:S01]  /*5e60*/  UMOV UR15, UR12 ;  /* 0x0000000c000f7c82 */ /* 0x000fe20008000000 */
        /* <DEDUP_REMOVED lines=9> */
[-C--:B------:R-:W-:Y:S01]  /*5f00*/  ISETP.GE.OR P1, PT, R0, R2.reuse, !P1 ;  /* 0x000000020000720c */ /* 0x080fe20004f26670 */
[----:B---3--:R-:W-:Y:S01]  /*5f10*/  IMAD.U32 R14, RZ, RZ, UR10 ;  /* 0x0000000aff0e7e24 */ /* 0x008fe2000f8e00ff */
[-C--:B------:R-:W-:Y:S01]  /*5f20*/  ISETP.GE.OR P0, PT, R12, R2.reuse, !P0 ;  /* 0x000000020c00720c */ /* 0x080fe20004706670 */
[----:B------:R-:W-:Y:S01]  /*5f30*/  VIADD R5, R4, 0x20 ;  /* 0x0000002004057836 */ /* 0x000fe20000000000 */
[----:B------:R-:W-:Y:S01]  /*5f40*/  FSEL R32, R193, -INF , !P1 ;  /* 0xff800000c1207808 */ /* 0x000fe20004800000 */
[----:B------:R-:W-:Y:S01]  /*5f50*/  IMAD.U32 R13, RZ, RZ, UR10 ;  /* 0x0000000aff0d7e24 */ /* 0x000fe2000f8e00ff */
        /* <DEDUP_REMOVED lines=102> */
.L_x_1596:
[----:B------:R-:W2:Y:S01]  /*65c0*/  LDL R0, [R1+0x8] ;  /* 0x0000080001007983 */ /* 0x000ea20000100800 */
[----:B------:R-:W-:Y:S01]  /*65d0*/  MOV R218, 0x40 ;  /* 0x0000004000da7802 */ /* 0x000fe20000000f00 */
[----:B------:R-:W-:Y:S02]  /*65e0*/  UISETP.GT.AND UP3, UPT, UR7, UR21, UPT ;  /* 0x000000150700728c */ /* 0x000fe4000bf64270 */
[----:B------:R-:W3:Y:S01]  /*65f0*/  LDL R2, [R1+0xc] ;  /* 0x00000c0001027983 */ /* 0x000ee20000100800 */
[----:B------:R-:W-:Y:S03]  /*6600*/  SEL R218, R218, 0xffffffc0, !P2 ;  /* 0xffffffc0dada7807 */ /* 0x000fe60005000000 */
[----:B------:R-:W4:Y:S01]  /*6610*/  LDL R11, [R1] ;  /* 0x00000000010b7983 */ /* 0x000f220000100800 */
[----:B------:R-:W-:Y:S03]  /*6620*/  PLOP3.LUT P1, PT, PT, PT, UP3, 0x80, 0x0 ;  /* 0x000000000000781c */ /* 0x000fe60003f2f038 */
[----:B------:R-:W4:Y:S04]  /*6630*/  LDL R166, [R1+0x4] ;  /* 0x0000040001a67983 */ /* 0x000f280000100800 */
[----:B------:R1:W-:Y:S04]  /*6640*/  STL [R1+0x8c], R54 ;  /* 0x00008c3601007387 */ /* 0x0003e80000100800 */
[----:B------:R1:W-:Y:S04]  /*6650*/  STL [R1+0x88], R53 ;  /* 0x0000883501007387 */ /* 0x0003e80000100800 */
[----:B------:R1:W-:Y:S04]  /*6660*/  STL [R1+0x84], R52 ;  /* 0x0000843401007387 */ /* 0x0003e80000100800 */
[----:B------:R1:W-:Y:S04]  /*6670*/  STL [R1+0x80], R51 ;  /* 0x0000803301007387 */ /* 0x0003e80000100800 */
[----:B------:R1:W-:Y:S04]  /*6680*/  STL [R1+0x7c], R50 ;  /* 0x00007c3201007387 */ /* 0x0003e80000100800 */
[----:B------:R1:W-:Y:S04]  /*6690*/  STL [R1+0x78], R49 ;  /* 0x0000783101007387 */ /* 0x0003e80000100800 */
[----:B------:R1:W-:Y:S04]  /*66a0*/  STL [R1+0x74], R48 ;  /* 0x0000743001007387 */ /* 0x0003e80000100800 */
        /* <DEDUP_REMOVED lines=8> */
[----:B------:R1:W-:Y:S04]  /*6730*/  STL [R1+0x50], R39 ;  /* 0x0000502701007387 */ /* 0x0003e80000100800 */
[----:B------:R1:W-:Y:S04]  /*6740*/  STL [R1+0x4c], R38 ;  /* 0x00004c2601007387 */ /* 0x0003e80000100800 */
[----:B------:R1:W-:Y:S04]  /*6750*/  STL [R1+0x48], R37 ;  /* 0x0000482501007387 */ /* 0x0003e80000100800 */
[----:B------:R1:W-:Y:S01]  /*6760*/  STL [R1+0x44], R36 ;  /* 0x0000442401007387 */ /* 0x0003e20000100800 */
[C---:B--2---:R-:W-:Y:S01]  /*6770*/  FMUL.FTZ R4, R0.reuse, 1.4426950216293334961 ;  /* 0x3fb8aa3b00047820 */ /* 0x044fe20000410000 */
[----:B------:R-:W-:Y:S01]  /*6780*/  FSETP.NEU.FTZ.AND P0, PT, R0, -INF , PT ;  /* 0xff8000000000780b */ /* 0x000fe20003f1d000 */
[----:B---3--:R-:W-:Y:S03]  /*6790*/  FMUL.FTZ R3, R2, 1.4426950216293334961 ;  /* 0x3fb8aa3b02037820 */ /* 0x008fe60000410000 */
[----:B------:R-:W-:Y:S02]  /*67a0*/  FSEL R4, R4, RZ, P0 ;  /* 0x000000ff04047208 */ /* 0x000fe40000000000 */
[----:B------:R-:W-:Y:S01]  /*67b0*/  FSETP.NEU.FTZ.AND P0, PT, R2, -INF , PT ;  /* 0xff8000000200780b */ /* 0x000fe20003f1d000 */
[----:B----4-:R-:W-:Y:S02]  /*67c0*/  FMUL.FTZ R2, R11, 1.4426950216293334961 ;  /* 0x3fb8aa3b0b027820 */ /* 0x010fe40000410000 */
[--C-:B------:R-:W-:Y:S01]  /*67d0*/  FFMA.FTZ R0, R32, UR13, -R4.reuse ;  /* 0x0000000d20007c23 */ /* 0x100fe20008010804 */
[----:B------:R-:W-:Y:S02]  /*67e0*/  FSEL R3, R3, RZ, P0 ;  /* 0x000000ff03037208 */ /* 0x000fe40000000000 */
[----:B------:R-:W-:Y:S01]  /*67f0*/  FSETP.NEU.FTZ.AND P0, PT, R11, -INF , PT ;  /* 0xff8000000b00780b */ /* 0x000fe20003f1d000 */
[----:B------:R2:W-:Y:S01]  /*6800*/  MUFU.EX2 R184, R0 ;  /* 0x0000000000b87308 */ /* 0x0005e20000000800 */
[----:B------:R-:W-:Y:S02]  /*6810*/  FMUL.FTZ R11, R166, 1.4426950216293334961 ;  /* 0x3fb8aa3ba60b7820 */ /* 0x000fe40000410000 */
[----:B------:R-:W-:Y:S02]  /*6820*/  FSEL R2, R2, RZ, P0 ;  /* 0x000000ff02027208 */ /* 0x000fe40000000000 */
[----:B------:R-:W-:Y:S01]  /*6830*/  FSETP.NEU.FTZ.AND P0, PT, R166, -INF , PT ;  /* 0xff800000a600780b */ /* 0x000fe20003f1d000 */
[--C-:B--2---:R-:W-:Y:S04]  /*6840*/  FFMA.FTZ R0, R33, UR13, -R4.reuse ;  /* 0x0000000d21007c23 */ /* 0x104fe80008010804 */
[----:B------:R2:W3:Y:S02]  /*6850*/  MUFU.EX2 R183, R0 ;  /* 0x0000000000b77308 */ /* 0x0004e40000000800 */
[--C-:B--2---:R-:W-:Y:S08]  /*6860*/  FFMA.FTZ R0, R28, UR13, -R3.reuse ;  /* 0x0000000d1c007c23 */ /* 0x104ff00008010803 */
[----:B------:R2:W-:Y:S02]  /*6870*/  MUFU.EX2 R182, R0 ;  /* 0x0000000000b67308 */ /* 0x0005e40000000800 */
[--C-:B--2---:R-:W-:Y:S08]  /*6880*/  FFMA.FTZ R0, R29, UR13, -R3.reuse ;  /* 0x0000000d1d007c23 */ /* 0x104ff00008010803 */
[----:B------:R2:W-:Y:S02]  /*6890*/  MUFU.EX2 R177, R0 ;  /* 0x0000000000b17308 */ /* 0x0005e40000000800 */
[--C-:B--2---:R-:W-:Y:S08]  /*68a0*/  FFMA.FTZ R0, R30, UR13, -R4.reuse ;  /* 0x0000000d1e007c23 */ /* 0x104ff00008010804 */
[----:B------:R2:W-:Y:S02]  /*68b0*/  MUFU.EX2 R176, R0 ;  /* 0x0000000000b07308 */ /* 0x0005e40000000800 */
[----:B--2---:R-:W-:Y:S08]  /*68c0*/  FFMA.FTZ R0, R31, UR13, -R4 ;  /* 0x0000000d1f007c23 */ /* 0x004ff00008010804 */
[----:B-1----:R1:W-:Y:S02]  /*68d0*/  MUFU.EX2 R54, R0 ;  /* 0x0000000000367308 */ /* 0x0023e40000000800 */
[--C-:B-1----:R-:W-:Y:S08]  /*68e0*/  FFMA.FTZ R0, R18, UR13, -R3.reuse ;  /* 0x0000000d12007c23 */ /* 0x102ff00008010803 */
[----:B------:R1:W-:Y:S02]  /*68f0*/  MUFU.EX2 R53, R0 ;  /* 0x0000000000357308 */ /* 0x0003e40000000800 */
[--C-:B-1----:R-:W-:Y:S08]  /*6900*/  FFMA.FTZ R0, R19, UR13, -R3.reuse ;  /* 0x0000000d13007c23 */ /* 0x102ff00008010803 */
[----:B------:R1:W2:Y:S02]  /*6910*/  MUFU.EX2 R52, R0 ;  /* 0x0000000000347308 */ /* 0x0002a40000000800 */
[--C-:B-1----:R-:W-:Y:S08]  /*6920*/  FFMA.FTZ R0, R20, UR13, -R2.reuse ;  /* 0x0000000d14007c23 */ /* 0x102ff00008010802 */
[----:B------:R1:W-:Y:S02]  /*6930*/  MUFU.EX2 R181, R0 ;  /* 0x0000000000b57308 */ /* 0x0003e40000000800 */
[----:B-1----:R-:W-:Y:S01]  /*6940*/  FSEL R0, R11, RZ, P0 ;  /* 0x000000ff0b007208 */ /* 0x002fe20000000000 */
[----:B------:R-:W-:Y:S04]  /*6950*/  FFMA.FTZ R11, R23, UR13, -R2 ;  /* 0x0000000d170b7c23 */ /* 0x000fe80008010802 */
[--C-:B------:R-:W-:Y:S03]  /*6960*/  FFMA.FTZ R5, R5, UR13, -R0.reuse ;  /* 0x0000000d05057c23 */ /* 0x100fe60008010800 */
[----:B------:R1:W4:Y:S10]  /*6970*/  MUFU.EX2 R180, R11 ;  /* 0x0000000b00b47308 */ /* 0x0003340000000800 */
[----:B------:R3:W-:Y:S01]  /*6980*/  MUFU.EX2 R250, R5 ;  /* 0x0000000500fa7308 */ /* 0x0007e20000000800 */
[--C-:B-1----:R-:W-:Y:S09]  /*6990*/  FFMA.FTZ R11, R12, UR13, -R0.reuse ;  /* 0x0000000d0c0b7c23 */ /* 0x102ff20008010800 */
[----:B------:R1:W-:Y:S01]  /*69a0*/  MUFU.EX2 R178, R11 ;  /* 0x0000000b00b27308 */ /* 0x0003e20000000800 */
[--C-:B---3--:R-:W-:Y:S09]  /*69b0*/  FFMA.FTZ R5, R6, UR13, -R0.reuse ;  /* 0x0000000d06057c23 */ /* 0x108ff20008010800 */
[----:B------:R3:W-:Y:S01]  /*69c0*/  MUFU.EX2 R243, R5 ;  /* 0x0000000500f37308 */ /* 0x0007e20000000800 */
[----:B-1----:R-:W-:Y:S09]  /*69d0*/  FFMA.FTZ R11, R13, UR13, -R0 ;  /* 0x0000000d0d0b7c23 */ /* 0x002ff20008010800 */
[----:B------:R1:W-:Y:S01]  /*69e0*/  MUFU.EX2 R179, R11 ;  /* 0x0000000b00b37308 */ /* 0x0003e20000000800 */
[----:B---3--:R-:W-:Y:S09]  /*69f0*/  FFMA.FTZ R5, R34, UR13, -R4 ;  /* 0x0000000d22057c23 */ /* 0x008ff20008010804 */
[----:B------:R3:W-:Y:S01]  /*6a00*/  MUFU.EX2 R51, R5 ;  /* 0x0000000500337308 */ /* 0x0007e20000000800 */
[----:B-1----:R-:W-:Y:S09]  /*6a10*/  FFMA.FTZ R11, R21, UR13, -R2 ;  /* 0x0000000d150b7c23 */ /* 0x002ff20008010802 */
[----:B------:R1:W-:Y:S01]  /*6a20*/  MUFU.EX2 R252, R11 ;  /* 0x0000000b00fc7308 */ /* 0x0003e20000000800 */
[----:B---3--:R-:W-:Y:S09]  /*6a30*/  FFMA.FTZ R5, R35, UR13, -R4 ;  /* 0x0000000d23057c23 */ /* 0x008ff20008010804 */
[----:B------:R3:W-:Y:S01]  /*6a40*/  MUFU.EX2 R50, R5 ;  /* 0x0000000500327308 */ /* 0x0007e20000000800 */
[----:B-1----:R-:W-:Y:S09]  /*6a50*/  FFMA.FTZ R11, R22, UR13, -R2 ;  /* 0x0000000d160b7c23 */ /* 0x002ff20008010802 */
[----:B------:R-:W-:Y:S01]  /*6a60*/  MUFU.EX2 R251, R11 ;  /* 0x0000000b00fb7308 */ /* 0x000fe20000000800 */
[--C-:B---3--:R-:W-:Y:S09]  /*6a70*/  FFMA.FTZ R5, R24, UR13, -R3.reuse ;  /* 0x0000000d18057c23 */ /* 0x108ff20008010803 */
[----:B------:R1:W-:Y:S02]  /*6a80*/  MUFU.EX2 R49, R5 ;  /* 0x0000000500317308 */ /* 0x0003e40000000800 */
[--C-:B-1----:R-:W-:Y:S08]  /*6a90*/  FFMA.FTZ R5, R25, UR13, -R3.reuse ;  /* 0x0000000d19057c23 */ /* 0x102ff00008010803 */
[----:B------:R1:W-:Y:S02]  /*6aa0*/  MUFU.EX2 R48, R5 ;  /* 0x0000000500307308 */ /* 0x0003e40000000800 */
[--C-:B-1----:R-:W-:Y:S01]  /*6ab0*/  FFMA.FTZ R5, R164, UR13, -R4.reuse ;  /* 0x0000000da4057c23 */ /* 0x102fe20008010804 */
[----:B------:R-:W-:Y:S07]  /*6ac0*/  FFMA.FTZ R4, R165, UR13, -R4 ;  /* 0x0000000da5047c23 */ /* 0x000fee0008010804 */
[----:B------:R1:W-:Y:S10]  /*6ad0*/  MUFU.EX2 R39, R5 ;  /* 0x0000000500277308 */ /* 0x0003f40000000800 */
[----:B------:R3:W-:Y:S01]  /*6ae0*/  MUFU.EX2 R38, R4 ;  /* 0x0000000400267308 */ /* 0x0007e20000000800 */
[----:B-1----:R-:W-:Y:S09]  /*6af0*/  FFMA.FTZ R5, R14, UR13, -R2 ;  /* 0x0000000d0e057c23 */ /* 0x002ff20008010802 */
[----:B------:R1:W-:Y:S01]  /*6b00*/  MUFU.EX2 R47, R5 ;  /* 0x00000005002f7308 */ /* 0x0003e20000000800 */
[--C-:B---3--:R-:W-:Y:S01]  /*6b10*/  FFMA.FTZ R4, R26, UR13, -R3.reuse ;  /* 0x0000000d1a047c23 */ /* 0x108fe20008010803 */
[----:B------:R-:W-:Y:S08]  /*6b20*/  FFMA.FTZ R3, R27, UR13, -R3 ;  /* 0x0000000d1b037c23 */ /* 0x000ff00008010803 */
[----:B------:R3:W-:Y:S10]  /*6b30*/  MUFU.EX2 R37, R4 ;  /* 0x0000000400257308 */ /* 0x0007f40000000800 */
[----:B------:R2:W4:Y:S01]  /*6b40*/  MUFU.EX2 R36, R3 ;  /* 0x0000000300247308 */ /* 0x0005220000000800 */
[----:B-1----:R-:W-:Y:S09]  /*6b50*/  FFMA.FTZ R5, R9, UR13, -R0 ;  /* 0x0000000d09057c23 */ /* 0x002ff20008010800 */
[----:B------:R1:W-:Y:S01]  /*6b60*/  MUFU.EX2 R41, R5 ;  /* 0x0000000500297308 */ /* 0x0003e20000000800 */
[----:B---3--:R-:W-:Y:S05]  /*6b70*/  F2FP.F16.F32.PACK_AB R4, R183, R184 ;  /* 0x000000b8b704723e */ /* 0x008fea00000000ff */
[----:B------:R4:W-:Y:S01]  /*6b80*/  STS [R238+0x20000], R4 ;  /* 0x02000004ee007388 */ /* 0x0009e20000000800 */
[----:B--2---:R-:W-:Y:S04]  /*6b90*/  FFMA.FTZ R3, R15, UR13, -R2 ;  /* 0x0000000d0f037c23 */ /* 0x004fe80008010802 */
[----:B------:R2:W3:Y:S01]  /*6ba0*/  MUFU.EX2 R46, R3 ;  /* 0x00000003002e7308 */ /* 0x0004e20000000800 */
[----:B-1----:R-:W-:Y:S01]  /*6bb0*/  F2FP.F16.F32.PACK_AB R5, R52, R53 ;  /* 0x000000353405723e */ /* 0x002fe200000000ff */
[--C-:B--2---:R-:W-:Y:S01]  /*6bc0*/  FFMA.FTZ R3, R7, UR13, -R0.reuse ;  /* 0x0000000d07037c23 */ /* 0x104fe20008010800 */
[----:B----4-:R-:W-:Y:S07]  /*6bd0*/  F2FP.F16.F32.PACK_AB R4, R180, R181 ;  /* 0x000000b5b404723e */ /* 0x010fee00000000ff */
[----:B------:R1:W-:Y:S02]  /*6be0*/  MUFU.EX2 R45, R3 ;  /* 0x00000003002d7308 */ /* 0x0003e40000000800 */
[--C-:B-1----:R-:W-:Y:S01]  /*6bf0*/  FFMA.FTZ R3, R8, UR13, -R0.reuse ;  /* 0x0000000d08037c23 */ /* 0x102fe20008010800 */
[----:B------:R-:W-:Y:S07]  /*6c00*/  FFMA.FTZ R0, R10, UR13, -R0 ;  /* 0x0000000d0a007c23 */ /* 0x000fee0008010800 */
[----:B------:R1:W2:Y:S10]  /*6c10*/  MUFU.EX2 R44, R3 ;  /* 0x00000003002c7308 */ /* 0x0002b40000000800 */
[----:B------:R4:W-:Y:S01]  /*6c20*/  MUFU.EX2 R40, R0 ;  /* 0x0000000000287308 */ /* 0x0009e20000000800 */
[--C-:B-1----:R-:W-:Y:S01]  /*6c30*/  FFMA.FTZ R3, R16, UR13, -R2.reuse ;  /* 0x0000000d10037c23 */ /* 0x102fe20008010802 */
[----:B------:R-:W-:Y:S08]  /*6c40*/  FFMA.FTZ R2, R17, UR13, -R2 ;  /* 0x0000000d11027c23 */ /* 0x000ff00008010802 */
[----:B------:R1:W-:Y:S01]  /*6c50*/  MUFU.EX2 R43, R3 ;  /* 0x00000003002b7308 */ /* 0x0003e20000000800 */
[----:B----4-:R-:W-:Y:S09]  /*6c60*/  F2FP.F16.F32.PACK_AB R0, R36, R37 ;  /* 0x000000252400723e */ /* 0x010ff200000000ff */
[----:B------:R4:W2:Y:S01]  /*6c70*/  MUFU.EX2 R42, R2 ;  /* 0x00000002002a7308 */ /* 0x0008a20000000800 */
[----:B-1----:R-:W-:Y:S05]  /*6c80*/  F2FP.F16.F32.PACK_AB R3, R177, R182 ;  /* 0x000000b6b103723e */ /* 0x002fea00000000ff */
[----:B------:R1:W-:Y:S01]  /*6c90*/  STS [R238+0x20400], R3 ;  /* 0x02040003ee007388 */ /* 0x0003e20000000800 */
[----:B----4-:R-:W-:Y:S03]  /*6ca0*/  F2FP.F16.F32.PACK_AB R2, R54, R176 ;  /* 0x000000b03602723e */ /* 0x010fe600000000ff */
[----:B------:R4:W-:Y:S04]  /*6cb0*/  STS [R239+0x20400], R5 ;  /* 0x02040005ef007388 */ /* 0x0009e80000000800 */
[----:B------:R3:W-:Y:S04]  /*6cc0*/  STS [R239+0x20000], R2 ;  /* 0x02000002ef007388 */ /* 0x0007e80000000800 */
[----:B------:R2:W-:Y:S01]  /*6cd0*/  STS [R238+0x21000], R4 ;  /* 0x02100004ee007388 */ /* 0x0005e20000000800 */
[----:B-1----:R-:W-:Y:S02]  /*6ce0*/  F2FP.F16.F32.PACK_AB R3, R179, R178 ;  /* 0x000000b2b303723e */ /* 0x002fe400000000ff */
[----:B----4-:R-:W-:Y:S03]  /*6cf0*/  F2FP.F16.F32.PACK_AB R5, R243, R250 ;  /* 0x000000faf305723e */ /* 0x010fe600000000ff */
[----:B------:R1:W-:Y:S01]  /*6d00*/  STS [R238+0x21400], R3 ;  /* 0x02140003ee007388 */ /* 0x0003e20000000800 */
[----:B---3--:R-:W-:Y:S03]  /*6d10*/  F2FP.F16.F32.PACK_AB R2, R251, R252 ;  /* 0x000000fcfb02723e */ /* 0x008fe600000000ff */
[----:B------:R3:W-:Y:S01]  /*6d20*/  STS [R239+0x21400], R5 ;  /* 0x02140005ef007388 */ /* 0x0007e20000000800 */
[----:B--2---:R-:W-:Y:S03]  /*6d30*/  F2FP.F16.F32.PACK_AB R4, R50, R51 ;  /* 0x000000333204723e */ /* 0x004fe600000000ff */
[----:B------:R2:W-:Y:S04]  /*6d40*/  STS [R239+0x21000], R2 ;  /* 0x02100002ef007388 */ /* 0x0005e80000000800 */
[----:B------:R4:W-:Y:S01]  /*6d50*/  STS [R236+0x20000], R4 ;  /* 0x02000004ec007388 */ /* 0x0009e20000000800 */
[----:B-1----:R-:W-:Y:S02]  /*6d60*/  F2FP.F16.F32.PACK_AB R3, R48, R49 ;  /* 0x000000313003723e */ /* 0x002fe400000000ff */
[----:B---3--:R-:W-:Y:S03]  /*6d70*/  F2FP.F16.F32.PACK_AB R5, R46, R47 ;  /* 0x0000002f2e05723e */ /* 0x008fe600000000ff */
[----:B------:R1:W-:Y:S01]  /*6d80*/  STS [R236+0x20400], R3 ;  /* 0x02040003ec007388 */ /* 0x0003e20000000800 */
[----:B--2---:R-:W-:Y:S03]  /*6d90*/  F2FP.F16.F32.PACK_AB R2, R38, R39 ;  /* 0x000000272602723e */ /* 0x004fe600000000ff */
[----:B------:R2:W-:Y:S01]  /*6da0*/  STS [R237+0x20400], R0 ;  /* 0x02040000ed007388 */ /* 0x0005e20000000800 */
[----:B----4-:R-:W-:Y:S03]  /*6db0*/  F2FP.F16.F32.PACK_AB R4, R44, R45 ;  /* 0x0000002d2c04723e */ /* 0x010fe600000000ff */
[----:B------:R3:W-:Y:S04]  /*6dc0*/  STS [R237+0x20000], R2 ;  /* 0x02000002ed007388 */ /* 0x0007e80000000800 */
[----:B------:R-:W-:Y:S04]  /*6dd0*/  STS [R236+0x21000], R5 ;  /* 0x02100005ec007388 */ /* 0x000fe80000000800 */
[----:B------:R-:W-:Y:S01]  /*6de0*/  STS [R236+0x21400], R4 ;  /* 0x02140004ec007388 */ /* 0x000fe20000000800 */
[----:B-1----:R-:W-:Y:S02]  /*6df0*/  F2FP.F16.F32.PACK_AB R3, R42, R43 ;  /* 0x0000002b2a03723e */ /* 0x002fe400000000ff */
[----:B--2---:R-:W-:Y:S03]  /*6e00*/  F2FP.F16.F32.PACK_AB R0, R40, R41 ;  /* 0x000000292800723e */ /* 0x004fe600000000ff */
[----:B------:R1:W-:Y:S01]  /*6e10*/  STS [R237+0x21000], R3 ;  /* 0x02100003ed007388 */ /* 0x0003e20000000800 */
[----:B---3--:R-:W-:Y:S03]  /*6e20*/  LEA R2, R221, UR4, 0x1 ;  /* 0x00000004dd027c11 */ /* 0x008fe6000f8e08ff */
[----:B------:R2:W-:Y:S01]  /*6e30*/  STS [R237+0x21400], R0 ;  /* 0x02140000ed007388 */ /* 0x0005e20000000800 */
[CC--:B------:R-:W-:Y:S03]  /*6e40*/  IADD3 R209, R218.reuse, R2.reuse, RZ ;  /* 0x00000002dad17210 */ /* 0x0c0fe60007ffe0ff */
[----:B------:R-:W-:Y:S04]  /*6e50*/  LDSM.16.M88.4 R32, [R2+0x8000] ;  /* 0x008000000220783b */ /* 0x000fe80000000200 */
[----:B------:R-:W3:Y:S04]  /*6e60*/  LDSM.16.M88.4 R16, [R215+UR4+0x14000] ;  /* 0x01400004d710783b */ /* 0x000ee80008000200 */
[----:B------:R-:W4:Y:S04]  /*6e70*/  LDSM.16.M88.4 R28, [R2+0x9000] ;  /* 0x00900000021c783b */ /* 0x000f280000000200 */
[----:B------:R-:W4:Y:S04]  /*6e80*/  LDSM.16.M88.4 R164, [R215+UR4+0x14800] ;  /* 0x01480004d7a4783b */ /* 0x000f280008000200 */
[----:B------:R-:W-:Y:S01]  /*6e90*/  LDSM.16.M88.4 R172, [R214+0x8000] ;  /* 0x00800000d6ac783b */ /* 0x000fe20000000200 */
[----:B-1----:R-:W-:Y:S04]  /*6ea0*/  IADD3 R3, R219, R2, RZ ;  /* 0x00000002db037210 */ /* 0x002fe80007ffe0ff */
[----:B------:R-:W-:Y:S01]  /*6eb0*/  IADD3 R208, R218, R3, RZ ;  /* 0x00000003dad07210 */ /* 0x000fe20007ffe0ff */
[----:B------:R-:W1:Y:S01]  /*6ec0*/  LDSM.16.M88.4 R168, [R3+0x8000] ;  /* 0x0080000003a8783b */ /* 0x000e620000000200 */
[----:B--2---:R-:W-:Y:S01]  /*6ed0*/  SHF.L.U32 R0, R220, 0x1, RZ ;  /* 0x00000001dc007819 */ /* 0x004fe200000006ff */
[-C--:B---3--:R-:W-:Y:S06]  /*6ee0*/  HMMA.16816.F32 R4, R32, R16.reuse, RZ ;  /* 0x000000102004723c */ /* 0x088fec00000018ff */
[C---:B----4-:R-:W-:Y:S06]  /*6ef0*/  HMMA.16816.F32 R8, R28.reuse, R16, RZ ;  /* 0x000000101c08723c */ /* 0x050fec00000018ff */
[-C--:B------:R-:W-:Y:S06]  /*6f00*/  HMMA.16816.F32 R12, R28, R18.reuse, RZ ;  /* 0x000000121c0c723c */ /* 0x080fec00000018ff */
[C---:B------:R-:W-:Y:S06]  /*6f10*/  HMMA.16816.F32 R16, R32.reuse, R18, RZ ;  /* 0x000000122010723c */ /* 0x040fec00000018ff */
[-C--:B------:R-:W-:Y:S06]  /*6f20*/  HMMA.16816.F32 R20, R32, R164.reuse, RZ ;  /* 0x000000a42014723c */ /* 0x080fec00000018ff */
        /* <DEDUP_REMOVED lines=14> */
[----:B------:R-:W1:Y:S04]  /*7010*/  LDSM.16.M88.4 R168, [R217+0x8000] ;  /* 0x00800000d9a8783b */ /* 0x000e680000000200 */
        /* <DEDUP_REMOVED lines=11> */
[----:B------:R-:W-:Y:S04]  /*70d0*/  LDSM.16.M88.4 R164, [R208+0x8000] ;  /* 0x00800000d0a4783b */ /* 0x000fe80000000200 */
        /* <DEDUP_REMOVED lines=51> */
[-C--:B------:R-:W-:Y:S05]  /*7410*/  HMMA.16816.F32 R12, R172, R170.reuse, R12 ;  /* 0x000000aaac0c723c */ /* 0x080fea000000180c */
[----:B------:R-:W-:Y:S01]  /*7420*/  MOV R169, R176 ;  /* 0x000000b000a97202 */ /* 0x000fe20000000f00 */
[C---:B------:R-:W-:Y:S06]  /*7430*/  HMMA.16816.F32 R16, R164.reuse, R170, R16 ;  /* 0x000000aaa410723c */ /* 0x040fec0000001810 */
[C---:B-----5:R-:W-:Y:S01]  /*7440*/  FADD.FTZ R6, -R207.reuse, R6 ;  /* 0x00000006cf067221 */ /* 0x060fe20000010100 */
[----:B------:R-:W-:Y:S01]  /*7450*/  FADD.FTZ R7, -R207, R7 ;  /* 0x00000007cf077221 */ /* 0x000fe20000010100 */
[----:B------:R-:W-:Y:S03]  /*7460*/  FADD.FTZ R4, -R206, R4 ;  /* 0x00000004ce047221 */ /* 0x000fe60000010100 */
[----:B------:R-:W-:Y:S01]  /*7470*/  FMUL.FTZ R182, R182, R6 ;  /* 0x00000006b6b67220 */ /* 0x000fe20000410000 */
[----:B------:R-:W-:Y:S01]  /*7480*/  FMUL.FTZ R177, R177, R7 ;  /* 0x00000007b1b17220 */ /* 0x000fe20000410000 */
[----:B------:R-:W-:Y:S01]  /*7490*/  FADD.FTZ R5, -R206, R5 ;  /* 0x00000005ce057221 */ /* 0x000fe20000010100 */
[----:B------:R-:W-:Y:S01]  /*74a0*/  FMUL.FTZ R184, R184, R4 ;  /* 0x00000004b8b87220 */ /* 0x000fe20000410000 */
[----:B------:R-:W-:Y:S01]  /*74b0*/  FADD.FTZ R4, -R205, R8 ;  /* 0x00000008cd047221 */ /* 0x000fe20000010100 */
[C---:B------:R-:W-:Y:S01]  /*74c0*/  FADD.FTZ R11, -R204.reuse, R11 ;  /* 0x0000000bcc0b7221 */ /* 0x040fe20000010100 */
[----:B------:R-:W-:Y:S01]  /*74d0*/  FMUL.FTZ R183, R183, R5 ;  /* 0x00000005b7b77220 */ /* 0x000fe20000410000 */
[----:B------:R-:W-:Y:S01]  /*74e0*/  MOV R5, UR4 ;  /* 0x0000000400057c02 */ /* 0x000fe20008000f00 */
[----:B------:R-:W-:Y:S01]  /*74f0*/  FMUL.FTZ R181, R181, R4 ;  /* 0x00000004b5b57220 */ /* 0x000fe20000410000 */
[----:B------:R-:W-:Y:S01]  /*7500*/  FMUL.FTZ R179, R179, R11 ;  /* 0x0000000bb3b37220 */ /* 0x000fe20000410000 */
[----:B------:R-:W-:Y:S01]  /*7510*/  FADD.FTZ R15, -R204, R15 ;  /* 0x0000000fcc0f7221 */ /* 0x000fe20000010100 */
[----:B------:R-:W-:Y:S01]  /*7520*/  IADD3 R8, R0, 0x8000, R5 ;  /* 0x0000800000087810 */ /* 0x000fe20007ffe005 */
[----:B------:R-:W-:Y:S01]  /*7530*/  FFMA.FTZ R11, -R193, R193, 1 ;  /* 0x3f800000c10b7423 */ /* 0x000fe200000101c1 */
[----:B------:R-:W1:Y:S01]  /*7540*/  LDSM.16.M88.4 R4, [R216+0xc800] ;  /* 0x00c80000d804783b */ /* 0x000e620000000200 */
[----:B------:R-:W-:Y:S01]  /*7550*/  FADD.FTZ R17, -R206, R17 ;  /* 0x00000011ce117221 */ /* 0x000fe20000010100 */
[----:B------:R-:W-:Y:S01]  /*7560*/  IADD3 R176, R8, 0x40, RZ ;  /* 0x0000004008b07810 */ /* 0x000fe20007ffe0ff */
[----:B------:R-:W-:Y:S01]  /*7570*/  FADD.FTZ R16, -R206, R16 ;  /* 0x00000010ce107221 */ /* 0x000fe20000010100 */
[----:B------:R-:W-:Y:S01]  /*7580*/  @P2 IADD3 R176, R8, -0x40, RZ ;  /* 0xffffffc008b02810 */ /* 0x000fe20007ffe0ff */
[----:B------:R-:W-:Y:S01]  /*7590*/  FMUL.FTZ R17, R54, R17 ;  /* 0x0000001136117220 */ /* 0x000fe20000410000 */
[C---:B------:R-:W-:Y:S01]  /*75a0*/  FADD.FTZ R18, -R207.reuse, R18 ;  /* 0x00000012cf127221 */ /* 0x040fe20000010100 */
[----:B------:R2:W5:Y:S01]  /*75b0*/  LDL.LU R54, [R1+0x8c] ;  /* 0x00008c0001367983 */ /* 0x0005620000300800 */
[----:B------:R-:W-:Y:S01]  /*75c0*/  FADD.FTZ R19, -R207, R19 ;  /* 0x00000013cf137221 */ /* 0x000fe20000010100 */
[----:B------:R-:W-:Y:S01]  /*75d0*/  MOV R193, R169 ;  /* 0x000000a900c17202 */ /* 0x000fe20000000f00 */
[C---:B------:R-:W-:Y:S01]  /*75e0*/  FADD.FTZ R12, -R205.reuse, R12 ;  /* 0x0000000ccd0c7221 */ /* 0x040fe20000010100 */
[----:B------:R-:W-:Y:S01]  /*75f0*/  FADD.FTZ R14, -R204, R14 ;  /* 0x0000000ecc0e7221 */ /* 0x000fe20000010100 */
[----:B------:R-:W-:Y:S01]  /*7600*/  FADD.FTZ R9, -R205, R9 ;  /* 0x00000009cd097221 */ /* 0x000fe20000010100 */
[----:B------:R-:W-:Y:S01]  /*7610*/  FMUL.FTZ R11, R11, UR5 ;  /* 0x000000050b0b7c20 */ /* 0x000fe20008410000 */
[----:B------:R-:W-:Y:S01]  /*7620*/  FADD.FTZ R13, -R205, R13 ;  /* 0x0000000dcd0d7221 */ /* 0x000fe20000010100 */
[----:B------:R-:W-:Y:S01]  /*7630*/  FFMA.FTZ R8, -R185, R185, 1 ;  /* 0x3f800000b9087423 */ /* 0x000fe200000101b9 */
[----:B------:R-:W-:Y:S01]  /*7640*/  FMUL.FTZ R180, R180, R9 ;  /* 0x00000009b4b47220 */ /* 0x000fe20000410000 */
[----:B------:R-:W-:Y:S01]  /*7650*/  FFMA.FTZ R9, -R186, R186, 1 ;  /* 0x3f800000ba097423 */ /* 0x000fe200000101ba */
[----:B------:R-:W-:Y:S01]  /*7660*/  FMUL.FTZ R168, R184, R11 ;  /* 0x0000000bb8a87220 */ /* 0x000fe20000410000 */
[----:B------:R-:W-:Y:S01]  /*7670*/  FFMA.FTZ R11, -R198, R198, 1 ;  /* 0x3f800000c60b7423 */ /* 0x000fe200000101c6 */
[----:B------:R-:W-:Y:S01]  /*7680*/  FMUL.FTZ R8, R8, UR5 ;  /* 0x0000000508087c20 */ /* 0x000fe20008410000 */
[----:B------:R-:W-:Y:S01]  /*7690*/  FMUL.FTZ R9, R9, UR5 ;  /* 0x0000000509097c20 */ /* 0x000fe20008410000 */
[----:B------:R-:W-:Y:S01]  /*76a0*/  FADD.FTZ R10, -R204, R10 ;  /* 0x0000000acc0a7221 */ /* 0x000fe20000010100 */
[----:B------:R-:W-:Y:S01]  /*76b0*/  FMUL.FTZ R11, R11, UR5 ;  /* 0x000000050b0b7c20 */ /* 0x000fe20008410000 */
[----:B------:R-:W-:Y:S01]  /*76c0*/  FMUL.FTZ R170, R177, R8 ;  /* 0x00000008b1aa7220 */ /* 0x000fe20000410000 */
[----:B------:R-:W-:Y:S01]  /*76d0*/  FMUL.FTZ R169, R182, R9 ;  /* 0x00000009b6a97220 */ /* 0x000fe20000410000 */
[----:B------:R-:W-:Y:S01]  /*76e0*/  FMUL.FTZ R182, R251, R13 ;  /* 0x0000000dfbb67220 */ /* 0x000fe20000410000 */
[----:B------:R-:W-:Y:S01]  /*76f0*/  FMUL.FTZ R13, R250, R14 ;  /* 0x0000000efa0d7220 */ /* 0x000fe20000410000 */
[----:B------:R-:W-:Y:S01]  /*7700*/  FFMA.FTZ R8, -R187, R187, 1 ;  /* 0x3f800000bb087423 */ /* 0x000fe200000101bb */
[----:B------:R-:W-:Y:S01]  /*7710*/  FMUL.FTZ R178, R178, R10 ;  /* 0x0000000ab2b27220 */ /* 0x000fe20000410000 */
[----:B------:R-:W-:Y:S01]  /*7720*/  F2FP.F16.F32.PACK_AB R170, R170, R169 ;  /* 0x000000a9aaaa723e */ /* 0x000fe200000000ff */
[----:B------:R-:W-:Y:S01]  /*7730*/  FFMA.FTZ R10, -R192, R192, 1 ;  /* 0x3f800000c00a7423 */ /* 0x000fe200000101c0 */
[----:B------:R-:W-:Y:S01]  /*7740*/  FMUL.FTZ R8, R8, UR5 ;  /* 0x0000000508087c20 */ /* 0x000fe20008410000 */
[----:B------:R-:W-:Y:S02]  /*7750*/  FFMA.FTZ R9, -R196, R196, 1 ;  /* 0x3f800000c4097423 */ /* 0x000fe400000101c4 */
[----:B------:R-:W-:Y:S01]  /*7760*/  FMUL.FTZ R10, R10, UR5 ;  /* 0x000000050a0a7c20 */ /* 0x000fe20008410000 */
[----:B------:R-:W-:Y:S01]  /*7770*/  FMUL.FTZ R177, R179, R8 ;  /* 0x00000008b3b17220 */ /* 0x000fe20000410000 */
[----:B------:R-:W-:Y:S01]  /*7780*/  FMUL.FTZ R179, R193, R16 ;  /* 0x00000010c1b37220 */ /* 0x000fe20000410000 */
[----:B------:R-:W-:Y:S01]  /*7790*/  FMUL.FTZ R16, R53, R18 ;  /* 0x0000001235107220 */ /* 0x000fe20000410000 */
[----:B------:R-:W-:Y:S01]  /*77a0*/  FMUL.FTZ R18, R52, R19 ;  /* 0x0000001334127220 */ /* 0x000fe20000410000 */
[-C--:B-1----:R-:W-:Y:S01]  /*77b0*/  HMMA.16816.F32 R20, R164, R4.reuse, R20 ;  /* 0x00000004a414723c */ /* 0x082fe20000001814 */
[----:B------:R2:W5:Y:S02]  /*77c0*/  LDL.LU R53, [R1+0x88] ;  /* 0x0000880001357983 */ /* 0x0005640000300800 */
[----:B------:R-:W-:Y:S01]  /*77d0*/  FMUL.FTZ R171, R183, R10 ;  /* 0x0000000ab7ab7220 */ /* 0x000fe20000410000 */
[----:B------:R-:W-:Y:S01]  /*77e0*/  FMUL.FTZ R183, R252, R12 ;  /* 0x0000000cfcb77220 */ /* 0x000fe20000410000 */
[----:B------:R2:W5:Y:S01]  /*77f0*/  LDL.LU R52, [R1+0x84] ;  /* 0x0000840001347983 */ /* 0x0005620000300800 */
[C---:B------:R-:W-:Y:S05]  /*7800*/  HMMA.16816.F32 R24, R172.reuse, R4, R24 ;  /* 0x00000004ac18723c */ /* 0x040fea0000001818 */
[----:B------:R-:W-:Y:S01]  /*7810*/  FMUL.FTZ R12, R243, R15 ;  /* 0x0000000ff30c7220 */ /* 0x000fe20000410000 */
[-C--:B------:R-:W-:Y:S05]  /*7820*/  HMMA.16816.F32 R28, R172, R6.reuse, R28 ;  /* 0x00000006ac1c723c */ /* 0x080fea000000181c */
[----:B------:R-:W-:Y:S01]  /*7830*/  FMUL.FTZ R15, R181, R11 ;  /* 0x0000000bb50f7220 */ /* 0x000fe20000410000 */
[----:B------:R-:W-:Y:S05]  /*7840*/  HMMA.16816.F32 R32, R164, R6, R32 ;  /* 0x00000006a420723c */ /* 0x000fea0000001820 */
[----:B------:R-:W-:Y:S01]  /*7850*/  FFMA.FTZ R10, -R197, R197, 1 ;  /* 0x3f800000c50a7423 */ /* 0x000fe200000101c5 */
[C---:B------:R-:W-:Y:S01]  /*7860*/  FADD.FTZ R20, -R206.reuse, R20 ;  /* 0x00000014ce147221 */ /* 0x040fe20000010100 */
[----:B------:R-:W-:Y:S01]  /*7870*/  FADD.FTZ R21, -R206, R21 ;  /* 0x00000015ce157221 */ /* 0x000fe20000010100 */
[----:B------:R-:W-:Y:S03]  /*7880*/  FADD.FTZ R22, -R207, R22 ;  /* 0x00000016cf167221 */ /* 0x000fe60000010100 */
[----:B------:R-:W-:Y:S01]  /*7890*/  FMUL.FTZ R174, R51, R20 ;  /* 0x0000001433ae7220 */ /* 0x000fe20000410000 */
[----:B------:R-:W-:Y:S01]  /*78a0*/  FMUL.FTZ R173, R50, R21 ;  /* 0x0000001532ad7220 */ /* 0x000fe20000410000 */
[----:B------:R2:W5:Y:S01]  /*78b0*/  LDL.LU R51, [R1+0x80] ;  /* 0x0000800001337983 */ /* 0x0005620000300800 */
[----:B------:R-:W-:Y:S01]  /*78c0*/  FMUL.FTZ R172, R49, R22 ;  /* 0x0000001631ac7220 */ /* 0x000fe20000410000 */
[----:B------:R-:W-:Y:S01]  /*78d0*/  FADD.FTZ R23, -R207, R23 ;  /* 0x00000017cf177221 */ /* 0x000fe20000010100 */
[C---:B------:R-:W-:Y:S01]  /*78e0*/  FADD.FTZ R24, -R205.reuse, R24 ;  /* 0x00000018cd187221 */ /* 0x040fe20000010100 */
[----:B------:R2:W5:Y:S01]  /*78f0*/  LDL.LU R50, [R1+0x7c] ;  /* 0x00007c0001327983 */ /* 0x0005620000300800 */
[----:B------:R-:W-:Y:S01]  /*7900*/  FADD.FTZ R25, -R205, R25 ;  /* 0x00000019cd197221 */ /* 0x000fe20000010100 */
[----:B------:R-:W-:Y:S01]  /*7910*/  FMUL.FTZ R23, R48, R23 ;  /* 0x0000001730177220 */ /* 0x000fe20000410000 */
[----:B------:R-:W-:Y:S01]  /*7920*/  FMUL.FTZ R24, R47, R24 ;  /* 0x000000182f187220 */ /* 0x000fe20000410000 */
[----:B------:R2:W5:Y:S01]  /*7930*/  LDL.LU R49, [R1+0x78] ;  /* 0x0000780001317983 */ /* 0x0005620000300800 */
[C---:B------:R-:W-:Y:S01]  /*7940*/  FADD.FTZ R26, -R204.reuse, R26 ;  /* 0x0000001acc1a7221 */ /* 0x040fe20000010100 */
[----:B------:R-:W-:Y:S01]  /*7950*/  FADD.FTZ R27, -R204, R27 ;  /* 0x0000001bcc1b7221 */ /* 0x000fe20000010100 */
[----:B------:R-:W-:Y:S01]  /*7960*/  FADD.FTZ R28, -R205, R28 ;  /* 0x0000001ccd1c7221 */ /* 0x000fe20000010100 */
[----:B------:R2:W5:Y:S01]  /*7970*/  LDL.LU R48, [R1+0x74] ;  /* 0x0000740001307983 */ /* 0x0005620000300800 */
[----:B------:R-:W-:Y:S01]  /*7980*/  FMUL.FTZ R22, R45, R26 ;  /* 0x0000001a2d167220 */ /* 0x000fe20000410000 */
[----:B------:R-:W-:Y:S01]  /*7990*/  FMUL.FTZ R27, R44, R27 ;  /* 0x0000001b2c1b7220 */ /* 0x000fe20000410000 */
[----:B------:R-:W-:Y:S01]  /*79a0*/  FMUL.FTZ R28, R43, R28 ;  /* 0x0000001c2b1c7220 */ /* 0x000fe20000410000 */
[----:B------:R2:W5:Y:S01]  /*79b0*/  LDL.LU R47, [R1+0x70] ;  /* 0x00007000012f7983 */ /* 0x0005620000300800 */
[----:B------:R-:W-:Y:S01]  /*79c0*/  FADD.FTZ R29, -R205, R29 ;  /* 0x0000001dcd1d7221 */ /* 0x000fe20000010100 */
        /* <DEDUP_REMOVED lines=10> */
[----:B------:R-:W-:Y:S01]  /*7a70*/  FMUL.FTZ R10, R10, UR5 ;  /* 0x000000050a0a7c20 */ /* 0x000fe20008410000 */
[----:B------:R-:W-:Y:S01]  /*7a80*/  FMUL.FTZ R9, R9, UR5 ;  /* 0x0000000509097c20 */ /* 0x000fe20008410000 */
[----:B------:R-:W-:Y:S01]  /*7a90*/  FMUL.FTZ R34, R37, R34 ;  /* 0x0000002225227220 */ /* 0x000fe20000410000 */
[----:B------:R-:W-:Y:S01]  /*7aa0*/  FMUL.FTZ R35, R36, R35 ;  /* 0x0000002324237220 */ /* 0x000fe20000410000 */
[----:B------:R-:W-:Y:S01]  /*7ab0*/  FMUL.FTZ R14, R180, R10 ;  /* 0x0000000ab40e7220 */ /* 0x000fe20000410000 */
[----:B------:R-:W-:Y:S01]  /*7ac0*/  FMUL.FTZ R178, R178, R9 ;  /* 0x00000009b2b27220 */ /* 0x000fe20000410000 */
[----:B------:R-:W-:Y:S01]  /*7ad0*/  FFMA.FTZ R9, -R200, R200, 1 ;  /* 0x3f800000c8097423 */ /* 0x000fe200000101c8 */
[----:B------:R-:W-:Y:S01]  /*7ae0*/  FFMA.FTZ R8, -R199, R199, 1 ;  /* 0x3f800000c7087423 */ /* 0x000fe200000101c7 */
[----:B------:R-:W-:Y:S01]  /*7af0*/  FFMA.FTZ R4, -R194, R194, 1 ;  /* 0x3f800000c2047423 */ /* 0x000fe200000101c2 */
[----:B------:R-:W-:Y:S01]  /*7b00*/  F2FP.F16.F32.PACK_AB R169, R14, R15 ;  /* 0x0000000f0ea9723e */ /* 0x000fe200000000ff */
[----:B------:R-:W-:Y:S01]  /*7b10*/  FMUL.FTZ R15, R46, R25 ;  /* 0x000000192e0f7220 */ /* 0x000fe20000410000 */
[----:B------:R-:W-:Y:S01]  /*7b20*/  FMUL.FTZ R9, R9, UR5 ;  /* 0x0000000509097c20 */ /* 0x000fe20008410000 */
[----:B------:R2:W5:Y:S01]  /*7b30*/  LDL.LU R46, [R1+0x6c] ;  /* 0x00006c00012e7983 */ /* 0x0005620000300800 */
[----:B------:R-:W-:Y:S01]  /*7b40*/  FMUL.FTZ R8, R8, UR5 ;  /* 0x0000000508087c20 */ /* 0x000fe20008410000 */
[----:B------:R-:W-:Y:S01]  /*7b50*/  FMUL.FTZ R4, R4, UR5 ;  /* 0x0000000504047c20 */ /* 0x000fe20008410000 */
[----:B------:R-:W-:Y:S01]  /*7b60*/  FMUL.FTZ R11, R183, R9 ;  /* 0x00000009b70b7220 */ /* 0x000fe20000410000 */
[----:B------:R2:W5:Y:S01]  /*7b70*/  LDL.LU R45, [R1+0x68] ;  /* 0x00006800012d7983 */ /* 0x0005620000300800 */
[----:B------:R-:W-:Y:S01]  /*7b80*/  FMUL.FTZ R10, R182, R8 ;  /* 0x00000008b60a7220 */ /* 0x000fe20000410000 */
[----:B------:R-:W-:Y:S01]  /*7b90*/  FFMA.FTZ R5, -R195, R195, 1 ;  /* 0x3f800000c3057423 */ /* 0x000fe200000101c3 */
[----:B------:R-:W-:Y:S01]  /*7ba0*/  FMUL.FTZ R12, R12, R4 ;  /* 0x000000040c0c7220 */ /* 0x000fe20000410000 */
[----:B------:R2:W5:Y:S01]  /*7bb0*/  LDL.LU R44, [R1+0x64] ;  /* 0x00006400012c7983 */ /* 0x0005620000300800 */
[----:B------:R-:W-:Y:S01]  /*7bc0*/  FFMA.FTZ R4, -R201, R201, 1 ;  /* 0x3f800000c9047423 */ /* 0x000fe200000101c9 */
[----:B------:R-:W-:Y:S01]  /*7bd0*/  F2FP.F16.F32.PACK_AB R21, R10, R11 ;  /* 0x0000000b0a15723e */ /* 0x000fe200000000ff */
[----:B------:R-:W-:Y:S01]  /*7be0*/  FMUL.FTZ R11, R42, R29 ;  /* 0x0000001d2a0b7220 */ /* 0x000fe20000410000 */
[----:B------:R2:W5:Y:S01]  /*7bf0*/  LDL.LU R43, [R1+0x60] ;  /* 0x00006000012b7983 */ /* 0x0005620000300800 */
[----:B------:R-:W-:Y:S01]  /*7c00*/  FMUL.FTZ R5, R5, UR5 ;  /* 0x0000000505057c20 */ /* 0x000fe20008410000 */
[----:B------:R-:W-:Y:S01]  /*7c10*/  FMUL.FTZ R4, R4, UR5 ;  /* 0x0000000504047c20 */ /* 0x000fe20008410000 */
[----:B------:R-:W-:Y:S01]  /*7c20*/  FFMA.FTZ R8, -R203, R203, 1 ;  /* 0x3f800000cb087423 */ /* 0x000fe200000101cb */
[----:B------:R2:W5:Y:S01]  /*7c30*/  LDL.LU R42, [R1+0x5c] ;  /* 0x00005c00012a7983 */ /* 0x0005620000300800 */
[----:B------:R-:W-:Y:S01]  /*7c40*/  FMUL.FTZ R13, R13, R5 ;  /* 0x000000050d0d7220 */ /* 0x000fe20000410000 */
[----:B------:R-:W-:Y:S01]  /*7c50*/  FFMA.FTZ R5, -R202, R202, 1 ;  /* 0x3f800000ca057423 */ /* 0x000fe200000101ca */
[----:B------:R-:W-:Y:S01]  /*7c60*/  FMUL.FTZ R18, R18, R4 ;  /* 0x0000000412127220 */ /* 0x000fe20000410000 */
[----:B------:R2:W5:Y:S01]  /*7c70*/  LDL.LU R41, [R1+0x58] ;  /* 0x0000580001297983 */ /* 0x0005620000300800 */
[----:B------:R-:W-:Y:S01]  /*7c80*/  FFMA.FTZ R4, -R224, R224, 1 ;  /* 0x3f800000e0047423 */ /* 0x000fe200000101e0 */
[----:B------:R-:W-:Y:S01]  /*7c90*/  FMUL.FTZ R5, R5, UR5 ;  /* 0x0000000505057c20 */ /* 0x000fe20008410000 */
[----:B------:R-:W-:Y:S01]  /*7ca0*/  FFMA.FTZ R6, -R226, R226, 1 ;  /* 0x3f800000e2067423 */ /* 0x000fe200000101e2 */
[----:B------:R2:W5:Y:S01]  /*7cb0*/  LDL.LU R40, [R1+0x54] ;  /* 0x0000540001287983 */ /* 0x0005620000300800 */
[----:B------:R-:W-:Y:S01]  /*7cc0*/  FMUL.FTZ R4, R4, UR5 ;  /* 0x0000000504047c20 */ /* 0x000fe20008410000 */
[----:B------:R-:W-:Y:S01]  /*7cd0*/  FMUL.FTZ R14, R16, R5 ;  /* 0x00000005100e7220 */ /* 0x000fe20000410000 */
[----:B------:R-:W-:Y:S01]  /*7ce0*/  FFMA.FTZ R5, -R225, R225, 1 ;  /* 0x3f800000e1057423 */ /* 0x000fe200000101e1 */
[----:B------:R2:W5:Y:S01]  /*7cf0*/  LDL.LU R39, [R1+0x50] ;  /* 0x0000500001277983 */ /* 0x0005620000300800 */
[----:B------:R-:W-:Y:S01]  /*7d00*/  FFMA.FTZ R9, -R223, R223, 1 ;  /* 0x3f800000df097423 */ /* 0x000fe200000101df */
[----:B------:R-:W-:Y:S01]  /*7d10*/  FMUL.FTZ R19, R8, UR5 ;  /* 0x0000000508137c20 */ /* 0x000fe20008410000 */
[----:B------:R-:W-:Y:S01]  /*7d20*/  FFMA.FTZ R7, -R227, R227, 1 ;  /* 0x3f800000e3077423 */ /* 0x000fe200000101e3 */
[----:B------:R2:W5:Y:S01]  /*7d30*/  LDL.LU R38, [R1+0x4c] ;  /* 0x00004c0001267983 */ /* 0x0005620000300800 */
[----:B------:R-:W-:Y:S01]  /*7d40*/  FMUL.FTZ R16, R23, R4 ;  /* 0x0000000417107220 */ /* 0x000fe20000410000 */
[----:B------:R-:W-:Y:S01]  /*7d50*/  FMUL.FTZ R6, R6, UR5 ;  /* 0x0000000506067c20 */ /* 0x000fe20008410000 */
[----:B------:R-:W-:Y:S01]  /*7d60*/  FMUL.FTZ R5, R5, UR5 ;  /* 0x0000000505057c20 */ /* 0x000fe20008410000 */
[----:B------:R2:W5:Y:S01]  /*7d70*/  LDL.LU R37, [R1+0x48] ;  /* 0x0000480001257983 */ /* 0x0005620000300800 */
[----:B------:R-:W-:Y:S01]  /*7d80*/  FFMA.FTZ R4, -R188, R188, 1 ;  /* 0x3f800000bc047423 */ /* 0x000fe200000101bc */
[----:B------:R-:W-:Y:S01]  /*7d90*/  FMUL.FTZ R9, R9, UR5 ;  /* 0x0000000509097c20 */ /* 0x000fe20008410000 */
[----:B------:R-:W-:Y:S01]  /*7da0*/  FMUL.FTZ R19, R17, R19 ;  /* 0x0000001311137220 */ /* 0x000fe20000410000 */
[----:B------:R2:W5:Y:S01]  /*7db0*/  LDL.LU R36, [R1+0x44] ;  /* 0x0000440001247983 */ /* 0x0005620000300800 */
[----:B------:R-:W-:Y:S01]  /*7dc0*/  FMUL.FTZ R7, R7, UR5 ;  /* 0x0000000507077c20 */ /* 0x000fe20008410000 */
[----:B------:R-:W-:Y:S01]  /*7dd0*/  FMUL.FTZ R17, R173, R6 ;  /* 0x00000006ad117220 */ /* 0x000fe20000410000 */
[----:B------:R-:W-:Y:S01]  /*7de0*/  FMUL.FTZ R10, R172, R5 ;  /* 0x00000005ac0a7220 */ /* 0x000fe20000410000 */
[----:B------:R-:W-:Y:S01]  /*7df0*/  FMUL.FTZ R4, R4, UR5 ;  /* 0x0000000504047c20 */ /* 0x000fe20008410000 */
[----:B------:R-:W-:Y:S01]  /*7e00*/  FFMA.FTZ R6, -R229, R229, 1 ;  /* 0x3f800000e5067423 */ /* 0x000fe200000101e5 */
[----:B------:R-:W-:Y:S01]  /*7e10*/  FFMA.FTZ R5, -R228, R228, 1 ;  /* 0x3f800000e4057423 */ /* 0x000fe200000101e4 */
[----:B------:R-:W-:Y:S01]  /*7e20*/  FMUL.FTZ R8, R179, R9 ;  /* 0x00000009b3087220 */ /* 0x000fe20000410000 */
[----:B------:R-:W-:Y:S01]  /*7e30*/  FMUL.FTZ R9, R174, R7 ;  /* 0x00000007ae097220 */ /* 0x000fe20000410000 */
[----:B------:R-:W-:Y:S01]  /*7e40*/  F2FP.F16.F32.PACK_AB R18, R18, R14 ;  /* 0x0000000e1212723e */ /* 0x000fe200000000ff */
[----:B------:R-:W-:Y:S01]  /*7e50*/  FFMA.FTZ R7, -R231, R231, 1 ;  /* 0x3f800000e7077423 */ /* 0x000fe200000101e7 */
[----:B------:R-:W-:Y:S01]  /*7e60*/  FMUL.FTZ R14, R27, R4 ;  /* 0x000000041b0e7220 */ /* 0x000fe20000410000 */
[----:B------:R-:W-:Y:S01]  /*7e70*/  FMUL.FTZ R6, R6, UR5 ;  /* 0x0000000506067c20 */ /* 0x000fe20008410000 */
[----:B------:R-:W-:Y:S01]  /*7e80*/  FMUL.FTZ R5, R5, UR5 ;  /* 0x0000000505057c20 */ /* 0x000fe20008410000 */
[----:B------:R-:W-:Y:S01]  /*7e90*/  FFMA.FTZ R4, -R189, R189, 1 ;  /* 0x3f800000bd047423 */ /* 0x000fe200000101bd */
[----:B------:R-:W-:Y:S01]  /*7ea0*/  FMUL.FTZ R7, R7, UR5 ;  /* 0x0000000507077c20 */ /* 0x000fe20008410000 */
[----:B------:R-:W-:Y:S01]  /*7eb0*/  FMUL.FTZ R15, R15, R6 ;  /* 0x000000060f0f7220 */ /* 0x000fe20000410000 */
[----:B------:R-:W-:Y:S01]  /*7ec0*/  FMUL.FTZ R22, R22, R5 ;  /* 0x0000000516167220 */ /* 0x000fe20000410000 */
[----:B------:R-:W-:Y:S01]  /*7ed0*/  FMUL.FTZ R4, R4, UR5 ;  /* 0x0000000504047c20 */ /* 0x000fe20008410000 */
[----:B------:R-:W-:Y:S01]  /*7ee0*/  F2FP.F16.F32.PACK_AB R19, R19, R8 ;  /* 0x000000081313723e */ /* 0x000fe200000000ff */
[----:B------:R-:W-:Y:S01]  /*7ef0*/  FFMA.FTZ R6, -R191, R191, 1 ;  /* 0x3f800000bf067423 */ /* 0x000fe200000101bf */
[----:B------:R-:W-:Y:S01]  /*7f00*/  FFMA.FTZ R5, -R190, R190, 1 ;  /* 0x3f800000be057423 */ /* 0x000fe200000101be */
[----:B------:R-:W-:Y:S01]  /*7f10*/  F2FP.F16.F32.PACK_AB R16, R16, R10 ;  /* 0x0000000a1010723e */ /* 0x000fe200000000ff */
[----:B------:R-:W-:Y:S01]  /*7f20*/  FMUL.FTZ R8, R24, R7 ;  /* 0x0000000718087220 */ /* 0x000fe20000410000 */
[----:B------:R-:W-:Y:S01]  /*7f30*/  FMUL.FTZ R10, R31, R4 ;  /* 0x000000041f0a7220 */ /* 0x000fe20000410000 */
[----:B------:R-:W-:Y:S01]  /*7f40*/  F2FP.F16.F32.PACK_AB R17, R17, R9 ;  /* 0x000000091111723e */ /* 0x000fe200000000ff */
[----:B------:R-:W-:Y:S01]  /*7f50*/  FMUL.FTZ R6, R6, UR5 ;  /* 0x0000000506067c20 */ /* 0x000fe20008410000 */
[----:B------:R-:W-:Y:S01]  /*7f60*/  FMUL.FTZ R5, R5, UR5 ;  /* 0x0000000505057c20 */ /* 0x000fe20008410000 */
[----:B------:R-:W-:Y:S01]  /*7f70*/  F2FP.F16.F32.PACK_AB R15, R15, R8 ;  /* 0x000000080f0f723e */ /* 0x000fe200000000ff */
[----:B------:R-:W-:Y:S01]  /*7f80*/  FFMA.FTZ R4, -R235, R235, 1 ;  /* 0x3f800000eb047423 */ /* 0x000fe200000101eb */
[----:B------:R-:W-:Y:S01]  /*7f90*/  FMUL.FTZ R11, R11, R6 ;  /* 0x000000060b0b7220 */ /* 0x000fe20000410000 */
[----:B------:R-:W-:Y:S01]  /*7fa0*/  F2FP.F16.F32.PACK_AB R20, R12, R13 ;  /* 0x0000000d0c14723e */ /* 0x000fe200000000ff */
[----:B------:R-:W-:Y:S01]  /*7fb0*/  FMUL.FTZ R9, R30, R5 ;  /* 0x000000051e097220 */ /* 0x000fe20000410000 */
[----:B------:R-:W-:Y:S01]  /*7fc0*/  FMUL.FTZ R8, R4, UR5 ;  /* 0x0000000504087c20 */ /* 0x000fe20008410000 */
[----:B------:R-:W-:Y:S01]  /*7fd0*/  F2FP.F16.F32.PACK_AB R171, R171, R168 ;  /* 0x000000a8abab723e */ /* 0x000fe200000000ff */
[----:B------:R-:W-:Y:S01]  /*7fe0*/  FFMA.FTZ R7, -R230, R230, 1 ;  /* 0x3f800000e6077423 */ /* 0x000fe200000101e6 */
[----:B------:R-:W-:Y:S01]  /*7ff0*/  FFMA.FTZ R6, -R234, R234, 1 ;  /* 0x3f800000ea067423 */ /* 0x000fe200000101ea */
[----:B------:R-:W-:Y:S01]  /*8000*/  F2FP.F16.F32.PACK_AB R168, R177, R178 ;  /* 0x000000b2b1a8723e */ /* 0x000fe200000000ff */
[----:B------:R-:W-:Y:S01]  /*8010*/  FFMA.FTZ R5, -R233, R233, 1 ;  /* 0x3f800000e9057423 */ /* 0x000fe200000101e9 */
[----:B------:R-:W-:Y:S01]  /*8020*/  FFMA.FTZ R4, -R232, R232, 1 ;  /* 0x3f800000e8047423 */ /* 0x000fe200000101e8 */
[----:B------:R-:W-:Y:S01]  /*8030*/  F2FP.F16.F32.PACK_AB R14, R14, R22 ;  /* 0x000000160e0e723e */ /* 0x000fe200000000ff */
[----:B------:R-:W-:Y:S01]  /*8040*/  FMUL.FTZ R7, R7, UR5 ;  /* 0x0000000507077c20 */ /* 0x000fe20008410000 */
        /* <DEDUP_REMOVED lines=12> */
[----:B--2---:R-:W-:Y:S06]  /*8110*/  @!P1 BRA `(.L_x_1597) ;  /* 0x0000000000e09947 */ /* 0x004fec0003800000 */
        /* <DEDUP_REMOVED lines=56> */
.L_x_1597:
        /* <DEDUP_REMOVED lines=27> */
[----:B------:R-:W-:Y:S01]  /*8650*/  LDSM.16.MT88.4 R172, [R0+UR4+0xb800] ;  /* 0x00b8000400ac783b */ /* 0x000fe20008004200 */
[-C--:B-1---5:R-:W-:Y:S03]  /*8660*/  HMMA.16816.F32 R36, R4, R8.reuse, R36 ;  /* 0x000000080424723c */ /* 0x0a2fe60000001824 */
[----:B------:R1:W5:Y:S03]  /*8670*/  LDL R223, [R1+0x14] ;  /* 0x0000140001df7983 */ /* 0x0003660000100800 */
[C---:B--2---:R-:W-:Y:S06]  /*8680*/  HMMA.16816.F32 R40, R12.reuse, R8, R40 ;  /* 0x000000080c28723c */ /* 0x044fec0000001828 */
[-C--:B------:R-:W-:Y:S06]  /*8690*/  HMMA.16816.F32 R44, R12, R10.reuse, R44 ;  /* 0x0000000a0c2c723c */ /* 0x080fec000000182c */
[C---:B------:R-:W-:Y:S01]  /*86a0*/  HMMA.16816.F32 R48, R4.reuse, R10, R48 ;  /* 0x0000000a0430723c */ /* 0x040fe20000001830 */
[----:B------:R-:W2:Y:S05]  /*86b0*/  LDSM.16.MT88.4 R8, [R176+0x800] ;  /* 0x00080000b008783b */ /* 0x000eaa0000004200 */
[-C--:B---3--:R-:W-:Y:S06]  /*86c0*/  HMMA.16816.F32 R52, R4, R16.reuse, R52 ;  /* 0x000000100434723c */ /* 0x088fec0000001834 */
[C---:B------:R-:W-:Y:S06]  /*86d0*/  HMMA.16816.F32 R56, R12.reuse, R16, R56 ;  /* 0x000000100c38723c */ /* 0x040fec0000001838 */
[-C--:B------:R-:W-:Y:S06]  /*86e0*/  HMMA.16816.F32 R60, R12, R18.reuse, R60 ;  /* 0x000000120c3c723c */ /* 0x080fec000000183c */
[C---:B------:R-:W-:Y:S01]  /*86f0*/  HMMA.16816.F32 R64, R4.reuse, R18, R64 ;  /* 0x000000120440723c */ /* 0x040fe20000001840 */
[----:B------:R-:W3:Y:S05]  /*8700*/  LDSM.16.MT88.4 R16, [R0+UR4+0xa800] ;  /* 0x00a800040010783b */ /* 0x000eea0008004200 */
[-C--:B----4-:R-:W-:Y:S06]  /*8710*/  HMMA.16816.F32 R68, R4, R20.reuse, R68 ;  /* 0x000000140444723c */ /* 0x090fec0000001844 */
[C---:B------:R-:W-:Y:S06]  /*8720*/  HMMA.16816.F32 R72, R12.reuse, R20, R72 ;  /* 0x000000140c48723c */ /* 0x040fec0000001848 */
[-C--:B------:R-:W-:Y:S06]  /*8730*/  HMMA.16816.F32 R76, R12, R22.reuse, R76 ;  /* 0x000000160c4c723c */ /* 0x080fec000000184c */
[C---:B------:R-:W-:Y:S01]  /*8740*/  HMMA.16816.F32 R80, R4.reuse, R22, R80 ;  /* 0x000000160450723c */ /* 0x040fe20000001850 */
[----:B------:R-:W4:Y:S05]  /*8750*/  LDSM.16.MT88.4 R20, [R176+0x2800] ;  /* 0x00280000b014783b */ /* 0x000f2a0000004200 */
[-C--:B------:R-:W-:Y:S06]  /*8760*/  HMMA.16816.F32 R84, R4, R24.reuse, R84 ;  /* 0x000000180454723c */ /* 0x080fec0000001854 */
[C---:B------:R-:W-:Y:S06]  /*8770*/  HMMA.16816.F32 R88, R12.reuse, R24, R88 ;  /* 0x000000180c58723c */ /* 0x040fec0000001858 */
[-C--:B------:R-:W-:Y:S01]  /*8780*/  HMMA.16816.F32 R92, R12, R26.reuse, R92 ;  /* 0x0000001a0c5c723c */ /* 0x080fe2000000185c */
[----:B------:R-:W-:Y:S05]  /*8790*/  LDSM.16.MT88.4 R12, [R0+UR4+0x9000] ;  /* 0x00900004000c783b */ /* 0x000fea0008004200 */
[----:B------:R-:W-:Y:S01]  /*87a0*/  HMMA.16816.F32 R96, R4, R26, R96 ;  /* 0x0000001a0460723c */ /* 0x000fe20000001860 */
[----:B------:R-:W1:Y:S04]  /*87b0*/  LDSM.16.MT88.4 R4, [R211+0x21000] ;  /* 0x02100000d304783b */ /* 0x000e680000004200 */
[----:B------:R-:W1:Y:S01]  /*87c0*/  LDSM.16.MT88.4 R24, [R211+0x23000] ;  /* 0x02300000d318783b */ /* 0x000e620000004200 */
        /* <DEDUP_REMOVED lines=21> */
[----:B------:R-:W3:Y:S03]  /*8920*/  LDSM.16.MT88.4 R20, [R0+UR4+0x9800] ;  /* 0x009800040014783b */ /* 0x000ee60008004200 */
[-C--:B-1----:R-:W-:Y:S01]  /*8930*/  HMMA.16816.F32 R36, R4, R12.reuse, R36 ;  /* 0x0000000c0424723c */ /* 0x082fe20000001824 */
[----:B------:R-:W1:Y:S01]  /*8940*/  LDSM.16.MT88.4 R28, [R211+0x23800] ;  /* 0x02380000d31c783b */ /* 0x000e620000004200 */
[----:B------:R-:W-:Y:S04]  /*8950*/  BAR.SYNC.DEFER_BLOCKING 0x0 ;  /* 0x0000000000007b1d */ /* 0x000fe80000010000 */
[C---:B------:R-:W-:Y:S06]  /*8960*/  HMMA.16816.F32 R40, R24.reuse, R12, R40 ;  /* 0x0000000c1828723c */ /* 0x040fec0000001828 */
        /* <DEDUP_REMOVED lines=15> */
[C---:B-1----:R-:W-:Y:S06]  /*8a60*/  HMMA.16816.F32 R40, R28.reuse, R20, R40 ;  /* 0x000000141c28723c */ /* 0x042fec0000001828 */
        /* <DEDUP_REMOVED lines=31> */
[----:B-----5:R-:W-:Y:S02]  /*8c60*/  LEA R0, R223, UR4, 0x1 ;  /* 0x00000004df007c11 */ /* 0x020fe4000f8e08ff */
        /* <DEDUP_REMOVED lines=25> */
.L_x_1598:
[----:B------:R-:W-:Y:S01]  /*8e00*/  LDSM.16.M88.4 R32, [R2+0x1c000] ;  /* 0x01c000000220783b */ /* 0x000fe20000000200 */
[----:B------:R-:W-:Y:S02]  /*8e10*/  ULOP3.LUT UR10, UR7, 0x1, URZ, 0xc0, !UPT ;  /* 0x00000001070a7892 */ /* 0x000fe4000f8ec03f */
[----:B------:R-:W-:Y:S01]  /*8e20*/  UISETP.GT.AND UP2, UPT, UR7, UR21, UPT ;  /* 0x000000150700728c */ /* 0x000fe2000bf44270 */
[----:B------:R-:W2:Y:S01]  /*8e30*/  LDSM.16.MT88.4 R16, [R210] ;  /* 0x00000000d210783b */ /* 0x000ea20000004200 */
[----:B------:R-:W-:Y:S02]  /*8e40*/  UISETP.NE.U32.AND UP0, UPT, UR10, 0x1, UPT ;  /* 0x000000010a00788c */ /* 0x000fe4000bf05070 */
[----:B------:R-:W-:Y:S01]  /*8e50*/  UIADD3 UR7, UR7, -0x1, URZ ;  /* 0xffffffff07077890 */ /* 0x000fe2000fffe03f */
[----:B------:R-:W3:Y:S04]  /*8e60*/  LDSM.16.M88.4 R28, [R2+0x1d000] ;  /* 0x01d00000021c783b */ /* 0x000ee80000000200 */
[----:B------:R-:W4:Y:S04]  /*8e70*/  LDSM.16.MT88.4 R164, [R210+0x4000] ;  /* 0x00400000d2a4783b */ /* 0x000f280000004200 */
[----:B-1----:R-:W4:Y:S04]  /*8e80*/  LDL R0, [R1+0x18] ;  /* 0x0000180001007983 */ /* 0x002f280000100800 */
[----:B------:R-:W-:Y:S04]  /*8e90*/  LDSM.16.M88.4 R168, [R3+0x1c000] ;  /* 0x01c0000003a8783b */ /* 0x000fe80000000200 */
[----:B------:R-:W4:Y:S04]  /*8ea0*/  LDL R228, [R1+0x1c] ;  /* 0x00001c0001e47983 */ /* 0x000f280000100800 */
[----:B------:R-:W1:Y:S04]  /*8eb0*/  LDSM.16.MT88.4 R172, [R210+0x800] ;  /* 0x00080000d2ac783b */ /* 0x000e680000004200 */
[----:B------:R1:W4:Y:S04]  /*8ec0*/  LDL R224, [R1+0x4] ;  /* 0x0000040001e07983 */ /* 0x0003280000100800 */
[----:B------:R-:W1:Y:S04]  /*8ed0*/  LDSM.16.M88.4 R176, [R3+0x1d000] ;  /* 0x01d0000003b0783b */ /* 0x000e680000000200 */
[----:B------:R1:W4:Y:S01]  /*8ee0*/  LDL R225, [R1] ;  /* 0x0000000001e17983 */ /* 0x0003220000100800 */
[-C--:B--2---:R-:W-:Y:S03]  /*8ef0*/  HMMA.16816.F32 R4, R32, R16.reuse, RZ ;  /* 0x000000102004723c */ /* 0x084fe600000018ff */
[----:B------:R-:W2:Y:S04]  /*8f00*/  LDSM.16.MT88.4 R180, [R210+0x4800] ;  /* 0x00480000d2b4783b */ /* 0x000ea80000004200 */
[----:B------:R1:W2:Y:S01]  /*8f10*/  LDL R226, [R1+0xc] ;  /* 0x00000c0001e27983 */ /* 0x0002a20000100800 */
[C---:B---3--:R-:W-:Y:S03]  /*8f20*/  HMMA.16816.F32 R8, R28.reuse, R16, RZ ;  /* 0x000000101c08723c */ /* 0x048fe600000018ff */
[----:B------:R-:W-:Y:S03]  /*8f30*/  LDSM.16.M88.4 R184, [R209+0x1c000] ;  /* 0x01c00000d1b8783b */ /* 0x000fe60000000200 */
[-C--:B------:R-:W-:Y:S01]  /*8f40*/  HMMA.16816.F32 R12, R28, R18.reuse, RZ ;  /* 0x000000121c0c723c */ /* 0x080fe200000018ff */
[----:B------:R3:W3:Y:S04]  /*8f50*/  LDL R227, [R1+0x8] ;  /* 0x0000080001e37983 */ /* 0x0006e80000100800 */
[----:B------:R-:W2:Y:S01]  /*8f60*/  LDSM.16.MT88.4 R188, [R210+0x1000] ;  /* 0x00100000d2bc783b */ /* 0x000ea20000004200 */
[C---:B------:R-:W-:Y:S03]  /*8f70*/  HMMA.16816.F32 R16, R32.reuse, R18, RZ ;  /* 0x000000122010723c */ /* 0x040fe600000018ff */
[----:B------:R-:W2:Y:S03]  /*8f80*/  LDSM.16.M88.4 R192, [R209+0x1d000] ;  /* 0x01d00000d1c0783b */ /* 0x000ea60000000200 */
[-C--:B----4-:R-:W-:Y:S01]  /*8f90*/  HMMA.16816.F32 R20, R32, R164.reuse, RZ ;  /* 0x000000a42014723c */ /* 0x090fe200000018ff */
[----:B------:R-:W4:Y:S04]  /*8fa0*/  LDSM.16.MT88.4 R196, [R210+0x5000] ;  /* 0x00500000d2c4783b */ /* 0x000f280000004200 */
[----:B------:R-:W-:Y:S01]  /*8fb0*/  LDSM.16.M88.4 R200, [R208+0x1d000] ;  /* 0x01d00000d0c8783b */ /* 0x000fe20000000200 */
[C---:B------:R-:W-:Y:S03]  /*8fc0*/  HMMA.16816.F32 R24, R28.reuse, R164, RZ ;  /* 0x000000a41c18723c */ /* 0x040fe600000018ff */
[----:B------:R-:W-:Y:S03]  /*8fd0*/  LDSM.16.MT88.4 R204, [R210+0x5800] ;  /* 0x00580000d2cc783b */ /* 0x000fe60000004200 */
[-C--:B------:R-:W-:Y:S06]  /*8fe0*/  HMMA.16816.F32 R28, R28, R166.reuse, RZ ;  /* 0x000000a61c1c723c */ /* 0x080fec00000018ff */
[----:B------:R-:W-:Y:S01]  /*8ff0*/  HMMA.16816.F32 R32, R32, R166, RZ ;  /* 0x000000a62020723c */ /* 0x000fe200000018ff */
[----:B------:R-:W-:Y:S05]  /*9000*/  LDSM.16.M88.4 R164, [R208+0x1c000] ;  /* 0x01c00000d0a4783b */ /* 0x000fea0000000200 */
[-C--:B-1----:R-:W-:Y:S06]  /*9010*/  HMMA.16816.F32 R4, R168, R172.reuse, R4 ;  /* 0x000000aca804723c */ /* 0x082fec0000001804 */
[C---:B------:R-:W-:Y:S06]  /*9020*/  HMMA.16816.F32 R8, R176.reuse, R172, R8 ;  /* 0x000000acb008723c */ /* 0x040fec0000001808 */
[-C--:B------:R-:W-:Y:S06]  /*9030*/  HMMA.16816.F32 R12, R176, R174.reuse, R12 ;  /* 0x000000aeb00c723c */ /* 0x080fec000000180c */
[C---:B------:R-:W-:Y:S01]  /*9040*/  HMMA.16816.F32 R16, R168.reuse, R174, R16 ;  /* 0x000000aea810723c */ /* 0x040fe20000001810 */
[----:B------:R-:W1:Y:S05]  /*9050*/  LDSM.16.MT88.4 R172, [R210+0x1800] ;  /* 0x00180000d2ac783b */ /* 0x000e6a0000004200 */
[-C--:B--2---:R-:W-:Y:S06]  /*9060*/  HMMA.16816.F32 R20, R168, R180.reuse, R20 ;  /* 0x000000b4a814723c */ /* 0x084fec0000001814 */
[C---:B------:R-:W-:Y:S06]  /*9070*/  HMMA.16816.F32 R24, R176.reuse, R180, R24 ;  /* 0x000000b4b018723c */ /* 0x040fec0000001818 */
[-C--:B------:R-:W-:Y:S01]  /*9080*/  HMMA.16816.F32 R28, R176, R182.reuse, R28 ;  /* 0x000000b6b01c723c */ /* 0x080fe2000000181c */
[----:B------:R-:W-:Y:S05]  /*9090*/  LDSM.16.MT88.4 R176, [R210+0x2000] ;  /* 0x00200000d2b0783b */ /* 0x000fea0000004200 */
[----:B------:R-:W-:Y:S01]  /*90a0*/  HMMA.16816.F32 R32, R168, R182, R32 ;  /* 0x000000b6a820723c */ /* 0x000fe20000001820 */
[----:B------:R-:W2:Y:S04]  /*90b0*/  LDSM.16.M88.4 R168, [R2+0x1e000] ;  /* 0x01e0000002a8783b */ /* 0x000ea80000000200 */
[----:B------:R-:W2:Y:S01]  /*90c0*/  LDSM.16.M88.4 R180, [R2+0x1f000] ;  /* 0x01f0000002b4783b */ /* 0x000ea20000000200 */
[-C--:B------:R-:W-:Y:S06]  /*90d0*/  HMMA.16816.F32 R4, R184, R188.reuse, R4 ;  /* 0x000000bcb804723c */ /* 0x080fec0000001804 */
[C---:B------:R-:W-:Y:S06]  /*90e0*/  HMMA.16816.F32 R8, R192.reuse, R188, R8 ;  /* 0x000000bcc008723c */ /* 0x040fec0000001808 */
[-C--:B------:R-:W-:Y:S06]  /*90f0*/  HMMA.16816.F32 R12, R192, R190.reuse, R12 ;  /* 0x000000bec00c723c */ /* 0x080fec000000180c */
[C---:B------:R-:W-:Y:S01]  /*9100*/  HMMA.16816.F32 R16, R184.reuse, R190, R16 ;  /* 0x000000beb810723c */ /* 0x040fe20000001810 */
[----:B------:R-:W2:Y:S05]  /*9110*/  LDSM.16.MT88.4 R188, [R210+0x6000] ;  /* 0x00600000d2bc783b */ /* 0x000eaa0000004200 */
[-C--:B----4-:R-:W-:Y:S06]  /*9120*/  HMMA.16816.F32 R20, R184, R196.reuse, R20 ;  /* 0x000000c4b814723c */ /* 0x090fec0000001814 */
[C---:B------:R-:W-:Y:S06]  /*9130*/  HMMA.16816.F32 R24, R192.reuse, R196, R24 ;  /* 0x000000c4c018723c */ /* 0x040fec0000001818 */
[-C--:B------:R-:W-:Y:S01]  /*9140*/  HMMA.16816.F32 R28, R192, R198.reuse, R28 ;  /* 0x000000c6c01c723c */ /* 0x080fe2000000181c */
[----:B------:R-:W-:Y:S05]  /*9150*/  LDSM.16.M88.4 R192, [R3+0x1f000] ;  /* 0x01f0000003c0783b */ /* 0x000fea0000000200 */
[----:B------:R-:W-:Y:S01]  /*9160*/  HMMA.16816.F32 R32, R184, R198, R32 ;  /* 0x000000c6b820723c */ /* 0x000fe20000001820 */
[----:B------:R-:W-:Y:S04]  /*9170*/  LDSM.16.MT88.4 R184, [R210+0x2800] ;  /* 0x00280000d2b8783b */ /* 0x000fe80000004200 */
        /* <DEDUP_REMOVED lines=23> */
[----:B------:R-:W4:Y:S04]  /*92f0*/  LDSM.16.M88.4 R168, [R208+0x1e000] ;  /* 0x01e00000d0a8783b */ /* 0x000f280000000200 */
        /* <DEDUP_REMOVED lines=18> */
[C---:B------:R-:W-:Y:S01]  /*9420*/  IMAD.SHL.U32 R172, R173.reuse, 0x10, RZ ;  /* 0x00000010adac7824 */ /* 0x040fe200078e00ff */
[C---:B------:R-:W-:Y:S06]  /*9430*/  HMMA.16816.F32 R24, R200.reuse, R204, R24 ;  /* 0x000000ccc818723c */ /* 0x040fec0000001818 */
[-C--:B------:R-:W-:Y:S06]  /*9440*/  HMMA.16816.F32 R28, R200, R206.reuse, R28 ;  /* 0x000000cec81c723c */ /* 0x080fec000000181c */
[----:B------:R-:W-:Y:S06]  /*9450*/  HMMA.16816.F32 R32, R164, R206, R32 ;  /* 0x000000cea420723c */ /* 0x000fec0000001820 */
[-C--:B------:R-:W-:Y:S05]  /*9460*/  HMMA.16816.F32 R4, R168, R180.reuse, R4 ;  /* 0x000000b4a804723c */ /* 0x080fea0000001804 */
[----:B------:R-:W-:Y:S01]  /*9470*/  @P1 IADD3 R166, P0, R0, UR17, RZ ;  /* 0x0000001100a61c10 */ /* 0x000fe2000ff1e0ff */
[C---:B-1----:R-:W-:Y:S01]  /*9480*/  HMMA.16816.F32 R8, R184.reuse, R180, R8 ;  /* 0x000000b4b808723c */ /* 0x042fe20000001808 */
[----:B------:R-:W-:Y:S04]  /*9490*/  @UP3 UIADD3 UR17, UP1, UR17, -0x100, URZ ;  /* 0xffffff0011113890 */ /* 0x000fe8000ff3e03f */
[----:B------:R-:W-:Y:S01]  /*94a0*/  @P1 IADD3.X R167, R228, UR16, RZ, P0, !PT ;  /* 0x00000010e4a71c10 */ /* 0x000fe200087fe4ff */
[-C--:B------:R-:W-:Y:S01]  /*94b0*/  HMMA.16816.F32 R12, R184, R182.reuse, R12 ;  /* 0x000000b6b80c723c */ /* 0x080fe2000000180c */
[----:B------:R-:W-:Y:S03]  /*94c0*/  @UP3 UIADD3.X UR16, UR16, -0x1, URZ, UP1, !UPT ;  /* 0xffffffff10103890 */ /* 0x000fe60008ffe43f */
[----:B------:R-:W2:Y:S01]  /*94d0*/  @P1 LDG.E R224, desc[UR8][R166.64+0xa0] ;  /* 0x0000a008a6e01981 */ /* 0x000ea2000c1e1900 */
[C---:B------:R-:W-:Y:S01]  /*94e0*/  IMAD.U32 R0, R173.reuse, -0x40, RZ ;  /* 0xffffffc0ad007824 */ /* 0x040fe200078e00ff */
[C---:B------:R-:W-:Y:S02]  /*94f0*/  HMMA.16816.F32 R16, R168.reuse, R182, R16 ;  /* 0x000000b6a810723c */ /* 0x040fe40000001810 */
[----:B------:R-:W4:Y:S03]  /*9500*/  @P1 LDG.E R225, desc[UR8][R166.64+0x80] ;  /* 0x00008008a6e11981 */ /* 0x000f26000c1e1900 */
[C---:B------:R-:W-:Y:S01]  /*9510*/  LEA R209, P0, R0.reuse, R248, 0x2 ;  /* 0x000000f800d17211 */ /* 0x040fe200078010ff */
[-C--:B------:R-:W-:Y:S01]  /*9520*/  HMMA.16816.F32 R20, R168, R188.reuse, R20 ;  /* 0x000000bca814723c */ /* 0x080fe20000001814 */
[----:B------:R-:W4:Y:S04]  /*9530*/  @P1 LDG.E R226, desc[UR8][R166.64+0x20] ;  /* 0x00002008a6e21981 */ /* 0x000f28000c1e1900 */
[----:B---3--:R-:W3:Y:S01]  /*9540*/  @P1 LDG.E R227, desc[UR8][R166.64] ;  /* 0x00000008a6e31981 */ /* 0x008ee2000c1e1900 */
[C---:B------:R-:W-:Y:S05]  /*9550*/  HMMA.16816.F32 R24, R184.reuse, R188, R24 ;  /* 0x000000bcb818723c */ /* 0x040fea0000001818 */
[----:B------:R-:W-:Y:S01]  /*9560*/  LEA.HI.X.SX32 R208, R0, R249, 0x2, P0 ;  /* 0x000000f900d07211 */ /* 0x000fe200000f16ff */
[-C--:B------:R-:W-:Y:S05]  /*9570*/  HMMA.16816.F32 R28, R184, R190.reuse, R28 ;  /* 0x000000beb81c723c */ /* 0x080fea000000181c */
[C---:B------:R-:W-:Y:S01]  /*9580*/  IMAD.SHL.U32 R0, R173.reuse, 0x8, RZ ;  /* 0x00000008ad007824 */ /* 0x040fe200078e00ff */
[----:B------:R-:W-:Y:S05]  /*9590*/  HMMA.16816.F32 R32, R168, R190, R32 ;  /* 0x000000bea820723c */ /* 0x000fea0000001820 */
[----:B------:R-:W-:Y:S02]  /*95a0*/  IMAD.MOV.U32 R2, RZ, RZ, R209 ;  /* 0x000000ffff027224 */ /* 0x000fe400078e00d1 */
[----:B------:R-:W-:Y:S04]  /*95b0*/  IMAD.MOV.U32 R3, RZ, RZ, R208 ;  /* 0x000000ffff037224 */ /* 0x000fe800078e00d0 */
[CC--:B------:R-:W-:Y:S01]  /*95c0*/  LEA R164, P0, R0.reuse, R2.reuse, 0x2 ;  /* 0x0000000200a47211 */ /* 0x0c0fe200078010ff */
[----:B------:R1:W-:Y:S01]  /*95d0*/  REDG.E.ADD.F32.FTZ.RN.STRONG.GPU desc[UR8][R2.64], R4 ;  /* 0x00000004020079a6 */ /* 0x0003e2000c10f388 */
[C---:B------:R-:W-:Y:S02]  /*95e0*/  IMAD R170, R173.reuse, 0x18, RZ ;  /* 0x00000018adaa7824 */ /* 0x040fe400078e02ff */
[-C--:B------:R-:W-:Y:S01]  /*95f0*/  LEA.HI.X.SX32 R165, R0, R3.reuse, 0x2, P0 ;  /* 0x0000000300a57211 */ /* 0x080fe200000f16ff */
[C---:B------:R-:W-:Y:S02]  /*9600*/  IMAD.SHL.U32 R169, R173.reuse, 0x20, RZ ;  /* 0x00000020ada97824 */ /* 0x040fe400078e00ff */
[----:B------:R-:W-:Y:S02]  /*9610*/  IMAD R171, R173, 0x30, RZ ;  /* 0x00000030adab7824 */ /* 0x000fe400078e02ff */
[----:B------:R1:W-:Y:S01]  /*9620*/  REDG.E.ADD.F32.FTZ.RN.STRONG.GPU desc[UR8][R164.64], R5 ;  /* 0x00000005a40079a6 */ /* 0x0003e2000c10f388 */
[CC--:B------:R-:W-:Y:S04]  /*9630*/  LEA R168, P0, R169.reuse, R2.reuse, 0x2 ;  /* 0x00000002a9a87211 */ /* 0x0c0fe800078010ff */
[-C--:B------:R-:W-:Y:S01]  /*9640*/  LEA.HI.X.SX32 R169, R169, R3.reuse, 0x2, P0 ;  /* 0x00000003a9a97211 */ /* 0x080fe200000f16ff */
[----:B--2---:R-:W-:Y:S04]  /*9650*/  @P1 STL [R1+0x4], R224 ;  /* 0x000004e001001387 */ /* 0x004fe80000100800 */
[----:B----4-:R-:W-:Y:S04]  /*9660*/  @P1 STL [R1], R225 ;  /* 0x000000e101001387 */ /* 0x010fe80000100800 */
[----:B------:R-:W-:Y:S04]  /*9670*/  @P1 STL [R1+0xc], R226 ;  /* 0x00000ce201001387 */ /* 0x000fe80000100800 */
[----:B---3--:R-:W-:Y:S01]  /*9680*/  @P1 STL [R1+0x8], R227 ;  /* 0x000008e301001387 */ /* 0x008fe20000100800 */
        /* <DEDUP_REMOVED lines=417> */
.L_x_1600:
        /* <DEDUP_REMOVED lines=23> */
.L_x_1601:
        /* <DEDUP_REMOVED lines=56> */
.L_x_1603:
[----:B------:R-:W-:Y:S05]  /*b590*/  BSYNC B0 ;  /* 0x0000000000007941 */ /* 0x000fea0003800000 */
.L_x_1602:
        /* <DEDUP_REMOVED lines=18> */
.L_x_1605:
[----:B------:R-:W-:Y:S05]  /*b6c0*/  BSYNC B0 ;  /* 0x0000000000007941 */ /* 0x000fea0003800000 */
.L_x_1604:
        /* <DEDUP_REMOVED lines=20> */
.L_x_1607:
[----:B------:R-:W-:Y:S05]  /*b810*/  BSYNC B0 ;  /* 0x0000000000007941 */ /* 0x000fea0003800000 */
.L_x_1606:
        /* <DEDUP_REMOVED lines=20> */
.L_x_1609:
[----:B------:R-:W-:Y:S05]  /*b960*/  BSYNC B0 ;  /* 0x0000000000007941 */ /* 0x000fea0003800000 */
.L_x_1608:
        /* <DEDUP_REMOVED lines=32> */
.L_x_1611:
[----:B------:R-:W-:Y:S05]  /*bb70*/  BSYNC B0 ;  /* 0x0000000000007941 */ /* 0x000fea0003800000 */
.L_x_1610:
        /* <DEDUP_REMOVED lines=18> */
.L_x_1613:
[----:B------:R-:W-:Y:S05]  /*bca0*/  BSYNC B0 ;  /* 0x0000000000007941 */ /* 0x000fea0003800000 */
.L_x_1612:
        /* <DEDUP_REMOVED lines=18> */
.L_x_1615:
[----:B------:R-:W-:Y:S05]  /*bdd0*/  BSYNC B0 ;  /* 0x0000000000007941 */ /* 0x000fea0003800000 */
.L_x_1614:
        /* <DEDUP_REMOVED lines=16> */
.L_x_1568:
[----:B------:R-:W-:Y:S05]  /*bee0*/  BSYNC B1 ;  /* 0x0000000000017941 */ /* 0x000fea0003800000 */
.L_x_1546:
        /* <DEDUP_REMOVED lines=11> */
.L_x_1616:
[----:B------:R-:W-:Y:S05]  /*bfa0*/  EXIT ;  /* 0x000000000000794d */ /* 0x000fea0003800000 */
.L_x_1618:
        /* <DEDUP_REMOVED lines=13> */
.L_x_2087:


//--------------------- .text._ZN5flash44flash_bwd_dq_dk_dv_loop_seqk_parallel_kernelI23Flash_bwd_kernel_traitsILi128ELi64ELi128ELi8ELi2ELi4ELi2ELb0ELb0EN7cutlass6half_tE19Flash_kernel_traitsILi128ELi64ELi128ELi8ES3_EELb1ELb0ELb0ELb0ELb1ELb1ELb0EEEvNS_16Flash_bwd_paramsE --------------------------
	.section	.text._ZN5flash44flash_bwd_dq_dk_dv_loop_seqk_parallel_kernelI23Flash_bwd_kernel_traitsILi128ELi64ELi128ELi8ELi2ELi4ELi2ELb0ELb0EN7cutlass6half_tE19Flash_kernel_traitsILi128ELi64ELi128ELi8ES3_EELb1ELb0ELb0ELb0ELb1ELb1ELb0EEEvNS_16Flash_bwd_paramsE,"ax",@progbits
	.align	128
        .global         _ZN5flash44flash_bwd_dq_dk_dv_loop_seqk_parallel_kernelI23Flash_bwd_kernel_traitsILi128ELi64ELi128ELi8ELi2ELi4ELi2ELb0ELb0EN7cutlass6half_tE19Flash_kernel_traitsILi128ELi64ELi128ELi8ES3_EELb1ELb0ELb0ELb0ELb1ELb1ELb0EEEvNS_16Flash_bwd_paramsE
        .type           _ZN5flash44flash_bwd_dq_dk_dv_loop_seqk_parallel_kernelI23Flash_bwd_kernel_traitsILi128ELi64ELi128ELi8ELi2ELi4ELi2ELb0ELb0EN7cutlass6half_tE19Flash_kernel_traitsILi128ELi64ELi128ELi8ES3_EELb1ELb0ELb0ELb0ELb1ELb1ELb0EEEvNS_16Flash_bwd_paramsE,@function
        .size           _ZN5flash44flash_bwd_dq_dk_dv_loop_seqk_parallel_kernelI23Flash_bwd_kernel_traitsILi128ELi64ELi128ELi8ELi2ELi4ELi2ELb0ELb0EN7cutlass6half_tE19Flash_kernel_traitsILi128ELi64ELi128ELi8ES3_EELb1ELb0ELb0ELb0ELb1ELb1ELb0EEEvNS_16Flash_bwd_paramsE,(.L_x_2088 - _ZN5flash44flash_bwd_dq_dk_dv_loop_seqk_parallel_kernelI23Flash_bwd_kernel_traitsILi128ELi64ELi128ELi8ELi2ELi4ELi2ELb0ELb0EN7cutlass6half_tE19Flash_kernel_traitsILi128ELi64ELi128ELi8ES3_EELb1ELb0ELb0ELb0ELb1ELb1ELb0EEEvNS_16Flash_bwd_paramsE)
        .other          _ZN5flash44flash_bwd_dq_dk_dv_loop_seqk_parallel_kernelI23Flash_bwd_kernel_traitsILi128ELi64ELi128ELi8ELi2ELi4ELi2ELb0ELb0EN7cutlass6half_tE19Flash_kernel_traitsILi128ELi64ELi128ELi8ES3_EELb1ELb0ELb0ELb0ELb1ELb1ELb0EEEvNS_16Flash_bwd_paramsE,@"STO_CUDA_ENTRY STV_DEFAULT"
_ZN5flash44flash_bwd_dq_dk_dv_loop_seqk_parallel_kernelI23Flash_bwd_kernel_traitsILi128ELi64ELi128ELi8ELi2ELi4ELi2ELb0ELb0EN7cutlass6half_tE19Flash_kernel_traitsILi128ELi64ELi128ELi8ES3_EELb1ELb0ELb0ELb0ELb1ELb1ELb0EEEvNS_16Flash_bwd_paramsE:
.text._ZN5flash44flash_bwd_dq_dk_dv_loop_seqk_parallel_kernelI23Flash_bwd_kernel_traitsILi128ELi64ELi128ELi8ELi2ELi4ELi2ELb0ELb0EN7cutlass6half_tE19Flash_kernel_traitsILi128ELi64ELi128ELi8ES3_EELb1ELb0ELb0ELb0ELb1ELb1ELb0EEEvNS_16Flash_bwd_paramsE:
        /* <DEDUP_REMOVED lines=46> */
[----:B------:R-:W-:Y:S01]  /*02e0*/  SHF.R.S32.HI R7, RZ, 0x2, R2 ;  /* 0x00000002ff077819 */ /* 0x000fe20000011402 */
[----:B-1----:R-:W-:Y:S01]  /*02f0*/  USHF.R.S32.HI UR26, URZ, 0x1f, UR18 ;  /* 0x0000001f3f1a7899 */ /* 0x002fe20008011412 */
[----:B------:R-:W-:-:S02]  /*0300*/  LEA.HI R6, R0, R3, RZ, 0x1 ;  /* 0x0000000300067211 */ /* 0x000fc400078f08ff */
[----:B------:R-:W-:Y:S02]  /*0310*/  SHF.R.S32.HI R2, RZ, 0x1f, R2 ;  /* 0x0000001fff027819 */ /* 0x000fe40000011402 */
[----:B------:R-:W-:Y:S02]  /*0320*/  LEA.HI R0, R5, R3, RZ, 0x2 ;  /* 0x0000000305007211 */ /* 0x000fe400078f10ff */
[----:B------:R-:W-:Y:S02]  /*0330*/  SHF.R.S32.HI R8, RZ, 0x4, R4 ;  /* 0x00000004ff087819 */ /* 0x000fe40000011404 */
[----:B------:R-:W-:Y:S02]  /*0340*/  LEA.HI R2, R2, R7, RZ, 0x3 ;  /* 0x0000000702027211 */ /* 0x000fe400078f18ff */
[----:B------:R-:W-:Y:S02]  /*0350*/  LOP3.LUT R0, R0, 0xfffffffc, RZ, 0xc0, !PT ;  /* 0xfffffffc00007812 */ /* 0x000fe400078ec0ff */
[----:B------:R-:W-:-:S02]  /*0360*/  LEA.HI R4, R4, R8, RZ, 0x1 ;  /* 0x0000000804047211 */ /* 0x000fc400078f08ff */
        /* <DEDUP_REMOVED lines=22> */
[----:B------:R-:W-:-:S02]  /*04d0*/  LOP3.LUT R0, R0, 0x20, RZ, 0xc0, !PT ;  /* 0x0000002000007812 */ /* 0x000fc400078ec0ff */
[----:B------:R-:W-:Y:S01]  /*04e0*/  LEA.HI R11, R3, R10, RZ, 0x3 ;  /* 0x0000000a030b7211 */ /* 0x000fe200078f18ff */
[----:B------:R-:W-:Y:S01]  /*04f0*/  IMAD.IADD R210, R2, 0x1, R210 ;  /* 0x0000000102d27824 */ /* 0x000fe200078e02d2 */
[----:B------:R-:W-:Y:S01]  /*0500*/  LOP3.LUT R3, R5, 0x1, RZ, 0xc0, !PT ;  /* 0x0000000105037812 */ /* 0x000fe200078ec0ff */
[----:B------:R-:W-:Y:S01]  /*0510*/  IMAD.SHL.U32 R2, R12, 0x2, RZ ;  /* 0x000000020c027824 */ /* 0x000fe200078e00ff */
[----:B------:R-:W-:Y:S02]  /*0520*/  LOP3.LUT R205, R0, 0x18, R205, 0xf8, !PT ;  /* 0x0000001800cd7812 */ /* 0x000fe400078ef8cd */
[----:B------:R-:W-:Y:S01]  /*0530*/  SHF.R.S32.HI R0, RZ, 0x7, R13 ;  /* 0x00000007ff007819 */ /* 0x000fe2000001140d */
[--C-:B------:R-:W-:Y:S01]  /*0540*/  IMAD R250, R6, 0x400, R2.reuse ;  /* 0x0000040006fa7824 */ /* 0x100fe200078e0202 */
[----:B------:R-:W-:Y:S01]  /*0550*/  ISETP.NE.U32.AND P0, PT, R3, 0x1, PT ;  /* 0x000000010300780c */ /* 0x000fe20003f05070 */
[----:B------:R-:W-:Y:S01]  /*0560*/  IMAD.SHL.U32 R3, R5, 0x40, RZ ;  /* 0x0000004005037824 */ /* 0x000fe200078e00ff */
[----:B------:R-:W-:Y:S01]  /*0570*/  LOP3.LUT R4, R11, 0xfffffff8, RZ, 0xc0, !PT ;  /* 0xfffffff80b047812 */ /* 0x000fe200078ec0ff */
[C---:B------:R-:W-:Y:S01]  /*0580*/  IMAD R6, R0.reuse, 0x1000, R2 ;  /* 0x0000100000067824 */ /* 0x040fe200078e0202 */
[----:B------:R-:W-:Y:S01]  /*0590*/  R2P PR, R5, 0x6 ;  /* 0x0000000605007804 */ /* 0x000fe20000000000 */
[----:B------:R-:W-:Y:S01]  /*05a0*/  IMAD.SHL.U32 R2, R0, 0x8, RZ ;  /* 0x0000000800027824 */ /* 0x000fe200078e00ff */
[----:B------:R-:W-:Y:S01]  /*05b0*/  LOP3.LUT R0, R3, 0x1c0, RZ, 0xc0, !PT ;  /* 0x000001c003007812 */ /* 0x000fe200078ec0ff */
[----:B------:R-:W-:Y:S01]  /*05c0*/  IMAD.SHL.U32 R5, R245, 0x20, RZ ;  /* 0x00000020f5057824 */ /* 0x000fe200078e00ff */
[----:B------:R-:W-:Y:S01]  /*05d0*/  LOP3.LUT P4, RZ, R248, 0x2, RZ, 0xc0, !PT ;  /* 0x00000002f8ff7812 */ /* 0x000fe2000788c0ff */
[----:B------:R-:W-:Y:S01]  /*05e0*/  IMAD.IADD R14, R10, 0x1, -R4 ;  /* 0x000000010a0e7824 */ /* 0x000fe200078e0a04 */
[----:B------:R-:W-:Y:S01]  /*05f0*/  LOP3.LUT R2, R2, 0x8, RZ, 0xc0, !PT ;  /* 0x0000000802027812 */ /* 0x000fe200078ec0ff */
[----:B------:R-:W-:Y:S01]  /*0600*/  IMAD.SHL.U32 R4, R8, 0x10, RZ ;  /* 0x0000001008047824 */ /* 0x000fe200078e00ff */
[----:B------:R-:W-:Y:S01]  /*0610*/  LOP3.LUT R5, R0, 0x20, R5, 0xf8, !PT ;  /* 0x0000002000057812 */ /* 0x000fe200078ef805 */
[----:B------:R-:W-:Y:S01]  /*0620*/  IMAD R6, R252, 0x400, R6 ;  /* 0x00000400fc067824 */ /* 0x000fe200078e0206 */
[----:B------:R-:W-:Y:S01]  /*0630*/  SHF.R.U32.HI R3, RZ, 0x3, R0 ;  /* 0x00000003ff037819 */ /* 0x000fe20000011600 */
[----:B------:R1:W-:Y:S01]  /*0640*/  STL [R1], R14 ;  /* 0x0000000e01007387 */ /* 0x0003e20000100800 */
[----:B------:R-:W-:-:S02]  /*0650*/  LOP3.LUT R10, R2, 0x10, R4, 0xf8, !PT ;  /* 0x00000010020a7812 */ /* 0x000fc400078ef804 */
[----:B------:R-:W-:Y:S01]  /*0660*/  LOP3.LUT R4, R5, R3, RZ, 0x3c, !PT ;  /* 0x0000000305047212 */ /* 0x000fe200078e3cff */
[----:B------:R-:W-:Y:S01]  /*0670*/  IMAD.SHL.U32 R5, R14, 0x40, RZ ;  /* 0x000000400e057824 */ /* 0x000fe200078e00ff */
[----:B------:R-:W-:Y:S01]  /*0680*/  LOP3.LUT R2, R3, R0, R2, 0x1e, !PT ;  /* 0x0000000003027212 */ /* 0x000fe200078e1e02 */
[----:B------:R-:W-:Y:S01]  /*0690*/  IMAD.SHL.U32 R0, R11, 0x40, RZ ;  /* 0x000000400b007824 */ /* 0x000fe200078e00ff */
[----:B------:R-:W-:Y:S01]  /*06a0*/  LOP3.LUT P3, RZ, R248, 0x4, RZ, 0xc0, !PT ;  /* 0x00000004f8ff7812 */ /* 0x000fe2000786c0ff */
[----:B------:R-:W-:Y:S01]  /*06b0*/  IMAD.IADD R232, R4, 0x1, R6 ;  /* 0x0000000104e87824 */ /* 0x000fe200078e0206 */
[----:B------:R-:W-:Y:S01]  /*06c0*/  LOP3.LUT R5, R5, 0x1c0, RZ, 0xc0, !PT ;  /* 0x000001c005057812 */ /* 0x000fe200078ec0ff */
[----:B------:R-:W-:Y:S01]  /*06d0*/  IMAD.IADD R250, R250, 0x1, R2 ;  /* 0x00000001fafa7824 */ /* 0x000fe200078e0202 */
[----:B------:R-:W-:Y:S01]  /*06e0*/  LOP3.LUT R0, R0, 0xfffffe00, RZ, 0xc0, !PT ;  /* 0xfffffe0000007812 */ /* 0x000fe200078ec0ff */
[----:B------:R-:W-:Y:S01]  /*06f0*/  IMAD.SHL.U32 R3, R8, 0x8, RZ ;  /* 0x0000000808037824 */ /* 0x000fe200078e00ff */
[--C-:B------:R-:W-:Y:S01]  /*0700*/  SHF.R.U32.HI R6, RZ, 0x3, R5.reuse ;  /* 0x00000003ff067819 */ /* 0x100fe20000011605 */
[----:B------:R-:W-:Y:S01]  /*0710*/  IMAD.SHL.U32 R248, R248, 0x8, RZ ;  /* 0x00000008f8f87824 */ /* 0x000fe200078e00ff */
[----:B------:R-:W-:Y:S01]  /*0720*/  LOP3.LUT R206, R206, 0x8, R246, 0xf8, !PT ;  /* 0x00000008cece7812 */ /* 0x000fe200078ef8f6 */
[----:B------:R-:W-:Y:S01]  /*0730*/  IMAD R4, R252, 0x400, R0 ;  /* 0x00000400fc047824 */ /* 0x000fe200078e0200 */
[----:B------:R-:W-:-:S02]  /*0740*/  LOP3.LUT R2, R6, R10, R5, 0x1e, !PT ;  /* 0x0000000a06027212 */ /* 0x000fc400078e1e05 */
[----:B------:R-:W-:Y:S02]  /*0750*/  LOP3.LUT R205, R6, R205, R5, 0x1e, !PT ;  /* 0x000000cd06cd7212 */ /* 0x000fe400078e1e05 */
[-C--:B------:R-:W-:Y:S01]  /*0760*/  LOP3.LUT R214, R2, R0.reuse, RZ, 0xfc, !PT ;  /* 0x0000000002d67212 */ /* 0x080fe200078efcff */
[----:B------:R-:W-:Y:S01]  /*0770*/  IMAD.MOV.U32 R2, RZ, RZ, 0x40 ;  /* 0x00000040ff027424 */ /* 0x000fe200078e00ff */
[----:B------:R-:W-:Y:S01]  /*0780*/  LOP3.LUT R205, R205, R0, RZ, 0xfc, !PT ;  /* 0x00000000cdcd7212 */ /* 0x000fe200078efcff */
[----:B------:R-:W-:Y:S01]  /*0790*/  IMAD.MOV.U32 R0, RZ, RZ, 0x20 ;  /* 0x00000020ff007424 */ /* 0x000fe200078e00ff */
[----:B------:R-:W-:Y:S02]  /*07a0*/  LOP3.LUT R3, R5, 0x8, R3, 0xf8, !PT ;  /* 0x0000000805037812 */ /* 0x000fe400078ef803 */
[----:B------:R-:W-:Y:S02]  /*07b0*/  LEA R250, R250, UR4, 0x1 ;  /* 0x00000004fafa7c11 */ /* 0x000fe4000f8e08ff */
[----:B------:R-:W-:-:S02]  /*07c0*/  SEL R211, R0, 0xffffffe0, !P4 ;  /* 0xffffffe000d37807 */ /* 0x000fc40006000000 */
[----:B------:R-:W-:Y:S02]  /*07d0*/  SEL R0, R0, 0xffffffe0, !P1 ;  /* 0xffffffe000007807 */ /* 0x000fe40004800000 */
[----:B------:R-:W-:Y:S02]  /*07e0*/  LOP3.LUT R3, R3, R6, RZ, 0x3c, !PT ;  /* 0x0000000603037212 */ /* 0x000fe400078e3cff */
[----:B------:R-:W-:Y:S02]  /*07f0*/  SEL R212, R2, 0xffffffc0, !P3 ;  /* 0xffffffc002d47807 */ /* 0x000fe40005800000 */
[----:B------:R-:W-:Y:S01]  /*0800*/  LOP3.LUT R206, R9, R206, R7, 0xf6, !PT ;  /* 0x000000ce09ce7212 */ /* 0x000fe200078ef607 */
[----:B------:R-:W-:Y:S01]  /*0810*/  VIADD R7, R250, 0x420 ;  /* 0x00000420fa077836 */ /* 0x000fe20000000000 */
[----:B------:R-:W-:Y:S01]  /*0820*/  SEL R2, R2, 0xffffffc0, !P2 ;  /* 0xffffffc002027807 */ /* 0x000fe20005000000 */
[----:B------:R-:W-:Y:S01]  /*0830*/  IMAD.IADD R9, R0, 0x1, R250 ;  /* 0x0000000100097824 */ /* 0x000fe200078e02fa */
[----:B------:R-:W-:Y:S01]  /*0840*/  LEA R232, R232, UR5, 0x1 ;  /* 0x00000005e8e87c11 */ /* 0x000fe2000f8e08ff */
[----:B------:R-:W-:Y:S01]  /*0850*/  @P1 VIADD R7, R250, 0x3e0 ;  /* 0x000003e0fa071836 */ /* 0x000fe20000000000 */
[----:B------:R-:W-:Y:S01]  /*0860*/  LEA R210, R210, UR5, 0x1 ;  /* 0x00000005d2d27c11 */ /* 0x000fe2000f8e08ff */
[----:B------:R-:W-:Y:S01]  /*0870*/  IMAD.IADD R215, R4, 0x1, R3 ;  /* 0x0000000104d77824 */ /* 0x000fe200078e0203 */
[----:B------:R1:W-:Y:S01]  /*0880*/  STL [R1+0x4], R9 ;  /* 0x0000040901007387 */ /* 0x0003e20000100800 */
[----:B------:R-:W-:Y:S01]  /*0890*/  IMAD.IADD R233, R232, 0x1, R0 ;  /* 0x00000001e8e97824 */ /* 0x000fe200078e0200 */
[----:B------:R-:W-:Y:S01]  /*08a0*/  SEL R234, R234, 0x10, !P0 ;  /* 0x00000010eaea7807 */ /* 0x000fe20004000000 */
[----:B------:R-:W-:Y:S01]  /*08b0*/  IMAD.IADD R3, R9, 0x1, R2 ;  /* 0x0000000109037824 */ /* 0x000fe200078e0202 */
[----:B------:R1:W-:Y:S01]  /*08c0*/  STL [R1+0x10], R7 ;  /* 0x0000100701007387 */ /* 0x0003e20000100800 */
[----:B------:R-:W-:Y:S01]  /*08d0*/  IMAD.IADD R0, R2, 0x1, R7 ;  /* 0x0000000102007824 */ /* 0x000fe200078e0207 */
[----:B------:R-:W-:Y:S01]  /*08e0*/  SHF.R.S32.HI R241, RZ, 0x2, R241 ;  /* 0x00000002fff17819 */ /* 0x000fe200000114f1 */
[--C-:B------:R-:W-:Y:S01]  /*08f0*/  IMAD.IADD R211, R211, 0x1, R210.reuse ;  /* 0x00000001d3d37824 */ /* 0x100fe200078e02d2 */
[----:B------:R1:W-:Y:S01]  /*0900*/  STL [R1+0x8], R3 ;  /* 0x0000080301007387 */ /* 0x0003e20000100800 */
[----:B------:R-:W-:Y:S01]  /*0910*/  IMAD.IADD R213, R212, 0x1, R210 ;  /* 0x00000001d4d57824 */ /* 0x000fe200078e02d2 */
[----:B------:R-:W-:Y:S01]  /*0920*/  SHF.R.S32.HI R246, RZ, 0x3, R246 ;  /* 0x00000003fff67819 */ /* 0x000fe200000114f6 */
[----:B------:R-:W-:Y:S01]  /*0930*/  IMAD.IADD R235, R232, 0x1, R234 ;  /* 0x00000001e8eb7824 */ /* 0x000fe200078e02ea */
[----:B------:R1:W-:Y:S01]  /*0940*/  STL [R1+0xc], R0 ;  /* 0x00000c0001007387 */ /* 0x0003e20000100800 */
[----:B------:R-:W-:Y:S01]  /*0950*/  IMAD R241, R252, 0x10, R241 ;  /* 0x00000010fcf17824 */ /* 0x000fe200078e02f1 */
[----:B------:R-:W-:Y:S01]  /*0960*/  LEA R206, R206, UR5, 0x1 ;  /* 0x00000005cece7c11 */ /* 0x000fe2000f8e08ff */
[----:B------:R-:W-:Y:S01]  /*0970*/  IMAD.IADD R212, R212, 0x1, R211 ;  /* 0x00000001d4d47824 */ /* 0x000fe200078e02d3 */
[----:B------:R-:W-:Y:S01]  /*0980*/  LEA R205, R205, UR4, 0x1 ;  /* 0x00000004cdcd7c11 */ /* 0x000fe2000f8e08ff */
[----:B------:R-:W-:-:S02]  /*0990*/  IMAD.IADD R251, R250, 0x1, R2 ;  /* 0x00000001fafb7824 */ /* 0x000fc400078e0202 */
[----:B------:R-:W-:-:S07]  /*09a0*/  IMAD.IADD R234, R234, 0x1, R233 ;  /* 0x00000001eaea7824 */ /* 0x000fce00078e02e9 */
.L_x_1627:
[----:B------:R-:W-:Y:S02]  /*09b0*/  ISETP.NE.U32.AND P0, PT, RZ, UR16, PT ;  /* 0x00000010ff007c0c */ /* 0x000fe4000bf05070 */
[----:B------:R-:W-:Y:S02]  /*09c0*/  ISETP.NE.U32.AND P1, PT, RZ, UR14, PT ;  /* 0x0000000eff007c0c */ /* 0x000fe4000bf25070 */
[----:B------:R-:W-:Y:S02]  /*09d0*/  ISETP.NE.AND.EX P0, PT, RZ, UR17, PT, P0 ;  /* 0x00000011ff007c0c */ /* 0x000fe4000bf05300 */
[----:B------:R-:W-:-:S11]  /*09e0*/  ISETP.NE.AND.EX P1, PT, RZ, UR15, PT, P1 ;  /* 0x0000000fff007c0c */ /* 0x000fd6000bf25310 */
[----:B-1----:R-:W1:Y:S01]  /*09f0*/  @P0 S2R R0, SR_CTAID.Y ;  /* 0x0000000000000919 */ /* 0x002e620000002600 */
[----:B--2---:R-:W1:Y:S01]  /*0a00*/  @P0 LDC.64 R2, c[0x0][0x300] ;  /* 0x0000c000ff020b82 */ /* 0x004e620000000a00 */
        /* <DEDUP_REMOVED lines=20> */
[----:B------:R-:W-:Y:S01]  /*0b50*/  ULDC UR34, c[0x0][0x2c4] ;  /* 0x0000b10000227ab9 */ /* 0x000fe20000000800 */
[----:B------:R-:W-:Y:S01]  /*0b60*/  ULDC.U8 UR8, c[0x0][0x3d8] ;  /* 0x0000f60000087ab9 */ /* 0x000fe20000000000 */
[----:B------:R-:W-:Y:S01]  /*0b70*/  UIADD3 UR35, UR34, 0x3f, URZ ;  /* 0x0000003f22237890 */ /* 0x000fe2000fffe03f */
[----:B------:R-:W3:Y:S01]  /*0b80*/  S2R R8, SR_CTAID.X ;  /* 0x0000000000087919 */ /* 0x000ee20000002500 */
[----:B------:R-:W-:Y:S02]  /*0b90*/  UISETP.NE.AND UP0, UPT, UR8, URZ, UPT ;  /* 0x0000003f0800728c */ /* 0x000fe4000bf05270 */
[----:B------:R-:W-:Y:S01]  /*0ba0*/  USHF.R.S32.HI UR37, URZ, 0x1f, UR35 ;  /* 0x0000001f3f257899 */ /* 0x000fe20008011423 */
[----:B------:R-:W-:Y:S01]  /*0bb0*/  ULDC.64 UR6, c[0x0][0x2f0] ;  /* 0x0000bc0000067ab9 */ /* 0x000fe20000000a00 */
[----:B------:R-:W-:-:S02]  /*0bc0*/  ULDC UR33, c[0x0][0x270] ;  /* 0x00009c0000217ab9 */ /* 0x000fc40000000800 */
[----:B------:R-:W-:Y:S02]  /*0bd0*/  ULEA.HI UR37, UR37, UR35, URZ, 0x6 ;  /* 0x0000002325257291 */ /* 0x000fe4000f8f303f */
[----:B------:R-:W-:Y:S02]  /*0be0*/  UISETP.NE.U32.AND UP1, UPT, UR6, URZ, UPT ;  /* 0x0000003f0600728c */ /* 0x000fe4000bf25070 */
[----:B------:R-:W-:Y:S01]  /*0bf0*/  ULOP3.LUT UR38, UR37, 0xffffffc0, URZ, 0xc0, !UPT ;  /* 0xffffffc025267892 */ /* 0x000fe2000f8ec03f */
[----:B------:R-:W-:Y:S01]  /*0c00*/  ULDC UR12, c[0x0][0x2dc] ;  /* 0x0000b700000c7ab9 */ /* 0x000fe20000000800 */
[----:B------:R-:W-:Y:S02]  /*0c10*/  @UP0 UIMAD UR13, UR20, UR34, URZ ;  /* 0x00000022140d02a4 */ /* 0x000fe4000f8e023f */
[----:B------:R-:W-:Y:S02]  /*0c20*/  UISETP.NE.AND.EX UP1, UPT, UR7, URZ, UPT, UP1 ;  /* 0x0000003f0700728c */ /* 0x000fe4000bf25310 */
[----:B------:R-:W-:Y:S01]  /*0c30*/  UIMAD UR9, UR22, UR12, URZ ;  /* 0x0000000c160972a4 */ /* 0x000fe2000f8e023f */
        /* <DEDUP_REMOVED lines=31> */
[----:B------:R-:W-:Y:S02]  /*0e30*/  @!P1 IADD3 R0, R0, 0x1, RZ ;  /* 0x0000000100009810 */ /* 0x000fe40007ffe0ff */
[----:B------:R-:W-:Y:S02]  /*0e40*/  ISETP.NE.AND P1, PT, RZ, UR11, PT ;  /* 0x0000000bff007c0c */ /* 0x000fe4000bf25270 */
[----:B------:R-:W-:Y:S02]  /*0e50*/  ISETP.GE.U32.AND P3, PT, R2, R6, PT ;  /* 0x000000060200720c */ /* 0x000fe40003f66070 */
[----:B------:R-:W-:-:S04]  /*0e60*/  LOP3.LUT R2, R7, UR22, RZ, 0x3c, !PT ;  /* 0x0000001607027c12 */ /* 0x000fc8000f8e3cff */
[----:B------:R-:W-:Y:S01]  /*0e70*/  ISETP.GE.AND P0, PT, R2, RZ, PT ;  /* 0x000000ff0200720c */ /* 0x000fe20003f06270 */
[----:B---3--:R-:W-:-:S04]  /*0e80*/  IMAD.WIDE.U32 R2, R8, R4, RZ ;  /* 0x0000000408027225 */ /* 0x008fc800078e00ff */
[----:B------:R-:W-:Y:S01]  /*0e90*/  IMAD R3, R8, R5, R3 ;  /* 0x0000000508037224 */ /* 0x000fe200078e0203 */
[----:B------:R-:W-:Y:S01]  /*0ea0*/  SEL R4, R2, RZ, P1 ;  /* 0x000000ff02047207 */ /* 0x000fe20000800000 */
[----:B------:R-:W-:-:S03]  /*0eb0*/  @P3 VIADD R0, R0, 0x1 ;  /* 0x0000000100003836 */ /* 0x000fc60000000000 */
[----:B------:R-:W-:Y:S01]  /*0ec0*/  SEL R10, R3, RZ, P1 ;  /* 0x000000ff030a7207 */ /* 0x000fe20000800000 */
[----:B------:R-:W-:-:S05]  /*0ed0*/  IMAD.MOV.U32 R14, RZ, RZ, R0 ;  /* 0x000000ffff0e7224 */ /* 0x000fca00078e0000 */
[----:B------:R-:W-:Y:S02]  /*0ee0*/  @!P0 IADD3 R14, -R14, RZ, RZ ;  /* 0x000000ff0e0e8210 */ /* 0x000fe40007ffe1ff */
[----:B------:R-:W-:Y:S02]  /*0ef0*/  PLOP3.LUT P0, PT, PT, PT, UP0, 0x80, 0x0 ;  /* 0x000000000000781c */ /* 0x000fe40003f0f008 */
[----:B------:R-:W-:-:S04]  /*0f00*/  @!P2 LOP3.LUT R14, RZ, R7, RZ, 0x33, !PT ;  /* 0x00000007ff0ea212 */ /* 0x000fc800078e33ff */
        /* <DEDUP_REMOVED lines=10> */
.L_x_1620:
[----:B------:R-:W-:Y:S01]  /*0fb0*/  UIMAD UR35, UR20, UR33, UR22 ;  /* 0x00000021142372a4 */ /* 0x000fe2000f8e0216 */
[----:B------:R-:W-:-:S03]  /*0fc0*/  ULDC UR46, c[0x0][0x2d4] ;  /* 0x0000b500002e7ab9 */ /* 0x000fc60000000800 */
[----:B------:R-:W-:-:S12]  /*0fd0*/  UIMAD UR35, UR35, UR46, URZ ;  /* 0x0000002e232372a4 */ /* 0x000fd8000f8e023f */
.L_x_1621:
[----:B------:R-:W1:Y:S01]  /*0fe0*/  S2R R27, SR_TID.X ;  /* 0x00000000001b7919 */ /* 0x000e620000002100 */
[----:B------:R-:W-:Y:S01]  /*0ff0*/  UIMAD UR10, UR33, UR12, URZ ;  /* 0x0000000c210a72a4 */ /* 0x000fe2000f8e023f */
[----:B------:R-:W-:Y:S01]  /*1000*/  IMAD.SHL.U32 R3, R246, 0x40, RZ ;  /* 0x00000040f6037824 */ /* 0x000fe200078e00ff */
[----:B------:R-:W2:Y:S01]  /*1010*/  LDC.64 R22, c[0x0][0x240] ;  /* 0x00009000ff167b82 */ /* 0x000ea20000000a00 */
[----:B------:R-:W-:Y:S01]  /*1020*/  IMAD.U32 R9, RZ, RZ, UR8 ;  /* 0x00000008ff097e24 */ /* 0x000fe2000f8e00ff */
[----:B------:R-:W-:Y:S01]  /*1030*/  USHF.L.U32 UR8, UR10, 0x6, URZ ;  /* 0x000000060a087899 */ /* 0x000fe2000800063f */
[----:B------:R-:W-:Y:S01]  /*1040*/  IMAD.U32 R6, RZ, RZ, UR9 ;  /* 0x00000009ff067e24 */ /* 0x000fe2000f8e00ff */
[----:B------:R-:W-:Y:S01]  /*1050*/  UIADD3 UR32, UP0, UR32, UR4, URZ ;  /* 0x0000000420207290 */ /* 0x000fe2000ff1e03f */
[----:B------:R-:W-:Y:S01]  /*1060*/  SHF.R.S32.HI R28, RZ, 0x1f, R246 ;  /* 0x0000001fff1c7819 */ /* 0x000fe200000114f6 */
[----:B------:R-:W-:Y:S01]  /*1070*/  USHF.R.S32.HI UR9, URZ, 0x1f, UR8 ;  /* 0x0000001f3f097899 */ /* 0x000fe20008011408 */
[----:B------:R-:W-:Y:S01]  /*1080*/  SHF.R.S32.HI R249, RZ, 0x1f, R248 ;  /* 0x0000001ffff97819 */ /* 0x000fe200000114f8 */
[----:B------:R-:W3:Y:S01]  /*1090*/  LDC.64 R16, c[0x0][0x228] ;  /* 0x00008a00ff107b82 */ /* 0x000ee20000000a00 */
[----:B------:R-:W-:Y:S01]  /*10a0*/  UIADD3.X UR4, UR7, UR6, URZ, UP0, !UPT ;  /* 0x0000000607047290 */ /* 0x000fe200087fe43f */
[----:B------:R-:W-:Y:S01]  /*10b0*/  CS2R R158, SRZ ;  /* 0x00000000009e7805 */ /* 0x000fe2000001ff00 */
[----:B------:R-:W-:Y:S01]  /*10c0*/  USHF.R.S32.HI UR13, URZ, 0x1f, UR12 ;  /* 0x0000001f3f0d7899 */ /* 0x000fe2000801140c */
[----:B------:R-:W-:Y:S01]  /*10d0*/  CS2R R156, SRZ ;  /* 0x00000000009c7805 */ /* 0x000fe2000001ff00 */
[----:B------:R-:W-:Y:S01]  /*10e0*/  UIMAD.WIDE UR46, UR20, UR46, UR38 ;  /* 0x0000002e142e72a5 */ /* 0x000fe2000f8e0226 */
[----:B------:R-:W-:Y:S01]  /*10f0*/  CS2R R162, SRZ ;  /* 0x0000000000a27805 */ /* 0x000fe2000001ff00 */
[----:B------:R-:W-:Y:S01]  /*1100*/  UIMAD.WIDE.U32 UR44, UR12, UR33, URZ ;  /* 0x000000210c2c72a5 */ /* 0x000fe2000f8e003f */
[----:B------:R-:W4:Y:S01]  /*1110*/  LDC.64 R18, c[0x0][0x418] ;  /* 0x00010600ff127b82 */ /* 0x000f220000000a00 */
[----:B------:R-:W-:Y:S01]  /*1120*/  UIMAD UR13, UR13, UR33, URZ ;  /* 0x000000210d0d72a4 */ /* 0x000fe2000f8e023f */
[----:B------:R-:W-:Y:S01]  /*1130*/  CS2R R160, SRZ ;  /* 0x0000000000a07805 */ /* 0x000fe2000001ff00 */
[----:B------:R-:W-:Y:S01]  /*1140*/  UIADD3 UR41, UP0, UR46, UR41, URZ ;  /* 0x000000292e297290 */ /* 0x000fe2000ff1e03f */
[----:B------:R-:W-:Y:S01]  /*1150*/  CS2R R154, SRZ ;  /* 0x00000000009a7805 */ /* 0x000fe2000001ff00 */
[----:B------:R-:W-:Y:S01]  /*1160*/  UIMAD UR13, UR42, UR12, UR13 ;  /* 0x0000000c2a0d72a4 */ /* 0x000fe2000f8e020d */
[----:B------:R-:W-:Y:S01]  /*1170*/  IMAD.U32 R12, RZ, RZ, UR44 ;  /* 0x0000002cff0c7e24 */ /* 0x000fe2000f8e00ff */
[----:B------:R-:W-:Y:S01]  /*1180*/  UIADD3.X UR46, UR47, UR40, URZ, UP0, !UPT ;  /* 0x000000282f2e7290 */ /* 0x000fe200087fe43f */
[----:B------:R-:W5:Y:S01]  /*1190*/  LDC.64 R24, c[0x0][0x420] ;  /* 0x00010800ff187b82 */ /* 0x000f620000000a00 */
[----:B------:R-:W-:Y:S01]  /*11a0*/  UIADD3 UR13, UR45, UR13, URZ ;  /* 0x0000000d2d0d7290 */ /* 0x000fe2000fffe03f */
[----:B------:R-:W-:Y:S01]  /*11b0*/  IMAD.U32 R13, RZ, RZ, UR45 ;  /* 0x0000002dff0d7e24 */ /* 0x000fe2000f8e00ff */
[----:B------:R-:W-:Y:S01]  /*11c0*/  UIADD3 UR36, UR38, UR36, URZ ;  /* 0x0000002426247290 */ /* 0x000fe2000fffe03f */
[----:B------:R-:W-:-:S02]  /*11d0*/  CS2R R152, SRZ ;  /* 0x0000000000987805 */ /* 0x000fc4000001ff00 */
[----:B-1----:R-:W-:Y:S02]  /*11e0*/  SHF.R.S32.HI R0, RZ, 0x1f, R27 ;  /* 0x0000001fff007819 */ /* 0x002fe4000001141b */
[----:B------:R-:W-:Y:S02]  /*11f0*/  CS2R R150, SRZ ;  /* 0x0000000000967805 */ /* 0x000fe4000001ff00 */
[----:B------:R-:W-:Y:S02]  /*1200*/  CS2R R148, SRZ ;  /* 0x0000000000947805 */ /* 0x000fe4000001ff00 */
[----:B------:R-:W-:Y:S02]  /*1210*/  CS2R R142, SRZ ;  /* 0x00000000008e7805 */ /* 0x000fe4000001ff00 */
[----:B------:R-:W-:Y:S02]  /*1220*/  LEA.HI R0, R0, R27, RZ, 0x5 ;  /* 0x0000001b00007211 */ /* 0x000fe400078f28ff */
[----:B------:R-:W-:-:S02]  /*1230*/  CS2R R140, SRZ ;  /* 0x00000000008c7805 */ /* 0x000fc4000001ff00 */
[----:B------:R-:W-:Y:S02]  /*1240*/  CS2R R146, SRZ ;  /* 0x0000000000927805 */ /* 0x000fe4000001ff00 */
[----:B------:R-:W-:Y:S02]  /*1250*/  CS2R R144, SRZ ;  /* 0x0000000000907805 */ /* 0x000fe4000001ff00 */
[----:B------:R-:W-:Y:S02]  /*1260*/  LOP3.LUT R2, R0, 0xffffffe0, RZ, 0xc0, !PT ;  /* 0xffffffe000027812 */ /* 0x000fe400078ec0ff */
[----:B------:R-:W-:Y:S02]  /*1270*/  CS2R R138, SRZ ;  /* 0x00000000008a7805 */ /* 0x000fe4000001ff00 */
[----:B------:R-:W-:Y:S01]  /*1280*/  CS2R R136, SRZ ;  /* 0x0000000000887805 */ /* 0x000fe2000001ff00 */
[----:B----4-:R-:W-:Y:S01]  /*1290*/  IMAD R15, R18, UR29, RZ ;  /* 0x0000001d120f7c24 */ /* 0x010fe2000f8e02ff */
[----:B------:R-:W-:Y:S01]  /*12a0*/  CS2R R134, SRZ ;  /* 0x0000000000867805 */ /* 0x000fe2000001ff00 */
[----:B------:R-:W-:Y:S01]  /*12b0*/  IMAD.IADD R27, R27, 0x1, -R2 ;  /* 0x000000011b1b7824 */ /* 0x000fe200078e0a02 */
[----:B------:R-:W-:Y:S01]  /*12c0*/  SHF.R.S32.HI R2, RZ, 0x5, R0 ;  /* 0x00000005ff027819 */ /* 0x000fe20000011400 */
[----:B------:R-:W-:Y:S01]  /*12d0*/  IMAD R15, R19, UR20, R15 ;  /* 0x00000014130f7c24 */ /* 0x000fe2000f8e020f */
[----:B------:R-:W-:-:S02]  /*12e0*/  LOP3.LUT R0, R3, 0x1c0, RZ, 0xc0, !PT ;  /* 0x000001c003007812 */ /* 0x000fc400078ec0ff */
[----:B------:R-:W-:Y:S02]  /*12f0*/  CS2R R132, SRZ ;  /* 0x0000000000847805 */ /* 0x000fe4000001ff00 */
[----:B------:R-:W-:Y:S01]  /*1300*/  CS2R R126, SRZ ;  /* 0x00000000007e7805 */ /* 0x000fe2000001ff00 */
[----:B------:R-:W-:Y:S01]  /*1310*/  IMAD R2, R2, UR10, R27 ;  /* 0x0000000a02027c24 */ /* 0x000fe2000f8e021b */
[----:B------:R-:W-:Y:S01]  /*1320*/  LOP3.LUT R3, R0, 0x38, R248, 0xf8, !PT ;  /* 0x0000003800037812 */ /* 0x000fe200078ef8f8 */
[----:B------:R-:W-:Y:S01]  /*1330*/  ULDC.64 UR10, c[0x0][0x258] ;  /* 0x00009600000a7ab9 */ /* 0x000fe20000000a00 */
[----:B------:R-:W-:Y:S02]  /*1340*/  SHF.R.U32.HI R0, RZ, 0x3, R0 ;  /* 0x00000003ff007819 */ /* 0x000fe40000011600 */
[----:B------:R-:W-:Y:S02]  /*1350*/  CS2R R124, SRZ ;  /* 0x00000000007c7805 */ /* 0x000fe4000001ff00 */
[----:B------:R-:W-:-:S02]  /*1360*/  IADD3 R6, P2, P0, R2, UR8, R6 ;  /* 0x0000000802067c10 */ /* 0x000fc4000f85e006 */
[----:B------:R-:W-:Y:S02]  /*1370*/  CS2R R130, SRZ ;  /* 0x0000000000827805 */ /* 0x000fe4000001ff00 */
[----:B------:R-:W-:Y:S02]  /*1380*/  SHF.R.S32.HI R2, RZ, 0x1f, R2 ;  /* 0x0000001fff027819 */ /* 0x000fe40000011402 */
[----:B------:R-:W-:Y:S02]  /*1390*/  CS2R R128, SRZ ;  /* 0x0000000000807805 */ /* 0x000fe4000001ff00 */
[----:B------:R-:W-:Y:S02]  /*13a0*/  LOP3.LUT R26, R3, R0, RZ, 0x3c, !PT ;  /* 0x00000000031a7212 */ /* 0x000fe400078e3cff */
[----:B------:R-:W-:Y:S02]  /*13b0*/  CS2R R122, SRZ ;  /* 0x00000000007a7805 */ /* 0x000fe4000001ff00 */
[----:B------:R-:W-:Y:S01]  /*13c0*/  IADD3.X R9, R2, UR9, R9, P2, P0 ;  /* 0x0000000902097c10 */ /* 0x000fe200097e0409 */
[----:B------:R-:W-:Y:S01]  /*13d0*/  ULDC.64 UR8, c[0x0][0x248] ;  /* 0x0000920000087ab9 */ /* 0x000fe20000000a00 */
[----:B------:R-:W-:Y:S01]  /*13e0*/  IADD3 R0, P0, R246, UR38, RZ ;  /* 0x00000026f6007c10 */ /* 0x000fe2000ff1e0ff */
[----:B------:R-:W-:Y:S01]  /*13f0*/  UIMAD UR6, UR4, UR8, URZ ;  /* 0x00000008040672a4 */ /* 0x000fe2000f8e023f */
[----:B------:R-:W-:Y:S01]  /*1400*/  IMAD.U32 R2, RZ, RZ, UR8 ;  /* 0x00000008ff027e24 */ /* 0x000fe2000f8e00ff */
[----:B------:R-:W-:-:S02]  /*1410*/  CS2R R120, SRZ ;  /* 0x0000000000787805 */ /* 0x000fc4000001ff00 */
[----:B------:R-:W-:Y:S01]  /*1420*/  IADD3.X R20, R28, UR39, RZ, P0, !PT ;  /* 0x000000271c147c10 */ /* 0x000fe200087fe4ff */
[----:B------:R-:W-:Y:S01]  /*1430*/  UIMAD UR6, UR32, UR9, UR6 ;  /* 0x00000009200672a4 */ /* 0x000fe2000f8e0206 */
[----:B------:R-:W-:Y:S01]  /*1440*/  IADD3 R6, P0, R6, R4, RZ ;  /* 0x0000000406067210 */ /* 0x000fe20007f1e0ff */
[--C-:B------:R-:W-:Y:S01]  /*1450*/  IMAD.WIDE.U32 R2, R2, UR32, R248.reuse ;  /* 0x0000002002027c25 */ /* 0x100fe2000f8e00f8 */
[----:B------:R-:W-:Y:S01]  /*1460*/  UIMAD UR39, UR28, UR10, URZ ;  /* 0x0000000a1c2772a4 */ /* 0x000fe2000f8e023f */
[----:B------:R-:W-:Y:S02]  /*1470*/  CS2R R118, SRZ ;  /* 0x0000000000767805 */ /* 0x000fe4000001ff00 */
[----:B------:R-:W-:Y:S01]  /*1480*/  CS2R R116, SRZ ;  /* 0x0000000000747805 */ /* 0x000fe2000001ff00 */
[-C--:B--2---:R-:W-:Y:S01]  /*1490*/  IMAD R7, R20, R22.reuse, RZ ;  /* 0x0000001614077224 */ /* 0x084fe200078e02ff */
[----:B------:R-:W-:Y:S01]  /*14a0*/  UIMAD UR39, UR22, UR11, UR39 ;  /* 0x0000000b162772a4 */ /* 0x000fe2000f8e0227 */
[----:B------:R-:W-:Y:S01]  /*14b0*/  IMAD.WIDE.U32 R4, R0, R22, R248 ;  /* 0x0000001600047225 */ /* 0x000fe200078e00f8 */
[----:B------:R-:W-:-:S02]  /*14c0*/  CS2R R110, SRZ ;  /* 0x00000000006e7805 */ /* 0x000fc4000001ff00 */
[----:B------:R-:W-:Y:S02]  /*14d0*/  CS2R R108, SRZ ;  /* 0x00000000006c7805 */ /* 0x000fe4000001ff00 */
[----:B------:R-:W-:Y:S01]  /*14e0*/  CS2R R114, SRZ ;  /* 0x0000000000727805 */ /* 0x000fe2000001ff00 */
[----:B------:R-:W-:Y:S01]  /*14f0*/  IMAD R8, R0, R23, R7 ;  /* 0x0000001700087224 */ /* 0x000fe200078e0207 */
[----:B------:R-:W-:Y:S01]  /*1500*/  CS2R R112, SRZ ;  /* 0x0000000000707805 */ /* 0x000fe2000001ff00 */
[----:B------:R-:W-:Y:S01]  /*1510*/  VIADD R11, R3, UR6 ;  /* 0x00000006030b7c36 */ /* 0x000fe20008000000 */
[----:B------:R-:W-:Y:S01]  /*1520*/  ULDC.64 UR6, c[0x0][0x250] ;  /* 0x0000940000067ab9 */ /* 0x000fe20000000a00 */
[----:B------:R-:W-:Y:S01]  /*1530*/  IMAD.X R7, R9, 0x1, R10, P0 ;  /* 0x0000000109077824 */ /* 0x000fe200000e060a */
[----:B------:R-:W-:Y:S01]  /*1540*/  UIMAD UR40, UR4, UR6, URZ ;  /* 0x00000006042872a4 */ /* 0x000fe2000f8e023f */
[----:B------:R-:W-:Y:S01]  /*1550*/  IMAD.IADD R3, R5, 0x1, R8 ;  /* 0x0000000105037824 */ /* 0x000fe200078e0208 */
[----:B------:R-:W-:Y:S01]  /*1560*/  CS2R R106, SRZ ;  /* 0x00000000006a7805 */ /* 0x000fe2000001ff00 */
[----:B------:R-:W-:Y:S01]  /*1570*/  IMAD.MOV.U32 R10, RZ, RZ, R2 ;  /* 0x000000ffff0a7224 */ /* 0x000fe200078e0002 */
[----:B------:R-:W-:Y:S01]  /*1580*/  UIMAD UR40, UR32, UR7, UR40 ;  /* 0x00000007202872a4 */ /* 0x000fe2000f8e0228 */
[C---:B---3--:R-:W-:Y:S01]  /*1590*/  IMAD R5, R16.reuse, UR29, RZ ;  /* 0x0000001d10057c24 */ /* 0x048fe2000f8e02ff */
[----:B------:R-:W-:Y:S01]  /*15a0*/  CS2R R104, SRZ ;  /* 0x0000000000687805 */ /* 0x000fe2000001ff00 */
[----:B------:R-:W-:Y:S01]  /*15b0*/  IMAD.MOV.U32 R2, RZ, RZ, R4 ;  /* 0x000000ffff027224 */ /* 0x000fe200078e0004 */
[----:B------:R-:W-:Y:S01]  /*15c0*/  CS2R R102, SRZ ;  /* 0x0000000000667805 */ /* 0x000fe2000001ff00 */
[----:B------:R-:W-:Y:S01]  /*15d0*/  IMAD R4, R17, UR20, R5 ;  /* 0x0000001411047c24 */ /* 0x000fe2000f8e0205 */
[----:B------:R-:W-:Y:S01]  /*15e0*/  CS2R R100, SRZ ;  /* 0x0000000000647805 */ /* 0x000fe2000001ff00 */
[----:B------:R-:W-:Y:S01]  /*15f0*/  IMAD.WIDE.U32 R2, R16, UR20, R2 ;  /* 0x0000001410027c25 */ /* 0x000fe2000f8e0002 */
[----:B------:R-:W-:Y:S01]  /*1600*/  CS2R R94, SRZ ;  /* 0x00000000005e7805 */ /* 0x000fe2000001ff00 */
[----:B------:R-:W1:Y:S01]  /*1610*/  LDC.64 R16, c[0x0][0x230] ;  /* 0x00008c00ff107b82 */ /* 0x000e620000000a00 */
[----:B------:R-:W-:Y:S01]  /*1620*/  CS2R R92, SRZ ;  /* 0x00000000005c7805 */ /* 0x000fe2000001ff00 */
[----:B------:R-:W-:Y:S01]  /*1630*/  IMAD.WIDE.U32 R12, R12, UR41, R6 ;  /* 0x000000290c0c7c25 */ /* 0x000fe2000f8e0006 */
[----:B------:R-:W-:Y:S01]  /*1640*/  UIMAD UR41, UR13, UR41, URZ ;  /* 0x000000290d2972a4 */ /* 0x000fe2000f8e023f */
[----:B------:R-:W-:-:S02]  /*1650*/  CS2R R98, SRZ ;  /* 0x0000000000627805 */ /* 0x000fc4000001ff00 */
[----:B------:R-:W-:Y:S01]  /*1660*/  CS2R R96, SRZ ;  /* 0x0000000000607805 */ /* 0x000fe2000001ff00 */
[----:B------:R-:W-:Y:S01]  /*1670*/  IMAD.U32 R5, RZ, RZ, UR10 ;  /* 0x0000000aff057e24 */ /* 0x000fe2000f8e00ff */
[----:B------:R-:W-:Y:S01]  /*1680*/  UIMAD UR44, UR46, UR44, UR41 ;  /* 0x0000002c2e2c72a4 */ /* 0x000fe2000f8e0229 */
[----:B------:R-:W-:Y:S01]  /*1690*/  IMAD.IADD R3, R3, 0x1, R4 ;  /* 0x0000000103037824 */ /* 0x000fe200078e0204 */
[----:B------:R-:W-:Y:S01]  /*16a0*/  ULDC.64 UR10, c[0x0][0x400] ;  /* 0x00010000000a7ab9 */ /* 0x000fe20000000a00 */
[----:B------:R-:W-:Y:S01]  /*16b0*/  IMAD.WIDE.U32 R6, R18, UR20, R248 ;  /* 0x0000001412067c25 */ /* 0x000fe2000f8e00f8 */
[----:B------:R-:W-:Y:S01]  /*16c0*/  LEA R218, P0, R12, UR10, 0x2 ;  /* 0x0000000a0cda7c11 */ /* 0x000fe2000f8010ff */
[----:B------:R-:W-:Y:S01]  /*16d0*/  ULDC.64 UR12, c[0x0][0x210] ;  /* 0x00008400000c7ab9 */ /* 0x000fe20000000a00 */
[----:B------:R-:W2:Y:S01]  /*16e0*/  LDC.64 R18, c[0x0][0x238] ;  /* 0x00008e00ff127b82 */ /* 0x000ea20000000a00 */
[----:B------:R-:W-:Y:S01]  /*16f0*/  IMAD.WIDE.U32 R4, R5, UR22, R2 ;  /* 0x0000001605047c25 */ /* 0x000fe2000f8e0002 */
[----:B------:R-:W-:-:S02]  /*1700*/  CS2R R90, SRZ ;  /* 0x00000000005a7805 */ /* 0x000fc4000001ff00 */
[----:B------:R-:W-:Y:S02]  /*1710*/  CS2R R88, SRZ ;  /* 0x0000000000587805 */ /* 0x000fe4000001ff00 */
[----:B------:R-:W-:Y:S01]  /*1720*/  CS2R R86, SRZ ;  /* 0x0000000000567805 */ /* 0x000fe2000001ff00 */
[----:B------:R-:W-:Y:S01]  /*1730*/  IMAD.IADD R3, R7, 0x1, R15 ;  /* 0x0000000107037824 */ /* 0x000fe200078e020f */
[----:B------:R-:W-:Y:S01]  /*1740*/  LEA R230, P2, R4, UR12, 0x1 ;  /* 0x0000000c04e67c11 */ /* 0x000fe2000f8408ff */
[-C--:B-----5:R-:W-:Y:S01]  /*1750*/  IMAD R7, R20, R24.reuse, RZ ;  /* 0x0000001814077224 */ /* 0x0a0fe200078e02ff */
[----:B------:R-:W-:Y:S01]  /*1760*/  CS2R R84, SRZ ;  /* 0x0000000000547805 */ /* 0x000fe2000001ff00 */
[----:B------:R-:W-:Y:S01]  /*1770*/  IMAD.MOV.U32 R2, RZ, RZ, R6 ;  /* 0x000000ffff027224 */ /* 0x000fe200078e0006 */
[----:B------:R-:W-:Y:S01]  /*1780*/  CS2R R78, SRZ ;  /* 0x00000000004e7805 */ /* 0x000fe2000001ff00 */
[C---:B------:R-:W-:Y:S01]  /*1790*/  IMAD R6, R0.reuse, R25, R7 ;  /* 0x0000001900067224 */ /* 0x040fe200078e0207 */
[----:B------:R-:W-:Y:S01]  /*17a0*/  CS2R R76, SRZ ;  /* 0x00000000004c7805 */ /* 0x000fe2000001ff00 */
[----:B------:R-:W-:Y:S01]  /*17b0*/  IMAD.WIDE.U32 R2, R0, R24, R2 ;  /* 0x0000001800027225 */ /* 0x000fe200078e0002 */
[----:B------:R-:W-:-:S02]  /*17c0*/  CS2R R82, SRZ ;  /* 0x0000000000527805 */ /* 0x000fc4000001ff00 */
[----:B------:R-:W-:Y:S02]  /*17d0*/  CS2R R80, SRZ ;  /* 0x0000000000507805 */ /* 0x000fe4000001ff00 */
[----:B------:R-:W-:Y:S01]  /*17e0*/  CS2R R74, SRZ ;  /* 0x00000000004a7805 */ /* 0x000fe2000001ff00 */
[----:B------:R-:W-:Y:S01]  /*17f0*/  VIADD R0, R5, UR39 ;  /* 0x0000002705007c36 */ /* 0x000fe20008000000 */
[----:B------:R-:W-:Y:S01]  /*1800*/  CS2R R72, SRZ ;  /* 0x0000000000487805 */ /* 0x000fe2000001ff00 */
[----:B------:R-:W-:Y:S01]  /*1810*/  VIADD R5, R13, UR44 ;  /* 0x0000002c0d057c36 */ /* 0x000fe20008000000 */
[----:B------:R-:W-:Y:S01]  /*1820*/  CS2R R70, SRZ ;  /* 0x0000000000467805 */ /* 0x000fe2000001ff00 */
[----:B------:R-:W-:Y:S01]  /*1830*/  IMAD.U32 R8, RZ, RZ, UR6 ;  /* 0x00000006ff087e24 */ /* 0x000fe2000f8e00ff */
[----:B------:R-:W-:Y:S01]  /*1840*/  LEA.HI.X R231, R4, UR13, R0, 0x1, P2 ;  /* 0x0000000d04e77c11 */ /* 0x000fe200090f0c00 */
[----:B------:R-:W-:Y:S01]  /*1850*/  IMAD.IADD R3, R3, 0x1, R6 ;  /* 0x0000000103037824 */ /* 0x000fe200078e0206 */
[----:B------:R-:W-:Y:S01]  /*1860*/  LEA.HI.X R219, R12, UR11, R5, 0x2, P0 ;  /* 0x0000000b0cdb7c11 */ /* 0x000fe200080f1405 */
[----:B------:R-:W-:Y:S01]  /*1870*/  ULDC.64 UR10, c[0x0][0x428] ;  /* 0x00010a00000a7ab9 */ /* 0x000fe20000000a00 */
[----:B------:R-:W-:Y:S01]  /*1880*/  IMAD.WIDE.U32 R8, R8, UR32, R248 ;  /* 0x0000002008087c25 */ /* 0x000fe2000f8e00f8 */
[----:B------:R-:W-:Y:S01]  /*1890*/  UIMAD UR12, UR28, UR10, URZ ;  /* 0x0000000a1c0c72a4 */ /* 0x000fe2000f8e023f */
[----:B------:R-:W-:-:S02]  /*18a0*/  LEA R12, P0, R22, R230, 0x6 ;  /* 0x000000e6160c7211 */ /* 0x000fc400078030ff */
[----:B------:R-:W-:Y:S01]  /*18b0*/  CS2R R68, SRZ ;  /* 0x0000000000447805 */ /* 0x000fe2000001ff00 */
[----:B------:R-:W-:Y:S01]  /*18c0*/  IMAD.U32 R0, RZ, RZ, UR10 ;  /* 0x0000000aff007e24 */ /* 0x000fe2000f8e00ff */
[----:B------:R-:W-:Y:S01]  /*18d0*/  UIMAD UR11, UR22, UR11, UR12 ;  /* 0x0000000b160b72a4 */ /* 0x000fe2000f8e020c */
[----:B------:R-:W-:Y:S01]  /*18e0*/  IMAD.MOV.U32 R6, RZ, RZ, R8 ;  /* 0x000000ffff067224 */ /* 0x000fe200078e0008 */
[----:B------:R-:W-:Y:S01]  /*18f0*/  LEA.HI.X R13, R22, R231, R23, 0x6, P0 ;  /* 0x000000e7160d7211 */ /* 0x000fe200000f3417 */
[----:B------:R-:W-:Y:S01]  /*1900*/  IMAD.WIDE.U32 R2, R0, UR22, R2 ;  /* 0x0000001600027c25 */ /* 0x000fe2000f8e0002 */
[----:B------:R-:W-:Y:S01]  /*1910*/  ULDC.64 UR12, c[0x0][0x3e0] ;  /* 0x0000f800000c7ab9 */ /* 0x000fe20000000a00 */
[----:B------:R-:W-:Y:S02]  /*1920*/  CS2R R62, SRZ ;  /* 0x00000000003e7805 */ /* 0x000fe4000001ff00 */
[----:B------:R-:W-:Y:S01]  /*1930*/  CS2R R60, SRZ ;  /* 0x00000000003c7805 */ /* 0x000fe2000001ff00 */
[----:B-1----:R-:W-:Y:S01]  /*1940*/  IMAD R4, R16, UR29, RZ ;  /* 0x0000001d10047c24 */ /* 0x002fe2000f8e02ff */
[----:B------:R-:W-:Y:S01]  /*1950*/  LEA R228, P0, R2, UR12, 0x1 ;  /* 0x0000000c02e47c11 */ /* 0x000fe2000f8008ff */
[----:B------:R-:W-:Y:S01]  /*1960*/  VIADD R8, R3, UR11 ;  /* 0x0000000b03087c36 */ /* 0x000fe20008000000 */
[----:B------:R-:W-:Y:S01]  /*1970*/  ULEA.HI.SX32 UR12, UR37, 0xffffffff, 0x1a ;  /* 0xffffffff250c7891 */ /* 0x000fe2000f8fd23f */
[----:B------:R-:W-:Y:S01]  /*1980*/  IMAD R0, R17, UR20, R4 ;  /* 0x0000001411007c24 */ /* 0x000fe2000f8e0204 */
[----:B------:R-:W-:Y:S01]  /*1990*/  ULDC.64 UR10, c[0x0][0x260] ;  /* 0x00009800000a7ab9 */ /* 0x000fe20000000a00 */
[----:B------:R-:W-:Y:S01]  /*19a0*/  IMAD.WIDE.U32 R4, R16, UR20, R10 ;  /* 0x0000001410047c25 */ /* 0x000fe2000f8e000a */
[----:B------:R-:W-:Y:S01]  /*19b0*/  LEA.HI.X R229, R2, UR13, R8, 0x1, P0 ;  /* 0x0000000d02e57c11 */ /* 0x000fe200080f0c08 */
[----:B------:R-:W-:Y:S01]  /*19c0*/  ULEA.HI UR13, UR12, UR12, URZ, 0x1 ;  /* 0x0000000c0c0d7291 */ /* 0x000fe2000f8f083f */
[----:B------:R-:W-:Y:S01]  /*19d0*/  LEA R8, P0, R24, R228, 0x6 ;  /* 0x000000e418087211 */ /* 0x000fe200078030ff */
[----:B------:R-:W-:Y:S01]  /*19e0*/  IMAD.IADD R3, R5, 0x1, R0 ;  /* 0x0000000105037824 */ /* 0x000fe200078e0200 */
[----:B------:R-:W-:Y:S01]  /*19f0*/  CS2R R66, SRZ ;  /* 0x0000000000427805 */ /* 0x000fe2000001ff00 */
[----:B------:R-:W-:Y:S01]  /*1a00*/  IMAD R0, R21, UR10, RZ ;  /* 0x0000000a15007c24 */ /* 0x000fe2000f8e02ff */
[----:B------:R-:W-:Y:S01]  /*1a10*/  ULOP3.LUT UR13, UR13, 0xfffffffe, URZ, 0xc0, !UPT ;  /* 0xfffffffe0d0d7892 */ /* 0x000fe2000f8ec03f */
[----:B------:R-:W-:Y:S01]  /*1a20*/  IMAD.MOV.U32 R2, RZ, RZ, R4 ;  /* 0x000000ffff027224 */ /* 0x000fe200078e0004 */
[----:B------:R-:W-:Y:S01]  /*1a30*/  CS2R R64, SRZ ;  /* 0x0000000000407805 */ /* 0x000fe2000001ff00 */
[----:B------:R-:W-:Y:S01]  /*1a40*/  VIADD R7, R9, UR40 ;  /* 0x0000002809077c36 */ /* 0x000fe20008000000 */
[----:B------:R-:W-:Y:S01]  /*1a50*/  UIADD3 UR13, UR12, -UR13, URZ ;  /* 0x8000000d0c0d7290 */ /* 0x000fe2000fffe03f */
[----:B--2---:R-:W-:Y:S01]  /*1a60*/  IMAD R5, R18, UR29, RZ ;  /* 0x0000001d12057c24 */ /* 0x004fe2000f8e02ff */
[----:B------:R-:W-:Y:S01]  /*1a70*/  LEA.HI.X R9, R24, R229, R25, 0x6, P0 ;  /* 0x000000e518097211 */ /* 0x000fe200000f3419 */
[C---:B------:R-:W-:Y:S01]  /*1a80*/  IMAD R0, R14.reuse, UR11, R0 ;  /* 0x0000000b0e007c24 */ /* 0x040fe2000f8e0200 */
[----:B------:R-:W-:Y:S01]  /*1a90*/  UISETP.NE.AND UP0, UPT, UR13, 0x1, UPT ;  /* 0x000000010d00788c */ /* 0x000fe2000bf05270 */
[----:B------:R-:W-:Y:S01]  /*1aa0*/  IMAD.WIDE.U32 R2, R14, UR10, R2 ;  /* 0x0000000a0e027c25 */ /* 0x000fe2000f8e0002 */
[----:B------:R-:W-:Y:S01]  /*1ab0*/  ULDC.64 UR10, c[0x0][0x268] ;  /* 0x00009a00000a7ab9 */ /* 0x000fe20000000a00 */
[----:B------:R-:W-:Y:S01]  /*1ac0*/  USHF.L.U32 UR13, UR6, 0x6, URZ ;  /* 0x00000006060d7899 */ /* 0x000fe2000800063f */
[----:B------:R-:W-:Y:S01]  /*1ad0*/  CS2R R58, SRZ ;  /* 0x00000000003a7805 */ /* 0x000fe2000001ff00 */
[----:B------:R-:W-:Y:S01]  /*1ae0*/  IMAD R4, R19, UR20, R5 ;  /* 0x0000001413047c24 */ /* 0x000fe2000f8e0205 */
[----:B------:R-:W-:Y:S01]  /*1af0*/  PLOP3.LUT P0, PT, PT, PT, UP0, 0x80, 0x0 ;  /* 0x000000000000781c */ /* 0x000fe20003f0f008 */
[----:B------:R-:W-:Y:S01]  /*1b00*/  IMAD.WIDE.U32 R6, R18, UR20, R6 ;  /* 0x0000001412067c25 */ /* 0x000fe2000f8e0006 */
[----:B------:R-:W-:Y:S01]  /*1b10*/  UISETP.GE.AND UP0, UPT, UR34, 0x1, UPT ;  /* 0x000000012200788c */ /* 0x000fe2000bf06270 */
[----:B------:R-:W-:-:S02]  /*1b20*/  CS2R R56, SRZ ;  /* 0x0000000000387805 */ /* 0x000fc4000001ff00 */
[----:B------:R-:W-:Y:S01]  /*1b30*/  CS2R R54, SRZ ;  /* 0x0000000000367805 */ /* 0x000fe2000001ff00 */
[----:B------:R-:W-:Y:S01]  /*1b40*/  IMAD.IADD R5, R3, 0x1, R0 ;  /* 0x0000000103057824 */ /* 0x000fe200078e0200 */
[----:B------:R-:W-:Y:S01]  /*1b50*/  CS2R R52, SRZ ;  /* 0x0000000000347805 */ /* 0x000fe2000001ff00 */
[----:B------:R-:W-:Y:S01]  /*1b60*/  IMAD R0, R245, 0x200, R26 ;  /* 0x00000200f5007824 */ /* 0x000fe200078e021a */
[----:B------:R-:W-:Y:S01]  /*1b70*/  CS2R R46, SRZ ;  /* 0x00000000002e7805 */ /* 0x000fe2000001ff00 */
[----:B------:R-:W-:Y:S01]  /*1b80*/  IMAD.IADD R3, R7, 0x1, R4 ;  /* 0x0000000107037824 */ /* 0x000fe200078e0204 */
[----:B------:R-:W-:Y:S01]  /*1b90*/  CS2R R44, SRZ ;  /* 0x00000000002c7805 */ /* 0x000fe2000001ff00 */
[----:B------:R-:W-:Y:S01]  /*1ba0*/  IMAD.MOV.U32 R4, RZ, RZ, R2 ;  /* 0x000000ffff047224 */ /* 0x000fe200078e0002 */
[----:B------:R-:W-:Y:S01]  /*1bb0*/  CS2R R50, SRZ ;  /* 0x0000000000327805 */ /* 0x000fe2000001ff00 */
[----:B------:R-:W-:Y:S01]  /*1bc0*/  IMAD.MOV.U32 R2, RZ, RZ, R6 ;  /* 0x000000ffff027224 */ /* 0x000fe200078e0006 */
[----:B------:R-:W-:Y:S01]  /*1bd0*/  CS2R R48, SRZ ;  /* 0x0000000000307805 */ /* 0x000fe2000001ff00 */
[----:B------:R-:W-:Y:S01]  /*1be0*/  VIADD R16, R0, 0x2000 ;  /* 0x0000200000107836 */ /* 0x000fe20000000000 */
[----:B------:R-:W-:Y:S01]  /*1bf0*/  CS2R R42, SRZ ;  /* 0x00000000002a7805 */ /* 0x000fe2000001ff00 */
[----:B------:R-:W-:Y:S01]  /*1c00*/  IMAD R6, R21, UR10, RZ ;  /* 0x0000000a15067c24 */ /* 0x000fe2000f8e02ff */
[----:B------:R-:W-:Y:S01]  /*1c10*/  CS2R R40, SRZ ;  /* 0x0000000000287805 */ /* 0x000fe2000001ff00 */
[----:B------:R-:W-:Y:S01]  /*1c20*/  IMAD R7, R28, UR8, RZ ;  /* 0x000000081c077c24 */ /* 0x000fe2000f8e02ff */
[----:B------:R-:W-:Y:S01]  /*1c30*/  SEL R16, R16, R0, !P0 ;  /* 0x0000000010107207 */ /* 0x000fe20004000000 */
[----:B------:R-:W-:Y:S01]  /*1c40*/  IMAD.WIDE.U32 R10, R14, UR10, R2 ;  /* 0x0000000a0e0a7c25 */ /* 0x000fe2000f8e0002 */
[----:B------:R-:W-:Y:S01]  /*1c50*/  LEA R0, R0, UR5, 0x1 ;  /* 0x0000000500007c11 */ /* 0x000fe2000f8e08ff */
[----:B------:R-:W-:Y:S01]  /*1c60*/  @P1 BAR.SYNC.DEFER_BLOCKING 0x0 ;  /* 0x0000000000001b1d */ /* 0x000fe20000010000 */
[----:B------:R-:W-:Y:S01]  /*1c70*/  LEA R16, R16, UR5, 0x1 ;  /* 0x0000000510107c11 */ /* 0x000fe2000f8e08ff */
[----:B------:R-:W-:Y:S01]  /*1c80*/  IMAD R15, R14, UR11, R6 ;  /* 0x0000000b0e0f7c24 */ /* 0x000fe2000f8e0206 */
[----:B------:R-:W-:Y:S01]  /*1c90*/  CS2R R38, SRZ ;  /* 0x0000000000267805 */ /* 0x000fe2000001ff00 */
[C---:B------:R-:W-:Y:S01]  /*1ca0*/  IMAD R3, R246.reuse, UR9, R7 ;  /* 0x00000009f6037c24 */ /* 0x040fe2000f8e0207 */
[----:B------:R-:W-:Y:S01]  /*1cb0*/  CS2R R36, SRZ ;  /* 0x0000000000247805 */ /* 0x000fe2000001ff00 */
[----:B------:R-:W-:Y:S01]  /*1cc0*/  IMAD.WIDE.U32 R6, R246, UR8, R4 ;  /* 0x00000008f6067c25 */ /* 0x000fe2000f8e0004 */
[----:B------:R-:W-:-:S03]  /*1cd0*/  ULDC.64 UR10, c[0x0][0x218] ;  /* 0x00008600000a7ab9 */ /* 0x000fc60000000a00 */
[----:B------:R-:W-:Y:S01]  /*1ce0*/  IMAD.IADD R3, R7, 0x1, R3 ;  /* 0x0000000107037824 */ /* 0x000fe200078e0203 */
[C---:B------:R-:W-:Y:S01]  /*1cf0*/  LEA R2, P1, R6.reuse, UR10, 0x1 ;  /* 0x0000000a06027c11 */ /* 0x040fe2000f8208ff */
[----:B------:R-:W-:Y:S01]  /*1d00*/  USHF.L.U32 UR10, UR8, 0x6, URZ ;  /* 0x00000006080a7899 */ /* 0x000fe2000800063f */
[----:B------:R-:W-:Y:S02]  /*1d10*/  IMAD.IADD R5, R11, 0x1, R15 ;  /* 0x000000010b057824 */ /* 0x000fe400078e020f */
[----:B------:R-:W-:Y:S01]  /*1d20*/  IMAD.MOV.U32 R4, RZ, RZ, R10 ;  /* 0x000000ffff047224 */ /* 0x000fe200078e000a */
[----:B------:R-:W-:Y:S01]  /*1d30*/  LEA.HI.X R3, R6, UR11, R3, 0x1, P1 ;  /* 0x0000000b06037c11 */ /* 0x000fe200088f0c03 */
[----:B------:R-:W-:Y:S01]  /*1d40*/  IMAD R7, R28, UR6, RZ ;  /* 0x000000061c077c24 */ /* 0x000fe2000f8e02ff */
[----:B------:R-:W-:Y:S01]  /*1d50*/  USHF.L.U64.HI UR11, UR8, 0x6, UR9 ;  /* 0x00000006080b7899 */ /* 0x000fe20008010209 */
[----:B------:R-:W-:Y:S01]  /*1d60*/  IMAD.WIDE.U32 R10, R246, UR6, R4 ;  /* 0x00000006f60a7c25 */ /* 0x000fe2000f8e0004 */
[----:B------:R-:W-:Y:S01]  /*1d70*/  IADD3 R4, P1, R2, UR10, RZ ;  /* 0x0000000a02047c10 */ /* 0x000fe2000ff3e0ff */
[----:B------:R-:W-:Y:S01]  /*1d80*/  ULDC.64 UR8, c[0x0][0x220] ;  /* 0x0000880000087ab9 */ /* 0x000fe20000000a00 */
[----:B------:R-:W-:Y:S01]  /*1d90*/  USHF.L.U64.HI UR6, UR6, 0x6, UR7 ;  /* 0x0000000606067899 */ /* 0x000fe20008010207 */
[----:B------:R-:W-:Y:S01]  /*1da0*/  IMAD R6, R246, UR7, R7 ;  /* 0x00000007f6067c24 */ /* 0x000fe2000f8e0207 */
[----:B------:R-:W-:Y:S01]  /*1db0*/  @!PT LDS RZ, [RZ] ;  /* 0x00000000fffff984 */ /* 0x000fe20000000800 */
[----:B------:R-:W-:Y:S01]  /*1dc0*/  @!PT LDS RZ, [RZ] ;  /* 0x00000000fffff984 */ /* 0x000fe20000000800 */
[----:B------:R-:W-:Y:S01]  /*1dd0*/  @!PT LDS RZ, [RZ] ;  /* 0x00000000fffff984 */ /* 0x000fe20000000800 */
[----:B------:R-:W-:Y:S01]  /*1de0*/  LDGSTS.E.BYPASS.LTC128B.128 [R0+0x8000], desc[UR24][R228.64] ;  /* 0x08000000e4007fae */ /* 0x000fe2000b901d58 */
[----:B------:R-:W-:-:S02]  /*1df0*/  IADD3.X R5, R3, UR11, RZ, P1, !PT ;  /* 0x0000000b03057c10 */ /* 0x000fc40008ffe4ff */
[----:B------:R-:W-:Y:S01]  /*1e00*/  IMAD.IADD R7, R11, 0x1, R6 ;  /* 0x000000010b077824 */ /* 0x000fe200078e0206 */
[----:B------:R-:W-:Y:S01]  /*1e10*/  LDGSTS.E.BYPASS.LTC128B.128 [R0+0xa000], desc[UR24][R228.64+0x80] ;  /* 0x0a000080e4007fae */ /* 0x000fe2000b901d58 */
[----:B------:R-:W-:-:S03]  /*1e20*/  LEA R6, P1, R10, UR8, 0x1 ;  /* 0x000000080a067c11 */ /* 0x000fc6000f8208ff */
[----:B------:R-:W-:Y:S01]  /*1e30*/  LDGSTS.E.BYPASS.LTC128B.128 [R0+0x9000], desc[UR24][R8.64] ;  /* 0x0900000008007fae */ /* 0x000fe2000b901d58 */
[----:B------:R-:W-:Y:S01]  /*1e40*/  LEA.HI.X R7, R10, UR9, R7, 0x1, P1 ;  /* 0x000000090a077c11 */ /* 0x000fe200088f0c07 */
[----:B------:R-:W-:Y:S02]  /*1e50*/  ULDC.64 UR8, c[0x0][0x2b0] ;  /* 0x0000ac0000087ab9 */ /* 0x000fe40000000a00 */
[----:B------:R-:W-:Y:S01]  /*1e60*/  LDGSTS.E.BYPASS.LTC128B.128 [R0+0xb000], desc[UR24][R8.64+0x80] ;  /* 0x0b00008008007fae */ /* 0x000fe2000b901d58 */
[----:B------:R-:W-:-:S03]  /*1e70*/  UIMAD.WIDE UR48, UR36, 0x4, UR8 ;  /* 0x00000004243078a5 */ /* 0x000fc6000f8e0208 */
[----:B------:R-:W-:Y:S04]  /*1e80*/  LDGSTS.E.BYPASS.LTC128B.128 [R16], desc[UR24][R230.64] ;  /* 0x00000000e6107fae */ /* 0x000fe8000b901d58 */
[----:B------:R-:W-:Y:S04]  /*1e90*/  LDGSTS.E.BYPASS.LTC128B.128 [R16+0x2000], desc[UR24][R230.64+0x80] ;  /* 0x02000080e6107fae */ /* 0x000fe8000b901d58 */
[----:B------:R-:W-:Y:S04]  /*1ea0*/  LDGSTS.E.BYPASS.LTC128B.128 [R16+0x1000], desc[UR24][R12.64] ;  /* 0x010000000c107fae */ /* 0x000fe8000b901d58 */
[----:B------:R-:W-:Y:S04]  /*1eb0*/  LDGSTS.E.BYPASS.LTC128B.128 [R16+0x3000], desc[UR24][R12.64+0x80] ;  /* 0x030000800c107fae */ /* 0x000fe8000b901d58 */
[----:B------:R-:W-:Y:S04]  /*1ec0*/  LDGSTS.E.BYPASS.LTC128B.128 [R0+0xc000], desc[UR24][R2.64] ;  /* 0x0c00000002007fae */ /* 0x000fe8000b901d58 */
[----:B------:R1:W-:Y:S04]  /*1ed0*/  LDGSTS.E.BYPASS.LTC128B.128 [R0+0x10000], desc[UR24][R2.64+0x80] ;  /* 0x1000008002007fae */ /* 0x0003e8000b901d58 */
[----:B------:R-:W-:Y:S04]  /*1ee0*/  LDGSTS.E.BYPASS.LTC128B.128 [R0+0xd000], desc[UR24][R4.64] ;  /* 0x0d00000004007fae */ /* 0x000fe8000b901d58 */
[----:B------:R2:W-:Y:S01]  /*1ef0*/  LDGSTS.E.BYPASS.LTC128B.128 [R0+0x11000], desc[UR24][R4.64+0x80] ;  /* 0x1100008004007fae */ /* 0x0005e2000b901d58 */
[----:B-1----:R-:W-:-:S04]  /*1f00*/  IADD3 R2, P2, R4, UR10, RZ ;  /* 0x0000000a04027c10 */ /* 0x002fc8000ff5e0ff */
[----:B------:R-:W-:Y:S02]  /*1f10*/  IADD3.X R3, R5, UR11, RZ, P2, !PT ;  /* 0x0000000b05037c10 */ /* 0x000fe400097fe4ff */
[----:B------:R-:W-:Y:S01]  /*1f20*/  IADD3 R8, P2, R2, UR10, RZ ;  /* 0x0000000a02087c10 */ /* 0x000fe2000ff5e0ff */
[----:B------:R-:W-:Y:S01]  /*1f30*/  UIADD3 UR10, UR38, UR35, URZ ;  /* 0x00000023260a7290 */ /* 0x000fe2000fffe03f */
[----:B--2---:R-:W-:Y:S01]  /*1f40*/  IADD3 R4, P1, R6, UR13, RZ ;  /* 0x0000000d06047c10 */ /* 0x004fe2000ff3e0ff */
[----:B------:R-:W-:Y:S01]  /*1f50*/  LDGSTS.E.BYPASS.LTC128B.128 [R0+0xe000], desc[UR24][R2.64] ;  /* 0x0e00000002007fae */ /* 0x000fe2000b901d58 */
[----:B------:R-:W-:Y:S02]  /*1f60*/  IADD3.X R9, R3, UR11, RZ, P2, !PT ;  /* 0x0000000b03097c10 */ /* 0x000fe400097fe4ff */
[----:B------:R-:W-:Y:S01]  /*1f70*/  IADD3.X R5, R7, UR6, RZ, P1, !PT ;  /* 0x0000000607057c10 */ /* 0x000fe20008ffe4ff */
[----:B------:R1:W-:Y:S04]  /*1f80*/  LDGSTS.E.BYPASS.LTC128B.128 [R0+0x12000], desc[UR24][R2.64+0x80] ;  /* 0x1200008002007fae */ /* 0x0003e8000b901d58 */
[----:B------:R-:W-:Y:S04]  /*1f90*/  LDGSTS.E.BYPASS.LTC128B.128 [R0+0xf000], desc[UR24][R8.64] ;  /* 0x0f00000008007fae */ /* 0x000fe8000b901d58 */
[----:B------:R-:W-:Y:S04]  /*1fa0*/  LDGSTS.E.BYPASS.LTC128B.128 [R0+0x13000], desc[UR24][R8.64+0x80] ;  /* 0x1300008008007fae */ /* 0x000fe8000b901d58 */
[----:B------:R-:W-:Y:S04]  /*1fb0*/  LDGSTS.E.BYPASS.LTC128B.128 [R0+0x14000], desc[UR24][R6.64] ;  /* 0x1400000006007fae */ /* 0x000fe8000b901d58 */
[----:B------:R2:W-:Y:S04]  /*1fc0*/  LDGSTS.E.BYPASS.LTC128B.128 [R0+0x18000], desc[UR24][R6.64+0x80] ;  /* 0x1800008006007fae */ /* 0x0005e8000b901d58 */
[----:B------:R3:W-:Y:S04]  /*1fd0*/  LDGSTS.E.BYPASS.LTC128B.128 [R0+0x15000], desc[UR24][R4.64] ;  /* 0x1500000004007fae */ /* 0x0007e8000b901d58 */
[----:B------:R3:W-:Y:S01]  /*1fe0*/  LDGSTS.E.BYPASS.LTC128B.128 [R0+0x19000], desc[UR24][R4.64+0x80] ;  /* 0x1900008004007fae */ /* 0x0007e2000b901d58 */
[----:B-1----:R-:W-:-:S04]  /*1ff0*/  IADD3 R2, P1, R4, UR13, RZ ;  /* 0x0000000d04027c10 */ /* 0x002fc8000ff3e0ff */
[----:B------:R-:W-:-:S05]  /*2000*/  IADD3.X R3, R5, UR6, RZ, P1, !PT ;  /* 0x0000000605037c10 */ /* 0x000fca0008ffe4ff */
[----:B------:R3:W-:Y:S04]  /*2010*/  LDGSTS.E.BYPASS.LTC128B.128 [R0+0x16000], desc[UR24][R2.64] ;  /* 0x1600000002007fae */ /* 0x0007e8000b901d58 */
[----:B------:R3:W-:Y:S01]  /*2020*/  LDGSTS.E.BYPASS.LTC128B.128 [R0+0x1a000], desc[UR24][R2.64+0x80] ;  /* 0x1a00008002007fae */ /* 0x0007e2000b901d58 */
[----:B--2---:R-:W-:-:S04]  /*2030*/  IADD3 R6, P1, R2, UR13, RZ ;  /* 0x0000000d02067c10 */ /* 0x004fc8000ff3e0ff */
[----:B------:R-:W-:Y:S01]  /*2040*/  IADD3.X R7, R3, UR6, RZ, P1, !PT ;  /* 0x0000000603077c10 */ /* 0x000fe20008ffe4ff */
[----:B------:R-:W-:Y:S01]  /*2050*/  ULDC.64 UR6, c[0x0][0x478] ;  /* 0x00011e0000067ab9 */ /* 0x000fe20000000a00 */
[----:B------:R-:W-:Y:S01]  /*2060*/  PLOP3.LUT P1, PT, PT, PT, UP0, 0x80, 0x0 ;  /* 0x000000000000781c */ /* 0x000fe20003f2f008 */
[----:B------:R-:W-:Y:S02]  /*2070*/  UIMAD.WIDE UR10, UR10, 0x4, UR6 ;  /* 0x000000040a0a78a5 */ /* 0x000fe4000f8e0206 */
[----:B------:R3:W-:Y:S04]  /*2080*/  LDGSTS.E.BYPASS.LTC128B.128 [R0+0x17000], desc[UR24][R6.64] ;  /* 0x1700000006007fae */ /* 0x0007e8000b901d58 */
[----:B------:R3:W-:Y:S04]  /*2090*/  LDGSTS.E.BYPASS.LTC128B.128 [R0+0x1b000], desc[UR24][R6.64+0x80] ;  /* 0x1b00008006007fae */ /* 0x0007e8000b901d58 */
[----:B------:R-:W0:Y:S02]  /*20a0*/  LDGDEPBAR ;  /* 0x00000000000079af */ /* 0x000e240000000000 */
[----:B------:R-:W-:Y:S05]  /*20b0*/  @!P1 BRA `(.L_x_1622) ;  /* 0x0000004800549947 */ /* 0x000fea0003800000 */
[----:B---3--:R-:W1:Y:S01]  /*20c0*/  LDC.64 R4, c[0x0][0x3b8] ;  /* 0x0000ee00ff047b82 */ /* 0x008e620000000a00 */
[----:B------:R-:W-:Y:S01]  /*20d0*/  IMAD.MOV.U32 R2, RZ, RZ, 0x4 ;  /* 0x00000004ff027424 */ /* 0x000fe200078e00ff */
[----:B------:R-:W-:-:S06]  /*20e0*/  UIMAD UR6, UR20, UR33, UR22 ;  /* 0x00000021140672a4 */ /* 0x000fcc000f8e0216 */
[----:B------:R-:W2:Y:S01]  /*20f0*/  LDC R247, c[0x0][0x2dc] ;  /* 0x0000b700fff77b82 */ /* 0x000ea20000000800 */
[----:B-1----:R-:W3:Y:S04]  /*2100*/  LDG.E.64 R6, desc[UR24][R4.64] ;  /* 0x0000001804067981 */ /* 0x002ee8000c1e1b00 */
[----:B------:R-:W4:Y:S01]  /*2110*/  LDG.E.64 R4, desc[UR24][R4.64+0x8] ;  /* 0x0000081804047981 */ /* 0x000f22000c1e1b00 */
[----:B------:R-:W-:Y:S01]  /*2120*/  IMAD.WIDE R2, R241, R2, UR48 ;  /* 0x00000030f1027e25 */ /* 0x000fe2000f8e0202 */
[----:B------:R-:W-:Y:S01]  /*2130*/  USHF.L.U32 UR6, UR6, 0x5, URZ ;  /* 0x0000000506067899 */ /* 0x000fe2000800063f */
[----:B------:R-:W-:-:S03]  /*2140*/  SHF.R.S32.HI R244, RZ, 0x1f, R27 ;  /* 0x0000001ffff47819 */ /* 0x000fc6000001141b */
[----:B------:R-:W5:Y:S01]  /*2150*/  LDG.E R240, desc[UR24][R2.64] ;  /* 0x0000001802f07981 */ /* 0x000f62000c1e1900 */
[----:B------:R-:W-:Y:S01]  /*2160*/  USHF.R.S32.HI UR8, URZ, 0x1f, UR6 ;  /* 0x0000001f3f087899 */ /* 0x000fe20008011406 */
[----:B------:R-:W-:Y:S02]  /*2170*/  IADD3 R0, R215, 0x2000, RZ ;  /* 0x00002000d7007810 */ /* 0x000fe40007ffe0ff */
[----:B------:R-:W5:Y:S04]  /*2180*/  LDG.E R239, desc[UR24][R2.64+0x20] ;  /* 0x0000201802ef7981 */ /* 0x000f68000c1e1900 */
[----:B------:R-:W5:Y:S04]  /*2190*/  LDG.E R238, desc[UR24][R2.64+0x80] ;  /* 0x0000801802ee7981 */ /* 0x000f68000c1e1900 */
[----:B------:R1:W5:Y:S01]  /*21a0*/  LDG.E R237, desc[UR24][R2.64+0xa0] ;  /* 0x0000a01802ed7981 */ /* 0x000362000c1e1900 */
[----:B------:R-:W-:Y:S01]  /*21b0*/  IMAD.MOV.U32 R236, RZ, RZ, R16 ;  /* 0x000000ffffec7224 */ /* 0x000fe200078e0010 */
[----:B------:R-:W-:Y:S01]  /*21c0*/  MOV R159, RZ ;  /* 0x000000ff009f7202 */ /* 0x000fe20000000f00 */
[----:B------:R-:W-:Y:S01]  /*21d0*/  IMAD.MOV.U32 R217, RZ, RZ, 0x20 ;  /* 0x00000020ffd97424 */ /* 0x000fe200078e00ff */
[----:B------:R-:W-:Y:S01]  /*21e0*/  SEL R0, R0, R215, !P0 ;  /* 0x000000d700007207 */ /* 0x000fe20004000000 */
[----:B------:R-:W-:Y:S01]  /*21f0*/  IMAD.MOV.U32 R216, RZ, RZ, 0x40 ;  /* 0x00000040ffd87424 */ /* 0x000fe200078e00ff */
[----:B------:R-:W-:Y:S01]  /*2200*/  UMOV UR9, UR11 ;  /* 0x0000000b00097c82 */ /* 0x000fe20008000000 */
[----:B-1----:R-:W-:-:S05]  /*2210*/  VIADD R2, R214, 0x2000 ;  /* 0x00002000d6027836 */ /* 0x002fca0000000000 */
[----:B------:R-:W-:Y:S02]  /*2220*/  SEL R2, R2, R214, !P0 ;  /* 0x000000d602027207 */ /* 0x000fe40004000000 */
[----:B---3--:R-:W-:Y:S02]  /*2230*/  R2UR UR46, R7 ;  /* 0x00000000072e72ca */ /* 0x008fe400000e0000 */
[----:B------:R-:W-:-:S11]  /*2240*/  R2UR UR7, R6 ;  /* 0x00000000060772ca */ /* 0x000fd600000e0000 */
[----:B------:R-:W-:Y:S02]  /*2250*/  UIADD3 UR45, UR46, 0x646e171e, URZ ;  /* 0x646e171e2e2d7890 */ /* 0x000fe4000fffe03f */
[----:B------:R-:W-:Y:S02]  /*2260*/  UIADD3 UR44, UR7, -0x4ab325aa, URZ ;  /* 0xb54cda56072c7890 */ /* 0x000fe4000fffe03f */
[----:B------:R-:W-:Y:S02]  /*2270*/  UIADD3 UR43, UR46, -0x56f99767, URZ ;  /* 0xa90668992e2b7890 */ /* 0x000fe4000fffe03f */
[----:B------:R-:W-:Y:S02]  /*2280*/  UIADD3 UR42, UR7, 0x1715609d, URZ ;  /* 0x1715609d072a7890 */ /* 0x000fe4000fffe03f */
[----:B------:R-:W-:Y:S02]  /*2290*/  UIADD3 UR41, UR46, -0x126145ec, URZ ;  /* 0xed9eba142e297890 */ /* 0x000fe4000fffe03f */
[----:B------:R-:W-:Y:S01]  /*22a0*/  UIADD3 UR40, UR7, 0x78dde6e4, URZ ;  /* 0x78dde6e407287890 */ /* 0x000fe2000fffe03f */
[----:B----4-:R-:W-:Y:S01]  /*22b0*/  IADD3 R242, P2, P1, R4, UR6, R27 ;  /* 0x0000000604f27c10 */ /* 0x010fe2000f95e01b */
[----:B------:R-:W-:Y:S01]  /*22c0*/  ULDC UR6, c[0x0][0x270] ;  /* 0x00009c0000067ab9 */ /* 0x000fe20000000800 */
[----:B------:R-:W-:-:S02]  /*22d0*/  UIADD3 UR39, UR46, 0x32370b8f, URZ ;  /* 0x32370b8f2e277890 */ /* 0x000fc4000fffe03f */
[----:B------:R-:W-:Y:S01]  /*22e0*/  IADD3.X R244, R5, UR8, R244, P2, P1 ;  /* 0x0000000805f47c10 */ /* 0x000fe200097e24f4 */
[----:B------:R-:W-:Y:S02]  /*22f0*/  UIADD3 UR38, UR7, -0x255992d5, URZ ;  /* 0xdaa66d2b07267890 */ /* 0x000fe4000fffe03f */
[----:B------:R-:W-:Y:S02]  /*2300*/  UIADD3 UR37, UR46, 0x76cf5d0a, URZ ;  /* 0x76cf5d0a2e257890 */ /* 0x000fe4000fffe03f */
[----:B------:R-:W-:Y:S02]  /*2310*/  UIADD3 UR36, UR7, 0x3c6ef372, URZ ;  /* 0x3c6ef37207247890 */ /* 0x000fe4000fffe03f */
[----:B------:R-:W-:Y:S02]  /*2320*/  UIADD3 UR35, UR46, -0x4498517b, URZ ;  /* 0xbb67ae852e237890 */ /* 0x000fe4000fffe03f */
[----:B------:R-:W-:Y:S01]  /*2330*/  UIADD3 UR34, UR7, -0x61c88647, URZ ;  /* 0x9e3779b907227890 */ /* 0x000fe2000fffe03f */
[----:B------:R-:W-:Y:S01]  /*2340*/  LEA R207, R2, UR5, 0x1 ;  /* 0x0000000502cf7c11 */ /* 0x000fe2000f8e08ff */
[----:B------:R-:W-:Y:S01]  /*2350*/  IMAD.WIDE.U32 R242, R242, -0x2daee0ad, RZ ;  /* 0xd2511f53f2f27825 */ /* 0x000fe200078e00ff */
[----:B------:R-:W-:Y:S01]  /*2360*/  LEA R209, R0, UR5, 0x1 ;  /* 0x0000000500d17c11 */ /* 0x000fe2000f8e08ff */
[----:B------:R-:W-:Y:S01]  /*2370*/  ULDC.U8 UR8, c[0x0][0x388] ;  /* 0x0000e20000087ab9 */ /* 0x000fe20000000000 */
[----:B------:R-:W-:Y:S01]  /*2380*/  LOP3.LUT R244, R244, UR7, RZ, 0x3c, !PT ;  /* 0x00000007f4f47c12 */ /* 0x000fe2000f8e3cff */
[----:B--2---:R-:W-:-:S06]  /*2390*/  ULDC UR7, c[0x0][0x2ec] ;  /* 0x0000bb0000077ab9 */ /* 0x004fcc0000000800 */
.L_x_1625:
[----:B------:R-:W2:Y:S01]  /*23a0*/  LDL R0, [R1] ;  /* 0x0000000001007983 */ /* 0x000ea20000100800 */
[----:B------:R-:W-:Y:S03]  /*23b0*/  UISETP.GE.AND UP2, UPT, UR12, 0x1, UPT ;  /* 0x000000010c00788c */ /* 0x000fe6000bf46270 */
[----:B------:R-:W0:Y:S01]  /*23c0*/  LDGDEPBAR ;  /* 0x00000000000079af */ /* 0x000e220000000000 */
[----:B--2---:R-:W-:Y:S01]  /*23d0*/  R2P PR, R0, 0x6 ;  /* 0x0000000600007804 */ /* 0x004fe20000000000 */
[----:B------:R-:W-:Y:S04]  /*23e0*/  DEPBAR.LE SB0, 0x0 ;  /* 0x000080000000791a */ /* 0x000fe80000000000 */
[----:B------:R-:W-:Y:S01]  /*23f0*/  BAR.SYNC.DEFER_BLOCKING 0x0 ;  /* 0x0000000000007b1d */ /* 0x000fe20000010000 */
[----:B------:R-:W-:Y:S02]  /*2400*/  SEL R204, R217, 0xffffffe0, !P1 ;  /* 0xffffffe0d9cc7807 */ /* 0x000fe40004800000 */
[----:B------:R-:W-:Y:S02]  /*2410*/  SEL R208, R216, 0xffffffc0, !P2 ;  /* 0xffffffc0d8d07807 */ /* 0x000fe40005000000 */
[----:B-----5:R-:W-:Y:S01]  /*2420*/  FSETP.NEU.FTZ.AND P0, PT, R240, -INF , PT ;  /* 0xff800000f000780b */ /* 0x020fe20003f1d000 */
[C---:B------:R-:W-:Y:S02]  /*2430*/  IMAD.IADD R0, R209.reuse, 0x1, R204 ;  /* 0x00000001d1007824 */ /* 0x040fe400078e02cc */
[----:B------:R-:W-:Y:S02]  /*2440*/  IMAD.IADD R3, R209, 0x1, R208 ;  /* 0x00000001d1037824 */ /* 0x000fe400078e02d0 */
[----:B------:R-:W-:Y:S01]  /*2450*/  IMAD.IADD R2, R208, 0x1, R0 ;  /* 0x00000001d0027824 */ /* 0x000fe200078e0200 */
        /* <DEDUP_REMOVED lines=16> */
[----:B------:R-:W-:Y:S05]  /*2560*/  LDSM.16.M88.4 R192, [R213+0xc800] ;  /* 0x00c80000d5c0783b */ /* 0x000fea0000000200 */
[-C--:B------:R-:W-:Y:S03]  /*2570*/  HMMA.16816.F32 R28, R28, R166.reuse, RZ ;  /* 0x000000a61c1c723c */ /* 0x080fe600000018ff */
[----:B------:R-:W-:Y:S03]  /*2580*/  LDSM.16.M88.4 R200, [R212+0xc000] ;  /* 0x00c00000d4c8783b */ /* 0x000fe60000000200 */
[----:B------:R-:W-:Y:S05]  /*2590*/  HMMA.16816.F32 R32, R32, R166, RZ ;  /* 0x000000a62020723c */ /* 0x000fea00000018ff */
[----:B------:R-:W3:Y:S01]  /*25a0*/  LDSM.16.M88.4 R164, [R3+0x1000] ;  /* 0x0010000003a4783b */ /* 0x000ee20000000200 */
[-C--:B----4-:R-:W-:Y:S06]  /*25b0*/  HMMA.16816.F32 R4, R168, R172.reuse, R4 ;  /* 0x000000aca804723c */ /* 0x090fec0000001804 */
[C---:B-1----:R-:W-:Y:S01]  /*25c0*/  HMMA.16816.F32 R8, R176.reuse, R172, R8 ;  /* 0x000000acb008723c */ /* 0x042fe20000001808 */
[----:B------:R-:W1:Y:S05]  /*25d0*/  LDSM.16.M88.4 R196, [R2] ;  /* 0x0000000002c4783b */ /* 0x000e6a0000000200 */
[-C--:B------:R-:W-:Y:S06]  /*25e0*/  HMMA.16816.F32 R12, R176, R174.reuse, R12 ;  /* 0x000000aeb00c723c */ /* 0x080fec000000180c */
[C---:B------:R-:W-:Y:S01]  /*25f0*/  HMMA.16816.F32 R16, R168.reuse, R174, R16 ;  /* 0x000000aea810723c */ /* 0x040fe20000001810 */
[----:B------:R-:W-:Y:S05]  /*2600*/  LDSM.16.M88.4 R172, [R212+0xc800] ;  /* 0x00c80000d4ac783b */ /* 0x000fea0000000200 */
[-C--:B--2---:R-:W-:Y:S06]  /*2610*/  HMMA.16816.F32 R20, R168, R180.reuse, R20 ;  /* 0x000000b4a814723c */ /* 0x084fec0000001814 */
[C---:B------:R-:W-:Y:S06]  /*2620*/  HMMA.16816.F32 R24, R176.reuse, R180, R24 ;  /* 0x000000b4b018723c */ /* 0x040fec0000001818 */
[-C--:B------:R-:W-:Y:S01]  /*2630*/  HMMA.16816.F32 R28, R176, R182.reuse, R28 ;  /* 0x000000b6b01c723c */ /* 0x080fe2000000181c */
[----:B------:R-:W-:Y:S05]  /*2640*/  LDSM.16.M88.4 R176, [R209+0x2000] ;  /* 0x00200000d1b0783b */ /* 0x000fea0000000200 */
[----:B------:R-:W-:Y:S03]  /*2650*/  HMMA.16816.F32 R32, R168, R182, R32 ;  /* 0x000000b6a820723c */ /* 0x000fe60000001820 */
[----:B------:R-:W2:Y:S03]  /*2660*/  LDSM.16.M88.4 R168, [R2+0x1000] ;  /* 0x0010000002a8783b */ /* 0x000ea60000000200 */
[-C--:B------:R-:W-:Y:S05]  /*2670*/  HMMA.16816.F32 R4, R184, R188.reuse, R4 ;  /* 0x000000bcb804723c */ /* 0x080fea0000001804 */
[----:B------:R-:W4:Y:S01]  /*2680*/  LDSM.16.M88.4 R180, [R210+0x10000] ;  /* 0x01000000d2b4783b */ /* 0x000f220000000200 */
[C---:B---3--:R-:W-:Y:S06]  /*2690*/  HMMA.16816.F32 R8, R164.reuse, R188, R8 ;  /* 0x000000bca408723c */ /* 0x048fec0000001808 */
        /* <DEDUP_REMOVED lines=9> */
[-C--:B-1----:R-:W-:Y:S05]  /*2730*/  HMMA.16816.F32 R4, R196, R200.reuse, R4 ;  /* 0x000000c8c404723c */ /* 0x082fea0000001804 */
[----:B------:R-:W1:Y:S01]  /*2740*/  LDSM.16.M88.4 R192, [R211+0x10000] ;  /* 0x01000000d3c0783b */ /* 0x000e620000000200 */
[C---:B--2---:R-:W-:Y:S06]  /*2750*/  HMMA.16816.F32 R8, R168.reuse, R200, R8 ;  /* 0x000000c8a808723c */ /* 0x044fec0000001808 */
[-C--:B------:R-:W-:Y:S06]  /*2760*/  HMMA.16816.F32 R12, R168, R202.reuse, R12 ;  /* 0x000000caa80c723c */ /* 0x080fec000000180c */
[C---:B------:R-:W-:Y:S01]  /*2770*/  HMMA.16816.F32 R16, R196.reuse, R202, R16 ;  /* 0x000000cac410723c */ /* 0x040fe20000001810 */
[----:B------:R-:W-:Y:S05]  /*2780*/  LDSM.16.M88.4 R200, [R213+0x10000] ;  /* 0x01000000d5c8783b */ /* 0x000fea0000000200 */
[-C--:B------:R-:W-:Y:S06]  /*2790*/  HMMA.16816.F32 R20, R196, R172.reuse, R20 ;  /* 0x000000acc414723c */ /* 0x080fec0000001814 */
[C---:B------:R-:W-:Y:S06]  /*27a0*/  HMMA.16816.F32 R24, R168.reuse, R172, R24 ;  /* 0x000000aca818723c */ /* 0x040fec0000001818 */
[-C--:B------:R-:W-:Y:S01]  /*27b0*/  HMMA.16816.F32 R28, R168, R174.reuse, R28 ;  /* 0x000000aea81c723c */ /* 0x080fe2000000181c */
[----:B------:R2:W1:Y:S05]  /*27c0*/  LDSM.16.M88.4 R168, [R0+0x3000] ;  /* 0x0030000000a8783b */ /* 0x00046a0000000200 */
[----:B------:R-:W-:Y:S03]  /*27d0*/  HMMA.16816.F32 R32, R196, R174, R32 ;  /* 0x000000aec420723c */ /* 0x000fe60000001820 */
[----:B------:R-:W1:Y:S03]  /*27e0*/  LDSM.16.M88.4 R172, [R211+0x10800] ;  /* 0x01080000d3ac783b */ /* 0x000e660000000200 */
[-C--:B----4-:R-:W-:Y:S05]  /*27f0*/  HMMA.16816.F32 R4, R176, R180.reuse, R4 ;  /* 0x000000b4b004723c */ /* 0x090fea0000001804 */
[----:B------:R-:W4:Y:S01]  /*2800*/  LDSM.16.M88.4 R196, [R3+0x2000] ;  /* 0x0020000003c4783b */ /* 0x000f220000000200 */
[C---:B---3--:R-:W-:Y:S06]  /*2810*/  HMMA.16816.F32 R8, R164.reuse, R180, R8 ;  /* 0x000000b4a408723c */ /* 0x048fec0000001808 */
[-C--:B------:R-:W-:Y:S01]  /*2820*/  HMMA.16816.F32 R12, R164, R182.reuse, R12 ;  /* 0x000000b6a40c723c */ /* 0x080fe2000000180c */
[----:B--2---:R-:W-:Y:S04]  /*2830*/  IMAD.U32 R0, RZ, RZ, UR12 ;  /* 0x0000000cff007e24 */ /* 0x004fe8000f8e00ff */
[----:B------:R-:W-:Y:S01]  /*2840*/  IMAD R0, R0, 0x4, R252 ;  /* 0x0000000400007824 */ /* 0x000fe200078e02fc */
[C---:B------:R-:W-:Y:S01]  /*2850*/  HMMA.16816.F32 R16, R176.reuse, R182, R16 ;  /* 0x000000b6b010723c */ /* 0x040fe20000001810 */
[----:B------:R-:W-:Y:S05]  /*2860*/  LDSM.16.M88.4 R180, [R2+0x2000] ;  /* 0x0020000002b4783b */ /* 0x000fea0000000200 */
[-C--:B------:R-:W-:Y:S06]  /*2870*/  HMMA.16816.F32 R20, R176, R184.reuse, R20 ;  /* 0x000000b8b014723c */ /* 0x080fec0000001814 */
[C---:B------:R-:W-:Y:S06]  /*2880*/  HMMA.16816.F32 R24, R164.reuse, R184, R24 ;  /* 0x000000b8a418723c */ /* 0x040fec0000001818 */
[-C--:B------:R-:W-:Y:S01]  /*2890*/  HMMA.16816.F32 R28, R164, R186.reuse, R28 ;  /* 0x000000baa41c723c */ /* 0x080fe2000000181c */
[----:B------:R-:W2:Y:S05]  /*28a0*/  LDSM.16.M88.4 R164, [R3+0x3000] ;  /* 0x0030000003a4783b */ /* 0x000eaa0000000200 */
[----:B------:R-:W-:Y:S03]  /*28b0*/  HMMA.16816.F32 R32, R176, R186, R32 ;  /* 0x000000bab020723c */ /* 0x000fe60000001820 */
[----:B------:R-:W3:Y:S03]  /*28c0*/  LDSM.16.M88.4 R176, [R213+0x10800] ;  /* 0x01080000d5b0783b */ /* 0x000ee60000000200 */
[-C--:B-1----:R-:W-:Y:S05]  /*28d0*/  HMMA.16816.F32 R4, R188, R192.reuse, R4 ;  /* 0x000000c0bc04723c */ /* 0x082fea0000001804 */
[----:B------:R-:W1:Y:S01]  /*28e0*/  LDSM.16.M88.4 R184, [R212+0x10000] ;  /* 0x01000000d4b8783b */ /* 0x000e620000000200 */
[C---:B------:R-:W-:Y:S06]  /*28f0*/  HMMA.16816.F32 R8, R168.reuse, R192, R8 ;  /* 0x000000c0a808723c */ /* 0x040fec0000001808 */
[-C--:B------:R-:W-:Y:S06]  /*2900*/  HMMA.16816.F32 R12, R168, R194.reuse, R12 ;  /* 0x000000c2a80c723c */ /* 0x080fec000000180c */
[C---:B------:R-:W-:Y:S06]  /*2910*/  HMMA.16816.F32 R16, R188.reuse, R194, R16 ;  /* 0x000000c2bc10723c */ /* 0x040fec0000001810 */
[-C--:B------:R-:W-:Y:S06]  /*2920*/  HMMA.16816.F32 R20, R188, R172.reuse, R20 ;  /* 0x000000acbc14723c */ /* 0x080fec0000001814 */
[C---:B------:R-:W-:Y:S06]  /*2930*/  HMMA.16816.F32 R24, R168.reuse, R172, R24 ;  /* 0x000000aca818723c */ /* 0x040fec0000001818 */
[-C--:B------:R-:W-:Y:S01]  /*2940*/  HMMA.16816.F32 R28, R168, R174.reuse, R28 ;  /* 0x000000aea81c723c */ /* 0x080fe2000000181c */
[----:B------:R3:W1:Y:S04]  /*2950*/  LDSM.16.M88.4 R168, [R2+0x3000] ;  /* 0x0030000002a8783b */ /* 0x0006680000000200 */
[----:B------:R-:W-:Y:S01]  /*2960*/  IMAD.WIDE.U32 R172, R0, -0x326172a9, RZ ;  /* 0xcd9e8d5700ac7825 */ /* 0x000fe200078e00ff */
[----:B------:R-:W-:Y:S06]  /*2970*/  HMMA.16816.F32 R32, R188, R174, R32 ;  /* 0x000000aebc20723c */ /* 0x000fec0000001820 */
[-C--:B----4-:R-:W-:Y:S06]  /*2980*/  HMMA.16816.F32 R4, R196, R200.reuse, R4 ;  /* 0x000000c8c404723c */ /* 0x090fec0000001804 */
[C---:B--2---:R-:W-:Y:S06]  /*2990*/  HMMA.16816.F32 R8, R164.reuse, R200, R8 ;  /* 0x000000c8a408723c */ /* 0x044fec0000001808 */
[-C--:B------:R-:W-:Y:S01]  /*29a0*/  HMMA.16816.F32 R12, R164, R202.reuse, R12 ;  /* 0x000000caa40c723c */ /* 0x080fe2000000180c */
[----:B---3--:R-:W-:Y:S04]  /*29b0*/  IMAD.U32 R2, RZ, RZ, UR23 ;  /* 0x00000017ff027e24 */ /* 0x008fe8000f8e00ff */
[----:B------:R-:W-:Y:S01]  /*29c0*/  IMAD R2, R2, 0x4, R245 ;  /* 0x0000000402027824 */ /* 0x000fe200078e02f5 */
[C---:B------:R-:W-:Y:S05]  /*29d0*/  HMMA.16816.F32 R16, R196.reuse, R202, R16 ;  /* 0x000000cac410723c */ /* 0x040fea0000001810 */
[----:B------:R-:W-:Y:S01]  /*29e0*/  LOP3.LUT R2, R2, UR46, RZ, 0x3c, !PT ;  /* 0x0000002e02027c12 */ /* 0x000fe2000f8e3cff */
[-C--:B------:R-:W-:Y:S05]  /*29f0*/  HMMA.16816.F32 R20, R196, R176.reuse, R20 ;  /* 0x000000b0c414723c */ /* 0x080fea0000001814 */
[----:B------:R-:W-:Y:S01]  /*2a00*/  LOP3.LUT R2, R243, R2, RZ, 0x3c, !PT ;  /* 0x00000002f3027212 */ /* 0x000fe200078e3cff */
[C---:B------:R-:W-:Y:S05]  /*2a10*/  HMMA.16816.F32 R24, R164.reuse, R176, R24 ;  /* 0x000000b0a418723c */ /* 0x040fea0000001818 */
[----:B------:R-:W-:Y:S01]  /*2a20*/  IMAD.WIDE.U32 R2, R2, -0x326172a9, RZ ;  /* 0xcd9e8d5702027825 */ /* 0x000fe200078e00ff */
[-C--:B------:R-:W-:Y:S05]  /*2a30*/  HMMA.16816.F32 R28, R164, R178.reuse, R28 ;  /* 0x000000b2a41c723c */ /* 0x080fea000000181c */
[----:B------:R-:W-:Y:S01]  /*2a40*/  LOP3.LUT R172, R3, UR34, R172, 0x96, !PT ;  /* 0x0000002203ac7c12 */ /* 0x000fe2000f8e96ac */
[----:B------:R-:W-:Y:S05]  /*2a50*/  HMMA.16816.F32 R32, R196, R178, R32 ;  /* 0x000000b2c420723c */ /* 0x000fea0000001820 */
[----:B------:R-:W-:Y:S01]  /*2a60*/  FMUL.FTZ R164, R240, 1.4426950216293334961 ;  /* 0x3fb8aa3bf0a47820 */ /* 0x000fe20000410000 */
[-C--:B-1----:R-:W-:Y:S05]  /*2a70*/  HMMA.16816.F32 R4, R180, R184.reuse, R4 ;  /* 0x000000b8b404723c */ /* 0x082fea0000001804 */
[----:B------:R-:W-:Y:S01]  /*2a80*/  FSEL R164, R164, RZ, P0 ;  /* 0x000000ffa4a47208 */ /* 0x000fe20000000000 */
[C---:B------:R-:W-:Y:S04]  /*2a90*/  HMMA.16816.F32 R8, R168.reuse, R184, R8 ;  /* 0x000000b8a808723c */ /* 0x040fe80000001808 */
[----:B------:R-:W-:Y:S01]  /*2aa0*/  FSETP.NEU.FTZ.AND P0, PT, R239, -INF , PT ;  /* 0xff800000ef00780b */ /* 0x000fe20003f1d000 */
[----:B------:R-:W-:Y:S01]  /*2ab0*/  VIADD R166, R0, 0x2 ;  /* 0x0000000200a67836 */ /* 0x000fe20000000000 */
[-C--:B------:R-:W-:Y:S05]  /*2ac0*/  HMMA.16816.F32 R12, R168, R186.reuse, R12 ;  /* 0x000000baa80c723c */ /* 0x080fea000000180c */
[----:B------:R-:W-:Y:S01]  /*2ad0*/  IMAD.WIDE.U32 R166, R166, -0x326172a9, RZ ;  /* 0xcd9e8d57a6a67825 */ /* 0x000fe200078e00ff */
[C---:B------:R-:W-:Y:S05]  /*2ae0*/  HMMA.16816.F32 R16, R180.reuse, R186, R16 ;  /* 0x000000bab410723c */ /* 0x040fea0000001810 */
[----:B------:R-:W-:Y:S01]  /*2af0*/  LOP3.LUT R174, R3, UR34, R166, 0x96, !PT ;  /* 0x0000002203ae7c12 */ /* 0x000fe2000f8e96a6 */
[--C-:B------:R-:W-:Y:S01]  /*2b00*/  FFMA.FTZ R4, R4, UR7, -R164.reuse ;  /* 0x0000000704047c23 */ /* 0x100fe200080108a4 */
[----:B------:R-:W-:Y:S01]  /*2b10*/  FFMA.FTZ R5, R5, UR7, -R164 ;  /* 0x0000000705057c23 */ /* 0x000fe200080108a4 */
[----:B------:R-:W-:Y:S02]  /*2b20*/  FMUL.FTZ R3, R239, 1.4426950216293334961 ;  /* 0x3fb8aa3bef037820 */ /* 0x000fe40000410000 */
[----:B------:R-:W-:Y:S01]  /*2b30*/  MUFU.EX2 R200, R4 ;  /* 0x0000000400c87308 */ /* 0x000fe20000000800 */
[-C--:B------:R-:W-:Y:S01]  /*2b40*/  LOP3.LUT R0, R173, R244.reuse, RZ, 0x3c, !PT ;  /* 0x000000f4ad007212 */ /* 0x080fe200078e3cff */
[----:B------:R-:W-:Y:S01]  /*2b50*/  IMAD.WIDE.U32 R172, R172, -0x2daee0ad, RZ ;  /* 0xd2511f53acac7825 */ /* 0x000fe200078e00ff */
[----:B------:R-:W-:Y:S02]  /*2b60*/  FSEL R3, R3, RZ, P0 ;  /* 0x000000ff03037208 */ /* 0x000fe40000000000 */
[----:B------:R-:W-:Y:S01]  /*2b70*/  LOP3.LUT R165, R167, R244, RZ, 0x3c, !PT ;  /* 0x000000f4a7a57212 */ /* 0x000fe200078e3cff */
[----:B------:R-:W-:Y:S01]  /*2b80*/  IMAD.WIDE.U32 R166, R0, -0x2daee0ad, RZ ;  /* 0xd2511f5300a67825 */ /* 0x000fe200078e00ff */
[----:B------:R-:W-:Y:S03]  /*2b90*/  LOP3.LUT R177, R242, UR35, RZ, 0x3c, !PT ;  /* 0x00000023f2b17c12 */ /* 0x000fe6000f8e3cff */
[----:B------:R1:W-:Y:S01]  /*2ba0*/  MUFU.EX2 R202, R5 ;  /* 0x0000000500ca7308 */ /* 0x0003e20000000800 */
[--C-:B------:R-:W-:Y:S01]  /*2bb0*/  FFMA.FTZ R6, R6, UR7, -R3.reuse ;  /* 0x0000000706067c23 */ /* 0x100fe20008010803 */
[--C-:B------:R-:W-:Y:S01]  /*2bc0*/  FFMA.FTZ R7, R7, UR7, -R3.reuse ;  /* 0x0000000707077c23 */ /* 0x100fe20008010803 */
[----:B------:R-:W-:Y:S01]  /*2bd0*/  LOP3.LUT R167, R177, R167, RZ, 0x3c, !PT ;  /* 0x000000a7b1a77212 */ /* 0x000fe200078e3cff */
[----:B------:R-:W-:Y:S01]  /*2be0*/  IMAD.WIDE.U32 R174, R174, -0x2daee0ad, RZ ;  /* 0xd2511f53aeae7825 */ /* 0x000fe200078e00ff */
[----:B------:R-:W-:Y:S02]  /*2bf0*/  LOP3.LUT R176, R173, UR37, R166, 0x96, !PT ;  /* 0x00000025adb07c12 */ /* 0x000fe4000f8e96a6 */
[----:B------:R-:W-:Y:S03]  /*2c00*/  LOP3.LUT R0, R2, UR36, RZ, 0x3c, !PT ;  /* 0x0000002402007c12 */ /* 0x000fe6000f8e3cff */
[----:B------:R2:W-:Y:S01]  /*2c10*/  MUFU.EX2 R201, R6 ;  /* 0x0000000600c97308 */ /* 0x0005e20000000800 */
[----:B------:R-:W-:Y:S04]  /*2c20*/  IMAD.WIDE.U32 R166, R167, -0x326172a9, RZ ;  /* 0xcd9e8d57a7a67825 */ /* 0x000fe800078e00ff */
[C---:B------:R-:W-:Y:S01]  /*2c30*/  FMUL.FTZ R2, R238.reuse, 1.4426950216293334961 ;  /* 0x3fb8aa3bee027820 */ /* 0x040fe20000410000 */
[----:B------:R-:W-:Y:S01]  /*2c40*/  FSETP.NEU.FTZ.AND P0, PT, R238, -INF , PT ;  /* 0xff800000ee00780b */ /* 0x000fe20003f1d000 */
[----:B------:R-:W-:Y:S01]  /*2c50*/  FFMA.FTZ R16, R16, UR7, -R164 ;  /* 0x0000000710107c23 */ /* 0x000fe200080108a4 */
[--C-:B------:R-:W-:Y:S01]  /*2c60*/  FFMA.FTZ R18, R18, UR7, -R3.reuse ;  /* 0x0000000712127c23 */ /* 0x100fe20008010803 */
[----:B------:R-:W-:Y:S01]  /*2c70*/  LOP3.LUT R184, R0, R167, RZ, 0x3c, !PT ;  /* 0x000000a700b87212 */ /* 0x000fe200078e3cff */
[--C-:B------:R-:W-:Y:S01]  /*2c80*/  FFMA.FTZ R19, R19, UR7, -R3.reuse ;  /* 0x0000000713137c23 */ /* 0x100fe20008010803 */
[----:B------:R3:W-:Y:S01]  /*2c90*/  MUFU.EX2 R223, R7 ;  /* 0x0000000700df7308 */ /* 0x0007e20000000800 */
[----:B-1----:R-:W-:Y:S01]  /*2ca0*/  IMAD.WIDE.U32 R4, R165, -0x2daee0ad, RZ ;  /* 0xd2511f53a5047825 */ /* 0x002fe200078e00ff */
[----:B------:R-:W-:Y:S02]  /*2cb0*/  FSEL R2, R2, RZ, P0 ;  /* 0x000000ff02027208 */ /* 0x000fe40000000000 */
[----:B------:R-:W-:Y:S01]  /*2cc0*/  FSETP.NEU.FTZ.AND P0, PT, R237, -INF , PT ;  /* 0xff800000ed00780b */ /* 0x000fe20003f1d000 */
[----:B------:R-:W-:Y:S01]  /*2cd0*/  IMAD.WIDE.U32 R184, R184, -0x2daee0ad, RZ ;  /* 0xd2511f53b8b87825 */ /* 0x000fe200078e00ff */
[----:B------:R-:W-:Y:S02]  /*2ce0*/  LOP3.LUT R5, R177, R5, RZ, 0x3c, !PT ;  /* 0x00000005b1057212 */ /* 0x000fe400078e3cff */
[----:B------:R-:W-:Y:S01]  /*2cf0*/  LOP3.LUT R167, R175, UR37, R4, 0x96, !PT ;  /* 0x00000025afa77c12 */ /* 0x000fe2000f8e9604 */
[----:B------:R-:W-:Y:S01]  /*2d00*/  FFMA.FTZ R8, R8, UR7, -R2 ;  /* 0x0000000708087c23 */ /* 0x000fe20008010802 */
[----:B------:R-:W-:Y:S01]  /*2d10*/  IMAD.WIDE.U32 R176, R176, -0x326172a9, RZ ;  /* 0xcd9e8d57b0b07825 */ /* 0x000fe200078e00ff */
[----:B------:R-:W-:Y:S01]  /*2d20*/  LOP3.LUT R178, R185, UR39, R172, 0x96, !PT ;  /* 0x00000027b9b27c12 */ /* 0x000fe2000f8e96ac */
[----:B------:R-:W1:Y:S02]  /*2d30*/  MUFU.EX2 R196, R16 ;  /* 0x0000001000c47308 */ /* 0x000e640000000800 */
[----:B------:R-:W-:Y:S01]  /*2d40*/  FFMA.FTZ R9, R9, UR7, -R2 ;  /* 0x0000000709097c23 */ /* 0x000fe20008010802 */
[----:B------:R-:W-:Y:S01]  /*2d50*/  IMAD.WIDE.U32 R4, R5, -0x326172a9, RZ ;  /* 0xcd9e8d5705047825 */ /* 0x000fe200078e00ff */
[----:B------:R-:W-:Y:S03]  /*2d60*/  LOP3.LUT R165, R177, UR38, R166, 0x96, !PT ;  /* 0x00000026b1a57c12 */ /* 0x000fe6000f8e96a6 */
[----:B------:R-:W-:Y:S01]  /*2d70*/  FFMA.FTZ R12, R12, UR7, -R2 ;  /* 0x000000070c0c7c23 */ /* 0x000fe20008010802 */
[----:B------:R-:W-:Y:S01]  /*2d80*/  IMAD.WIDE.U32 R166, R167, -0x326172a9, RZ ;  /* 0xcd9e8d57a7a67825 */ /* 0x000fe200078e00ff */
[----:B--2---:R-:W-:Y:S01]  /*2d90*/  LOP3.LUT R6, R0, R5, RZ, 0x3c, !PT ;  /* 0x0000000500067212 */ /* 0x004fe200078e3cff */
[----:B------:R2:W-:Y:S02]  /*2da0*/  MUFU.EX2 R226, R8 ;  /* 0x0000000800e27308 */ /* 0x0005e40000000800 */
[----:B------:R-:W-:Y:S01]  /*2db0*/  FMUL.FTZ R0, R237, 1.4426950216293334961 ;  /* 0x3fb8aa3bed007820 */ /* 0x000fe20000410000 */
[----:B------:R-:W-:Y:S01]  /*2dc0*/  IMAD.WIDE.U32 R178, R178, -0x326172a9, RZ ;  /* 0xcd9e8d57b2b27825 */ /* 0x000fe200078e00ff */
[----:B------:R-:W-:Y:S03]  /*2dd0*/  LOP3.LUT R175, R167, UR38, R4, 0x96, !PT ;  /* 0x00000026a7af7c12 */ /* 0x000fe6000f8e9604 */
[----:B------:R-:W-:Y:S01]  /*2de0*/  FFMA.FTZ R13, R13, UR7, -R2 ;  /* 0x000000070d0d7c23 */ /* 0x000fe20008010802 */
[----:B---3--:R-:W-:Y:S01]  /*2df0*/  IMAD.WIDE.U32 R6, R6, -0x2daee0ad, RZ ;  /* 0xd2511f5306067825 */ /* 0x008fe200078e00ff */
[----:B------:R-:W-:Y:S01]  /*2e00*/  LOP3.LUT R188, R179, UR40, R176, 0x96, !PT ;  /* 0x00000028b3bc7c12 */ /* 0x000fe2000f8e96b0 */
[----:B------:R3:W-:Y:S01]  /*2e10*/  MUFU.EX2 R224, R9 ;  /* 0x0000000900e07308 */ /* 0x0007e20000000800 */
[----:B------:R-:W-:Y:S01]  /*2e20*/  FSEL R0, R0, RZ, P0 ;  /* 0x000000ff00007208 */ /* 0x000fe20000000000 */
[----:B------:R-:W-:Y:S01]  /*2e30*/  IMAD.WIDE.U32 R4, R165, -0x2daee0ad, RZ ;  /* 0xd2511f53a5047825 */ /* 0x000fe200078e00ff */
[----:B------:R-:W-:Y:S03]  /*2e40*/  LOP3.LUT R172, R7, UR39, R174, 0x96, !PT ;  /* 0x0000002707ac7c12 */ /* 0x000fe6000f8e96ae */
[----:B------:R-:W-:Y:S01]  /*2e50*/  FFMA.FTZ R17, R17, UR7, -R164 ;  /* 0x0000000711117c23 */ /* 0x000fe200080108a4 */
[----:B------:R-:W-:Y:S04]  /*2e60*/  IMAD.WIDE.U32 R174, R175, -0x2daee0ad, RZ ;  /* 0xd2511f53afae7825 */ /* 0x000fe800078e00ff */
[----:B------:R-:W-:Y:S01]  /*2e70*/  FFMA.FTZ R10, R10, UR7, -R0 ;  /* 0x000000070a0a7c23 */ /* 0x000fe20008010800 */
[----:B------:R4:W-:Y:S01]  /*2e80*/  MUFU.EX2 R220, R12 ;  /* 0x0000000c00dc7308 */ /* 0x0009e20000000800 */
[----:B--2---:R-:W-:Y:S01]  /*2e90*/  LOP3.LUT R8, R5, UR41, R184, 0x96, !PT ;  /* 0x0000002905087c12 */ /* 0x004fe2000f8e96b8 */
[----:B------:R-:W-:Y:S01]  /*2ea0*/  IMAD.WIDE.U32 R172, R172, -0x326172a9, RZ ;  /* 0xcd9e8d57acac7825 */ /* 0x000fe200078e00ff */
[----:B------:R-:W-:Y:S03]  /*2eb0*/  LOP3.LUT R184, R175, UR41, R6, 0x96, !PT ;  /* 0x00000029afb87c12 */ /* 0x000fe6000f8e9606 */
[----:B------:R-:W-:Y:S01]  /*2ec0*/  FFMA.FTZ R11, R11, UR7, -R0 ;  /* 0x000000070b0b7c23 */ /* 0x000fe20008010800 */
[----:B------:R-:W-:Y:S01]  /*2ed0*/  IMAD.WIDE.U32 R188, R188, -0x2daee0ad, RZ ;  /* 0xd2511f53bcbc7825 */ /* 0x000fe200078e00ff */
[----:B------:R-:W-:Y:S02]  /*2ee0*/  LOP3.LUT R176, R173, UR40, R166, 0x96, !PT ;  /* 0x00000028adb07c12 */ /* 0x000fe4000f8e96a6 */
[----:B------:R2:W-:Y:S01]  /*2ef0*/  MUFU.EX2 R227, R10 ;  /* 0x0000000a00e37308 */ /* 0x0005e20000000800 */
[--C-:B------:R-:W-:Y:S01]  /*2f00*/  FFMA.FTZ R165, R14, UR7, -R0.reuse ;  /* 0x000000070ea57c23 */ /* 0x100fe20008010800 */
[----:B------:R-:W-:Y:S01]  /*2f10*/  FFMA.FTZ R15, R15, UR7, -R0 ;  /* 0x000000070f0f7c23 */ /* 0x000fe20008010800 */
[----:B------:R-:W-:Y:S01]  /*2f20*/  LOP3.LUT R166, R189, UR43, R4, 0x96, !PT ;  /* 0x0000002bbda67c12 */ /* 0x000fe2000f8e9604 */
[----:B---3--:R-:W-:Y:S01]  /*2f30*/  IMAD.WIDE.U32 R8, R8, -0x326172a9, RZ ;  /* 0xcd9e8d5708087825 */ /* 0x008fe200078e00ff */
[----:B------:R-:W3:Y:S05]  /*2f40*/  LDSM.16.M88.4 R4, [R212+0x10800] ;  /* 0x01080000d404783b */ /* 0x000eea0000000200 */
[----:B------:R1:W-:Y:S01]  /*2f50*/  MUFU.EX2 R225, R11 ;  /* 0x0000000b00e17308 */ /* 0x0003e20000000800 */
[----:B------:R-:W-:Y:S01]  /*2f60*/  IMAD.WIDE.U32 R166, R166, -0x326172a9, RZ ;  /* 0xcd9e8d57a6a67825 */ /* 0x000fe200078e00ff */
[----:B------:R-:W-:Y:S03]  /*2f70*/  LOP3.LUT R9, R9, UR42, R178, 0x96, !PT ;  /* 0x0000002a09097c12 */ /* 0x000fe6000f8e96b2 */
[----:B------:R-:W-:Y:S01]  /*2f80*/  IMAD.WIDE.U32 R176, R176, -0x2daee0ad, RZ ;  /* 0xd2511f53b0b07825 */ /* 0x000fe200078e00ff */
[----:B----4-:R-:W-:Y:S04]  /*2f90*/  LOP3.LUT R12, R167, UR44, R8, 0x96, !PT ;  /* 0x0000002ca70c7c12 */ /* 0x010fe8000f8e9608 */
[----:B------:R4:W-:Y:S01]  /*2fa0*/  MUFU.EX2 R222, R165 ;  /* 0x000000a500de7308 */ /* 0x0009e20000000800 */
[----:B------:R-:W-:Y:S01]  /*2fb0*/  IMAD.WIDE.U32 R184, R184, -0x326172a9, RZ ;  /* 0xcd9e8d57b8b87825 */ /* 0x000fe200078e00ff */
[----:B------:R-:W-:Y:S02]  /*2fc0*/  LOP3.LUT R174, R177, UR43, R174, 0x96, !PT ;  /* 0x0000002bb1ae7c12 */ /* 0x000fe4000f8e96ae */
[C---:B------:R-:W-:Y:S01]  /*2fd0*/  LOP3.LUT R177, R166.reuse, 0xffff, RZ, 0xc0, !PT ;  /* 0x0000ffffa6b17812 */ /* 0x040fe200078ec0ff */
[----:B------:R-:W-:Y:S01]  /*2fe0*/  IMAD.WIDE.U32 R8, R9, -0x2daee0ad, RZ ;  /* 0xd2511f5309087825 */ /* 0x000fe200078e00ff */
[----:B--2---:R-:W-:Y:S04]  /*2ff0*/  LOP3.LUT R10, R185, UR42, R172, 0x96, !PT ;  /* 0x0000002ab90a7c12 */ /* 0x004fe8000f8e96ac */
[----:B------:R2:W-:Y:S01]  /*3000*/  MUFU.EX2 R221, R15 ;  /* 0x0000000f00dd7308 */ /* 0x0005e20000000800 */
[----:B------:R-:W-:Y:S02]  /*3010*/  LOP3.LUT R172, R166, 0xff, RZ, 0xc0, !PT ;  /* 0x000000ffa6ac7812 */ /* 0x000fe400078ec0ff */
[----:B------:R-:W-:Y:S01]  /*3020*/  LOP3.LUT R167, R8, 0xff, RZ, 0xc0, !PT ;  /* 0x000000ff08a77812 */ /* 0x000fe200078ec0ff */
[----:B-1----:R-:W-:Y:S01]  /*3030*/  IMAD.WIDE.U32 R10, R10, -0x2daee0ad, RZ ;  /* 0xd2511f530a0a7825 */ /* 0x002fe200078e00ff */
[--C-:B------:R-:W-:Y:S02]  /*3040*/  SHF.R.U32.HI R175, RZ, 0x18, R8.reuse ;  /* 0x00000018ffaf7819 */ /* 0x100fe40000011608 */
[----:B------:R-:W-:Y:S03]  /*3050*/  LOP3.LUT R179, R8, 0xffff, RZ, 0xc0, !PT ;  /* 0x0000ffff08b37812 */ /* 0x000fe600078ec0ff */
[----:B------:R1:W-:Y:S01]  /*3060*/  MUFU.EX2 R203, R13 ;  /* 0x0000000d00cb7308 */ /* 0x0003e20000000800 */
[----:B------:R-:W-:Y:S02]  /*3070*/  SHF.R.U32.HI R185, RZ, 0x10, R8 ;  /* 0x00000010ffb97819 */ /* 0x000fe40000011608 */
[----:B------:R-:W-:Y:S01]  /*3080*/  LOP3.LUT R14, R9, UR45, R188, 0x96, !PT ;  /* 0x0000002d090e7c12 */ /* 0x000fe2000f8e96bc */
[----:B------:R-:W-:Y:S01]  /*3090*/  IMAD.WIDE.U32 R8, R174, -0x326172a9, RZ ;  /* 0xcd9e8d57ae087825 */ /* 0x000fe200078e00ff */
[--C-:B------:R-:W-:Y:S02]  /*30a0*/  SHF.R.U32.HI R173, RZ, 0x18, R166.reuse ;  /* 0x00000018ffad7819 */ /* 0x100fe400000116a6 */
[----:B------:R-:W-:Y:S03]  /*30b0*/  SHF.R.U32.HI R178, RZ, 0x10, R166 ;  /* 0x00000010ffb27819 */ /* 0x000fe600000116a6 */
[----:B------:R-:W-:Y:S01]  /*30c0*/  MUFU.EX2 R199, R18 ;  /* 0x0000001200c77308 */ /* 0x000fe20000000800 */
[C---:B----4-:R-:W-:Y:S02]  /*30d0*/  LOP3.LUT R165, R8.reuse, 0xff, RZ, 0xc0, !PT ;  /* 0x000000ff08a57812 */ /* 0x050fe400078ec0ff */
[--C-:B------:R-:W-:Y:S01]  /*30e0*/  SHF.R.U32.HI R166, RZ, 0x10, R8.reuse ;  /* 0x00000010ffa67819 */ /* 0x100fe20000011608 */
[-C--:B---3--:R-:W-:Y:S03]  /*30f0*/  HMMA.16816.F32 R20, R180, R4.reuse, R20 ;  /* 0x00000004b414723c */ /* 0x088fe60000001814 */
[----:B------:R-:W-:Y:S03]  /*3100*/  SHF.R.U32.HI R16, RZ, 0x18, R8 ;  /* 0x00000018ff107819 */ /* 0x000fe60000011608 */
[----:B------:R-:W3:Y:S01]  /*3110*/  MUFU.EX2 R198, R19 ;  /* 0x0000001300c67308 */ /* 0x000ee20000000800 */
[----:B--2---:R-:W-:Y:S01]  /*3120*/  LOP3.LUT R15, R8, 0xffff, RZ, 0xc0, !PT ;  /* 0x0000ffff080f7812 */ /* 0x004fe200078ec0ff */
[C---:B------:R-:W-:Y:S04]  /*3130*/  HMMA.16816.F32 R24, R168.reuse, R4, R24 ;  /* 0x00000004a818723c */ /* 0x040fe80000001818 */
[----:B------:R-:W-:Y:S02]  /*3140*/  ISETP.LE.U32.AND P4, PT, R172, UR8, PT ;  /* 0x00000008ac007c0c */ /* 0x000fe4000bf83070 */
[-C--:B------:R-:W-:Y:S02]  /*3150*/  HMMA.16816.F32 R28, R168, R6.reuse, R28 ;  /* 0x00000006a81c723c */ /* 0x080fe4000000181c */
[----:B------:R-:W2:Y:S01]  /*3160*/  MUFU.EX2 R193, R17 ;  /* 0x0000001100c17308 */ /* 0x000ea20000000800 */
[----:B------:R-:W-:Y:S02]  /*3170*/  ISETP.LE.U32.AND P5, PT, R173, UR8, PT ;  /* 0x00000008ad007c0c */ /* 0x000fe4000bfa3070 */
[----:B-1----:R-:W-:Y:S01]  /*3180*/  LOP3.LUT R13, R11, UR45, R176, 0x96, !PT ;  /* 0x0000002d0b0d7c12 */ /* 0x002fe2000f8e96b0 */
[----:B------:R-:W-:Y:S05]  /*3190*/  HMMA.16816.F32 R32, R180, R6, R32 ;  /* 0x00000006b420723c */ /* 0x000fea0000001820 */
[----:B------:R-:W-:Y:S01]  /*31a0*/  LOP3.LUT R8, R12, 0xffff, RZ, 0xc0, !PT ;  /* 0x0000ffff0c087812 */ /* 0x000fe200078ec0ff */
[----:B------:R-:W-:Y:S01]  /*31b0*/  FFMA.FTZ R20, R20, UR7, -R164 ;  /* 0x0000000714147c23 */ /* 0x000fe200080108a4 */
[----:B------:R-:W-:Y:S01]  /*31c0*/  LOP3.LUT R174, R10, 0xff, RZ, 0xc0, !PT ;  /* 0x000000ff0aae7812 */ /* 0x000fe200078ec0ff */
[--C-:B------:R-:W-:Y:S02]  /*31d0*/  FFMA.FTZ R22, R22, UR7, -R3.reuse ;  /* 0x0000000716167c23 */ /* 0x100fe40008010803 */
[----:B------:R-:W1:Y:S01]  /*31e0*/  MUFU.EX2 R189, R20 ;  /* 0x0000001400bd7308 */ /* 0x000e620000000800 */
[--C-:B------:R-:W-:Y:S01]  /*31f0*/  SHF.R.U32.HI R176, RZ, 0x18, R10.reuse ;  /* 0x00000018ffb07819 */ /* 0x100fe2000001160a */
[----:B------:R-:W-:Y:S01]  /*3200*/  @!P4 FADD.FTZ R196, -R196, -RZ ;  /* 0x800000ffc4c4c221 */ /* 0x000fe20000010100 */
[----:B------:R-:W-:Y:S01]  /*3210*/  LOP3.LUT R188, R10, 0xffff, RZ, 0xc0, !PT ;  /* 0x0000ffff0abc7812 */ /* 0x000fe200078ec0ff */
[--C-:B------:R-:W-:Y:S01]  /*3220*/  FFMA.FTZ R23, R23, UR7, -R3.reuse ;  /* 0x0000000717177c23 */ /* 0x100fe20008010803 */
[----:B------:R-:W-:Y:S01]  /*3230*/  SHF.R.U32.HI R186, RZ, 0x10, R10 ;  /* 0x00000010ffba7819 */ /* 0x000fe2000001160a */
[----:B------:R-:W-:Y:S01]  /*3240*/  FFMA.FTZ R24, R24, UR7, -R2 ;  /* 0x0000000718187c23 */ /* 0x000fe20008010802 */
[----:B------:R-:W-:Y:S03]  /*3250*/  LOP3.LUT R10, R9, UR44, R184, 0x96, !PT ;  /* 0x0000002c090a7c12 */ /* 0x000fe6000f8e96b8 */
[----:B------:R-:W4:Y:S01]  /*3260*/  MUFU.EX2 R192, R22 ;  /* 0x0000001600c07308 */ /* 0x000f220000000800 */
[----:B------:R-:W-:Y:S01]  /*3270*/  LOP3.LUT R9, R12, 0xff, RZ, 0xc0, !PT ;  /* 0x000000ff0c097812 */ /* 0x000fe200078ec0ff */
[----:B---3--:R-:W-:Y:S01]  /*3280*/  @!P5 FADD.FTZ R198, -R198, -RZ ;  /* 0x800000ffc6c6d221 */ /* 0x008fe20000010100 */
[----:B------:R-:W-:Y:S01]  /*3290*/  SHF.R.U32.HI R8, RZ, 0x8, R8 ;  /* 0x00000008ff087819 */ /* 0x000fe20000011608 */
[----:B------:R-:W-:Y:S01]  /*32a0*/  FFMA.FTZ R21, R21, UR7, -R164 ;  /* 0x0000000715157c23 */ /* 0x000fe200080108a4 */
[--C-:B------:R-:W-:Y:S01]  /*32b0*/  SHF.R.U32.HI R11, RZ, 0x18, R12.reuse ;  /* 0x00000018ff0b7819 */ /* 0x100fe2000001160c */
[--C-:B------:R-:W-:Y:S01]  /*32c0*/  FFMA.FTZ R34, R34, UR7, -R3.reuse ;  /* 0x0000000722227c23 */ /* 0x100fe20008010803 */
[----:B------:R-:W-:Y:S01]  /*32d0*/  ISETP.LE.U32.AND P3, PT, R9, UR8, PT ;  /* 0x0000000809007c0c */ /* 0x000fe2000bf63070 */
[----:B------:R-:W-:Y:S01]  /*32e0*/  FFMA.FTZ R3, R35, UR7, -R3 ;  /* 0x0000000723037c23 */ /* 0x000fe20008010803 */
[----:B------:R-:W-:Y:S01]  /*32f0*/  SHF.R.U32.HI R12, RZ, 0x10, R12 ;  /* 0x00000010ff0c7819 */ /* 0x000fe2000001160c */
[----:B------:R-:W3:Y:S01]  /*3300*/  MUFU.EX2 R190, R23 ;  /* 0x0000001700be7308 */ /* 0x000ee20000000800 */
[----:B------:R-:W-:Y:S01]  /*3310*/  LOP3.LUT R9, R8, 0xffff, RZ, 0xc0, !PT ;  /* 0x0000ffff08097812 */ /* 0x000fe200078ec0ff */
[--C-:B------:R-:W-:Y:S01]  /*3320*/  FFMA.FTZ R32, R32, UR7, -R164.reuse ;  /* 0x0000000720207c23 */ /* 0x100fe200080108a4 */
[----:B------:R-:W-:Y:S01]  /*3330*/  LOP3.LUT R8, R10, 0xffff, RZ, 0xc0, !PT ;  /* 0x0000ffff0a087812 */ /* 0x000fe200078ec0ff */
[----:B------:R-:W-:Y:S01]  /*3340*/  FFMA.FTZ R164, R33, UR7, -R164 ;  /* 0x0000000721a47c23 */ /* 0x000fe200080108a4 */
[----:B------:R-:W-:Y:S01]  /*3350*/  LOP3.LUT R12, R12, 0xff, RZ, 0xc0, !PT ;  /* 0x000000ff0c0c7812 */ /* 0x000fe200078ec0ff */
[----:B------:R-:W-:Y:S01]  /*3360*/  FFMA.FTZ R28, R28, UR7, -R2 ;  /* 0x000000071c1c7c23 */ /* 0x000fe20008010802 */
[----:B------:R-:W-:Y:S03]  /*3370*/  SHF.R.U32.HI R8, RZ, 0x8, R8 ;  /* 0x00000008ff087819 */ /* 0x000fe60000011608 */
[----:B------:R2:W-:Y:S01]  /*3380*/  MUFU.EX2 R182, R3 ;  /* 0x0000000300b67308 */ /* 0x0005e20000000800 */
[----:B------:R-:W-:Y:S01]  /*3390*/  ISETP.LE.U32.AND P2, PT, R12, UR8, PT ;  /* 0x000000080c007c0c */ /* 0x000fe2000bf43070 */
[----:B------:R-:W-:Y:S01]  /*33a0*/  @!P3 FADD.FTZ R200, -R200, -RZ ;  /* 0x800000ffc8c8b221 */ /* 0x000fe20000010100 */
[----:B------:R-:W-:Y:S01]  /*33b0*/  LOP3.LUT R8, R8, 0xffff, RZ, 0xc0, !PT ;  /* 0x0000ffff08087812 */ /* 0x000fe200078ec0ff */
[--C-:B------:R-:W-:Y:S01]  /*33c0*/  FFMA.FTZ R25, R25, UR7, -R2.reuse ;  /* 0x0000000719197c23 */ /* 0x100fe20008010802 */
[----:B------:R-:W-:Y:S01]  /*33d0*/  ISETP.LE.U32.AND P0, PT, R9, UR8, PT ;  /* 0x0000000809007c0c */ /* 0x000fe2000bf03070 */
[----:B------:R-:W-:Y:S01]  /*33e0*/  FFMA.FTZ R2, R29, UR7, -R2 ;  /* 0x000000071d027c23 */ /* 0x000fe20008010802 */
[----:B------:R-:W-:Y:S03]  /*33f0*/  ISETP.LE.U32.AND P3, PT, R8, UR8, PT ;  /* 0x0000000808007c0c */ /* 0x000fe6000bf63070 */
[----:B------:R-:W-:Y:S01]  /*3400*/  MUFU.EX2 R194, R24 ;  /* 0x0000001800c27308 */ /* 0x000fe20000000800 */
[----:B------:R-:W-:Y:S01]  /*3410*/  SHF.R.U32.HI R8, RZ, 0x10, R10 ;  /* 0x00000010ff087819 */ /* 0x000fe2000001160a */
[--C-:B------:R-:W-:Y:S01]  /*3420*/  FFMA.FTZ R30, R30, UR7, -R0.reuse ;  /* 0x000000071e1e7c23 */ /* 0x100fe20008010800 */
[----:B------:R-:W-:Y:S01]  /*3430*/  LOP3.LUT R9, R10, 0xff, RZ, 0xc0, !PT ;  /* 0x000000ff0a097812 */ /* 0x000fe200078ec0ff */
[----:B------:R-:W-:Y:S01]  /*3440*/  FFMA.FTZ R26, R26, UR7, -R0 ;  /* 0x000000071a1a7c23 */ /* 0x000fe20008010800 */
[----:B------:R-:W-:Y:S01]  /*3450*/  LOP3.LUT R4, R8, 0xff, RZ, 0xc0, !PT ;  /* 0x000000ff08047812 */ /* 0x000fe200078ec0ff */
[----:B------:R-:W-:Y:S01]  /*3460*/  @!P2 FADD.FTZ R201, -R201, -RZ ;  /* 0x800000ffc9c9a221 */ /* 0x000fe20000010100 */
[----:B------:R-:W-:Y:S03]  /*3470*/  SHF.R.U32.HI R10, RZ, 0x18, R10 ;  /* 0x00000018ff0a7819 */ /* 0x000fe6000001160a */
[----:B------:R-:W-:Y:S01]  /*3480*/  MUFU.EX2 R183, R34 ;  /* 0x0000002200b77308 */ /* 0x000fe20000000800 */
[----:B------:R-:W-:Y:S01]  /*3490*/  ISETP.LE.U32.AND P2, PT, R4, UR8, PT ;  /* 0x0000000804007c0c */ /* 0x000fe2000bf43070 */
[----:B------:R-:W-:Y:S01]  /*34a0*/  @!P0 FADD.FTZ R202, -R202, -RZ ;  /* 0x800000ffcaca8221 */ /* 0x000fe20000010100 */
[----:B------:R-:W-:Y:S01]  /*34b0*/  ISETP.LE.U32.AND P0, PT, R10, UR8, PT ;  /* 0x000000080a007c0c */ /* 0x000fe2000bf03070 */
[----:B------:R-:W-:Y:S01]  /*34c0*/  @!P3 FADD.FTZ R224, -R224, -RZ ;  /* 0x800000ffe0e0b221 */ /* 0x000fe20000010100 */
[----:B------:R-:W-:Y:S01]  /*34d0*/  SHF.R.U32.HI R4, RZ, 0x8, R15 ;  /* 0x00000008ff047819 */ /* 0x000fe2000001160f */
[--C-:B------:R-:W-:Y:S01]  /*34e0*/  FFMA.FTZ R27, R27, UR7, -R0.reuse ;  /* 0x000000071b1b7c23 */ /* 0x100fe20008010800 */
[----:B------:R-:W-:Y:S03]  /*34f0*/  SHF.R.U32.HI R5, RZ, 0x8, R177 ;  /* 0x00000008ff057819 */ /* 0x000fe600000116b1 */
[----:B------:R-:W-:Y:S01]  /*3500*/  MUFU.EX2 R180, R164 ;  /* 0x000000a400b47308 */ /* 0x000fe20000000800 */
[----:B------:R-:W-:Y:S01]  /*3510*/  LOP3.LUT R4, R4, 0xffff, RZ, 0xc0, !PT ;  /* 0x0000ffff04047812 */ /* 0x000fe200078ec0ff */
[----:B------:R-:W-:Y:S01]  /*3520*/  FFMA.FTZ R0, R31, UR7, -R0 ;  /* 0x000000071f007c23 */ /* 0x000fe20008010800 */
[----:B------:R-:W-:Y:S02]  /*3530*/  LOP3.LUT R5, R5, 0xffff, RZ, 0xc0, !PT ;  /* 0x0000ffff05057812 */ /* 0x000fe400078ec0ff */
[----:B------:R-:W-:Y:S01]  /*3540*/  ISETP.LE.U32.AND P3, PT, R4, UR8, PT ;  /* 0x0000000804007c0c */ /* 0x000fe2000bf63070 */
[----:B------:R-:W-:Y:S01]  /*3550*/  @!P2 FADD.FTZ R227, -R227, -RZ ;  /* 0x800000ffe3e3a221 */ /* 0x000fe20000010100 */
[----:B------:R-:W-:Y:S01]  /*3560*/  LOP3.LUT R4, R166, 0xff, RZ, 0xc0, !PT ;  /* 0x000000ffa6047812 */ /* 0x000fe200078ec0ff */
[----:B------:R-:W-:Y:S01]  /*3570*/  @!P0 FADD.FTZ R225, -R225, -RZ ;  /* 0x800000ffe1e18221 */ /* 0x000fe20000010100 */
[----:B------:R-:W-:Y:S01]  /*3580*/  ISETP.LE.U32.AND P2, PT, R16, UR8, PT ;  /* 0x0000000810007c0c */ /* 0x000fe2000bf43070 */
[----:B------:R-:W-:Y:S01]  /*3590*/  MUFU.EX2 R181, R32 ;  /* 0x0000002000b57308 */ /* 0x000fe20000000800 */
[----:B------:R-:W-:Y:S02]  /*35a0*/  ISETP.LE.U32.AND P0, PT, R4, UR8, PT ;  /* 0x0000000804007c0c */ /* 0x000fe4000bf03070 */
[----:B------:R-:W-:Y:S02]  /*35b0*/  LOP3.LUT R4, R178, 0xff, RZ, 0xc0, !PT ;  /* 0x000000ffb2047812 */ /* 0x000fe400078ec0ff */
[----:B------:R-:W-:Y:S02]  /*35c0*/  SHF.R.U32.HI R6, RZ, 0x10, R14 ;  /* 0x00000010ff067819 */ /* 0x000fe4000001160e */
[----:B------:R-:W-:Y:S03]  /*35d0*/  ISETP.LE.U32.AND P6, PT, R11, UR8, PT ;  /* 0x000000080b007c0c */ /* 0x000fe6000bfc3070 */
[----:B------:R-:W-:Y:S01]  /*35e0*/  MUFU.EX2 R184, R2 ;  /* 0x0000000200b87308 */ /* 0x000fe20000000800 */
[----:B--2---:R-:W-:Y:S01]  /*35f0*/  SHF.R.U32.HI R3, RZ, 0x8, R188 ;  /* 0x00000008ff037819 */ /* 0x004fe200000116bc */
[----:B------:R-:W-:Y:S01]  /*3600*/  @!P3 FADD.FTZ R203, -R203, -RZ ;  /* 0x800000ffcbcbb221 */ /* 0x000fe20000010100 */
[----:B------:R-:W-:Y:S01]  /*3610*/  ISETP.LE.U32.AND P1, PT, R9, UR8, PT ;  /* 0x0000000809007c0c */ /* 0x000fe2000bf23070 */
[----:B------:R-:W-:Y:S01]  /*3620*/  @!P2 FADD.FTZ R221, -R221, -RZ ;  /* 0x800000ffdddda221 */ /* 0x000fe20000010100 */
[----:B------:R-:W-:Y:S01]  /*3630*/  ISETP.LE.U32.AND P2, PT, R4, UR8, PT ;  /* 0x0000000804007c0c */ /* 0x000fe2000bf43070 */
[----:B------:R-:W-:Y:S01]  /*3640*/  @!P0 FADD.FTZ R222, -R222, -RZ ;  /* 0x800000ffdede8221 */ /* 0x000fe20000010100 */
[C---:B------:R-:W-:Y:S03]  /*3650*/  LOP3.LUT R4, R14.reuse, 0xffff, RZ, 0xc0, !PT ;  /* 0x0000ffff0e047812 */ /* 0x040fe600078ec0ff */
[----:B------:R-:W2:Y:S01]  /*3660*/  MUFU.EX2 R187, R21 ;  /* 0x0000001500bb7308 */ /* 0x000ea20000000800 */
[----:B------:R-:W-:Y:S02]  /*3670*/  ISETP.LE.U32.AND P0, PT, R5, UR8, PT ;  /* 0x0000000805007c0c */ /* 0x000fe4000bf03070 */
[----:B------:R-:W-:Y:S01]  /*3680*/  LOP3.LUT R5, R14, 0xff, RZ, 0xc0, !PT ;  /* 0x000000ff0e057812 */ /* 0x000fe200078ec0ff */
[----:B------:R-:W-:Y:S01]  /*3690*/  @!P6 FADD.FTZ R223, -R223, -RZ ;  /* 0x800000ffdfdfe221 */ /* 0x000fe20000010100 */
[----:B------:R-:W-:Y:S02]  /*36a0*/  SHF.R.U32.HI R4, RZ, 0x8, R4 ;  /* 0x00000008ff047819 */ /* 0x000fe40000011604 */
[----:B------:R-:W-:Y:S01]  /*36b0*/  ISETP.LE.U32.AND P4, PT, R5, UR8, PT ;  /* 0x0000000805007c0c */ /* 0x000fe2000bf83070 */
[----:B------:R-:W-:Y:S01]  /*36c0*/  @!P1 FADD.FTZ R226, -R226, -RZ ;  /* 0x800000ffe2e29221 */ /* 0x000fe20000010100 */
[----:B------:R-:W-:Y:S01]  /*36d0*/  LOP3.LUT R5, R4, 0xffff, RZ, 0xc0, !PT ;  /* 0x0000ffff04057812 */ /* 0x000fe200078ec0ff */
[----:B------:R-:W-:Y:S01]  /*36e0*/  @!P2 FADD.FTZ R199, -R199, -RZ ;  /* 0x800000ffc7c7a221 */ /* 0x000fe20000010100 */
[----:B------:R-:W-:Y:S01]  /*36f0*/  LOP3.LUT R4, R6, 0xff, RZ, 0xc0, !PT ;  /* 0x000000ff06047812 */ /* 0x000fe200078ec0ff */
[----:B------:R-:W-:Y:S01]  /*3700*/  MUFU.EX2 R191, R25 ;  /* 0x0000001900bf7308 */ /* 0x000fe20000000800 */
[----:B------:R-:W-:Y:S01]  /*3710*/  SHF.R.U32.HI R14, RZ, 0x18, R14 ;  /* 0x00000018ff0e7819 */ /* 0x000fe2000001160e */
[----:B------:R-:W-:Y:S01]  /*3720*/  @!P0 FADD.FTZ R193, -R193, -RZ ;  /* 0x800000ffc1c18221 */ /* 0x000fe20000010100 */
[----:B------:R-:W-:Y:S02]  /*3730*/  ISETP.LE.U32.AND P2, PT, R4, UR8, PT ;  /* 0x0000000804007c0c */ /* 0x000fe4000bf43070 */
[----:B------:R-:W-:Y:S02]  /*3740*/  ISETP.LE.U32.AND P5, PT, R14, UR8, PT ;  /* 0x000000080e007c0c */ /* 0x000fe4000bfa3070 */
[----:B------:R-:W-:Y:S01]  /*3750*/  LOP3.LUT R4, R13, 0xff, RZ, 0xc0, !PT ;  /* 0x000000ff0d047812 */ /* 0x000fe200078ec0ff */
[----:B-1----:R-:W-:Y:S01]  /*3760*/  @!P4 FADD.FTZ R189, -R189, -RZ ;  /* 0x800000ffbdbdc221 */ /* 0x002fe20000010100 */
[----:B------:R-:W-:Y:S01]  /*3770*/  ISETP.LE.U32.AND P0, PT, R5, UR8, PT ;  /* 0x0000000805007c0c */ /* 0x000fe2000bf03070 */
[----:B------:R-:W-:Y:S01]  /*3780*/  MUFU.EX2 R197, R26 ;  /* 0x0000001a00c57308 */ /* 0x000fe20000000800 */
[----:B------:R-:W-:Y:S02]  /*3790*/  ISETP.LE.U32.AND P4, PT, R4, UR8, PT ;  /* 0x0000000804007c0c */ /* 0x000fe4000bf83070 */
[----:B------:R-:W-:Y:S02]  /*37a0*/  SHF.R.U32.HI R5, RZ, 0x8, R179 ;  /* 0x00000008ff057819 */ /* 0x000fe400000116b3 */
[----:B------:R-:W-:Y:S01]  /*37b0*/  LOP3.LUT R4, R185, 0xff, RZ, 0xc0, !PT ;  /* 0x000000ffb9047812 */ /* 0x000fe200078ec0ff */
[----:B----4-:R-:W-:Y:S01]  /*37c0*/  @!P2 FADD.FTZ R192, -R192, -RZ ;  /* 0x800000ffc0c0a221 */ /* 0x010fe20000010100 */
[----:B------:R-:W-:Y:S01]  /*37d0*/  LOP3.LUT R5, R5, 0xffff, RZ, 0xc0, !PT ;  /* 0x0000ffff05057812 */ /* 0x000fe200078ec0ff */
[----:B---3--:R-:W-:Y:S01]  /*37e0*/  @!P5 FADD.FTZ R190, -R190, -RZ ;  /* 0x800000ffbebed221 */ /* 0x008fe20000010100 */
[----:B------:R-:W-:Y:S01]  /*37f0*/  ISETP.LE.U32.AND P2, PT, R4, UR8, PT ;  /* 0x0000000804007c0c */ /* 0x000fe2000bf43070 */
[----:B------:R-:W1:Y:S01]  /*3800*/  MUFU.EX2 R195, R27 ;  /* 0x0000001b00c37308 */ /* 0x000e620000000800 */
[----:B------:R-:W-:Y:S01]  /*3810*/  ISETP.LE.U32.AND P5, PT, R5, UR8, PT ;  /* 0x0000000805007c0c */ /* 0x000fe2000bfa3070 */
[----:B--2---:R-:W-:Y:S01]  /*3820*/  @!P0 FADD.FTZ R187, -R187, -RZ ;  /* 0x800000ffbbbb8221 */ /* 0x004fe20000010100 */
[--C-:B------:R-:W-:Y:S01]  /*3830*/  SHF.R.U32.HI R4, RZ, 0x18, R13.reuse ;  /* 0x00000018ff047819 */ /* 0x100fe2000001160d */
[----:B------:R-:W-:Y:S01]  /*3840*/  @!P4 FADD.FTZ R194, -R194, -RZ ;  /* 0x800000ffc2c2c221 */ /* 0x000fe20000010100 */
[----:B------:R-:W-:Y:S02]  /*3850*/  LOP3.LUT R3, R3, 0xffff, RZ, 0xc0, !PT ;  /* 0x0000ffff03037812 */ /* 0x000fe400078ec0ff */
[----:B------:R-:W-:Y:S03]  /*3860*/  ISETP.LE.U32.AND P4, PT, R4, UR8, PT ;  /* 0x0000000804007c0c */ /* 0x000fe6000bf83070 */
[----:B------:R-:W2:Y:S01]  /*3870*/  MUFU.EX2 R185, R28 ;  /* 0x0000001c00b97308 */ /* 0x000ea20000000800 */
[----:B------:R-:W-:Y:S02]  /*3880*/  SHF.R.U32.HI R4, RZ, 0x10, R13 ;  /* 0x00000010ff047819 */ /* 0x000fe4000001160d */
[----:B------:R-:W-:Y:S01]  /*3890*/  ISETP.LE.U32.AND P6, PT, R165, UR8, PT ;  /* 0x00000008a5007c0c */ /* 0x000fe2000bfc3070 */
[----:B------:R-:W-:Y:S01]  /*38a0*/  @!P2 FADD.FTZ R183, -R183, -RZ ;  /* 0x800000ffb7b7a221 */ /* 0x000fe20000010100 */
[----:B------:R-:W-:Y:S01]  /*38b0*/  ISETP.LE.U32.AND P2, PT, R3, UR8, PT ;  /* 0x0000000803007c0c */ /* 0x000fe2000bf43070 */
[----:B------:R-:W-:Y:S01]  /*38c0*/  @!P5 FADD.FTZ R180, -R180, -RZ ;  /* 0x800000ffb4b4d221 */ /* 0x000fe20000010100 */
[----:B------:R-:W-:Y:S03]  /*38d0*/  LOP3.LUT R4, R4, 0xff, RZ, 0xc0, !PT ;  /* 0x000000ff04047812 */ /* 0x000fe600078ec0ff */
[----:B------:R-:W-:Y:S01]  /*38e0*/  MUFU.EX2 R188, R30 ;  /* 0x0000001e00bc7308 */ /* 0x000fe20000000800 */
[----:B------:R-:W-:Y:S02]  /*38f0*/  F2FP.RELU.F16.F32.PACK_AB R3, R223, R201 ;  /* 0x000000c9df03723e */ /* 0x000fe400000008ff */
[----:B------:R-:W-:Y:S01]  /*3900*/  ISETP.LE.U32.AND P5, PT, R4, UR8, PT ;  /* 0x0000000804007c0c */ /* 0x000fe2000bfa3070 */
[----:B-1----:R-:W-:Y:S01]  /*3910*/  @!P4 FADD.FTZ R195, -R195, -RZ ;  /* 0x800000ffc3c3c221 */ /* 0x002fe20000010100 */
[----:B------:R-:W-:Y:S01]  /*3920*/  F2FP.RELU.F16.F32.PACK_AB R4, R202, R200 ;  /* 0x000000c8ca04723e */ /* 0x000fe200000008ff */
[----:B------:R1:W-:Y:S01]  /*3930*/  STS [R232+0x20400], R3 ;  /* 0x02040003e8007388 */ /* 0x0003e20000000800 */
[----:B------:R-:W-:Y:S01]  /*3940*/  ISETP.LE.U32.AND P1, PT, R167, UR8, PT ;  /* 0x00000008a7007c0c */ /* 0x000fe2000bf23070 */
[----:B------:R-:W-:Y:S01]  /*3950*/  @!P6 FADD.FTZ R220, -R220, -RZ ;  /* 0x800000ffdcdce221 */ /* 0x000fe20000010100 */
[----:B------:R-:W-:Y:S01]  /*3960*/  LOP3.LUT R5, R186, 0xff, RZ, 0xc0, !PT ;  /* 0x000000ffba057812 */ /* 0x000fe200078ec0ff */
[----:B------:R3:W-:Y:S01]  /*3970*/  STS [R232+0x20000], R4 ;  /* 0x02000004e8007388 */ /* 0x0007e20000000800 */
[----:B------:R-:W-:Y:S01]  /*3980*/  ISETP.LE.U32.AND P6, PT, R175, UR8, PT ;  /* 0x00000008af007c0c */ /* 0x000fe2000bfc3070 */
[----:B------:R4:W4:Y:S01]  /*3990*/  MUFU.EX2 R186, R0 ;  /* 0x0000000000ba7308 */ /* 0x0009220000000800 */
[----:B------:R-:W-:Y:S01]  /*39a0*/  F2FP.RELU.F16.F32.PACK_AB R2, R198, R199 ;  /* 0x000000c7c602723e */ /* 0x000fe200000008ff */
[----:B------:R-:W-:Y:S01]  /*39b0*/  @!P2 FADD.FTZ R184, -R184, -RZ ;  /* 0x800000ffb8b8a221 */ /* 0x000fe20000010100 */
[----:B------:R-:W-:Y:S01]  /*39c0*/  ISETP.LE.U32.AND P3, PT, R174, UR8, PT ;  /* 0x00000008ae007c0c */ /* 0x000fe2000bf63070 */
[----:B------:R-:W-:Y:S01]  /*39d0*/  @!P5 FADD.FTZ R197, -R197, -RZ ;  /* 0x800000ffc5c5d221 */ /* 0x000fe20000010100 */
[----:B------:R-:W-:Y:S01]  /*39e0*/  ISETP.LE.U32.AND P0, PT, R176, UR8, PT ;  /* 0x00000008b0007c0c */ /* 0x000fe2000bf03070 */
[----:B------:R3:W-:Y:S01]  /*39f0*/  STS [R235+0x20400], R2 ;  /* 0x02040002eb007388 */ /* 0x0007e20000000800 */
[----:B------:R-:W-:Y:S01]  /*3a00*/  FSETP.GE.FTZ.AND P2, PT, R200, RZ, PT ;  /* 0x000000ffc800720b */ /* 0x000fe20003f56000 */
[----:B------:R-:W-:Y:S01]  /*3a10*/  @!P1 FADD.FTZ R181, -R181, -RZ ;  /* 0x800000ffb5b59221 */ /* 0x000fe20000010100 */
[----:B------:R-:W-:Y:S02]  /*3a20*/  ISETP.LE.U32.AND P1, PT, R5, UR8, PT ;  /* 0x0000000805007c0c */ /* 0x000fe4000bf23070 */
[----:B------:R-:W-:Y:S01]  /*3a30*/  LOP3.LUT R5, R13, 0xffff, RZ, 0xc0, !PT ;  /* 0x0000ffff0d057812 */ /* 0x000fe200078ec0ff */
[----:B------:R-:W-:Y:S03]  /*3a40*/  @!P6 FADD.FTZ R182, -R182, -RZ ;  /* 0x800000ffb6b6e221 */ /* 0x000fe60000010100 */
[----:B------:R-:W-:Y:S01]  /*3a50*/  SHF.R.U32.HI R5, RZ, 0x8, R5 ;  /* 0x00000008ff057819 */ /* 0x000fe20000011605 */
[----:B--2---:R-:W-:Y:S01]  /*3a60*/  @!P3 FADD.FTZ R185, -R185, -RZ ;  /* 0x800000ffb9b9b221 */ /* 0x004fe20000010100 */
[----:B----4-:R-:W-:Y:S01]  /*3a70*/  F2FP.RELU.F16.F32.PACK_AB R0, R180, R181 ;  /* 0x000000b5b400723e */ /* 0x010fe200000008ff */
[----:B------:R-:W-:Y:S01]  /*3a80*/  @!P0 FADD.FTZ R186, -R186, -RZ ;  /* 0x800000ffbaba8221 */ /* 0x000fe20000010100 */
[----:B------:R-:W-:Y:S02]  /*3a90*/  LOP3.LUT R5, R5, 0xffff, RZ, 0xc0, !PT ;  /* 0x0000ffff05057812 */ /* 0x000fe400078ec0ff */
[----:B-1----:R-:W-:Y:S01]  /*3aa0*/  F2FP.RELU.F16.F32.PACK_AB R3, R193, R196 ;  /* 0x000000c4c103723e */ /* 0x002fe200000008ff */
[----:B------:R-:W-:Y:S01]  /*3ab0*/  @!P1 FADD.FTZ R188, -R188, -RZ ;  /* 0x800000ffbcbc9221 */ /* 0x000fe20000010100 */
[----:B------:R-:W-:Y:S02]  /*3ac0*/  ISETP.LE.U32.AND P6, PT, R5, UR8, PT ;  /* 0x0000000805007c0c */ /* 0x000fe4000bfc3070 */
[----:B------:R-:W-:Y:S01]  /*3ad0*/  F2FP.RELU.F16.F32.PACK_AB R5, R224, R226 ;  /* 0x000000e2e005723e */ /* 0x000fe200000008ff */
[----:B------:R1:W-:Y:S01]  /*3ae0*/  STS [R235+0x20000], R3 ;  /* 0x02000003eb007388 */ /* 0x0003e20000000800 */
[----:B---3--:R-:W-:Y:S02]  /*3af0*/  F2FP.RELU.F16.F32.PACK_AB R4, R225, R227 ;  /* 0x000000e3e104723e */ /* 0x008fe400000008ff */
[----:B------:R-:W-:Y:S01]  /*3b00*/  FSETP.GE.FTZ.AND P1, PT, R202, RZ, PT ;  /* 0x000000ffca00720b */ /* 0x000fe20003f36000 */
[----:B------:R2:W-:Y:S01]  /*3b10*/  STS [R232+0x21000], R5 ;  /* 0x02100005e8007388 */ /* 0x0005e20000000800 */
[----:B------:R-:W-:Y:S02]  /*3b20*/  F2FP.RELU.F16.F32.PACK_AB R2, R190, R192 ;  /* 0x000000c0be02723e */ /* 0x000fe400000008ff */
[----:B------:R-:W-:Y:S01]  /*3b30*/  FSETP.GE.FTZ.AND P3, PT, R196, RZ, PT ;  /* 0x000000ffc400720b */ /* 0x000fe20003f76000 */
[----:B------:R3:W-:Y:S02]  /*3b40*/  STS [R232+0x21400], R4 ;  /* 0x02140004e8007388 */ /* 0x0007e40000000800 */
[----:B------:R-:W-:Y:S01]  /*3b50*/  @!P6 FADD.FTZ R191, -R191, -RZ ;  /* 0x800000ffbfbfe221 */ /* 0x000fe20000010100 */
        /* <DEDUP_REMOVED lines=19> */
[----:B-1----:R-:W-:Y:S07]  /*3c90*/  LEA R0, R215, UR5, 0x1 ;  /* 0x00000005d7007c11 */ /* 0x002fee000f8e08ff */
[----:B------:R-:W-:Y:S08]  /*3ca0*/  LDSM.16.M88.4 R164, [R210+0x14800] ;  /* 0x01480000d2a4783b */ /* 0x000ff00000000200 */
[----:B------:R-:W1:Y:S01]  /*3cb0*/  LDSM.16.M88.4 R32, [R0+0x8000] ;  /* 0x008000000020783b */ /* 0x000e620000000200 */
[C---:B--2---:R-:W-:Y:S02]  /*3cc0*/  IMAD.IADD R2, R0.reuse, 0x1, R204 ;  /* 0x0000000100027824 */ /* 0x044fe400078e02cc */
[----:B------:R-:W-:Y:S05]  /*3cd0*/  IMAD.IADD R204, R0, 0x1, R208 ;  /* 0x0000000100cc7824 */ /* 0x000fea00078e02d0 */
[----:B------:R-:W2:Y:S01]  /*3ce0*/  LDSM.16.M88.4 R28, [R0+0x9000] ;  /* 0x00900000001c783b */ /* 0x000ea20000000200 */
[----:B------:R-:W-:Y:S07]  /*3cf0*/  IMAD.IADD R3, R208, 0x1, R2 ;  /* 0x00000001d0037824 */ /* 0x000fee00078e0202 */
[----:B------:R-:W-:Y:S08]  /*3d00*/  LDSM.16.M88.4 R168, [R2+0x8000] ;  /* 0x0080000002a8783b */ /* 0x000ff00000000200 */
[----:B------:R-:W3:Y:S08]  /*3d10*/  LDSM.16.M88.4 R172, [R211+0x14000] ;  /* 0x01400000d3ac783b */ /* 0x000ef00000000200 */
[----:B------:R-:W4:Y:S01]  /*3d20*/  LDSM.16.M88.4 R176, [R2+0x9000] ;  /* 0x0090000002b0783b */ /* 0x000f220000000200 */
        /* <DEDUP_REMOVED lines=10> */
[C---:B----4-:R-:W-:Y:S06]  /*3dd0*/  HMMA.16816.F32 R8, R176.reuse, R172, R8 ;  /* 0x000000acb008723c */ /* 0x050fec0000001808 */
        /* <DEDUP_REMOVED lines=11> */
[C---:B--2---:R-:W-:Y:S06]  /*3e90*/  HMMA.16816.F32 R8, R164.reuse, R176, R8 ;  /* 0x000000b0a408723c */ /* 0x044fec0000001808 */
[-C--:B------:R-:W-:Y:S01]  /*3ea0*/  HMMA.16816.F32 R12, R164, R178.reuse, R12 ;  /* 0x000000b2a40c723c */ /* 0x080fe2000000180c */
[----:B------:R-:W-:Y:S04]  /*3eb0*/  IMAD.U32 R176, RZ, RZ, UR10 ;  /* 0x0000000affb07e24 */ /* 0x000fe8000f8e00ff */
[----:B------:R-:W-:Y:S01]  /*3ec0*/  IMAD.U32 R177, RZ, RZ, UR9 ;  /* 0x00000009ffb17e24 */ /* 0x000fe2000f8e00ff */
[C---:B------:R-:W-:Y:S06]  /*3ed0*/  HMMA.16816.F32 R16, R172.reuse, R178, R16 ;  /* 0x000000b2ac10723c */ /* 0x040fec0000001810 */
[-C--:B---3--:R-:W-:Y:S05]  /*3ee0*/  HMMA.16816.F32 R20, R172, R168.reuse, R20 ;  /* 0x000000a8ac14723c */ /* 0x088fea0000001814 */
[C---:B------:R-:W-:Y:S01]  /*3ef0*/  LEA R178, P0, R241.reuse, R176, 0x2 ;  /* 0x000000b0f1b27211 */ /* 0x040fe200078010ff */
[C---:B------:R-:W-:Y:S05]  /*3f00*/  HMMA.16816.F32 R24, R164.reuse, R168, R24 ;  /* 0x000000a8a418723c */ /* 0x040fea0000001818 */
[----:B------:R-:W-:Y:S01]  /*3f10*/  LEA.HI.X.SX32 R179, R241, R177, 0x2, P0 ;  /* 0x000000b1f1b37211 */ /* 0x000fe200000f16ff */
[-C--:B------:R-:W-:Y:S01]  /*3f20*/  HMMA.16816.F32 R28, R164, R170.reuse, R28 ;  /* 0x000000aaa41c723c */ /* 0x080fe2000000181c */
[----:B------:R-:W-:Y:S02]  /*3f30*/  LDSM.16.M88.4 R164, [R3+0x8000] ;  /* 0x0080000003a4783b */ /* 0x000fe40000000200 */
[----:B------:R-:W-:Y:S03]  /*3f40*/  FSETP.GE.FTZ.AND P0, PT, R201, RZ, PT ;  /* 0x000000ffc900720b */ /* 0x000fe60003f16000 */
[----:B------:R-:W-:Y:S03]  /*3f50*/  HMMA.16816.F32 R32, R172, R170, R32 ;  /* 0x000000aaac20723c */ /* 0x000fe60000001820 */
[----:B------:R-:W1:Y:S08]  /*3f60*/  LDSM.16.M88.4 R168, [R212+0x14000] ;  /* 0x01400000d4a8783b */ /* 0x000e700000000200 */
[----:B------:R-:W2:Y:S08]  /*3f70*/  LDSM.16.M88.4 R172, [R3+0x9000] ;  /* 0x0090000003ac783b */ /* 0x000eb00000000200 */
[----:B------:R-:W3:Y:S04]  /*3f80*/  LDG.E R177, desc[UR24][R178.64] ;  /* 0x00000018b2b17981 */ /* 0x000ee8000c1e1900 */
[----:B------:R-:W4:Y:S01]  /*3f90*/  LDG.E R176, desc[UR24][R178.64+0x20] ;  /* 0x00002018b2b07981 */ /* 0x000f22000c1e1900 */
        /* <DEDUP_REMOVED lines=46> */
[----:B------:R-:W1:Y:S03]  /*4280*/  LDSM.16.M88.4 R164, [R3+0xa000] ;  /* 0x00a0000003a4783b */ /* 0x000e660000000200 */
[-C--:B-1----:R-:W-:Y:S11]  /*4290*/  HMMA.16816.F32 R4, R164, R168.reuse, R4 ;  /* 0x000000a8a404723c */ /* 0x082ff60000001804 */
[----:B------:R-:W-:Y:S11]  /*42a0*/  @!UPT UIADD3 URZ, URZ, URZ, URZ ;  /* 0x0000003f3f3ff290 */ /* 0x000ff6000fffe03f */
[----:B------:R-:W-:Y:S02]  /*42b0*/  @!UPT UIADD3 URZ, URZ, URZ, URZ ;  /* 0x0000003f3f3ff290 */ /* 0x000fe4000fffe03f */
[C---:B---3--:R-:W-:Y:S01]  /*42c0*/  FADD.FTZ R172, -R177.reuse, R4 ;  /* 0x00000004b1ac7221 */ /* 0x048fe20000010100 */
[C---:B----4-:R-:W-:Y:S01]  /*42d0*/  FADD.FTZ R4, -R176.reuse, R6 ;  /* 0x00000006b0047221 */ /* 0x050fe20000010100 */
[----:B------:R-:W-:Y:S01]  /*42e0*/  FADD.FTZ R5, -R177, R5 ;  /* 0x00000005b1057221 */ /* 0x000fe20000010100 */
[----:B------:R-:W-:Y:S02]  /*42f0*/  FADD.FTZ R7, -R176, R7 ;  /* 0x00000007b0077221 */ /* 0x000fe40000010100 */
[-C--:B------:R-:W-:Y:S02]  /*4300*/  FSEL R6, R172, R177.reuse, P2 ;  /* 0x000000b1ac067208 */ /* 0x080fe40001000000 */
[----:B------:R-:W-:Y:S01]  /*4310*/  FSEL R5, R5, R177, P1 ;  /* 0x000000b105057208 */ /* 0x000fe20000800000 */
[----:B------:R-:W1:Y:S01]  /*4320*/  LDSM.16.M88.4 R172, [R3+0xb000] ;  /* 0x00b0000003ac783b */ /* 0x000e620000000200 */
[----:B------:R-:W-:Y:S01]  /*4330*/  FSEL R4, R4, R176, P0 ;  /* 0x000000b004047208 */ /* 0x000fe20000000000 */
[----:B------:R-:W-:Y:S01]  /*4340*/  FMUL.FTZ R200, R200, R6 ;  /* 0x00000006c8c87220 */ /* 0x000fe20000410000 */
[----:B------:R-:W-:Y:S01]  /*4350*/  FSETP.GE.FTZ.AND P1, PT, R193, RZ, PT ;  /* 0x000000ffc100720b */ /* 0x000fe20003f36000 */
[----:B------:R-:W-:Y:S01]  /*4360*/  FMUL.FTZ R6, R202, R5 ;  /* 0x00000005ca067220 */ /* 0x000fe20000410000 */
[----:B------:R-:W-:Y:S01]  /*4370*/  FSETP.GE.FTZ.AND P0, PT, R187, RZ, PT ;  /* 0x000000ffbb00720b */ /* 0x000fe20003f16000 */
[----:B------:R-:W-:Y:S01]  /*4380*/  FMUL.FTZ R201, R201, R4 ;  /* 0x00000004c9c97220 */ /* 0x000fe20000410000 */
[----:B------:R-:W-:Y:S01]  /*4390*/  FSETP.GE.FTZ.AND P2, PT, R189, RZ, PT ;  /* 0x000000ffbd00720b */ /* 0x000fe20003f56000 */
[----:B------:R2:W5:Y:S04]  /*43a0*/  LDG.E R5, desc[UR24][R178.64+0x80] ;  /* 0x00008018b2057981 */ /* 0x000568000c1e1900 */
[----:B------:R2:W5:Y:S01]  /*43b0*/  LDG.E R4, desc[UR24][R178.64+0xa0] ;  /* 0x0000a018b2047981 */ /* 0x000562000c1e1900 */
[C---:B-1----:R-:W-:Y:S06]  /*43c0*/  HMMA.16816.F32 R8, R172.reuse, R168, R8 ;  /* 0x000000a8ac08723c */ /* 0x042fec0000001808 */
[-C--:B------:R-:W-:Y:S06]  /*43d0*/  HMMA.16816.F32 R12, R172, R170.reuse, R12 ;  /* 0x000000aaac0c723c */ /* 0x080fec000000180c */
[C---:B------:R-:W-:Y:S01]  /*43e0*/  HMMA.16816.F32 R16, R164.reuse, R170, R16 ;  /* 0x000000aaa410723c */ /* 0x040fe20000001810 */
[----:B------:R-:W1:Y:S11]  /*43f0*/  LDSM.16.M88.4 R168, [R212+0x18800] ;  /* 0x01880000d4a8783b */ /* 0x000e760000000200 */
[----:B------:R-:W-:Y:S11]  /*4400*/  @!UPT UIADD3 URZ, URZ, URZ, URZ ;  /* 0x0000003f3f3ff290 */ /* 0x000ff6000fffe03f */
[----:B------:R-:W-:Y:S01]  /*4410*/  @!UPT UIADD3 URZ, URZ, URZ, URZ ;  /* 0x0000003f3f3ff290 */ /* 0x000fe2000fffe03f */
[----:B------:R-:W-:Y:S05]  /*4420*/  FADD.FTZ R17, -R177, R17 ;  /* 0x00000011b1117221 */ /* 0x000fea0000010100 */
[----:B------:R-:W-:Y:S02]  /*4430*/  FSEL R17, R17, R177, P1 ;  /* 0x000000b111117208 */ /* 0x000fe40000800000 */
[----:B------:R-:W-:Y:S03]  /*4440*/  FSETP.GE.FTZ.AND P1, PT, R180, RZ, PT ;  /* 0x000000ffb400720b */ /* 0x000fe60003f36000 */
[----:B------:R-:W-:Y:S01]  /*4450*/  FMUL.FTZ R17, R193, R17 ;  /* 0x00000011c1117220 */ /* 0x000fe20000410000 */
[-C--:B-1----:R-:W-:Y:S06]  /*4460*/  HMMA.16816.F32 R20, R164, R168.reuse, R20 ;  /* 0x000000a8a414723c */ /* 0x082fec0000001814 */
[C---:B------:R-:W-:Y:S06]  /*4470*/  HMMA.16816.F32 R24, R172.reuse, R168, R24 ;  /* 0x000000a8ac18723c */ /* 0x040fec0000001818 */
[-C--:B------:R-:W-:Y:S06]  /*4480*/  HMMA.16816.F32 R28, R172, R170.reuse, R28 ;  /* 0x000000aaac1c723c */ /* 0x080fec000000181c */
[----:B------:R-:W-:Y:S07]  /*4490*/  HMMA.16816.F32 R32, R164, R170, R32 ;  /* 0x000000aaa420723c */ /* 0x000fee0000001820 */
[----:B------:R-:W-:Y:S01]  /*44a0*/  F2FP.F16.F32.PACK_AB R164, R6, R200 ;  /* 0x000000c806a4723e */ /* 0x000fe200000000ff */
[C---:B------:R-:W-:Y:S03]  /*44b0*/  FADD.FTZ R6, -R177.reuse, R16 ;  /* 0x00000010b1067221 */ /* 0x040fe60000010100 */
[C---:B------:R-:W-:Y:S02]  /*44c0*/  FADD.FTZ R16, -R177.reuse, R20 ;  /* 0x00000014b1107221 */ /* 0x040fe40000010100 */
[-C--:B------:R-:W-:Y:S01]  /*44d0*/  FSEL R20, R6, R177.reuse, P3 ;  /* 0x000000b106147208 */ /* 0x080fe20001800000 */
[----:B------:R-:W-:Y:S02]  /*44e0*/  FADD.FTZ R6, -R177, R21 ;  /* 0x00000015b1067221 */ /* 0x000fe40000010100 */
[-C--:B------:R-:W-:Y:S02]  /*44f0*/  FSEL R16, R16, R177.reuse, P2 ;  /* 0x000000b110107208 */ /* 0x080fe40001000000 */
[----:B------:R-:W-:Y:S01]  /*4500*/  FSETP.GE.FTZ.AND P2, PT, R181, RZ, PT ;  /* 0x000000ffb500720b */ /* 0x000fe20003f56000 */
[----:B------:R-:W-:Y:S01]  /*4510*/  FMUL.FTZ R20, R196, R20 ;  /* 0x00000014c4147220 */ /* 0x000fe20000410000 */
[-C--:B------:R-:W-:Y:S01]  /*4520*/  FSEL R6, R6, R177.reuse, P0 ;  /* 0x000000b106067208 */ /* 0x080fe20000000000 */
[----:B------:R-:W-:Y:S01]  /*4530*/  FMUL.FTZ R16, R189, R16 ;  /* 0x00000010bd107220 */ /* 0x000fe20000410000 */
[----:B------:R-:W-:Y:S02]  /*4540*/  PLOP3.LUT P0, PT, PT, PT, UP2, 0x80, 0x0 ;  /* 0x000000000000781c */ /* 0x000fe40003f0f028 */
[----:B------:R-:W-:Y:S01]  /*4550*/  F2FP.F16.F32.PACK_AB R17, R17, R20 ;  /* 0x000000141111723e */ /* 0x000fe200000000ff */
[----:B------:R-:W-:Y:S01]  /*4560*/  FADD.FTZ R32, -R177, R32 ;  /* 0x00000020b1207221 */ /* 0x000fe20000010100 */
[----:B------:R-:W-:Y:S04]  /*4570*/  FMUL.FTZ R6, R187, R6 ;  /* 0x00000006bb067220 */ /* 0x000fe80000410000 */
[----:B------:R-:W-:Y:S01]  /*4580*/  FSEL R32, R32, R177, P2 ;  /* 0x000000b120207208 */ /* 0x000fe20001000000 */
[----:B------:R-:W-:Y:S01]  /*4590*/  @P1 FADD.FTZ R177, -R177, R33 ;  /* 0x00000021b1b11221 */ /* 0x000fe20000010100 */
[----:B------:R-:W-:Y:S02]  /*45a0*/  FSETP.GE.FTZ.AND P1, PT, R223, RZ, PT ;  /* 0x000000ffdf00720b */ /* 0x000fe40003f36000 */
[----:B------:R-:W-:Y:S01]  /*45b0*/  F2FP.F16.F32.PACK_AB R21, R6, R16 ;  /* 0x000000100615723e */ /* 0x000fe200000000ff */
[----:B------:R-:W-:Y:S01]  /*45c0*/  FMUL.FTZ R32, R181, R32 ;  /* 0x00000020b5207220 */ /* 0x000fe20000410000 */
[----:B------:R-:W-:Y:S01]  /*45d0*/  FSEL R16, R7, R176, P1 ;  /* 0x000000b007107208 */ /* 0x000fe20000800000 */
[----:B------:R-:W-:Y:S01]  /*45e0*/  FMUL.FTZ R20, R180, R177 ;  /* 0x000000b1b4147220 */ /* 0x000fe20000410000 */
[----:B--2---:R-:W-:Y:S07]  /*45f0*/  @!P0 BRA `(.L_x_1623) ;  /* 0x0000000000588947 */ /* 0x004fee0003800000 */
        /* <DEDUP_REMOVED lines=22> */
.L_x_1623:
[----:B-1----:R-:W-:Y:S01]  /*4760*/  FADD.FTZ R7, -R176, R19 ;  /* 0x00000013b0077221 */ /* 0x002fe20000010100 */
[----:B------:R-:W-:Y:S01]  /*4770*/  FSETP.GE.FTZ.AND P4, PT, R198, RZ, PT ;  /* 0x000000ffc600720b */ /* 0x000fe20003f96000 */
[----:B------:R-:W-:Y:S01]  /*4780*/  FMUL.FTZ R33, R223, R16 ;  /* 0x00000010df217220 */ /* 0x000fe20000410000 */
[C---:B------:R-:W-:Y:S01]  /*4790*/  FADD.FTZ R6, -R176.reuse, R18 ;  /* 0x00000012b0067221 */ /* 0x040fe20000010100 */
[----:B------:R-:W-:Y:S01]  /*47a0*/  FSETP.GE.FTZ.AND P1, PT, R199, RZ, PT ;  /* 0x000000ffc700720b */ /* 0x000fe20003f36000 */
[C---:B------:R-:W-:Y:S01]  /*47b0*/  FADD.FTZ R22, -R176.reuse, R22 ;  /* 0x00000016b0167221 */ /* 0x040fe20000010100 */
[-C--:B------:R-:W-:Y:S01]  /*47c0*/  FSEL R7, R7, R176.reuse, P4 ;  /* 0x000000b007077208 */ /* 0x080fe20002000000 */
[----:B------:R-:W-:Y:S01]  /*47d0*/  FADD.FTZ R23, -R176, R23 ;  /* 0x00000017b0177221 */ /* 0x000fe20000010100 */
[----:B------:R-:W-:Y:S01]  /*47e0*/  FSEL R6, R6, R176, P1 ;  /* 0x000000b006067208 */ /* 0x000fe20000800000 */
[----:B------:R-:W-:Y:S01]  /*47f0*/  STS [R232+0x1c000], R164 ;  /* 0x01c000a4e8007388 */ /* 0x000fe20000000800 */
[----:B------:R-:W-:Y:S01]  /*4800*/  FSETP.GE.FTZ.AND P3, PT, R192, RZ, PT ;  /* 0x000000ffc000720b */ /* 0x000fe20003f76000 */
[----:B------:R-:W-:Y:S01]  /*4810*/  FMUL.FTZ R19, R198, R7 ;  /* 0x00000007c6137220 */ /* 0x000fe20000410000 */
[----:B------:R-:W-:Y:S01]  /*4820*/  F2FP.F16.F32.PACK_AB R7, R33, R201 ;  /* 0x000000c92107723e */ /* 0x000fe200000000ff */
[----:B------:R-:W-:Y:S01]  /*4830*/  FADD.FTZ R34, -R176, R34 ;  /* 0x00000022b0227221 */ /* 0x000fe20000010100 */
[----:B------:R-:W-:Y:S01]  /*4840*/  F2FP.F16.F32.PACK_AB R20, R20, R32 ;  /* 0x000000201414723e */ /* 0x000fe200000000ff */
[----:B------:R-:W-:Y:S01]  /*4850*/  FMUL.FTZ R32, R199, R6 ;  /* 0x00000006c7207220 */ /* 0x000fe20000410000 */
[----:B------:R-:W-:Y:S01]  /*4860*/  FSETP.GE.FTZ.AND P1, PT, R182, RZ, PT ;  /* 0x000000ffb600720b */ /* 0x000fe20003f36000 */
[----:B------:R1:W-:Y:S01]  /*4870*/  STS [R232+0x1c400], R7 ;  /* 0x01c40007e8007388 */ /* 0x0003e20000000800 */
[----:B------:R-:W-:Y:S01]  /*4880*/  FSETP.GE.FTZ.AND P2, PT, R190, RZ, PT ;  /* 0x000000ffbe00720b */ /* 0x000fe20003f56000 */
[----:B-----5:R-:W-:Y:S01]  /*4890*/  FADD.FTZ R13, -R5, R13 ;  /* 0x0000000d050d7221 */ /* 0x020fe20000010100 */
[-C--:B------:R-:W-:Y:S02]  /*48a0*/  FSEL R6, R22, R176.reuse, P3 ;  /* 0x000000b016067208 */ /* 0x080fe40001800000 */
[----:B------:R2:W-:Y:S01]  /*48b0*/  STS [R235+0x1c000], R17 ;  /* 0x01c00011eb007388 */ /* 0x0005e20000000800 */
[----:B------:R-:W-:Y:S01]  /*48c0*/  FSEL R23, R23, R176, P2 ;  /* 0x000000b017177208 */ /* 0x000fe20001000000 */
[----:B------:R-:W-:Y:S01]  /*48d0*/  FADD.FTZ R24, -R5, R24 ;  /* 0x0000001805187221 */ /* 0x000fe20000010100 */
[----:B------:R-:W-:Y:S01]  /*48e0*/  FSETP.GE.FTZ.AND P2, PT, R183, RZ, PT ;  /* 0x000000ffb700720b */ /* 0x000fe20003f56000 */
[----:B------:R-:W-:Y:S01]  /*48f0*/  FMUL.FTZ R18, R192, R6 ;  /* 0x00000006c0127220 */ /* 0x000fe20000410000 */
[----:B------:R-:W-:Y:S01]  /*4900*/  F2FP.F16.F32.PACK_AB R6, R19, R32 ;  /* 0x000000201306723e */ /* 0x000fe200000000ff */
[----:B------:R-:W-:Y:S01]  /*4910*/  FMUL.FTZ R16, R190, R23 ;  /* 0x00000017be107220 */ /* 0x000fe20000410000 */
[----:B------:R-:W-:Y:S01]  /*4920*/  FSEL R34, R34, R176, P2 ;  /* 0x000000b022227208 */ /* 0x000fe20001000000 */
[----:B------:R-:W-:Y:S01]  /*4930*/  @P1 FADD.FTZ R176, -R176, R35 ;  /* 0x00000023b0b01221 */ /* 0x000fe20000010100 */
[----:B------:R-:W-:Y:S01]  /*4940*/  FSETP.GE.FTZ.AND P1, PT, R220, RZ, PT ;  /* 0x000000ffdc00720b */ /* 0x000fe20003f36000 */
[----:B------:R3:W-:Y:S01]  /*4950*/  STS [R235+0x1c400], R6 ;  /* 0x01c40006eb007388 */ /* 0x0007e20000000800 */
[----:B------:R-:W-:Y:S01]  /*4960*/  F2FP.F16.F32.PACK_AB R16, R16, R18 ;  /* 0x000000121010723e */ /* 0x000fe200000000ff */
[C---:B------:R-:W-:Y:S01]  /*4970*/  FADD.FTZ R18, -R5.reuse, R8 ;  /* 0x0000000805127221 */ /* 0x040fe20000010100 */
[C---:B------:R-:W-:Y:S01]  /*4980*/  FADD.FTZ R8, -R5.reuse, R9 ;  /* 0x0000000905087221 */ /* 0x040fe20000010100 */
[----:B------:R-:W-:Y:S01]  /*4990*/  FSETP.GE.FTZ.AND P2, PT, R224, RZ, PT ;  /* 0x000000ffe000720b */ /* 0x000fe20003f56000 */
[C---:B------:R-:W-:Y:S01]  /*49a0*/  FADD.FTZ R25, -R5.reuse, R25 ;  /* 0x0000001905197221 */ /* 0x040fe20000010100 */
[----:B------:R-:W-:Y:S01]  /*49b0*/  FSETP.GE.FTZ.AND P3, PT, R226, RZ, PT ;  /* 0x000000ffe200720b */ /* 0x000fe20003f76000 */
[----:B------:R-:W-:Y:S01]  /*49c0*/  FADD.FTZ R28, -R5, R28 ;  /* 0x0000001c051c7221 */ /* 0x000fe20000010100 */
[-C--:B------:R-:W-:Y:S01]  /*49d0*/  FSEL R8, R8, R5.reuse, P2 ;  /* 0x0000000508087208 */ /* 0x080fe20001000000 */
[----:B------:R-:W-:Y:S01]  /*49e0*/  FADD.FTZ R11, -R4, R11 ;  /* 0x0000000b040b7221 */ /* 0x000fe20000010100 */
[----:B------:R-:W-:Y:S01]  /*49f0*/  FSETP.GE.FTZ.AND P2, PT, R203, RZ, PT ;  /* 0x000000ffcb00720b */ /* 0x000fe20003f56000 */
[----:B-1----:R-:W-:Y:S01]  /*4a00*/  FADD.FTZ R7, -R5, R12 ;  /* 0x0000000c05077221 */ /* 0x002fe20000010100 */
[-C--:B------:R-:W-:Y:S01]  /*4a10*/  FSEL R9, R18, R5.reuse, P3 ;  /* 0x0000000512097208 */ /* 0x080fe20001800000 */
[C---:B------:R-:W-:Y:S01]  /*4a20*/  FADD.FTZ R10, -R4.reuse, R10 ;  /* 0x0000000a040a7221 */ /* 0x040fe20000010100 */
[-C--:B------:R-:W-:Y:S01]  /*4a30*/  FSEL R13, R13, R5.reuse, P2 ;  /* 0x000000050d0d7208 */ /* 0x080fe20001000000 */
[----:B------:R-:W-:Y:S01]  /*4a40*/  FADD.FTZ R14, -R4, R14 ;  /* 0x0000000e040e7221 */ /* 0x000fe20000010100 */
[----:B------:R-:W-:Y:S01]  /*4a50*/  FSEL R7, R7, R5, P1 ;  /* 0x0000000507077208 */ /* 0x000fe20000800000 */
[----:B------:R-:W-:Y:S01]  /*4a60*/  FMUL.FTZ R9, R226, R9 ;  /* 0x00000009e2097220 */ /* 0x000fe20000410000 */
[----:B------:R-:W-:Y:S01]  /*4a70*/  FSETP.GE.FTZ.AND P1, PT, R184, RZ, PT ;  /* 0x000000ffb800720b */ /* 0x000fe20003f36000 */
[----:B------:R-:W-:Y:S01]  /*4a80*/  FADD.FTZ R26, -R4, R26 ;  /* 0x0000001a041a7221 */ /* 0x000fe20000010100 */
[----:B------:R-:W-:Y:S01]  /*4a90*/  FSETP.GE.FTZ.AND P3, PT, R191, RZ, PT ;  /* 0x000000ffbf00720b */ /* 0x000fe20003f76000 */
[----:B--2---:R-:W-:Y:S01]  /*4aa0*/  FMUL.FTZ R17, R220, R7 ;  /* 0x00000007dc117220 */ /* 0x004fe20000410000 */
[----:B------:R-:W-:Y:S01]  /*4ab0*/  FSETP.GE.FTZ.AND P4, PT, R194, RZ, PT ;  /* 0x000000ffc200720b */ /* 0x000fe20003f96000 */
[----:B------:R-:W-:Y:S01]  /*4ac0*/  FMUL.FTZ R34, R183, R34 ;  /* 0x00000022b7227220 */ /* 0x000fe20000410000 */
[----:B------:R-:W-:Y:S01]  /*4ad0*/  FSETP.GE.FTZ.AND P2, PT, R185, RZ, PT ;  /* 0x000000ffb900720b */ /* 0x000fe20003f56000 */
[----:B---3--:R-:W-:Y:S01]  /*4ae0*/  FMUL.FTZ R6, R224, R8 ;  /* 0x00000008e0067220 */ /* 0x008fe20000410000 */
[----:B------:R-:W-:Y:S01]  /*4af0*/  FSEL R25, R25, R5, P3 ;  /* 0x0000000519197208 */ /* 0x000fe20001800000 */
[----:B------:R-:W-:Y:S01]  /*4b00*/  FMUL.FTZ R8, R203, R13 ;  /* 0x0000000dcb087220 */ /* 0x000fe20000410000 */
[-C--:B------:R-:W-:Y:S01]  /*4b10*/  FSEL R24, R24, R5.reuse, P4 ;  /* 0x0000000518187208 */ /* 0x080fe20002000000 */
[----:B------:R-:W-:Y:S01]  /*4b20*/  FADD.FTZ R13, -R4, R15 ;  /* 0x0000000f040d7221 */ /* 0x000fe20000010100 */
[----:B------:R-:W-:Y:S01]  /*4b30*/  FSEL R28, R28, R5, P2 ;  /* 0x000000051c1c7208 */ /* 0x000fe20001000000 */
[----:B------:R-:W-:Y:S01]  /*4b40*/  @P1 FADD.FTZ R5, -R5, R29 ;  /* 0x0000001d05051221 */ /* 0x000fe20000010100 */
[----:B------:R-:W-:Y:S01]  /*4b50*/  FSETP.GE.FTZ.AND P1, PT, R225, RZ, PT ;  /* 0x000000ffe100720b */ /* 0x000fe20003f36000 */
[----:B------:R-:W-:Y:S01]  /*4b60*/  FMUL.FTZ R176, R182, R176 ;  /* 0x000000b0b6b07220 */ /* 0x000fe20000410000 */
[----:B------:R-:W-:Y:S01]  /*4b70*/  FSETP.GE.FTZ.AND P2, PT, R227, RZ, PT ;  /* 0x000000ffe300720b */ /* 0x000fe20003f56000 */
[----:B------:R-:W-:Y:S01]  /*4b80*/  FMUL.FTZ R7, R184, R5 ;  /* 0x00000005b8077220 */ /* 0x000fe20000410000 */
[----:B------:R-:W-:Y:S01]  /*4b90*/  FSEL R11, R11, R4, P1 ;  /* 0x000000040b0b7208 */ /* 0x000fe20000800000 */
[----:B------:R-:W-:Y:S01]  /*4ba0*/  FMUL.FTZ R28, R185, R28 ;  /* 0x0000001cb91c7220 */ /* 0x000fe20000410000 */
[----:B------:R-:W-:Y:S01]  /*4bb0*/  FSEL R5, R10, R4, P2 ;  /* 0x000000040a057208 */ /* 0x000fe20001000000 */
[----:B------:R-:W-:Y:S01]  /*4bc0*/  FMUL.FTZ R24, R194, R24 ;  /* 0x00000018c2187220 */ /* 0x000fe20000410000 */
[----:B------:R-:W-:Y:S01]  /*4bd0*/  FSETP.GE.FTZ.AND P2, PT, R222, RZ, PT ;  /* 0x000000ffde00720b */ /* 0x000fe20003f56000 */
[----:B------:R-:W-:Y:S01]  /*4be0*/  FMUL.FTZ R18, R225, R11 ;  /* 0x0000000be1127220 */ /* 0x000fe20000410000 */
[----:B------:R-:W-:Y:S01]  /*4bf0*/  F2FP.F16.F32.PACK_AB R6, R6, R9 ;  /* 0x000000090606723e */ /* 0x000fe200000000ff */
[----:B------:R-:W-:Y:S01]  /*4c00*/  FMUL.FTZ R19, R227, R5 ;  /* 0x00000005e3137220 */ /* 0x000fe20000410000 */
[----:B------:R-:W-:Y:S01]  /*4c10*/  FSETP.GE.FTZ.AND P1, PT, R186, RZ, PT ;  /* 0x000000ffba00720b */ /* 0x000fe20003f36000 */
[----:B------:R-:W-:Y:S01]  /*4c20*/  FADD.FTZ R5, -R4, R30 ;  /* 0x0000001e04057221 */ /* 0x000fe20000010100 */
[----:B------:R-:W-:Y:S01]  /*4c30*/  FSEL R11, R14, R4, P2 ;  /* 0x000000040e0b7208 */ /* 0x000fe20001000000 */
[----:B------:R1:W-:Y:S01]  /*4c40*/  STS [R232+0x1d000], R6 ;  /* 0x01d00006e8007388 */ /* 0x0003e20000000800 */
[----:B------:R-:W-:Y:S01]  /*4c50*/  FSETP.GE.FTZ.AND P4, PT, R197, RZ, PT ;  /* 0x000000ffc500720b */ /* 0x000fe20003f96000 */
[----:B------:R-:W-:Y:S01]  /*4c60*/  FMUL.FTZ R9, R191, R25 ;  /* 0x00000019bf097220 */ /* 0x000fe20000410000 */
[----:B------:R-:W-:Y:S01]  /*4c70*/  FSETP.GE.FTZ.AND P5, PT, R221, RZ, PT ;  /* 0x000000ffdd00720b */ /* 0x000fe20003fb6000 */
[----:B------:R-:W-:Y:S01]  /*4c80*/  IMAD R220, R247, UR6, RZ ;  /* 0x00000006f7dc7c24 */ /* 0x000fe2000f8e02ff */
[----:B------:R-:W-:Y:S02]  /*4c90*/  FSETP.GE.FTZ.AND P2, PT, R188, RZ, PT ;  /* 0x000000ffbc00720b */ /* 0x000fe40003f56000 */
[----:B------:R-:W-:Y:S01]  /*4ca0*/  F2FP.F16.F32.PACK_AB R8, R8, R17 ;  /* 0x000000110808723e */ /* 0x000fe200000000ff */
[----:B------:R-:W-:Y:S01]  /*4cb0*/  FMUL.FTZ R17, R222, R11 ;  /* 0x0000000bde117220 */ /* 0x000fe20000410000 */
[----:B------:R-:W-:Y:S01]  /*4cc0*/  F2FP.F16.F32.PACK_AB R10, R7, R28 ;  /* 0x0000001c070a723e */ /* 0x000fe200000000ff */
[----:B------:R-:W-:Y:S01]  /*4cd0*/  FADD.FTZ R7, -R4, R27 ;  /* 0x0000001b04077221 */ /* 0x000fe20000010100 */
[-C--:B------:R-:W-:Y:S02]  /*4ce0*/  FSEL R11, R26, R4.reuse, P4 ;  /* 0x000000041a0b7208 */ /* 0x080fe40002000000 */
[----:B------:R-:W-:Y:S02]  /*4cf0*/  FSETP.GE.FTZ.AND P3, PT, R195, RZ, PT ;  /* 0x000000ffc300720b */ /* 0x000fe40003f76000 */
[-C--:B------:R-:W-:Y:S01]  /*4d00*/  FSEL R13, R13, R4.reuse, P5 ;  /* 0x000000040d0d7208 */ /* 0x080fe20002800000 */
[----:B------:R-:W-:Y:S01]  /*4d10*/  FMUL.FTZ R14, R197, R11 ;  /* 0x0000000bc50e7220 */ /* 0x000fe20000410000 */
[-C--:B------:R-:W-:Y:S02]  /*4d20*/  FSEL R5, R5, R4.reuse, P2 ;  /* 0x0000000405057208 */ /* 0x080fe40001000000 */
[----:B------:R-:W-:Y:S01]  /*4d30*/  FSEL R7, R7, R4, P3 ;  /* 0x0000000407077208 */ /* 0x000fe20001800000 */
[----:B------:R-:W-:Y:S01]  /*4d40*/  FMUL.FTZ R15, R221, R13 ;  /* 0x0000000ddd0f7220 */ /* 0x000fe20000410000 */
[----:B------:R-:W-:Y:S01]  /*4d50*/  @P1 FADD.FTZ R4, -R4, R31 ;  /* 0x0000001f04041221 */ /* 0x000fe20000010100 */
[----:B------:R-:W-:Y:S01]  /*4d60*/  FMUL.FTZ R11, R188, R5 ;  /* 0x00000005bc0b7220 */ /* 0x000fe20000410000 */
[----:B------:R-:W-:Y:S01]  /*4d70*/  F2FP.F16.F32.PACK_AB R5, R18, R19 ;  /* 0x000000131205723e */ /* 0x000fe200000000ff */
[----:B------:R-:W-:Y:S01]  /*4d80*/  FMUL.FTZ R13, R195, R7 ;  /* 0x00000007c30d7220 */ /* 0x000fe20000410000 */
[----:B------:R-:W-:Y:S01]  /*4d90*/  FMUL.FTZ R7, R186, R4 ;  /* 0x00000004ba077220 */ /* 0x000fe20000410000 */
[----:B------:R-:W-:Y:S02]  /*4da0*/  F2FP.F16.F32.PACK_AB R4, R15, R17 ;  /* 0x000000110f04723e */ /* 0x000fe400000000ff */
[----:B------:R-:W-:Y:S01]  /*4db0*/  STS [R232+0x1d400], R5 ;  /* 0x01d40005e8007388 */ /* 0x000fe20000000800 */
[----:B------:R-:W-:Y:S02]  /*4dc0*/  F2FP.F16.F32.PACK_AB R12, R176, R34 ;  /* 0x00000022b00c723e */ /* 0x000fe400000000ff */
[----:B------:R-:W-:Y:S02]  /*4dd0*/  F2FP.F16.F32.PACK_AB R9, R9, R24 ;  /* 0x000000180909723e */ /* 0x000fe400000000ff */
[----:B------:R-:W-:Y:S01]  /*4de0*/  STS [R235+0x1d000], R8 ;  /* 0x01d00008eb007388 */ /* 0x000fe20000000800 */
[----:B-1----:R-:W-:Y:S02]  /*4df0*/  F2FP.F16.F32.PACK_AB R6, R13, R14 ;  /* 0x0000000e0d06723e */ /* 0x002fe400000000ff */
[----:B------:R-:W-:Y:S02]  /*4e00*/  F2FP.F16.F32.PACK_AB R7, R7, R11 ;  /* 0x0000000b0707723e */ /* 0x000fe400000000ff */
[----:B------:R-:W-:Y:S01]  /*4e10*/  STS [R235+0x1d400], R4 ;  /* 0x01d40004eb007388 */ /* 0x000fe20000000800 */
[----:B------:R-:W-:Y:S04]  /*4e20*/  LEA R172, R214, UR5, 0x1 ;  /* 0x00000005d6ac7c11 */ /* 0x000fe8000f8e08ff */
[----:B------:R-:W-:Y:S01]  /*4e30*/  STS [R233+0x1c000], R21 ;  /* 0x01c00015e9007388 */ /* 0x000fe20000000800 */
[----:B------:R-:W-:Y:S04]  /*4e40*/  IMAD.IADD R176, R208, 0x1, R172 ;  /* 0x00000001d0b07824 */ /* 0x000fe800078e02ac */
        /* <DEDUP_REMOVED lines=11> */
[----:B------:R-:W3:Y:S05]  /*4f00*/  LDSM.16.MT88.4 R16, [R176+0x8000] ;  /* 0x00800000b010783b */ /* 0x000eea0000004200 */
        /* <DEDUP_REMOVED lines=70> */
[----:B------:R-:W-:Y:S01]  /*5370*/  IMAD.U32 R4, R220, -0x40, RZ ;  /* 0xffffffc0dc047824 */ /* 0x000fe200078e00ff */
        /* <DEDUP_REMOVED lines=26> */
[----:B------:R-:W-:Y:S05]  /*5520*/  LOP3.LUT R5, R5, R4, RZ, 0x3c, !PT ;  /* 0x0000000405057212 */ /* 0x000fea00078e3cff */
[----:B------:R-:W-:Y:S02]  /*5530*/  IMAD R5, R245, 0x200, R5 ;  /* 0x00000200f5057824 */ /* 0x000fe400078e0205 */
        /* <DEDUP_REMOVED lines=16> */
.L_x_1624:
[----:B------:R-:W-:Y:S01]  /*5640*/  LDSM.16.M88.4 R32, [R0+0x1c000] ;  /* 0x01c000000020783b */ /* 0x000fe20000000200 */
[----:B------:R-:W-:Y:S01]  /*5650*/  IMAD.MOV.U32 R221, RZ, RZ, 0x4 ;  /* 0x00000004ffdd7424 */ /* 0x000fe200078e00ff */
[----:B------:R-:W-:Y:S02]  /*5660*/  ULOP3.LUT UR11, UR12, 0x1, URZ, 0xc0, !UPT ;  /* 0x000000010c0b7892 */ /* 0x000fe4000f8ec03f */
[----:B------:R-:W1:Y:S01]  /*5670*/  LDSM.16.MT88.4 R16, [R205] ;  /* 0x00000000cd10783b */ /* 0x000e620000004200 */
        /* <DEDUP_REMOVED lines=46> */
[----:B------:R-:W-:Y:S04]  /*5960*/  LDSM.16.MT88.4 R184, [R205+0x2800] ;  /* 0x00280000cdb8783b */ /* 0x000fe80000004200 */
[----:B------:R-:W-:Y:S01]  /*5970*/  LDSM.16.M88.4 R196, [R2+0x1f000] ;  /* 0x01f0000002c4783b */ /* 0x000fe20000000200 */
[-C--:B--2---:R-:W-:Y:S05]  /*5980*/  HMMA.16816.F32 R4, R164, R172.reuse, R4 ;  /* 0x000000aca404723c */ /* 0x084fea0000001804 */
[----:B---3--:R-:W-:Y:S01]  /*5990*/  IMAD R0, R220, 0x18, RZ ;  /* 0x00000018dc007824 */ /* 0x008fe200078e02ff */
[C---:B------:R-:W-:Y:S06]  /*59a0*/  HMMA.16816.F32 R8, R200.reuse, R172, R8 ;  /* 0x000000acc808723c */ /* 0x040fec0000001808 */
        /* <DEDUP_REMOVED lines=11> */
[----:B--2---:R-:W-:Y:S01]  /*5a60*/  @P0 VIADD R2, R241, 0xffffffc0 ;  /* 0xffffffc0f1020836 */ /* 0x004fe20000000000 */
[C---:B------:R-:W-:Y:S06]  /*5a70*/  HMMA.16816.F32 R8, R188.reuse, R180, R8 ;  /* 0x000000b4bc08723c */ /* 0x040fec0000001808 */
        /* <DEDUP_REMOVED lines=10> */
[-C--:B---3--:R-:W-:Y:S06]  /*5b20*/  HMMA.16816.F32 R4, R172, R184.reuse, R4 ;  /* 0x000000b8ac04723c */ /* 0x088fec0000001804 */
[C---:B------:R-:W-:Y:S06]  /*5b30*/  HMMA.16816.F32 R8, R196.reuse, R184, R8 ;  /* 0x000000b8c408723c */ /* 0x040fec0000001808 */
[-C--:B------:R-:W-:Y:S06]  /*5b40*/  HMMA.16816.F32 R12, R196, R186.reuse, R12 ;  /* 0x000000bac40c723c */ /* 0x080fec000000180c */
[C---:B------:R-:W-:Y:S01]  /*5b50*/  HMMA.16816.F32 R16, R172.reuse, R186, R16 ;  /* 0x000000baac10723c */ /* 0x040fe20000001810 */
[----:B------:R-:W3:Y:S04]  /*5b60*/  LDSM.16.MT88.4 R184, [R205+0x3800] ;  /* 0x00380000cdb8783b */ /* 0x000ee80000004200 */
[----:B----4-:R-:W-:Y:S01]  /*5b70*/  @P0 IMAD.WIDE R2, R2, R221, UR48 ;  /* 0x0000003002020e25 */ /* 0x010fe2000f8e02dd */
[-C--:B------:R-:W-:Y:S01]  /*5b80*/  HMMA.16816.F32 R20, R172, R200.reuse, R20 ;  /* 0x000000c8ac14723c */ /* 0x080fe20000001814 */
[----:B------:R-:W-:Y:S01]  /*5b90*/  @UP2 UMOV UR48, UR13 ;  /* 0x0000000d00302c82 */ /* 0x000fe20008000000 */
[----:B------:R-:W-:Y:S02]  /*5ba0*/  @UP2 UMOV UR49, UR11 ;  /* 0x0000000b00312c82 */ /* 0x000fe40008000000 */
        /* <DEDUP_REMOVED lines=8> */
[-C--:B------:R-:W-:Y:S05]  /*5c30*/  HMMA.16816.F32 R4, R164, R176.reuse, R4 ;  /* 0x000000b0a404723c */ /* 0x080fea0000001804 */
[C---:B------:R-:W-:Y:S01]  /*5c40*/  IMAD.SHL.U32 R173, R220.reuse, 0x8, RZ ;  /* 0x00000008dcad7824 */ /* 0x040fe200078e00ff */
[C---:B--2---:R-:W-:Y:S05]  /*5c50*/  HMMA.16816.F32 R8, R180.reuse, R176, R8 ;  /* 0x000000b0b408723c */ /* 0x044fea0000001808 */
[----:B------:R-:W-:Y:S01]  /*5c60*/  IMAD.SHL.U32 R172, R220, 0x10, RZ ;  /* 0x00000010dcac7824 */ /* 0x000fe200078e00ff */
[-C--:B------:R-:W-:Y:S05]  /*5c70*/  HMMA.16816.F32 R12, R180, R178.reuse, R12 ;  /* 0x000000b2b40c723c */ /* 0x080fea000000180c */
[----:B------:R-:W-:Y:S01]  /*5c80*/  IMAD.IADD R176, R208, 0x1, R207 ;  /* 0x00000001d0b07824 */ /* 0x000fe200078e02cf */
[C---:B------:R-:W-:Y:S05]  /*5c90*/  HMMA.16816.F32 R16, R164.reuse, R178, R16 ;  /* 0x000000b2a410723c */ /* 0x040fea0000001810 */
[CC--:B-1----:R-:W-:Y:S01]  /*5ca0*/  LEA R2, P0, R173.reuse, R218.reuse, 0x2 ;  /* 0x000000daad027211 */ /* 0x0c2fe200078010ff */
[-C--:B------:R-:W-:Y:S05]  /*5cb0*/  HMMA.16816.F32 R20, R164, R188.reuse, R20 ;  /* 0x000000bca414723c */ /* 0x080fea0000001814 */
[-C--:B------:R-:W-:Y:S01]  /*5cc0*/  LEA.HI.X.SX32 R3, R173, R219.reuse, 0x2, P0 ;  /* 0x000000dbad037211 */ /* 0x080fe200000f16ff */
[C---:B------:R-:W-:Y:S06]  /*5cd0*/  HMMA.16816.F32 R24, R180.reuse, R188, R24 ;  /* 0x000000bcb418723c */ /* 0x040fec0000001818 */
[-C--:B------:R-:W-:Y:S06]  /*5ce0*/  HMMA.16816.F32 R28, R180, R190.reuse, R28 ;  /* 0x000000beb41c723c */ /* 0x080fec000000181c */
[----:B------:R-:W-:Y:S06]  /*5cf0*/  HMMA.16816.F32 R32, R164, R190, R32 ;  /* 0x000000bea420723c */ /* 0x000fec0000001820 */
[-C--:B---3--:R-:W-:Y:S05]  /*5d00*/  HMMA.16816.F32 R4, R168, R184.reuse, R4 ;  /* 0x000000b8a804723c */ /* 0x088fea0000001804 */
        /* <DEDUP_REMOVED lines=208> */
.L_x_1622:
[----:B------:R-:W2:Y:S01]  /*6a10*/  LDL R173, [R1+0x4] ;  /* 0x0000040001ad7983 */ /* 0x000ea20000100800 */
[----:B------:R-:W-:Y:S01]  /*6a20*/  ULDC UR7, c[0x0][0x38c] ;  /* 0x0000e30000077ab9 */ /* 0x000fe20000000800 */
[----:B------:R-:W-:Y:S02]  /*6a30*/  ULDC UR6, c[0x0][0x390] ;  /* 0x0000e40000067ab9 */ /* 0x000fe40000000800 */
[----:B------:R-:W4:Y:S04]  /*6a40*/  LDL R175, [R1+0x10] ;  /* 0x0000100001af7983 */ /* 0x000f280000100800 */
[----:B------:R-:W4:Y:S04]  /*6a50*/  LDL R172, [R1+0x8] ;  /* 0x0000080001ac7983 */ /* 0x000f280000100800 */
[----:B------:R-:W4:Y:S01]  /*6a60*/  LDL R174, [R1+0xc] ;  /* 0x00000c0001ae7983 */ /* 0x000f220000100800 */
[----:B---3--:R-:W-:Y:S01]  /*6a70*/  FMUL.FTZ R0, R60, UR7 ;  /* 0x000000073c007c20 */ /* 0x008fe20008410000 */
        /* <DEDUP_REMOVED lines=58> */
[----:B------:R-:W-:Y:S01]  /*6e20*/  STS [R250+0x400], R60 ;  /* 0x0004003cfa007388 */ /* 0x000fe20000000800 */
        /* <DEDUP_REMOVED lines=60> */
[----:B------:R-:W-:Y:S01]  /*71f0*/  ULDC.64 UR10, c[0x0][0x450] ;  /* 0x00011400000a7ab9 */ /* 0x000fe20000000a00 */
[----:B------:R-:W-:Y:S01]  /*7200*/  F2FP.F16.F32.PACK_AB R162, R163, R162 ;  /* 0x000000a2a3a2723e */ /* 0x000fe200000000ff */
[----:B------:R-:W-:Y:S01]  /*7210*/  ULDC.64 UR8, c[0x0][0x3f0] ;  /* 0x0000fc0000087ab9 */ /* 0x000fe20000000a00 */
[----:B------:R-:W-:-:S02]  /*7220*/  F2FP.F16.F32.PACK_AB R152, R153, R152 ;  /* 0x000000989998723e */ /* 0x000fc400000000ff */
[----:B------:R-:W-:Y:S02]  /*7230*/  F2FP.F16.F32.PACK_AB R154, R155, R154 ;  /* 0x0000009a9b9a723e */ /* 0x000fe400000000ff */
[----:B------:R-:W-:Y:S02]  /*7240*/  F2FP.F16.F32.PACK_AB R156, R157, R156 ;  /* 0x0000009c9d9c723e */ /* 0x000fe400000000ff */
[----:B------:R-:W-:Y:S02]  /*7250*/  F2FP.F16.F32.PACK_AB R158, R159, R158 ;  /* 0x0000009e9f9e723e */ /* 0x000fe400000000ff */
[----:B------:R-:W-:Y:S02]  /*7260*/  F2FP.F16.F32.PACK_AB R10, R10, R171 ;  /* 0x000000ab0a0a723e */ /* 0x000fe400000000ff */
[----:B------:R-:W-:Y:S01]  /*7270*/  F2FP.F16.F32.PACK_AB R9, R9, R170 ;  /* 0x000000aa0909723e */ /* 0x000fe200000000ff */
[----:B------:R-:W-:Y:S01]  /*7280*/  FMUL.FTZ R64, R64, UR7 ;  /* 0x0000000740407c20 */ /* 0x000fe20008410000 */
[----:B------:R-:W-:Y:S01]  /*7290*/  F2FP.F16.F32.PACK_AB R7, R7, R167 ;  /* 0x000000a70707723e */ /* 0x000fe200000000ff */
[----:B------:R-:W-:Y:S01]  /*72a0*/  FMUL.FTZ R27, R65, UR7 ;  /* 0x00000007411b7c20 */ /* 0x000fe20008410000 */
[----:B------:R-:W-:Y:S01]  /*72b0*/  F2FP.F16.F32.PACK_AB R6, R6, R166 ;  /* 0x000000a60606723e */ /* 0x000fe200000000ff */
[----:B------:R-:W-:Y:S01]  /*72c0*/  FMUL.FTZ R66, R66, UR7 ;  /* 0x0000000742427c20 */ /* 0x000fe20008410000 */
[----:B------:R-:W-:Y:S01]  /*72d0*/  FMUL.FTZ R26, R67, UR7 ;  /* 0x00000007431a7c20 */ /* 0x000fe20008410000 */
[----:B------:R-:W-:-:S02]  /*72e0*/  F2FP.F16.F32.PACK_AB R8, R8, R169 ;  /* 0x000000a90808723e */ /* 0x000fc400000000ff */
[----:B------:R-:W-:Y:S02]  /*72f0*/  F2FP.F16.F32.PACK_AB R34, R34, R168 ;  /* 0x000000a82222723e */ /* 0x000fe400000000ff */
        /* <DEDUP_REMOVED lines=60> */
[----:B------:R-:W-:-:S04]  /*76c0*/  SHF.L.U32 R0, R246, 0x6, RZ ;  /* 0x00000006f6007819 */ /* 0x000fc800000006ff */
[----:B------:R-:W-:Y:S01]  /*76d0*/  LOP3.LUT R0, R0, 0x1c0, RZ, 0xc0, !PT ;  /* 0x000001c000007812 */ /* 0x000fe200078ec0ff */
[----:B------:R-:W-:Y:S01]  /*76e0*/  UIMAD UR6, UR4, UR10, URZ ;  /* 0x0000000a040672a4 */ /* 0x000fe2000f8e023f */
[--C-:B------:R-:W-:Y:S02]  /*76f0*/  SHF.R.S32.HI R3, RZ, 0x1f, R248.reuse ;  /* 0x0000001fff037819 */ /* 0x100fe400000114f8 */
[----:B------:R-:W-:Y:S02]  /*7700*/  LOP3.LUT R62, R0, 0x38, R248, 0xf8, !PT ;  /* 0x00000038003e7812 */ /* 0x000fe400078ef8f8 */
[----:B------:R-:W-:Y:S02]  /*7710*/  MOV R4, UR10 ;  /* 0x0000000a00047c02 */ /* 0x000fe40008000f00 */
[----:B------:R-:W-:Y:S02]  /*7720*/  MOV R2, R248 ;  /* 0x000000f800027202 */ /* 0x000fe40000000f00 */
[----:B------:R-:W-:Y:S01]  /*7730*/  SHF.R.U32.HI R0, RZ, 0x3, R0 ;  /* 0x00000003ff007819 */ /* 0x000fe20000011600 */
[----:B------:R-:W-:Y:S01]  /*7740*/  UIMAD UR6, UR32, UR11, UR6 ;  /* 0x0000000b200672a4 */ /* 0x000fe2000f8e0206 */
[----:B--2---:R-:W-:Y:S04]  /*7750*/  STS [R173], R57 ;  /* 0x00000039ad007388 */ /* 0x004fe80000000800 */
        /* <DEDUP_REMOVED lines=34> */
[----:B------:R-:W-:Y:S04]  /*7980*/  STS [R250+0xa400], R34 ;  /* 0x00a40022fa007388 */ /* 0x000fe80000000800 */
[----:B------:R-:W-:Y:S04]  /*7990*/  STS [R173+0xa000], R33 ;  /* 0x00a00021ad007388 */ /* 0x000fe80000000800 */
[----:B------:R-:W-:Y:S04]  /*79a0*/  STS [R173+0xa400], R32 ;  /* 0x00a40020ad007388 */ /* 0x000fe80000000800 */
[----:B------:R-:W-:Y:S04]  /*79b0*/  STS [R251+0x8000], R31 ;  /* 0x0080001ffb007388 */ /* 0x000fe80000000800 */
[----:B------:R-:W-:Y:S01]  /*79c0*/  STS [R251+0x8400], R30 ;  /* 0x0084001efb007388 */ /* 0x000fe20000000800 */
[----:B-1----:R-:W1:Y:S03]  /*79d0*/  LDC.64 R6, c[0x0][0x438] ;  /* 0x00010e00ff067b82 */ /* 0x002e660000000a00 */
[----:B------:R-:W-:Y:S04]  /*79e0*/  STS [R172+0x8000], R27 ;  /* 0x0080001bac007388 */ /* 0x000fe80000000800 */
[----:B------:R-:W-:Y:S01]  /*79f0*/  STS [R174+0x8000], R26 ;  /* 0x0080001aae007388 */ /* 0x000fe20000000800 */
[----:B--2---:R-:W2:Y:S03]  /*7a00*/  LDC.64 R8, c[0x0][0x468] ;  /* 0x00011a00ff087b82 */ /* 0x004ea60000000a00 */
        /* <DEDUP_REMOVED lines=19> */
[----:B------:R-:W-:Y:S01]  /*7b40*/  STS [R172+0xe400], R36 ;  /* 0x00e40024ac007388 */ /* 0x000fe20000000800 */
[----:B------:R-:W-:Y:S01]  /*7b50*/  LOP3.LUT R0, R62, R0, RZ, 0x3c, !PT ;  /* 0x000000003e007212 */ /* 0x000fe200078e3cff */
[----:B------:R-:W-:-:S03]  /*7b60*/  IMAD.WIDE.U32 R4, R4, UR32, R2 ;  /* 0x0000002004047c25 */ /* 0x000fc6000f8e0002 */
[----:B------:R-:W-:Y:S01]  /*7b70*/  LEA R0, R245, R0, 0x9 ;  /* 0x00000000f5007211 */ /* 0x000fe200078e48ff */
[----:B-1----:R-:W-:Y:S01]  /*7b80*/  IMAD R10, R6, UR26, RZ ;  /* 0x0000001a060a7c24 */ /* 0x002fe2000f8e02ff */
[----:B------:R-:W-:Y:S01]  /*7b90*/  IADD3 R5, R5, UR6, RZ ;  /* 0x0000000605057c10 */ /* 0x000fe2000fffe0ff */
[----:B------:R-:W-:Y:S01]  /*7ba0*/  ULDC.64 UR6, c[0x0][0x458] ;  /* 0x0001160000067ab9 */ /* 0x000fe20000000a00 */
[----:B------:R-:W-:Y:S01]  /*7bb0*/  LEA R0, R0, UR5, 0x1 ;  /* 0x0000000500007c11 */ /* 0x000fe2000f8e08ff */
[----:B------:R-:W-:Y:S01]  /*7bc0*/  BAR.SYNC.DEFER_BLOCKING 0x0 ;  /* 0x0000000000007b1d */ /* 0x000fe20000010000 */
[----:B------:R-:W-:Y:S02]  /*7bd0*/  IMAD R7, R7, UR18, R10 ;  /* 0x0000001207077c24 */ /* 0x000fe4000f8e020a */
[----:B------:R-:W-:-:S05]  /*7be0*/  IMAD.WIDE.U32 R4, R6, UR18, R4 ;  /* 0x0000001206047c25 */ /* 0x000fca000f8e0004 */
[----:B---3--:R-:W1:Y:S01]  /*7bf0*/  LDC.64 R12, c[0x0][0x440] ;  /* 0x00011000ff0c7b82 */ /* 0x008e620000000a00 */
[----:B------:R-:W-:Y:S01]  /*7c00*/  IADD3 R5, R5, R7, RZ ;  /* 0x0000000705057210 */ /* 0x000fe20007ffe0ff */
[C---:B--2---:R-:W-:Y:S01]  /*7c10*/  IMAD R6, R8.reuse, UR27, RZ ;  /* 0x0000001b08067c24 */ /* 0x044fe2000f8e02ff */
[----:B------:R-:W-:Y:S01]  /*7c20*/  SHF.R.S32.HI R14, RZ, 0x1f, R246 ;  /* 0x0000001fff0e7819 */ /* 0x000fe200000114f6 */
[----:B------:R-:W-:Y:S01]  /*7c30*/  IMAD.WIDE.U32 R4, R8, UR19, R4 ;  /* 0x0000001308047c25 */ /* 0x000fe2000f8e0004 */
[----:B------:R-:W-:-:S03]  /*7c40*/  MOV R8, UR6 ;  /* 0x0000000600087c02 */ /* 0x000fc60008000f00 */
[----:B------:R-:W2:Y:S01]  /*7c50*/  LDC.64 R10, c[0x0][0x470] ;  /* 0x00011c00ff0a7b82 */ /* 0x000ea20000000a00 */
[----:B------:R-:W3:Y:S04]  /*7c60*/  LDS.128 R16, [R0+0xc000] ;  /* 0x00c0000000107984 */ /* 0x000ee80000000c00 */
[----:B------:R-:W4:Y:S01]  /*7c70*/  LDS.128 R20, [R0+0x10000] ;  /* 0x0100000000147984 */ /* 0x000f220000000c00 */
[----:B------:R-:W-:Y:S01]  /*7c80*/  IMAD R6, R9, UR19, R6 ;  /* 0x0000001309067c24 */ /* 0x000fe2000f8e0206 */
[----:B------:R-:W-:Y:S01]  /*7c90*/  UIMAD UR4, UR4, UR6, URZ ;  /* 0x00000006040472a4 */ /* 0x000fe2000f8e023f */
[----:B------:R-:W-:Y:S01]  /*7ca0*/  IMAD.WIDE.U32 R8, R8, UR32, R2 ;  /* 0x0000002008087c25 */ /* 0x000fe2000f8e0002 */
[----:B------:R-:W4:Y:S02]  /*7cb0*/  LDS.128 R60, [R0+0xd000] ;  /* 0x00d00000003c7984 */ /* 0x000f240000000c00 */
[----:B------:R-:W-:Y:S01]  /*7cc0*/  IADD3 R5, R5, R6, RZ ;  /* 0x0000000605057210 */ /* 0x000fe20007ffe0ff */
[----:B------:R-:W-:Y:S01]  /*7cd0*/  IMAD R2, R14, UR10, RZ ;  /* 0x0000000a0e027c24 */ /* 0x000fe2000f8e02ff */
[----:B------:R-:W-:Y:S01]  /*7ce0*/  UIMAD UR32, UR32, UR7, UR4 ;  /* 0x00000007202072a4 */ /* 0x000fe2000f8e0204 */
[----:B------:R-:W4:Y:S02]  /*7cf0*/  LDS.128 R64, [R0+0x11000] ;  /* 0x0110000000407984 */ /* 0x000f240000000c00 */
[----:B------:R-:W-:-:S02]  /*7d00*/  IMAD R2, R246, UR11, R2 ;  /* 0x0000000bf6027c24 */ /* 0x000fc4000f8e0202 */
[----:B------:R-:W-:Y:S01]  /*7d10*/  IMAD.WIDE.U32 R6, R246, UR10, R4 ;  /* 0x0000000af6067c25 */ /* 0x000fe2000f8e0004 */
[----:B------:R-:W-:Y:S01]  /*7d20*/  IADD3 R5, R9, UR32, RZ ;  /* 0x0000002009057c10 */ /* 0x000fe2000fffe0ff */
[----:B------:R-:W4:Y:S01]  /*7d30*/  LDS.128 R56, [R0+0xe000] ;  /* 0x00e0000000387984 */ /* 0x000f220000000c00 */
[----:B------:R-:W-:Y:S02]  /*7d40*/  MOV R4, R8 ;  /* 0x0000000800047202 */ /* 0x000fe40000000f00 */
[----:B------:R-:W-:Y:S01]  /*7d50*/  IADD3 R3, R7, R2, RZ ;  /* 0x0000000207037210 */ /* 0x000fe20007ffe0ff */
[----:B-1----:R-:W-:Y:S01]  /*7d60*/  IMAD R7, R12, UR26, RZ ;  /* 0x0000001a0c077c24 */ /* 0x002fe2000f8e02ff */
[----:B------:R-:W-:Y:S01]  /*7d70*/  LEA R2, P0, R6, UR8, 0x1 ;  /* 0x0000000806027c11 */ /* 0x000fe2000f8008ff */
[----:B------:R-:W-:Y:S01]  /*7d80*/  IMAD.WIDE.U32 R4, R12, UR18, R4 ;  /* 0x000000120c047c25 */ /* 0x000fe2000f8e0004 */
[----:B------:R-:W1:Y:S02]  /*7d90*/  LDS.128 R48, [R0+0x12000] ;  /* 0x0120000000307984 */ /* 0x000e640000000c00 */
[----:B------:R-:W-:Y:S01]  /*7da0*/  LEA.HI.X R3, R6, UR9, R3, 0x1, P0 ;  /* 0x0000000906037c11 */ /* 0x000fe200080f0c03 */
[----:B------:R-:W-:Y:S01]  /*7db0*/  IMAD R6, R13, UR18, R7 ;  /* 0x000000120d067c24 */ /* 0x000fe2000f8e0207 */
[----:B------:R-:W1:Y:S04]  /*7dc0*/  LDS.128 R52, [R0+0xf000] ;  /* 0x00f0000000347984 */ /* 0x000e680000000c00 */
[----:B------:R-:W1:Y:S01]  /*7dd0*/  LDS.128 R44, [R0+0x13000] ;  /* 0x01300000002c7984 */ /* 0x000e620000000c00 */
[----:B------:R-:W-:Y:S01]  /*7de0*/  IADD3 R5, R5, R6, RZ ;  /* 0x0000000605057210 */ /* 0x000fe20007ffe0ff */
[----:B--2---:R-:W-:-:S02]  /*7df0*/  IMAD R6, R10, UR27, RZ ;  /* 0x0000001b0a067c24 */ /* 0x004fc4000f8e02ff */
[----:B------:R-:W2:Y:S01]  /*7e00*/  LDS.128 R40, [R0+0x14000] ;  /* 0x0140000000287984 */ /* 0x000ea20000000c00 */
[----:B------:R-:W-:Y:S01]  /*7e10*/  USHF.L.U32 UR4, UR10, 0x6, URZ ;  /* 0x000000060a047899 */ /* 0x000fe2000800063f */
[----:B------:R-:W-:Y:S01]  /*7e20*/  IMAD R11, R11, UR19, R6 ;  /* 0x000000130b0b7c24 */ /* 0x000fe2000f8e0206 */
[----:B------:R-:W-:Y:S01]  /*7e30*/  ULDC.64 UR8, c[0x0][0x3f8] ;  /* 0x0000fe0000087ab9 */ /* 0x000fe20000000a00 */
[----:B------:R-:W2:Y:S01]  /*7e40*/  LDS.128 R32, [R0+0x18000] ;  /* 0x0180000000207984 */ /* 0x000ea20000000c00 */
[----:B------:R-:W-:-:S03]  /*7e50*/  IMAD R6, R14, UR6, RZ ;  /* 0x000000060e067c24 */ /* 0x000fc6000f8e02ff */
[----:B---3--:R-:W-:Y:S01]  /*7e60*/  STG.E.128 desc[UR24][R2.64], R16 ;  /* 0x0000001002007986 */ /* 0x008fe2000c101d18 */
[----:B------:R-:W-:-:S03]  /*7e70*/  IMAD.WIDE.U32 R4, R10, UR19, R4 ;  /* 0x000000130a047c25 */ /* 0x000fc6000f8e0004 */
[----:B------:R-:W3:Y:S04]  /*7e80*/  LDS.128 R36, [R0+0x15000] ;  /* 0x0150000000247984 */ /* 0x000ee80000000c00 */
[----:B------:R-:W3:Y:S04]  /*7e90*/  LDS.128 R28, [R0+0x19000] ;  /* 0x01900000001c7984 */ /* 0x000ee80000000c00 */
[----:B----4-:R4:W-:Y:S04]  /*7ea0*/  STG.E.128 desc[UR24][R2.64+0x80], R20 ;  /* 0x0000801402007986 */ /* 0x0109e8000c101d18 */
[----:B------:R-:W3:Y:S04]  /*7eb0*/  LDS.128 R24, [R0+0x16000] ;  /* 0x0160000000187984 */ /* 0x000ee80000000c00 */
[----:B------:R-:W3:Y:S04]  /*7ec0*/  LDS.128 R16, [R0+0x1a000] ;  /* 0x01a0000000107984 */ /* 0x000ee80000000c00 */
[----:B------:R-:W3:Y:S04]  /*7ed0*/  LDS.128 R20, [R0+0x17000] ;  /* 0x0170000000147984 */ /* 0x000ee80000000c00 */
[----:B------:R1:W3:Y:S01]  /*7ee0*/  LDS.128 R12, [R0+0x1b000] ;  /* 0x01b00000000c7984 */ /* 0x0002e20000000c00 */
[----:B------:R-:W-:Y:S01]  /*7ef0*/  USHF.L.U64.HI UR10, UR10, 0x6, UR11 ;  /* 0x000000060a0a7899 */ /* 0x000fe2000801020b */
[----:B------:R-:W-:Y:S01]  /*7f00*/  IADD3 R5, R5, R11, RZ ;  /* 0x0000000b05057210 */ /* 0x000fe20007ffe0ff */
[----:B------:R-:W-:-:S02]  /*7f10*/  USHF.L.U32 UR11, UR6, 0x6, URZ ;  /* 0x00000006060b7899 */ /* 0x000fc4000800063f */
[----:B------:R-:W-:Y:S01]  /*7f20*/  IMAD.WIDE.U32 R4, R246, UR6, R4 ;  /* 0x00000006f6047c25 */ /* 0x000fe2000f8e0004 */
[----:B----4-:R-:W-:-:S04]  /*7f30*/  IADD3 R2, P0, R2, UR4, RZ ;  /* 0x0000000402027c10 */ /* 0x010fc8000ff1e0ff */
[----:B------:R-:W-:Y:S01]  /*7f40*/  IADD3.X R3, R3, UR10, RZ, P0, !PT ;  /* 0x0000000a03037c10 */ /* 0x000fe200087fe4ff */
[----:B-1----:R-:W-:Y:S01]  /*7f50*/  IMAD R0, R246, UR7, R6 ;  /* 0x00000007f6007c24 */ /* 0x002fe2000f8e0206 */
[----:B------:R-:W-:-:S04]  /*7f60*/  IADD3 R8, P0, R2, UR4, RZ ;  /* 0x0000000402087c10 */ /* 0x000fc8000ff1e0ff */
[----:B------:R-:W-:Y:S02]  /*7f70*/  IADD3.X R9, R3, UR10, RZ, P0, !PT ;  /* 0x0000000a03097c10 */ /* 0x000fe400087fe4ff */
[----:B------:R-:W-:Y:S02]  /*7f80*/  IADD3 R0, R5, R0, RZ ;  /* 0x0000000005007210 */ /* 0x000fe40007ffe0ff */
[----:B------:R-:W-:Y:S01]  /*7f90*/  LEA R6, P0, R4, UR8, 0x1 ;  /* 0x0000000804067c11 */ /* 0x000fe2000f8008ff */
[----:B------:R-:W-:-:S03]  /*7fa0*/  USHF.L.U64.HI UR6, UR6, 0x6, UR7 ;  /* 0x0000000606067899 */ /* 0x000fc60008010207 */
[----:B------:R-:W-:Y:S02]  /*7fb0*/  LEA.HI.X R7, R4, UR9, R0, 0x1, P0 ;  /* 0x0000000904077c11 */ /* 0x000fe400080f0c00 */
[----:B------:R-:W-:Y:S01]  /*7fc0*/  IADD3 R4, P0, R6, UR11, RZ ;  /* 0x0000000b06047c10 */ /* 0x000fe2000ff1e0ff */
[----:B------:R-:W-:Y:S01]  /*7fd0*/  STG.E.128 desc[UR24][R2.64], R60 ;  /* 0x0000003c02007986 */ /* 0x000fe2000c101d18 */
[----:B------:R-:W-:Y:S02]  /*7fe0*/  IADD3 R10, P1, R8, UR4, RZ ;  /* 0x00000004080a7c10 */ /* 0x000fe4000ff3e0ff */
[----:B------:R-:W-:Y:S01]  /*7ff0*/  IADD3.X R5, R7, UR6, RZ, P0, !PT ;  /* 0x0000000607057c10 */ /* 0x000fe200087fe4ff */
[----:B------:R1:W-:Y:S01]  /*8000*/  STG.E.128 desc[UR24][R2.64+0x80], R64 ;  /* 0x0000804002007986 */ /* 0x0003e2000c101d18 */
[----:B------:R-:W-:-:S03]  /*8010*/  IADD3.X R11, R9, UR10, RZ, P1, !PT ;  /* 0x0000000a090b7c10 */ /* 0x000fc60008ffe4ff */
[----:B------:R-:W-:Y:S04]  /*8020*/  STG.E.128 desc[UR24][R8.64], R56 ;  /* 0x0000003808007986 */ /* 0x000fe8000c101d18 */
[----:B------:R4:W-:Y:S04]  /*8030*/  STG.E.128 desc[UR24][R8.64+0x80], R48 ;  /* 0x0000803008007986 */ /* 0x0009e8000c101d18 */
[----:B------:R3:W-:Y:S04]  /*8040*/  STG.E.128 desc[UR24][R10.64], R52 ;  /* 0x000000340a007986 */ /* 0x0007e8000c101d18 */
[----:B------:R3:W-:Y:S04]  /*8050*/  STG.E.128 desc[UR24][R10.64+0x80], R44 ;  /* 0x0000802c0a007986 */ /* 0x0007e8000c101d18 */
[----:B--2---:R2:W-:Y:S01]  /*8060*/  STG.E.128 desc[UR24][R6.64], R40 ;  /* 0x0000002806007986 */ /* 0x0045e2000c101d18 */
[----:B-1----:R-:W-:-:S04]  /*8070*/  IADD3 R2, P0, R4, UR11, RZ ;  /* 0x0000000b04027c10 */ /* 0x002fc8000ff1e0ff */
[----:B------:R-:W-:Y:S02]  /*8080*/  IADD3.X R3, R5, UR6, RZ, P0, !PT ;  /* 0x0000000605037c10 */ /* 0x000fe400087fe4ff */
[----:B----4-:R-:W-:Y:S01]  /*8090*/  IADD3 R8, P0, R2, UR11, RZ ;  /* 0x0000000b02087c10 */ /* 0x010fe2000ff1e0ff */
[----:B------:R2:W-:Y:S03]  /*80a0*/  STG.E.128 desc[UR24][R6.64+0x80], R32 ;  /* 0x0000802006007986 */ /* 0x0005e6000c101d18 */
[----:B------:R-:W-:Y:S01]  /*80b0*/  IADD3.X R9, R3, UR6, RZ, P0, !PT ;  /* 0x0000000603097c10 */ /* 0x000fe200087fe4ff */
[----:B---3--:R2:W-:Y:S04]  /*80c0*/  STG.E.128 desc[UR24][R4.64], R36 ;  /* 0x0000002404007986 */ /* 0x0085e8000c101d18 */
[----:B------:R2:W-:Y:S04]  /*80d0*/  STG.E.128 desc[UR24][R4.64+0x80], R28 ;  /* 0x0000801c04007986 */ /* 0x0005e8000c101d18 */
[----:B------:R2:W-:Y:S04]  /*80e0*/  STG.E.128 desc[UR24][R2.64], R24 ;  /* 0x0000001802007986 */ /* 0x0005e8000c101d18 */
[----:B------:R2:W-:Y:S04]  /*80f0*/  STG.E.128 desc[UR24][R2.64+0x80], R16 ;  /* 0x0000801002007986 */ /* 0x0005e8000c101d18 */
[----:B------:R2:W-:Y:S04]  /*8100*/  STG.E.128 desc[UR24][R8.64], R20 ;  /* 0x0000001408007986 */ /* 0x0005e8000c101d18 */
[----:B------:R2:W-:Y:S02]  /*8110*/  STG.E.128 desc[UR24][R8.64+0x80], R12 ;  /* 0x0000800c08007986 */ /* 0x0005e4000c101d18 */
.L_x_1619:
        /* <DEDUP_REMOVED lines=11> */
.L_x_1626:
[----:B------:R-:W-:Y:S05]  /*81d0*/  EXIT ;  /* 0x000000000000794d */ /* 0x000fea0003800000 */
.L_x_1628:
        /* <DEDUP_REMOVED lines=10> */
.L_x_2088:


//--------------------- .text._ZN5flash44flash_bwd_dq_dk_dv_loop_seqk_parallel_kernelI23Flash_bwd_kernel_traitsILi128ELi64ELi128ELi8ELi2ELi4ELi2ELb0ELb0EN7cutlass6half_tE19Flash_kernel_traitsILi128ELi64ELi128ELi8ES3_EELb0ELb0ELb0ELb0ELb1ELb1ELb1EEEvNS_16Flash_bwd_paramsE --------------------------
	.section	.text._ZN5flash44flash_bwd_dq_dk_dv_loop_seqk_parallel_kernelI23Flash_bwd_kernel_traitsILi128ELi64ELi128ELi8ELi2ELi4ELi2ELb0ELb0EN7cutlass6half_tE19Flash_kernel_traitsILi128ELi64ELi128ELi8ES3_EELb0ELb0ELb0ELb0ELb1ELb1ELb1EEEvNS_16Flash_bwd_paramsE,"ax",@progbits
	.align	128
        .global         _ZN5flash44flash_bwd_dq_dk_dv_loop_seqk_parallel_kernelI23Flash_bwd_kernel_traitsILi128ELi64ELi128ELi8ELi2ELi4ELi2ELb0ELb0EN7cutlass6half_tE19Flash_kernel_traitsILi128ELi64ELi128ELi8ES3_EELb0ELb0ELb0ELb0ELb1ELb1ELb1EEEvNS_16Flash_bwd_paramsE
        .type           _ZN5flash44flash_bwd_dq_dk_dv_loop_seqk_parallel_kernelI23Flash_bwd_kernel_traitsILi128ELi64ELi128ELi8ELi2ELi4ELi2ELb0ELb0EN7cutlass6half_tE19Flash_kernel_traitsILi128ELi64ELi128ELi8ES3_EELb0ELb0ELb0ELb0ELb1ELb1ELb1EEEvNS_16Flash_bwd_paramsE,@function
        .size           _ZN5flash44flash_bwd_dq_dk_dv_loop_seqk_parallel_kernelI23Flash_bwd_kernel_traitsILi128ELi64ELi128ELi8ELi2ELi4ELi2ELb0ELb0EN7cutlass6half_tE19Flash_kernel_traitsILi128ELi64ELi128ELi8ES3_EELb0ELb0ELb0ELb0ELb1ELb1ELb1EEEvNS_16Flash_bwd_paramsE,(.L_x_2089 - _ZN5flash44flash_bwd_dq_dk_dv_loop_seqk_parallel_kernelI23Flash_bwd_kernel_traitsILi128ELi64ELi128ELi8ELi2ELi4ELi2ELb0ELb0EN7cutlass6half_tE19Flash_kernel_traitsILi128ELi64ELi128ELi8ES3_EELb0ELb0ELb0ELb0ELb1ELb1ELb1EEEvNS_16Flash_bwd_paramsE)
        .other          _ZN5flash44flash_bwd_dq_dk_dv_loop_seqk_parallel_kernelI23Flash_bwd_kernel_traitsILi128ELi64ELi128ELi8ELi2ELi4ELi2ELb0ELb0EN7cutlass6half_tE19Flash_kernel_traitsILi128ELi64ELi128ELi8ES3_EELb0ELb0ELb0ELb0ELb1ELb1ELb1EEEvNS_16Flash_bwd_paramsE,@"STO_CUDA_ENTRY STV_DEFAULT"
_ZN5flash44flash_bwd_dq_dk_dv_loop_seqk_parallel_kernelI23Flash_bwd_kernel_traitsILi128ELi64ELi128ELi8ELi2ELi4ELi2ELb0ELb0EN7cutlass6half_tE19Flash_kernel_traitsILi128ELi64ELi128ELi8ES3_EELb0ELb0ELb0ELb0ELb1ELb1ELb1EEEvNS_16Flash_bwd_paramsE:
.text._ZN5flash44flash_bwd_dq_dk_dv_loop_seqk_parallel_kernelI23Flash_bwd_kernel_traitsILi128ELi64ELi128ELi8ELi2ELi4ELi2ELb0ELb0EN7cutlass6half_tE19Flash_kernel_traitsILi128ELi64ELi128ELi8ES3_EELb0ELb0ELb0ELb0ELb1ELb1ELb1EEEvNS_16Flash_bwd_paramsE:
        /* <DEDUP_REMOVED lines=14> */
[----:B------:R-:W-:Y:S01]  /*00e0*/  ULDC.64 UR24, c[0x0][0x208] ;  /* 0x0000820000187ab9 */ /* 0x000fe20000000a00 */
[----:B------:R-:W-:Y:S01]  /*00f0*/  UMOV UR21, 0xffffc000 ;  /* 0xffffc00000157882 */ /* 0x000fe20000000000 */
[----:B------:R-:W-:Y:S01]  /*0100*/  ULDC.64 UR16, c[0x0][0x300] ;  /* 0x0000c00000107ab9 */ /* 0x000fe20000000a00 */
[----:B------:R-:W-:-:S03]  /*0110*/  ULDC.64 UR14, c[0x0][0x308] ;  /* 0x0000c200000e7ab9 */ /* 0x000fc60000000a00 */
        /* <DEDUP_REMOVED lines=66> */
[----:B------:R-:W-:Y:S01]  /*0540*/  IMAD R12, R12, 0x400, R3 ;  /* 0x000004000c0c7824 */ /* 0x000fe200078e0203 */
[----:B------:R-:W-:-:S02]  /*0550*/  LOP3.LUT R15, R4, R2, RZ, 0x3c, !PT ;  /* 0x00000002040f7212 */ /* 0x000fc400078e3cff */
        /* <DEDUP_REMOVED lines=18> */
[----:B------:R-:W-:Y:S01]  /*0680*/  LOP3.LUT R6, R0, 0x20, R8, 0xf8, !PT ;  /* 0x0000002000067812 */ /* 0x000fe200078ef808 */
[----:B------:R-:W-:Y:S01]  /*0690*/  STL [R1+0x38], R21 ;  /* 0x0000381501007387 */ /* 0x000fe20000100800 */
[----:B------:R-:W-:-:S02]  /*06a0*/  LOP3.LUT R0, R3, R0, R2, 0x1e, !PT ;  /* 0x0000000003007212 */ /* 0x000fc400078e1e02 */
[----:B------:R-:W-:Y:S01]  /*06b0*/  LOP3.LUT R4, R4, 0x20, RZ, 0xc0, !PT ;  /* 0x0000002004047812 */ /* 0x000fe200078ec0ff */
[----:B------:R1:W-:Y:S01]  /*06c0*/  STL [R1+0x28], R5 ;  /* 0x0000280501007387 */ /* 0x0003e20000100800 */
[----:B------:R-:W-:Y:S01]  /*06d0*/  LOP3.LUT R210, R11, R14, R210, 0xf6, !PT ;  /* 0x0000000e0bd27212 */ /* 0x000fe200078ef6d2 */
[----:B------:R-:W-:Y:S01]  /*06e0*/  IMAD.IADD R12, R12, 0x1, R0 ;  /* 0x000000010c0c7824 */ /* 0x000fe200078e0200 */
[----:B------:R-:W-:Y:S02]  /*06f0*/  SHF.R.S32.HI R0, RZ, 0x2, R18 ;  /* 0x00000002ff007819 */ /* 0x000fe40000011412 */
[----:B------:R-:W-:Y:S01]  /*0700*/  LOP3.LUT R209, R4, 0x18, R7, 0xf8, !PT ;  /* 0x0000001804d17812 */ /* 0x000fe200078ef807 */
[----:B------:R-:W-:Y:S01]  /*0710*/  IMAD R7, R16, 0x400, R10 ;  /* 0x0000040010077824 */ /* 0x000fe200078e020a */
[----:B------:R-:W-:Y:S01]  /*0720*/  LOP3.LUT R4, R6, R3, RZ, 0x3c, !PT ;  /* 0x0000000306047212 */ /* 0x000fe200078e3cff */
[----:B------:R-:W-:Y:S01]  /*0730*/  IMAD R17, R16, 0x10, R0 ;  /* 0x0000001010117824 */ /* 0x000fe200078e0200 */
[----:B------:R-:W-:Y:S01]  /*0740*/  LEA R11, R12, UR4, 0x1 ;  /* 0x000000040c0b7c11 */ /* 0x000fe2000f8e08ff */
[----:B------:R-:W-:Y:S01]  /*0750*/  IMAD.SHL.U32 R0, R13, 0x40, RZ ;  /* 0x000000400d007824 */ /* 0x000fe200078e00ff */
[----:B------:R-:W-:Y:S01]  /*0760*/  LEA R214, R214, UR4, 0x1 ;  /* 0x00000004d6d67c11 */ /* 0x000fe2000f8e08ff */
[----:B------:R-:W-:Y:S01]  /*0770*/  IMAD.IADD R7, R4, 0x1, R7 ;  /* 0x0000000104077824 */ /* 0x000fe200078e0207 */
[----:B------:R-:W-:Y:S01]  /*0780*/  STL [R1+0x44], R17 ;  /* 0x0000441101007387 */ /* 0x000fe20000100800 */
[----:B------:R-:W-:Y:S01]  /*0790*/  IMAD.SHL.U32 R3, R9, 0x8, RZ ;  /* 0x0000000809037824 */ /* 0x000fe200078e00ff */
[----:B------:R-:W-:-:S02]  /*07a0*/  LOP3.LUT R0, R0, 0xfffffe00, RZ, 0xc0, !PT ;  /* 0xfffffe0000007812 */ /* 0x000fc400078ec0ff */
[----:B------:R-:W-:Y:S02]  /*07b0*/  LEA R247, R7, UR5, 0x1 ;  /* 0x0000000507f77c11 */ /* 0x000fe4000f8e08ff */
[----:B------:R-:W-:Y:S01]  /*07c0*/  LEA R210, R210, UR5, 0x1 ;  /* 0x00000005d2d27c11 */ /* 0x000fe2000f8e08ff */
[----:B-1----:R-:W-:Y:S02]  /*07d0*/  IMAD.SHL.U32 R5, R9, 0x10, RZ ;  /* 0x0000001009057824 */ /* 0x002fe400078e00ff */
[C---:B------:R-:W-:Y:S02]  /*07e0*/  VIADD R9, R11.reuse, 0x420 ;  /* 0x000004200b097836 */ /* 0x040fe40000000000 */
[----:B------:R-:W-:Y:S01]  /*07f0*/  @P1 VIADD R9, R11, 0x3e0 ;  /* 0x000003e00b091836 */ /* 0x000fe20000000000 */
[----:B------:R-:W-:Y:S01]  /*0800*/  LOP3.LUT R8, R2, 0x10, R5, 0xf8, !PT ;  /* 0x0000001002087812 */ /* 0x000fe200078ef805 */
[----:B------:R-:W-:Y:S02]  /*0810*/  VIADD R2, R17, 0xffffffc0 ;  /* 0xffffffc011027836 */ /* 0x000fe40000000000 */
[----:B------:R-:W-:-:S03]  /*0820*/  IMAD.SHL.U32 R5, R21, 0x40, RZ ;  /* 0x0000004015057824 */ /* 0x000fc600078e00ff */
[----:B------:R-:W-:Y:S02]  /*0830*/  SHF.R.S32.HI R4, RZ, 0x1f, R2 ;  /* 0x0000001fff047819 */ /* 0x000fe40000011402 */
[----:B------:R-:W-:Y:S02]  /*0840*/  LOP3.LUT R5, R5, 0x1c0, RZ, 0xc0, !PT ;  /* 0x000001c005057812 */ /* 0x000fe400078ec0ff */
[----:B------:R-:W-:Y:S01]  /*0850*/  SHF.L.U64.HI R2, R2, 0x2, R4 ;  /* 0x0000000202027819 */ /* 0x000fe20000010204 */
[----:B------:R-:W-:Y:S01]  /*0860*/  IMAD R4, R16, 0x400, R0 ;  /* 0x0000040010047824 */ /* 0x000fe200078e0200 */
[----:B------:R-:W-:Y:S02]  /*0870*/  LOP3.LUT R3, R5, 0x8, R3, 0xf8, !PT ;  /* 0x0000000805037812 */ /* 0x000fe400078ef803 */
[--C-:B------:R-:W-:Y:S01]  /*0880*/  SHF.R.U32.HI R6, RZ, 0x3, R5.reuse ;  /* 0x00000003ff067819 */ /* 0x100fe20000011605 */
[----:B------:R1:W-:Y:S03]  /*0890*/  STL [R1+0x34], R2 ;  /* 0x0000340201007387 */ /* 0x0003e60000100800 */
[----:B------:R-:W-:Y:S01]  /*08a0*/  LOP3.LUT R3, R3, R6, RZ, 0x3c, !PT ;  /* 0x0000000603037212 */ /* 0x000fe200078e3cff */
[----:B------:R-:W-:Y:S01]  /*08b0*/  STL [R1+0x2c], R11 ;  /* 0x00002c0b01007387 */ /* 0x000fe20000100800 */
[----:B------:R-:W-:-:S03]  /*08c0*/  LOP3.LUT R209, R6, R209, R5, 0x1e, !PT ;  /* 0x000000d106d17212 */ /* 0x000fc600078e1e05 */
[----:B------:R-:W-:Y:S01]  /*08d0*/  IMAD.IADD R219, R4, 0x1, R3 ;  /* 0x0000000104db7824 */ /* 0x000fe200078e0203 */
[----:B------:R-:W-:Y:S01]  /*08e0*/  LOP3.LUT R209, R209, R0, RZ, 0xfc, !PT ;  /* 0x00000000d1d17212 */ /* 0x000fe200078efcff */
[----:B------:R-:W-:-:S03]  /*08f0*/  IMAD.MOV.U32 R3, RZ, RZ, 0x40 ;  /* 0x00000040ff037424 */ /* 0x000fc600078e00ff */
[----:B------:R-:W-:Y:S02]  /*0900*/  LEA R209, R209, UR4, 0x1 ;  /* 0x00000004d1d17c11 */ /* 0x000fe4000f8e08ff */
[C---:B------:R-:W-:Y:S02]  /*0910*/  SEL R216, R3.reuse, 0xffffffc0, !P3 ;  /* 0xffffffc003d87807 */ /* 0x040fe40005800000 */
[----:B------:R-:W-:-:S03]  /*0920*/  SEL R3, R3, 0xffffffc0, !P2 ;  /* 0xffffffc003037807 */ /* 0x000fc60005000000 */
[----:B------:R-:W-:Y:S01]  /*0930*/  IMAD.IADD R217, R214, 0x1, R216 ;  /* 0x00000001d6d97824 */ /* 0x000fe200078e02d8 */
[----:B-1----:R-:W-:-:S04]  /*0940*/  LOP3.LUT R2, R6, R8, R5, 0x1e, !PT ;  /* 0x0000000806027212 */ /* 0x002fc800078e1e05 */
[----:B------:R-:W-:Y:S01]  /*0950*/  LOP3.LUT R218, R2, R0, RZ, 0xfc, !PT ;  /* 0x0000000002da7212 */ /* 0x000fe200078efcff */
[----:B------:R-:W-:Y:S02]  /*0960*/  IMAD.MOV.U32 R0, RZ, RZ, 0x20 ;  /* 0x00000020ff007424 */ /* 0x000fe400078e00ff */
[----:B------:R-:W-:-:S03]  /*0970*/  IMAD.MOV.U32 R2, RZ, RZ, -0x10 ;  /* 0xfffffff0ff027424 */ /* 0x000fc600078e00ff */
[----:B------:R-:W-:Y:S02]  /*0980*/  SEL R215, R0, 0xffffffe0, !P4 ;  /* 0xffffffe000d77807 */ /* 0x000fe40006000000 */
[----:B------:R-:W-:Y:S02]  /*0990*/  SEL R2, R2, 0x10, !P0 ;  /* 0x0000001002027807 */ /* 0x000fe40004000000 */
[----:B------:R-:W-:Y:S01]  /*09a0*/  SEL R0, R0, 0xffffffe0, !P1 ;  /* 0xffffffe000007807 */ /* 0x000fe20004800000 */
[----:B------:R-:W-:Y:S02]  /*09b0*/  IMAD.IADD R215, R214, 0x1, R215 ;  /* 0x00000001d6d77824 */ /* 0x000fe400078e02d7 */
[C---:B------:R-:W-:Y:S02]  /*09c0*/  IMAD.IADD R4, R247.reuse, 0x1, R2 ;  /* 0x00000001f7047824 */ /* 0x040fe400078e0202 */
[----:B------:R-:W-:Y:S02]  /*09d0*/  IMAD.IADD R252, R247, 0x1, R0 ;  /* 0x00000001f7fc7824 */ /* 0x000fe400078e0200 */
[----:B------:R-:W-:Y:S01]  /*09e0*/  IMAD.IADD R10, R0, 0x1, R11 ;  /* 0x00000001000a7824 */ /* 0x000fe200078e020b */
[----:B------:R-:W-:Y:S01]  /*09f0*/  STL [R1+0x4], R4 ;  /* 0x0000040401007387 */ /* 0x000fe20000100800 */
[----:B------:R-:W-:-:S02]  /*0a00*/  IMAD.IADD R0, R11, 0x1, R3 ;  /* 0x000000010b007824 */ /* 0x000fc400078e0203 */
[----:B------:R-:W-:Y:S01]  /*0a10*/  IMAD.IADD R216, R215, 0x1, R216 ;  /* 0x00000001d7d87824 */ /* 0x000fe200078e02d8 */
[----:B------:R-:W-:Y:S04]  /*0a20*/  STL [R1+0x3c], R10 ;  /* 0x00003c0a01007387 */ /* 0x000fe80000100800 */
[----:B------:R1:W-:Y:S04]  /*0a30*/  STL [R1+0x30], R0 ;  /* 0x0000300001007387 */ /* 0x0003e80000100800 */
[----:B------:R-:W-:Y:S01]  /*0a40*/  STL [R1+0x4c], R9 ;  /* 0x00004c0901007387 */ /* 0x000fe20000100800 */
[----:B-1----:R-:W-:-:S02]  /*0a50*/  IMAD.IADD R0, R2, 0x1, R252 ;  /* 0x0000000102007824 */ /* 0x002fc400078e02fc */
[----:B------:R-:W-:-:S03]  /*0a60*/  IMAD.IADD R2, R10, 0x1, R3 ;  /* 0x000000010a027824 */ /* 0x000fc600078e0203 */
[----:B------:R1:W-:Y:S04]  /*0a70*/  STL [R1], R0 ;  /* 0x0000000001007387 */ /* 0x0003e80000100800 */
[----:B------:R2:W-:Y:S01]  /*0a80*/  STL [R1+0x40], R2 ;  /* 0x0000400201007387 */ /* 0x0005e20000100800 */
[----:B-1----:R-:W-:-:S05]  /*0a90*/  IMAD.IADD R0, R3, 0x1, R9 ;  /* 0x0000000103007824 */ /* 0x002fca00078e0209 */
[----:B------:R2:W-:Y:S02]  /*0aa0*/  STL [R1+0x48], R0 ;  /* 0x0000480001007387 */ /* 0x0005e40000100800 */
.L_x_1637:
[----:B------:R-:W-:Y:S02]  /*0ab0*/  ISETP.NE.U32.AND P0, PT, RZ, UR16, PT ;  /* 0x00000010ff007c0c */ /* 0x000fe4000bf05070 */
[----:B------:R-:W-:Y:S02]  /*0ac0*/  ISETP.NE.U32.AND P1, PT, RZ, UR14, PT ;  /* 0x0000000eff007c0c */ /* 0x000fe4000bf25070 */
[----:B------:R-:W-:Y:S02]  /*0ad0*/  ISETP.NE.AND.EX P0, PT, RZ, UR17, PT, P0 ;  /* 0x00000011ff007c0c */ /* 0x000fe4000bf05300 */
[----:B------:R-:W-:-:S11]  /*0ae0*/  ISETP.NE.AND.EX P1, PT, RZ, UR15, PT, P1 ;  /* 0x0000000fff007c0c */ /* 0x000fd6000bf25310 */
[----:B--2---:R-:W1:Y:S01]  /*0af0*/  @P0 S2R R0, SR_CTAID.Y ;  /* 0x0000000000000919 */ /* 0x004e620000002600 */
        /* <DEDUP_REMOVED lines=18> */
[----:B------:R-:W-:Y:S05]  /*0c20*/  @P0 BRA `(.L_x_1629) ;  /* 0x0000006c00b80947 */ /* 0x000fea0003800000 */
        /* <DEDUP_REMOVED lines=72> */
.L_x_1630:
[----:B------:R-:W-:Y:S01]  /*10b0*/  UIMAD UR34, UR20, UR40, UR22 ;  /* 0x00000028142272a4 */ /* 0x000fe2000f8e0216 */
[----:B------:R-:W-:-:S03]  /*10c0*/  ULDC UR48, c[0x0][0x2d4] ;  /* 0x0000b50000307ab9 */ /* 0x000fc60000000800 */
[----:B------:R-:W-:-:S12]  /*10d0*/  UIMAD UR34, UR34, UR48, URZ ;  /* 0x00000030222272a4 */ /* 0x000fd8000f8e023f */
.L_x_1631:
[----:B------:R-:W1:Y:S01]  /*10e0*/  S2R R5, SR_TID.X ;  /* 0x0000000000057919 */ /* 0x000e620000002100 */
[----:B------:R-:W2:Y:S01]  /*10f0*/  LDC.64 R22, c[0x0][0x240] ;  /* 0x00009000ff167b82 */ /* 0x000ea20000000a00 */
[----:B------:R-:W-:Y:S01]  /*1100*/  UIMAD UR10, UR40, UR39, URZ ;  /* 0x00000027280a72a4 */ /* 0x000fe2000f8e023f */
[----:B------:R-:W-:Y:S01]  /*1110*/  IMAD.U32 R6, RZ, RZ, UR9 ;  /* 0x00000009ff067e24 */ /* 0x000fe2000f8e00ff */
[----:B------:R-:W3:Y:S01]  /*1120*/  LDL R29, [R1+0x28] ;  /* 0x00002800011d7983 */ /* 0x000ee20000100800 */
[----:B------:R-:W-:Y:S02]  /*1130*/  UIMAD.WIDE UR48, UR20, UR48, UR36 ;  /* 0x00000030143072a5 */ /* 0x000fe4000f8e0224 */
[----:B------:R-:W-:Y:S02]  /*1140*/  UIMAD.WIDE.U32 UR46, UR39, UR40, URZ ;  /* 0x00000028272e72a5 */ /* 0x000fe4000f8e003f */
[----:B------:R-:W4:Y:S01]  /*1150*/  LDC.64 R8, c[0x0][0x228] ;  /* 0x00008a00ff087b82 */ /* 0x000f220000000a00 */
[----:B------:R-:W-:-:S02]  /*1160*/  UIADD3 UR32, UP0, UR32, UR8, URZ ;  /* 0x0000000820207290 */ /* 0x000fc4000ff1e03f */
[----:B------:R-:W-:Y:S01]  /*1170*/  USHF.R.S32.HI UR45, URZ, 0x1f, UR39 ;  /* 0x0000001f3f2d7899 */ /* 0x000fe20008011427 */
[----:B------:R-:W-:Y:S01]  /*1180*/  IMAD.U32 R26, RZ, RZ, UR46 ;  /* 0x0000002eff1a7e24 */ /* 0x000fe2000f8e00ff */
[----:B------:R-:W-:Y:S01]  /*1190*/  ULDC.64 UR8, c[0x0][0x248] ;  /* 0x0000920000087ab9 */ /* 0x000fe20000000a00 */
[----:B------:R-:W-:Y:S01]  /*11a0*/  IMAD.U32 R27, RZ, RZ, UR47 ;  /* 0x0000002fff1b7e24 */ /* 0x000fe2000f8e00ff */
[----:B------:R-:W-:Y:S01]  /*11b0*/  UIADD3.X UR4, UR12, UR4, URZ, UP0, !UPT ;  /* 0x000000040c047290 */ /* 0x000fe200087fe43f */
[----:B------:R-:W5:Y:S01]  /*11c0*/  LDC.64 R18, c[0x0][0x418] ;  /* 0x00010600ff127b82 */ /* 0x000f620000000a00 */
[----:B------:R-:W-:Y:S01]  /*11d0*/  UIMAD UR45, UR45, UR40, URZ ;  /* 0x000000282d2d72a4 */ /* 0x000fe2000f8e023f */
[----:B------:R-:W-:Y:S01]  /*11e0*/  ULDC.64 UR12, c[0x0][0x210] ;  /* 0x00008400000c7ab9 */ /* 0x000fe20000000a00 */
[----:B------:R-:W-:Y:S02]  /*11f0*/  UIMAD UR43, UR4, UR8, URZ ;  /* 0x00000008042b72a4 */ /* 0x000fe4000f8e023f */
[----:B------:R-:W-:-:S03]  /*1200*/  UIMAD UR42, UR42, UR39, UR45 ;  /* 0x000000272a2a72a4 */ /* 0x000fc6000f8e022d */
[----:B------:R-:W5:Y:S01]  /*1210*/  LDC.64 R24, c[0x0][0x420] ;  /* 0x00010800ff187b82 */ /* 0x000f620000000a00 */
[----:B------:R-:W-:Y:S02]  /*1220*/  UIMAD UR43, UR32, UR9, UR43 ;  /* 0x00000009202b72a4 */ /* 0x000fe4000f8e022b */
[----:B------:R-:W-:Y:S01]  /*1230*/  ULEA.HI.SX32 UR38, UR38, 0xffffffff, 0x1a ;  /* 0xffffffff26267891 */ /* 0x000fe2000f8fd23f */
[----:B-1----:R-:W-:-:S04]  /*1240*/  SHF.R.S32.HI R2, RZ, 0x1f, R5 ;  /* 0x0000001fff027819 */ /* 0x002fc80000011405 */
[----:B------:R-:W1:Y:S01]  /*1250*/  LDC.64 R20, c[0x0][0x230] ;  /* 0x00008c00ff147b82 */ /* 0x000e620000000a00 */
[CC--:B------:R-:W-:Y:S02]  /*1260*/  LEA.HI R3, R2.reuse, R5.reuse, RZ, 0x5 ;  /* 0x0000000502037211 */ /* 0x0c0fe400078f28ff */
[----:B------:R-:W-:Y:S02]  /*1270*/  LEA.HI R2, R2, R5, RZ, 0x3 ;  /* 0x0000000502027211 */ /* 0x000fe400078f18ff */
[----:B------:R-:W-:Y:S02]  /*1280*/  LOP3.LUT R0, R3, 0xffffffe0, RZ, 0xc0, !PT ;  /* 0xffffffe003007812 */ /* 0x000fe400078ec0ff */
[----:B------:R-:W-:Y:S02]  /*1290*/  SHF.R.S32.HI R3, RZ, 0x5, R3 ;  /* 0x00000005ff037819 */ /* 0x000fe40000011403 */
[----:B------:R-:W-:Y:S01]  /*12a0*/  LOP3.LUT R4, R2, 0xfffffff8, RZ, 0xc0, !PT ;  /* 0xfffffff802047812 */ /* 0x000fe200078ec0ff */
[----:B------:R-:W-:Y:S01]  /*12b0*/  IMAD.IADD R0, R5, 0x1, -R0 ;  /* 0x0000000105007824 */ /* 0x000fe200078e0a00 */
[----:B------:R-:W-:-:S03]  /*12c0*/  SHF.R.S32.HI R16, RZ, 0x3, R2 ;  /* 0x00000003ff107819 */ /* 0x000fc60000011402 */
        /* <DEDUP_REMOVED lines=17> */
[----:B--2---:R-:W-:Y:S01]  /*13e0*/  IMAD R0, R13, R22, RZ ;  /* 0x000000160d007224 */ /* 0x004fe200078e02ff */
[----:B------:R-:W-:Y:S01]  /*13f0*/  SHF.R.S32.HI R3, RZ, 0x1f, R2 ;  /* 0x0000001fff037819 */ /* 0x000fe20000011402 */
[----:B------:R-:W-:Y:S01]  /*1400*/  ULDC.64 UR6, c[0x0][0x250] ;  /* 0x0000940000067ab9 */ /* 0x000fe20000000a00 */
[----:B------:R-:W-:Y:S01]  /*1410*/  UIADD3.X UR41, UR49, UR41, URZ, UP1, !UPT ;  /* 0x0000002931297290 */ /* 0x000fe20008ffe43f */
[----:B------:R-:W-:-:S02]  /*1420*/  IMAD.X R7, R5, 0x1, R12, P0 ;  /* 0x0000000105077824 */ /* 0x000fc400000e060c */
[C---:B------:R-:W-:Y:S02]  /*1430*/  IMAD R0, R10.reuse, R23, R0 ;  /* 0x000000170a007224 */ /* 0x040fe400078e0200 */
[----:B------:R-:W-:-:S04]  /*1440*/  IMAD.WIDE.U32 R4, R10, R22, R2 ;  /* 0x000000160a047225 */ /* 0x000fc800078e0002 */
[----:B------:R-:W-:Y:S02]  /*1450*/  IMAD.IADD R5, R5, 0x1, R0 ;  /* 0x0000000105057824 */ /* 0x000fe400078e0200 */
[C---:B----4-:R-:W-:Y:S02]  /*1460*/  IMAD R0, R8.reuse, UR29, RZ ;  /* 0x0000001d08007c24 */ /* 0x050fe4000f8e02ff */
[----:B------:R-:W-:-:S04]  /*1470*/  IMAD.WIDE.U32 R4, R8, UR20, R4 ;  /* 0x0000001408047c25 */ /* 0x000fc8000f8e0004 */
[----:B------:R-:W-:Y:S02]  /*1480*/  IMAD R0, R9, UR20, R0 ;  /* 0x0000001409007c24 */ /* 0x000fe4000f8e0200 */
[----:B------:R-:W-:Y:S02]  /*1490*/  IMAD.U32 R8, RZ, RZ, UR8 ;  /* 0x00000008ff087e24 */ /* 0x000fe4000f8e00ff */
[----:B------:R-:W-:Y:S02]  /*14a0*/  IMAD.U32 R14, RZ, RZ, UR6 ;  /* 0x00000006ff0e7e24 */ /* 0x000fe4000f8e00ff */
[----:B-----5:R-:W-:Y:S02]  /*14b0*/  IMAD R12, R18, UR29, RZ ;  /* 0x0000001d120c7c24 */ /* 0x020fe4000f8e02ff */
[----:B------:R-:W-:-:S04]  /*14c0*/  IMAD.WIDE.U32 R26, R26, UR37, R6 ;  /* 0x000000251a1a7c25 */ /* 0x000fc8000f8e0006 */
[----:B------:R-:W-:Y:S02]  /*14d0*/  IMAD.IADD R5, R5, 0x1, R0 ;  /* 0x0000000105057824 */ /* 0x000fe400078e0200 */
[----:B------:R-:W-:Y:S01]  /*14e0*/  IMAD.U32 R6, RZ, RZ, UR10 ;  /* 0x0000000aff067e24 */ /* 0x000fe2000f8e00ff */
[----:B------:R-:W-:Y:S01]  /*14f0*/  ULDC.64 UR10, c[0x0][0x428] ;  /* 0x00010a00000a7ab9 */ /* 0x000fe20000000a00 */
[----:B------:R-:W-:-:S04]  /*1500*/  IMAD.WIDE.U32 R8, R8, UR32, R2 ;  /* 0x0000002008087c25 */ /* 0x000fc8000f8e0002 */
[----:B------:R-:W-:-:S04]  /*1510*/  IMAD.WIDE.U32 R14, R14, UR32, R2 ;  /* 0x000000200e0e7c25 */ /* 0x000fc8000f8e0002 */
[----:B------:R-:W-:Y:S02]  /*1520*/  IMAD R12, R19, UR20, R12 ;  /* 0x00000014130c7c24 */ /* 0x000fe4000f8e020c */
[----:B------:R-:W-:Y:S02]  /*1530*/  IMAD.WIDE.U32 R2, R18, UR20, R2 ;  /* 0x0000001412027c25 */ /* 0x000fe4000f8e0002 */
[----:B------:R-:W2:Y:S02]  /*1540*/  LDC.64 R18, c[0x0][0x238] ;  /* 0x00008e00ff127b82 */ /* 0x000ea40000000a00 */
[----:B------:R-:W-:Y:S02]  /*1550*/  IMAD R0, R13, R24, RZ ;  /* 0x000000180d007224 */ /* 0x000fe400078e02ff */
[----:B------:R-:W-:-:S04]  /*1560*/  IMAD.WIDE.U32 R6, R6, UR22, R4 ;  /* 0x0000001606067c25 */ /* 0x000fc8000f8e0004 */
[----:B------:R-:W-:Y:S01]  /*1570*/  IMAD.IADD R3, R3, 0x1, R12 ;  /* 0x0000000103037824 */ /* 0x000fe200078e020c */
[----:B------:R-:W-:Y:S01]  /*1580*/  LEA R250, P0, R6, UR12, 0x1 ;  /* 0x0000000c06fa7c11 */ /* 0x000fe2000f8008ff */
[C---:B------:R-:W-:Y:S01]  /*1590*/  IMAD R12, R10.reuse, R25, R0 ;  /* 0x000000190a0c7224 */ /* 0x040fe200078e0200 */
[----:B------:R-:W-:Y:S01]  /*15a0*/  UIMAD UR12, UR28, UR10, URZ ;  /* 0x0000000a1c0c72a4 */ /* 0x000fe2000f8e023f */
[----:B------:R-:W-:Y:S02]  /*15b0*/  VIADD R0, R7, UR44 ;  /* 0x0000002c07007c36 */ /* 0x000fe40008000000 */
[----:B------:R-:W-:Y:S01]  /*15c0*/  IMAD.WIDE.U32 R4, R10, R24, R2 ;  /* 0x000000180a047225 */ /* 0x000fe200078e0002 */
[----:B------:R-:W-:Y:S02]  /*15d0*/  UIMAD UR39, UR22, UR11, UR12 ;  /* 0x0000000b162772a4 */ /* 0x000fe4000f8e020c */
        /* <DEDUP_REMOVED lines=30> */
[----:B------:R-:W-:-:S03]  /*17c0*/  IMAD.WIDE.U32 R4, R11, UR10, R4 ;  /* 0x0000000a0b047c25 */ /* 0x000fc6000f8e0004 */
[----:B------:R-:W-:Y:S01]  /*17d0*/  UISETP.NE.AND UP0, UPT, UR12, 0x1, UPT ;  /* 0x000000010c00788c */ /* 0x000fe2000bf05270 */
[----:B------:R-:W-:Y:S01]  /*17e0*/  IMAD R0, R11, UR11, R0 ;  /* 0x0000000b0b007c24 */ /* 0x000fe2000f8e0200 */
[----:B------:R-:W-:Y:S01]  /*17f0*/  ULDC.64 UR10, c[0x0][0x268] ;  /* 0x00009a00000a7ab9 */ /* 0x000fe20000000a00 */
[----:B------:R-:W-:Y:S02]  /*1800*/  VIADD R3, R15, UR37 ;  /* 0x000000250f037c36 */ /* 0x000fe40008000000 */
[----:B------:R-:W-:Y:S02]  /*1810*/  IMAD.IADD R5, R5, 0x1, R0 ;  /* 0x0000000105057824 */ /* 0x000fe400078e0200 */
[----:B------:R-:W-:Y:S02]  /*1820*/  IMAD R0, R17, UR10, RZ ;  /* 0x0000000a11007c24 */ /* 0x000fe4000f8e02ff */
[----:B------:R-:W4:Y:S01]  /*1830*/  LDL R17, [R1+0x44] ;  /* 0x0000440001117983 */ /* 0x000f220000100800 */
[----:B------:R-:W-:-:S02]  /*1840*/  IMAD.MOV.U32 R2, RZ, RZ, R14 ;  /* 0x000000ffff027224 */ /* 0x000fc400078e000e */
[C---:B--2---:R-:W-:Y:S02]  /*1850*/  IMAD R6, R18.reuse, UR29, RZ ;  /* 0x0000001d12067c24 */ /* 0x044fe4000f8e02ff */
[----:B------:R-:W-:-:S04]  /*1860*/  IMAD.WIDE.U32 R2, R18, UR20, R2 ;  /* 0x0000001412027c25 */ /* 0x000fc8000f8e0002 */
[----:B------:R-:W-:Y:S01]  /*1870*/  IMAD R19, R19, UR20, R6 ;  /* 0x0000001413137c24 */ /* 0x000fe2000f8e0206 */
[C---:B------:R-:W-:Y:S01]  /*1880*/  LEA R6, P0, R24.reuse, R248, 0x6 ;  /* 0x000000f818067211 */ /* 0x040fe200078030ff */
[----:B------:R-:W-:Y:S02]  /*1890*/  IMAD R14, R11, UR11, R0 ;  /* 0x0000000b0b0e7c24 */ /* 0x000fe4000f8e0200 */
[----:B------:R-:W-:Y:S01]  /*18a0*/  IMAD.IADD R3, R3, 0x1, R19 ;  /* 0x0000000103037824 */ /* 0x000fe200078e0213 */
[----:B------:R-:W-:Y:S02]  /*18b0*/  LEA.HI.X R7, R24, R249, R25, 0x6, P0 ;  /* 0x000000f918077211 */ /* 0x000fe400000f3419 */
[----:B------:R-:W-:Y:S01]  /*18c0*/  PLOP3.LUT P0, PT, PT, PT, UP0, 0x80, 0x0 ;  /* 0x000000000000781c */ /* 0x000fe20003f0f008 */
[----:B------:R-:W-:Y:S01]  /*18d0*/  IMAD.WIDE.U32 R10, R11, UR10, R2 ;  /* 0x0000000a0b0a7c25 */ /* 0x000fe2000f8e0002 */
[----:B------:R-:W-:-:S03]  /*18e0*/  ULDC.64 UR10, c[0x0][0x218] ;  /* 0x00008600000a7ab9 */ /* 0x000fc60000000a00 */
[----:B------:R-:W-:Y:S02]  /*18f0*/  IMAD R3, R28, UR8, RZ ;  /* 0x000000081c037c24 */ /* 0x000fe4000f8e02ff */
[----:B------:R-:W-:-:S04]  /*1900*/  IMAD.WIDE.U32 R8, R16, UR8, R4 ;  /* 0x0000000810087c25 */ /* 0x000fc8000f8e0004 */
[----:B------:R-:W-:-:S04]  /*1910*/  IMAD R3, R16, UR9, R3 ;  /* 0x0000000910037c24 */ /* 0x000fc8000f8e0203 */
[----:B------:R-:W-:Y:S02]  /*1920*/  IMAD.IADD R3, R9, 0x1, R3 ;  /* 0x0000000109037824 */ /* 0x000fe400078e0203 */
[----:B------:R-:W-:Y:S02]  /*1930*/  IMAD.IADD R5, R11, 0x1, R14 ;  /* 0x000000010b057824 */ /* 0x000fe400078e020e */
[----:B------:R-:W-:-:S04]  /*1940*/  IMAD.MOV.U32 R4, RZ, RZ, R10 ;  /* 0x000000ffff047224 */ /* 0x000fc800078e000a */
[----:B------:R-:W-:Y:S01]  /*1950*/  IMAD.WIDE.U32 R10, R16, UR6, R4 ;  /* 0x00000006100a7c25 */ /* 0x000fe2000f8e0004 */
[----:B------:R-:W-:Y:S02]  /*1960*/  USHF.L.U32 UR12, UR6, 0x6, URZ ;  /* 0x00000006060c7899 */ /* 0x000fe4000800063f */
[----:B------:R-:W-:Y:S02]  /*1970*/  UISETP.GE.AND UP0, UPT, UR33, 0x1, UPT ;  /* 0x000000012100788c */ /* 0x000fe4000bf06270 */
[----:B------:R-:W-:Y:S02]  /*1980*/  UIADD3 UR35, UR36, UR35, URZ ;  /* 0x0000002324237290 */ /* 0x000fe4000fffe03f */
        /* <DEDUP_REMOVED lines=25> */
[C---:B---3--:R-:W-:Y:S01]  /*1b20*/  VIADD R2, R29.reuse, 0x2000 ;  /* 0x000020001d027836 */ /* 0x048fe20000000000 */
[----:B------:R-:W-:Y:S01]  /*1b30*/  LEA R0, R29, UR5, 0x1 ;  /* 0x000000051d007c11 */ /* 0x000fe2000f8e08ff */
[----:B------:R-:W-:Y:S03]  /*1b40*/  @P3 BAR.SYNC.DEFER_BLOCKING 0x0 ;  /* 0x0000000000003b1d */ /* 0x000fe60000010000 */
[----:B------:R-:W-:-:S04]  /*1b50*/  SEL R2, R2, R29, !P0 ;  /* 0x0000001d02027207 */ /* 0x000fc80004000000 */
[----:B------:R-:W-:Y:S02]  /*1b60*/  LEA R15, R2, UR5, 0x1 ;  /* 0x00000005020f7c11 */ /* 0x000fe4000f8e08ff */
[----:B------:R-:W-:Y:S01]  /*1b70*/  LEA R2, P1, R8, UR10, 0x1 ;  /* 0x0000000a08027c11 */ /* 0x000fe2000f8208ff */
[----:B------:R-:W-:-:S03]  /*1b80*/  USHF.L.U32 UR10, UR8, 0x6, URZ ;  /* 0x00000006080a7899 */ /* 0x000fc6000800063f */
[----:B------:R-:W-:Y:S01]  /*1b90*/  LEA.HI.X R3, R8, UR11, R3, 0x1, P1 ;  /* 0x0000000b08037c11 */ /* 0x000fe200088f0c03 */
[----:B------:R-:W-:Y:S02]  /*1ba0*/  USHF.L.U64.HI UR11, UR8, 0x6, UR9 ;  /* 0x00000006080b7899 */ /* 0x000fe40008010209 */
[----:B------:R-:W-:Y:S01]  /*1bb0*/  IADD3 R4, P1, R2, UR10, RZ ;  /* 0x0000000a02047c10 */ /* 0x000fe2000ff3e0ff */
[----:B------:R-:W-:Y:S01]  /*1bc0*/  ULDC.64 UR8, c[0x0][0x220] ;  /* 0x0000880000087ab9 */ /* 0x000fe20000000a00 */
[----:B------:R-:W-:Y:S01]  /*1bd0*/  @!PT LDS RZ, [RZ] ;  /* 0x00000000fffff984 */ /* 0x000fe20000000800 */
[----:B------:R-:W-:Y:S01]  /*1be0*/  @!PT LDS RZ, [RZ] ;  /* 0x00000000fffff984 */ /* 0x000fe20000000800 */
[----:B------:R-:W-:Y:S01]  /*1bf0*/  @!PT LDS RZ, [RZ] ;  /* 0x00000000fffff984 */ /* 0x000fe20000000800 */
[----:B------:R-:W-:Y:S04]  /*1c00*/  LDGSTS.E.BYPASS.LTC128B.128 [R0+0x8000], desc[UR24][R248.64] ;  /* 0x08000000f8007fae */ /* 0x000fe8000b901d58 */
[----:B------:R-:W-:Y:S04]  /*1c10*/  LDGSTS.E.BYPASS.LTC128B.128 [R0+0xa000], desc[UR24][R248.64+0x80] ;  /* 0x0a000080f8007fae */ /* 0x000fe8000b901d58 */
[----:B------:R-:W-:Y:S04]  /*1c20*/  LDGSTS.E.BYPASS.LTC128B.128 [R0+0x9000], desc[UR24][R6.64] ;  /* 0x0900000006007fae */ /* 0x000fe8000b901d58 */
[----:B------:R1:W-:Y:S04]  /*1c30*/  LDGSTS.E.BYPASS.LTC128B.128 [R0+0xb000], desc[UR24][R6.64+0x80] ;  /* 0x0b00008006007fae */ /* 0x0003e8000b901d58 */
[----:B------:R-:W-:Y:S04]  /*1c40*/  LDGSTS.E.BYPASS.LTC128B.128 [R15], desc[UR24][R250.64] ;  /* 0x00000000fa0f7fae */ /* 0x000fe8000b901d58 */
[----:B------:R-:W-:Y:S04]  /*1c50*/  LDGSTS.E.BYPASS.LTC128B.128 [R15+0x2000], desc[UR24][R250.64+0x80] ;  /* 0x02000080fa0f7fae */ /* 0x000fe8000b901d58 */
[----:B------:R-:W-:Y:S01]  /*1c60*/  LDGSTS.E.BYPASS.LTC128B.128 [R15+0x1000], desc[UR24][R12.64] ;  /* 0x010000000c0f7fae */ /* 0x000fe2000b901d58 */
[----:B------:R-:W-:-:S03]  /*1c70*/  IADD3.X R5, R3, UR11, RZ, P1, !PT ;  /* 0x0000000b03057c10 */ /* 0x000fc60008ffe4ff */
[----:B------:R-:W-:Y:S04]  /*1c80*/  LDGSTS.E.BYPASS.LTC128B.128 [R15+0x3000], desc[UR24][R12.64+0x80] ;  /* 0x030000800c0f7fae */ /* 0x000fe8000b901d58 */
[----:B------:R-:W-:Y:S04]  /*1c90*/  LDGSTS.E.BYPASS.LTC128B.128 [R0+0xc000], desc[UR24][R2.64] ;  /* 0x0c00000002007fae */ /* 0x000fe8000b901d58 */
[----:B------:R2:W-:Y:S01]  /*1ca0*/  LDGSTS.E.BYPASS.LTC128B.128 [R0+0x10000], desc[UR24][R2.64+0x80] ;  /* 0x1000008002007fae */ /* 0x0005e2000b901d58 */
[----:B-1----:R-:W-:-:S03]  /*1cb0*/  IMAD R6, R28, UR6, RZ ;  /* 0x000000061c067c24 */ /* 0x002fc6000f8e02ff */
[----:B------:R-:W-:Y:S01]  /*1cc0*/  LDGSTS.E.BYPASS.LTC128B.128 [R0+0xd000], desc[UR24][R4.64] ;  /* 0x0d00000004007fae */ /* 0x000fe2000b901d58 */
[----:B------:R-:W-:Y:S01]  /*1cd0*/  IMAD R6, R16, UR7, R6 ;  /* 0x0000000710067c24 */ /* 0x000fe2000f8e0206 */
[----:B------:R-:W-:Y:S02]  /*1ce0*/  USHF.L.U64.HI UR6, UR6, 0x6, UR7 ;  /* 0x0000000606067899 */ /* 0x000fe40008010207 */
[----:B------:R1:W-:Y:S01]  /*1cf0*/  LDGSTS.E.BYPASS.LTC128B.128 [R0+0x11000], desc[UR24][R4.64+0x80] ;  /* 0x1100008004007fae */ /* 0x0003e2000b901d58 */
        /* <DEDUP_REMOVED lines=16> */
[----:B------:R-:W-:Y:S01]  /*1e00*/  LDGSTS.E.BYPASS.LTC128B.128 [R0+0x15000], desc[UR24][R4.64] ;  /* 0x1500000004007fae */ /* 0x000fe2000b901d58 */
[----:B------:R-:W-:-:S03]  /*1e10*/  UIMAD.WIDE UR10, UR35, 0x4, UR8 ;  /* 0x00000004230a78a5 */ /* 0x000fc6000f8e0208 */
        /* <DEDUP_REMOVED lines=8> */
[----:B------:R-:W-:-:S03]  /*1ea0*/  PLOP3.LUT P1, PT, PT, PT, UP0, 0x80, 0x0 ;  /* 0x000000000000781c */ /* 0x000fc60003f2f008 */
[----:B------:R-:W-:Y:S04]  /*1eb0*/  LDGSTS.E.BYPASS.LTC128B.128 [R0+0x17000], desc[UR24][R6.64] ;  /* 0x1700000006007fae */ /* 0x000fe8000b901d58 */
[----:B------:R1:W-:Y:S01]  /*1ec0*/  LDGSTS.E.BYPASS.LTC128B.128 [R0+0x1b000], desc[UR24][R6.64+0x80] ;  /* 0x1b00008006007fae */ /* 0x0003e2000b901d58 */
[----:B------:R-:W-:-:S03]  /*1ed0*/  UIMAD.WIDE UR12, UR34, 0x4, UR6 ;  /* 0x00000004220c78a5 */ /* 0x000fc6000f8e0206 */
[----:B------:R-:W0:Y:S01]  /*1ee0*/  LDGDEPBAR ;  /* 0x00000000000079af */ /* 0x000e220000000000 */
[----:B----4-:R-:W-:-:S05]  /*1ef0*/  IMAD.SHL.U32 R2, R17, 0x4, RZ ;  /* 0x0000000411027824 */ /* 0x010fca00078e00ff */
[----:B------:R-:W-:Y:S02]  /*1f00*/  IADD3 R2, P2, R2, UR10, RZ ;  /* 0x0000000a02027c10 */ /* 0x000fe4000ff5e0ff */
[----:B-1----:R-:W-:-:S04]  /*1f10*/  SHF.R.S32.HI R0, RZ, 0x1f, R17 ;  /* 0x0000001fff007819 */ /* 0x002fc80000011411 */
[----:B------:R-:W-:Y:S02]  /*1f20*/  SHF.L.U64.HI R3, R17, 0x2, R0 ;  /* 0x0000000211037819 */ /* 0x000fe40000010200 */
[----:B------:R-:W-:Y:S02]  /*1f30*/  CS2R R110, SRZ ;  /* 0x00000000006e7805 */ /* 0x000fe4000001ff00 */
[----:B------:R-:W-:Y:S02]  /*1f40*/  IADD3.X R3, R3, UR11, RZ, P2, !PT ;  /* 0x0000000b03037c10 */ /* 0x000fe400097fe4ff */
        /* <DEDUP_REMOVED lines=39> */
[----:B------:R-:W-:Y:S06]  /*21c0*/  @!P1 BRA `(.L_x_1632) ;  /* 0x0000004400849947 */ /* 0x000fec0003800000 */
[----:B------:R-:W2:Y:S04]  /*21d0*/  LDG.E R4, desc[UR24][R2.64+0xa0] ;  /* 0x0000a01802047981 */ /* 0x000ea8000c1e1900 */
[----:B------:R-:W3:Y:S04]  /*21e0*/  LDG.E R5, desc[UR24][R2.64+0x80] ;  /* 0x0000801802057981 */ /* 0x000ee8000c1e1900 */
[----:B------:R-:W4:Y:S04]  /*21f0*/  LDG.E R6, desc[UR24][R2.64+0x20] ;  /* 0x0000201802067981 */ /* 0x000f28000c1e1900 */
[----:B------:R1:W5:Y:S01]  /*2200*/  LDG.E R7, desc[UR24][R2.64] ;  /* 0x0000001802077981 */ /* 0x000362000c1e1900 */
[----:B------:R-:W-:-:S03]  /*2210*/  ULDC UR7, c[0x0][0x270] ;  /* 0x00009c0000077ab9 */ /* 0x000fc60000000800 */
[----:B------:R-:W-:Y:S01]  /*2220*/  STL [R1+0x8], R15 ;  /* 0x0000080f01007387 */ /* 0x000fe20000100800 */
[C---:B-1----:R-:W-:Y:S01]  /*2230*/  SHF.L.U64.HI R2, R17.reuse, 0x2, R0 ;  /* 0x0000000211027819 */ /* 0x042fe20000010200 */
[----:B------:R-:W-:-:S04]  /*2240*/  IMAD.SHL.U32 R3, R17, 0x4, RZ ;  /* 0x0000000411037824 */ /* 0x000fc800078e00ff */
[----:B------:R1:W-:Y:S04]  /*2250*/  STL [R1+0x24], R2 ;  /* 0x0000240201007387 */ /* 0x0003e80000100800 */
[----:B------:R2:W-:Y:S01]  /*2260*/  STL [R1+0x20], R3 ;  /* 0x0000200301007387 */ /* 0x0005e20000100800 */
[----:B------:R-:W-:Y:S02]  /*2270*/  VIADD R0, R218, 0x2000 ;  /* 0x00002000da007836 */ /* 0x000fe40000000000 */
[----:B------:R-:W-:Y:S01]  /*2280*/  VIADD R213, R219, 0x2000 ;  /* 0x00002000dbd57836 */ /* 0x000fe20000000000 */
[----:B------:R-:W-:Y:S01]  /*2290*/  MOV R221, 0x20 ;  /* 0x0000002000dd7802 */ /* 0x000fe20000000f00 */
[----:B------:R-:W-:Y:S01]  /*22a0*/  IMAD.MOV.U32 R220, RZ, RZ, 0x40 ;  /* 0x00000040ffdc7424 */ /* 0x000fe200078e00ff */
[----:B------:R-:W-:-:S02]  /*22b0*/  MOV R159, RZ ;  /* 0x000000ff009f7202 */ /* 0x000fc40000000f00 */
[----:B------:R-:W-:Y:S02]  /*22c0*/  SEL R0, R0, R218, !P0 ;  /* 0x000000da00007207 */ /* 0x000fe40004000000 */
[----:B------:R-:W-:Y:S02]  /*22d0*/  SEL R213, R213, R219, !P0 ;  /* 0x000000dbd5d57207 */ /* 0x000fe40004000000 */
[----:B-1----:R-:W-:Y:S01]  /*22e0*/  IADD3 R2, R17, -0x40, RZ ;  /* 0xffffffc011027810 */ /* 0x002fe20007ffe0ff */
[----:B--2---:R1:W-:Y:S04]  /*22f0*/  STL [R1+0xc], R4 ;  /* 0x00000c0401007387 */ /* 0x0043e80000100800 */
[----:B---3--:R1:W-:Y:S04]  /*2300*/  STL [R1+0x10], R5 ;  /* 0x0000100501007387 */ /* 0x0083e80000100800 */
[----:B----4-:R1:W-:Y:S04]  /*2310*/  STL [R1+0x14], R6 ;  /* 0x0000140601007387 */ /* 0x0103e80000100800 */
[----:B-----5:R1:W-:Y:S01]  /*2320*/  STL [R1+0x18], R7 ;  /* 0x0000180701007387 */ /* 0x0203e20000100800 */
[----:B------:R-:W-:Y:S01]  /*2330*/  IMAD.SHL.U32 R2, R2, 0x4, RZ ;  /* 0x0000000402027824 */ /* 0x000fe200078e00ff */
[----:B------:R-:W-:Y:S01]  /*2340*/  LEA R211, R0, UR5, 0x1 ;  /* 0x0000000500d37c11 */ /* 0x000fe2000f8e08ff */
[----:B------:R-:W-:Y:S01]  /*2350*/  ULDC UR9, c[0x0][0x39c] ;  /* 0x0000e70000097ab9 */ /* 0x000fe20000000800 */
[----:B------:R-:W-:Y:S01]  /*2360*/  LEA R213, R213, UR5, 0x1 ;  /* 0x00000005d5d57c11 */ /* 0x000fe2000f8e08ff */
[----:B------:R-:W-:Y:S01]  /*2370*/  ULDC UR8, c[0x0][0x2ec] ;  /* 0x0000bb0000087ab9 */ /* 0x000fe20000000800 */
[----:B------:R1:W-:Y:S05]  /*2380*/  STL [R1+0x1c], R2 ;  /* 0x00001c0201007387 */ /* 0x0003ea0000100800 */
.L_x_1635:
[----:B------:R-:W2:Y:S01]  /*2390*/  LDL R0, [R1+0x38] ;  /* 0x0000380001007983 */ /* 0x000ea20000100800 */
[----:B------:R-:W-:Y:S04]  /*23a0*/  UISETP.GE.AND UP2, UPT, UR38, 0x1, UPT ;  /* 0x000000012600788c */ /* 0x000fe8000bf46270 */
[----:B------:R-:W0:Y:S05]  /*23b0*/  LDGDEPBAR ;  /* 0x00000000000079af */ /* 0x000e2a0000000000 */
[----:B------:R-:W-:Y:S05]  /*23c0*/  STL [R1+0x78], R46 ;  /* 0x0000782e01007387 */ /* 0x000fea0000100800 */
[----:B------:R-:W-:Y:S05]  /*23d0*/  STL [R1+0x74], R45 ;  /* 0x0000742d01007387 */ /* 0x000fea0000100800 */
[----:B------:R-:W-:Y:S05]  /*23e0*/  STL [R1+0x70], R44 ;  /* 0x0000702c01007387 */ /* 0x000fea0000100800 */
[----:B------:R-:W-:Y:S05]  /*23f0*/  STL [R1+0x6c], R43 ;  /* 0x00006c2b01007387 */ /* 0x000fea0000100800 */
[----:B------:R-:W-:Y:S05]  /*2400*/  STL [R1+0x68], R42 ;  /* 0x0000682a01007387 */ /* 0x000fea0000100800 */
[----:B------:R-:W-:Y:S05]  /*2410*/  STL [R1+0x64], R41 ;  /* 0x0000642901007387 */ /* 0x000fea0000100800 */
[----:B------:R-:W-:Y:S05]  /*2420*/  STL [R1+0x60], R40 ;  /* 0x0000602801007387 */ /* 0x000fea0000100800 */
[----:B------:R3:W-:Y:S05]  /*2430*/  STL [R1+0x5c], R39 ;  /* 0x00005c2701007387 */ /* 0x0007ea0000100800 */
[----:B------:R4:W-:Y:S05]  /*2440*/  STL [R1+0x58], R38 ;  /* 0x0000582601007387 */ /* 0x0009ea0000100800 */
[----:B------:R1:W-:Y:S05]  /*2450*/  STL [R1+0x54], R37 ;  /* 0x0000542501007387 */ /* 0x0003ea0000100800 */
[----:B------:R1:W-:Y:S05]  /*2460*/  STL [R1+0x50], R36 ;  /* 0x0000502401007387 */ /* 0x0003ea0000100800 */
[----:B---3--:R-:W3:Y:S05]  /*2470*/  LDL R39, [R1+0x18] ;  /* 0x0000180001277983 */ /* 0x008eea0000100800 */
[----:B----4-:R-:W4:Y:S05]  /*2480*/  LDL R38, [R1+0x14] ;  /* 0x0000140001267983 */ /* 0x010f2a0000100800 */
[----:B-1----:R-:W4:Y:S05]  /*2490*/  LDL R37, [R1+0x10] ;  /* 0x0000100001257983 */ /* 0x002f2a0000100800 */
[----:B------:R-:W4:Y:S01]  /*24a0*/  LDL R36, [R1+0xc] ;  /* 0x00000c0001247983 */ /* 0x000f220000100800 */
[----:B------:R-:W-:Y:S04]  /*24b0*/  DEPBAR.LE SB0, 0x0 ;  /* 0x000080000000791a */ /* 0x000fe80000000000 */
[----:B------:R-:W-:Y:S06]  /*24c0*/  BAR.SYNC.DEFER_BLOCKING 0x0 ;  /* 0x0000000000007b1d */ /* 0x000fec0000010000 */
[----:B------:R-:W-:Y:S05]  /*24d0*/  LDSM.16.M88.4 R32, [R213] ;  /* 0x00000000d520783b */ /* 0x000fea0000000200 */
[----:B------:R-:W1:Y:S05]  /*24e0*/  LDSM.16.M88.4 R16, [R214] ;  /* 0x00000000d610783b */ /* 0x000e6a0000000200 */
[----:B------:R-:W1:Y:S05]  /*24f0*/  LDSM.16.M88.4 R28, [R213+0x1000] ;  /* 0x00100000d51c783b */ /* 0x000e6a0000000200 */
[----:B------:R-:W1:Y:S05]  /*2500*/  LDSM.16.M88.4 R164, [R214+0x800] ;  /* 0x00080000d6a4783b */ /* 0x000e6a0000000200 */
[----:B------:R-:W-:Y:S05]  /*2510*/  LDSM.16.M88.4 R172, [R215] ;  /* 0x00000000d7ac783b */ /* 0x000fea0000000200 */
[----:B------:R-:W-:Y:S05]  /*2520*/  LDSM.16.M88.4 R180, [R215+0x800] ;  /* 0x00080000d7b4783b */ /* 0x000fea0000000200 */
[----:B------:R-:W-:Y:S05]  /*2530*/  LDSM.16.M88.4 R188, [R217] ;  /* 0x00000000d9bc783b */ /* 0x000fea0000000200 */
[----:B------:R-:W-:Y:S05]  /*2540*/  LDSM.16.M88.4 R192, [R217+0x800] ;  /* 0x00080000d9c0783b */ /* 0x000fea0000000200 */
[----:B------:R-:W-:Y:S01]  /*2550*/  LDSM.16.M88.4 R200, [R216] ;  /* 0x00000000d8c8783b */ /* 0x000fe20000000200 */
[-C--:B-1----:R-:W-:Y:S06]  /*2560*/  HMMA.16816.F32 R4, R32, R16.reuse, RZ ;  /* 0x000000102004723c */ /* 0x082fec00000018ff */
[C---:B------:R-:W-:Y:S06]  /*2570*/  HMMA.16816.F32 R8, R28.reuse, R16, RZ ;  /* 0x000000101c08723c */ /* 0x040fec00000018ff */
[-C--:B------:R-:W-:Y:S06]  /*2580*/  HMMA.16816.F32 R12, R28, R18.reuse, RZ ;  /* 0x000000121c0c723c */ /* 0x080fec00000018ff */
[C---:B------:R-:W-:Y:S06]  /*2590*/  HMMA.16816.F32 R16, R32.reuse, R18, RZ ;  /* 0x000000122010723c */ /* 0x040fec00000018ff */
[-C--:B------:R-:W-:Y:S06]  /*25a0*/  HMMA.16816.F32 R20, R32, R164.reuse, RZ ;  /* 0x000000a42014723c */ /* 0x080fec00000018ff */
[C---:B------:R-:W-:Y:S06]  /*25b0*/  HMMA.16816.F32 R24, R28.reuse, R164, RZ ;  /* 0x000000a41c18723c */ /* 0x040fec00000018ff */
[-C--:B------:R-:W-:Y:S06]  /*25c0*/  HMMA.16816.F32 R28, R28, R166.reuse, RZ ;  /* 0x000000a61c1c723c */ /* 0x080fec00000018ff */
[----:B------:R-:W-:Y:S02]  /*25d0*/  HMMA.16816.F32 R32, R32, R166, RZ ;  /* 0x000000a62020723c */ /* 0x000fe400000018ff */
[----:B--2---:R-:W-:Y:S05]  /*25e0*/  R2P PR, R0, 0x6 ;  /* 0x0000000600007804 */ /* 0x004fea0000000000 */
[----:B------:R-:W-:Y:S04]  /*25f0*/  SEL R204, R221, 0xffffffe0, !P1 ;  /* 0xffffffe0ddcc7807 */ /* 0x000fe80004800000 */
[----:B------:R-:W-:Y:S02]  /*2600*/  SEL R212, R220, 0xffffffc0, !P2 ;  /* 0xffffffc0dcd47807 */ /* 0x000fe40005000000 */
[C---:B------:R-:W-:Y:S02]  /*2610*/  IADD3 R0, R213.reuse, R204, RZ ;  /* 0x000000ccd5007210 */ /* 0x040fe40007ffe0ff */
[----:B------:R-:W-:Y:S02]  /*2620*/  IADD3 R3, R213, R212, RZ ;  /* 0x000000d4d5037210 */ /* 0x000fe40007ffe0ff */
[----:B------:R-:W-:Y:S01]  /*2630*/  IADD3 R2, R212, R0, RZ ;  /* 0x00000000d4027210 */ /* 0x000fe20007ffe0ff */
[----:B------:R-:W1:Y:S01]  /*2640*/  LDSM.16.M88.4 R168, [R0] ;  /* 0x0000000000a8783b */ /* 0x000e620000000200 */
[----:B------:R-:W-:Y:S04]  /*2650*/  PLOP3.LUT P1, PT, PT, PT, UP2, 0x80, 0x0 ;  /* 0x000000000000781c */ /* 0x000fe80003f2f028 */
[----:B------:R-:W2:Y:S05]  /*2660*/  LDSM.16.M88.4 R176, [R0+0x1000] ;  /* 0x0010000000b0783b */ /* 0x000eaa0000000200 */
[----:B------:R-:W4:Y:S05]  /*2670*/  LDSM.16.M88.4 R184, [R3] ;  /* 0x0000000003b8783b */ /* 0x000f2a0000000200 */
[----:B------:R-:W4:Y:S05]  /*2680*/  LDSM.16.M88.4 R164, [R3+0x1000] ;  /* 0x0010000003a4783b */ /* 0x000f2a0000000200 */
[----:B------:R-:W4:Y:S01]  /*2690*/  LDSM.16.M88.4 R196, [R2] ;  /* 0x0000000002c4783b */ /* 0x000f220000000200 */
[-C--:B-1----:R-:W-:Y:S06]  /*26a0*/  HMMA.16816.F32 R4, R168, R172.reuse, R4 ;  /* 0x000000aca804723c */ /* 0x082fec0000001804 */
        /* <DEDUP_REMOVED lines=10> */
[----:B------:R-:W1:Y:S05]  /*2750*/  LDSM.16.M88.4 R168, [R2+0x1000] ;  /* 0x0010000002a8783b */ /* 0x000e6a0000000200 */
[-C--:B----4-:R-:W-:Y:S01]  /*2760*/  HMMA.16816.F32 R4, R184, R188.reuse, R4 ;  /* 0x000000bcb804723c */ /* 0x090fe20000001804 */
[----:B------:R-:W2:Y:S05]  /*2770*/  LDSM.16.M88.4 R180, [R214+0x4000] ;  /* 0x00400000d6b4783b */ /* 0x000eaa0000000200 */
[C---:B------:R-:W-:Y:S06]  /*2780*/  HMMA.16816.F32 R8, R164.reuse, R188, R8 ;  /* 0x000000bca408723c */ /* 0x040fec0000001808 */
[-C--:B------:R-:W-:Y:S06]  /*2790*/  HMMA.16816.F32 R12, R164, R190.reuse, R12 ;  /* 0x000000bea40c723c */ /* 0x080fec000000180c */
[C---:B------:R-:W-:Y:S01]  /*27a0*/  HMMA.16816.F32 R16, R184.reuse, R190, R16 ;  /* 0x000000beb810723c */ /* 0x040fe20000001810 */
[----:B------:R-:W-:Y:S05]  /*27b0*/  LDSM.16.M88.4 R188, [R0+0x2000] ;  /* 0x0020000000bc783b */ /* 0x000fea0000000200 */
[-C--:B------:R-:W-:Y:S06]  /*27c0*/  HMMA.16816.F32 R20, R184, R192.reuse, R20 ;  /* 0x000000c0b814723c */ /* 0x080fec0000001814 */
[C---:B------:R-:W-:Y:S06]  /*27d0*/  HMMA.16816.F32 R24, R164.reuse, R192, R24 ;  /* 0x000000c0a418723c */ /* 0x040fec0000001818 */
[-C--:B------:R-:W-:Y:S01]  /*27e0*/  HMMA.16816.F32 R28, R164, R194.reuse, R28 ;  /* 0x000000c2a41c723c */ /* 0x080fe2000000181c */
[----:B------:R-:W3:Y:S05]  /*27f0*/  LDSM.16.M88.4 R164, [R213+0x3000] ;  /* 0x00300000d5a4783b */ /* 0x000eea0000000200 */
[----:B------:R-:W-:Y:S01]  /*2800*/  HMMA.16816.F32 R32, R184, R194, R32 ;  /* 0x000000c2b820723c */ /* 0x000fe20000001820 */
[----:B------:R-:W4:Y:S05]  /*2810*/  LDSM.16.M88.4 R184, [R214+0x4800] ;  /* 0x00480000d6b8783b */ /* 0x000f2a0000000200 */
[-C--:B------:R-:W-:Y:S01]  /*2820*/  HMMA.16816.F32 R4, R196, R200.reuse, R4 ;  /* 0x000000c8c404723c */ /* 0x080fe20000001804 */
[----:B------:R-:W4:Y:S05]  /*2830*/  LDSM.16.M88.4 R192, [R215+0x4000] ;  /* 0x00400000d7c0783b */ /* 0x000f2a0000000200 */
[C---:B-1----:R-:W-:Y:S06]  /*2840*/  HMMA.16816.F32 R8, R168.reuse, R200, R8 ;  /* 0x000000c8a808723c */ /* 0x042fec0000001808 */
[-C--:B------:R-:W-:Y:S06]  /*2850*/  HMMA.16816.F32 R12, R168, R202.reuse, R12 ;  /* 0x000000caa80c723c */ /* 0x080fec000000180c */
[C---:B------:R-:W-:Y:S01]  /*2860*/  HMMA.16816.F32 R16, R196.reuse, R202, R16 ;  /* 0x000000cac410723c */ /* 0x040fe20000001810 */
[----:B------:R-:W-:Y:S05]  /*2870*/  LDSM.16.M88.4 R200, [R217+0x4000] ;  /* 0x00400000d9c8783b */ /* 0x000fea0000000200 */
[-C--:B------:R-:W-:Y:S06]  /*2880*/  HMMA.16816.F32 R20, R196, R172.reuse, R20 ;  /* 0x000000acc414723c */ /* 0x080fec0000001814 */
        /* <DEDUP_REMOVED lines=11> */
[-C--:B----4-:R-:W-:Y:S06]  /*2940*/  HMMA.16816.F32 R20, R176, R184.reuse, R20 ;  /* 0x000000b8b014723c */ /* 0x090fec0000001814 */
[C---:B------:R-:W-:Y:S06]  /*2950*/  HMMA.16816.F32 R24, R164.reuse, R184, R24 ;  /* 0x000000b8a418723c */ /* 0x040fec0000001818 */
[-C--:B------:R-:W-:Y:S01]  /*2960*/  HMMA.16816.F32 R28, R164, R186.reuse, R28 ;  /* 0x000000baa41c723c */ /* 0x080fe2000000181c */
[----:B------:R3:W4:Y:S05]  /*2970*/  LDSM.16.M88.4 R164, [R3+0x3000] ;  /* 0x0030000003a4783b */ /* 0x00072a0000000200 */
[----:B------:R-:W-:Y:S01]  /*2980*/  HMMA.16816.F32 R32, R176, R186, R32 ;  /* 0x000000bab020723c */ /* 0x000fe20000001820 */
[----:B------:R-:W4:Y:S05]  /*2990*/  LDSM.16.M88.4 R176, [R217+0x4800] ;  /* 0x00480000d9b0783b */ /* 0x000f2a0000000200 */
[-C--:B------:R-:W-:Y:S01]  /*29a0*/  HMMA.16816.F32 R4, R188, R192.reuse, R4 ;  /* 0x000000c0bc04723c */ /* 0x080fe20000001804 */
[----:B------:R-:W4:Y:S05]  /*29b0*/  LDSM.16.M88.4 R184, [R216+0x4000] ;  /* 0x00400000d8b8783b */ /* 0x000f2a0000000200 */
[C---:B-1----:R-:W-:Y:S06]  /*29c0*/  HMMA.16816.F32 R8, R168.reuse, R192, R8 ;  /* 0x000000c0a808723c */ /* 0x042fec0000001808 */
[-C--:B------:R-:W-:Y:S05]  /*29d0*/  HMMA.16816.F32 R12, R168, R194.reuse, R12 ;  /* 0x000000c2a80c723c */ /* 0x080fea000000180c */
[----:B---3--:R-:W-:Y:S01]  /*29e0*/  FMUL.FTZ R3, R38, 1.4426950216293334961 ;  /* 0x3fb8aa3b26037820 */ /* 0x008fe20000410000 */
[C---:B------:R-:W-:Y:S06]  /*29f0*/  HMMA.16816.F32 R16, R188.reuse, R194, R16 ;  /* 0x000000c2bc10723c */ /* 0x040fec0000001810 */
[-C--:B------:R-:W-:Y:S06]  /*2a00*/  HMMA.16816.F32 R20, R188, R172.reuse, R20 ;  /* 0x000000acbc14723c */ /* 0x080fec0000001814 */
[C---:B------:R-:W-:Y:S06]  /*2a10*/  HMMA.16816.F32 R24, R168.reuse, R172, R24 ;  /* 0x000000aca818723c */ /* 0x040fec0000001818 */
[-C--:B------:R-:W-:Y:S01]  /*2a20*/  HMMA.16816.F32 R28, R168, R174.reuse, R28 ;  /* 0x000000aea81c723c */ /* 0x080fe2000000181c */
[----:B------:R1:W3:Y:S05]  /*2a30*/  LDSM.16.M88.4 R168, [R2+0x3000] ;  /* 0x0030000002a8783b */ /* 0x0002ea0000000200 */
[----:B------:R-:W-:Y:S06]  /*2a40*/  HMMA.16816.F32 R32, R188, R174, R32 ;  /* 0x000000aebc20723c */ /* 0x000fec0000001820 */
[-C--:B--2---:R-:W-:Y:S06]  /*2a50*/  HMMA.16816.F32 R4, R196, R200.reuse, R4 ;  /* 0x000000c8c404723c */ /* 0x084fec0000001804 */
[C---:B----4-:R-:W-:Y:S06]  /*2a60*/  HMMA.16816.F32 R8, R164.reuse, R200, R8 ;  /* 0x000000c8a408723c */ /* 0x050fec0000001808 */
[-C--:B------:R-:W-:Y:S05]  /*2a70*/  HMMA.16816.F32 R12, R164, R202.reuse, R12 ;  /* 0x000000caa40c723c */ /* 0x080fea000000180c */
[----:B-1----:R-:W-:Y:S01]  /*2a80*/  FMUL.FTZ R2, R37, 1.4426950216293334961 ;  /* 0x3fb8aa3b25027820 */ /* 0x002fe20000410000 */
[C---:B------:R-:W-:Y:S06]  /*2a90*/  HMMA.16816.F32 R16, R196.reuse, R202, R16 ;  /* 0x000000cac410723c */ /* 0x040fec0000001810 */
[-C--:B------:R-:W-:Y:S06]  /*2aa0*/  HMMA.16816.F32 R20, R196, R176.reuse, R20 ;  /* 0x000000b0c414723c */ /* 0x080fec0000001814 */
[C---:B------:R-:W-:Y:S06]  /*2ab0*/  HMMA.16816.F32 R24, R164.reuse, R176, R24 ;  /* 0x000000b0a418723c */ /* 0x040fec0000001818 */
[-C--:B------:R-:W-:Y:S06]  /*2ac0*/  HMMA.16816.F32 R28, R164, R178.reuse, R28 ;  /* 0x000000b2a41c723c */ /* 0x080fec000000181c */
[----:B------:R-:W-:Y:S06]  /*2ad0*/  HMMA.16816.F32 R32, R196, R178, R32 ;  /* 0x000000b2c420723c */ /* 0x000fec0000001820 */
[-C--:B------:R-:W-:Y:S06]  /*2ae0*/  HMMA.16816.F32 R4, R180, R184.reuse, R4 ;  /* 0x000000b8b404723c */ /* 0x080fec0000001804 */
        /* <DEDUP_REMOVED lines=12> */
[----:B------:R2:W-:Y:S01]  /*2bb0*/  MUFU.TANH R240, R8 ;  /* 0x0000000800f07308 */ /* 0x0005e20000002400 */
[----:B------:R-:W-:Y:S01]  /*2bc0*/  FMUL.FTZ R12, R12, UR9 ;  /* 0x000000090c0c7c20 */ /* 0x000fe20008410000 */
[----:B------:R-:W-:Y:S01]  /*2bd0*/  FMUL.FTZ R13, R13, UR9 ;  /* 0x000000090d0d7c20 */ /* 0x000fe20008410000 */
[----:B------:R-:W-:Y:S01]  /*2be0*/  FMUL.FTZ R14, R14, UR9 ;  /* 0x000000090e0e7c20 */ /* 0x000fe20008410000 */
[----:B------:R-:W-:Y:S01]  /*2bf0*/  FMUL.FTZ R15, R15, UR9 ;  /* 0x000000090f0f7c20 */ /* 0x000fe20008410000 */
[----:B------:R-:W-:Y:S01]  /*2c00*/  FMUL.FTZ R16, R16, UR9 ;  /* 0x0000000910107c20 */ /* 0x000fe20008410000 */
[----:B------:R-:W-:Y:S04]  /*2c10*/  FMUL.FTZ R17, R17, UR9 ;  /* 0x0000000911117c20 */ /* 0x000fe80008410000 */
[----:B------:R-:W3:Y:S01]  /*2c20*/  MUFU.TANH R173, R5 ;  /* 0x0000000500ad7308 */ /* 0x000ee20000002400 */
[----:B------:R-:W-:Y:S01]  /*2c30*/  FMUL.FTZ R18, R18, UR9 ;  /* 0x0000000912127c20 */ /* 0x000fe20008410000 */
[----:B------:R-:W-:Y:S08]  /*2c40*/  FMUL.FTZ R19, R19, UR9 ;  /* 0x0000000913137c20 */ /* 0x000ff00008410000 */
[----:B------:R-:W4:Y:S01]  /*2c50*/  MUFU.TANH R41, R6 ;  /* 0x0000000600297308 */ /* 0x000f220000002400 */
[----:B--2---:R-:W-:Y:S05]  /*2c60*/  FMUL.FTZ R8, R39, 1.4426950216293334961 ;  /* 0x3fb8aa3b27087820 */ /* 0x004fea0000410000 */
[----:B------:R-:W-:Y:S04]  /*2c70*/  FSEL R8, R8, RZ, P0 ;  /* 0x000000ff08087208 */ /* 0x000fe80000000000 */
[----:B------:R2:W-:Y:S01]  /*2c80*/  MUFU.TANH R40, R7 ;  /* 0x0000000700287308 */ /* 0x0005e20000002400 */
[----:B------:R-:W-:Y:S01]  /*2c90*/  FSETP.NEU.FTZ.AND P0, PT, R38, -INF , PT ;  /* 0xff8000002600780b */ /* 0x000fe20003f1d000 */
[--C-:B-1----:R-:W-:Y:S03]  /*2ca0*/  FFMA.FTZ R0, R208, UR8, -R8.reuse ;  /* 0x00000008d0007c23 */ /* 0x102fe60008010808 */
[----:B------:R-:W-:Y:S02]  /*2cb0*/  FSEL R3, R3, RZ, P0 ;  /* 0x000000ff03037208 */ /* 0x000fe40000000000 */
[----:B------:R-:W-:Y:S03]  /*2cc0*/  FSETP.NEU.FTZ.AND P0, PT, R37, -INF , PT ;  /* 0xff8000002500780b */ /* 0x000fe60003f1d000 */
[----:B------:R3:W-:Y:S01]  /*2cd0*/  MUFU.EX2 R188, R0 ;  /* 0x0000000000bc7308 */ /* 0x0007e20000000800 */
[----:B------:R-:W-:Y:S02]  /*2ce0*/  FSEL R2, R2, RZ, P0 ;  /* 0x000000ff02027208 */ /* 0x000fe40000000000 */
[----:B------:R-:W-:Y:S07]  /*2cf0*/  FSETP.NEU.FTZ.AND P0, PT, R36, -INF , PT ;  /* 0xff8000002400780b */ /* 0x000fee0003f1d000 */
[----:B------:R1:W4:Y:S01]  /*2d00*/  MUFU.TANH R235, R12 ;  /* 0x0000000c00eb7308 */ /* 0x0003220000002400 */
[----:B--2---:R-:W2:Y:S09]  /*2d10*/  LDSM.16.M88.4 R4, [R216+0x4800] ;  /* 0x00480000d804783b */ /* 0x004eb20000000200 */
[----:B------:R-:W2:Y:S01]  /*2d20*/  MUFU.TANH R234, R13 ;  /* 0x0000000d00ea7308 */ /* 0x000ea20000002400 */
[----:B---3--:R-:W-:Y:S09]  /*2d30*/  FFMA.FTZ R0, R173, UR8, -R8 ;  /* 0x00000008ad007c23 */ /* 0x008ff20008010808 */
[----:B------:R4:W-:Y:S01]  /*2d40*/  MUFU.EX2 R189, R0 ;  /* 0x0000000000bd7308 */ /* 0x0009e20000000800 */
[----:B-1----:R-:W3:Y:S09]  /*2d50*/  LDL R12, [R1+0x4] ;  /* 0x00000400010c7983 */ /* 0x002ef20000100800 */
[----:B------:R-:W1:Y:S10]  /*2d60*/  MUFU.TANH R244, R14 ;  /* 0x0000000e00f47308 */ /* 0x000e740000002400 */
[----:B------:R-:W1:Y:S01]  /*2d70*/  MUFU.TANH R243, R15 ;  /* 0x0000000f00f37308 */ /* 0x000e620000002400 */
[--C-:B----4-:R-:W-:Y:S09]  /*2d80*/  FFMA.FTZ R0, R41, UR8, -R3.reuse ;  /* 0x0000000829007c23 */ /* 0x110ff20008010803 */
[----:B------:R4:W-:Y:S01]  /*2d90*/  MUFU.EX2 R200, R0 ;  /* 0x0000000000c87308 */ /* 0x0009e20000000800 */
[-C--:B--2---:R-:W-:Y:S06]  /*2da0*/  HMMA.16816.F32 R20, R180, R4.reuse, R20 ;  /* 0x00000004b414723c */ /* 0x084fec0000001814 */
[C---:B------:R-:W-:Y:S03]  /*2db0*/  HMMA.16816.F32 R24, R168.reuse, R4, R24 ;  /* 0x00000004a818723c */ /* 0x040fe60000001818 */
[----:B------:R-:W-:Y:S03]  /*2dc0*/  MUFU.TANH R246, R10 ;  /* 0x0000000a00f67308 */ /* 0x000fe60000002400 */
[-C--:B------:R-:W-:Y:S07]  /*2dd0*/  HMMA.16816.F32 R28, R168, R6.reuse, R28 ;  /* 0x00000006a81c723c */ /* 0x080fee000000181c */
[----:B------:R-:W2:Y:S01]  /*2de0*/  MUFU.TANH R10, R16 ;  /* 0x00000010000a7308 */ /* 0x000ea20000002400 */
[--C-:B------:R-:W-:Y:S03]  /*2df0*/  FFMA.FTZ R4, R235, UR8, -R2.reuse ;  /* 0x00000008eb047c23 */ /* 0x100fe60008010802 */
[--C-:B----4-:R-:W-:Y:S01]  /*2e00*/  FFMA.FTZ R0, R40, UR8, -R3.reuse ;  /* 0x0000000828007c23 */ /* 0x110fe20008010803 */
[----:B------:R-:W-:Y:S05]  /*2e10*/  HMMA.16816.F32 R32, R180, R6, R32 ;  /* 0x00000006b420723c */ /* 0x000fea0000001820 */
[----:B------:R4:W-:Y:S01]  /*2e20*/  MUFU.EX2 R201, R0 ;  /* 0x0000000000c97308 */ /* 0x0009e20000000800 */
[----:B------:R-:W-:Y:S01]  /*2e30*/  FMUL.FTZ R20, R20, UR9 ;  /* 0x0000000914147c20 */ /* 0x000fe20008410000 */
[----:B------:R-:W-:Y:S01]  /*2e40*/  FMUL.FTZ R21, R21, UR9 ;  /* 0x0000000915157c20 */ /* 0x000fe20008410000 */
[----:B------:R-:W-:Y:S03]  /*2e50*/  MOV R180, R173 ;  /* 0x000000ad00b47202 */ /* 0x000fe60000000f00 */
[----:B------:R-:W-:Y:S01]  /*2e60*/  FMUL.FTZ R22, R22, UR9 ;  /* 0x0000000916167c20 */ /* 0x000fe20008410000 */
[----:B------:R-:W-:Y:S03]  /*2e70*/  MOV R181, R208 ;  /* 0x000000d000b57202 */ /* 0x000fe60000000f00 */
[----:B------:R1:W-:Y:S01]  /*2e80*/  MUFU.EX2 R225, R4 ;  /* 0x0000000400e17308 */ /* 0x0003e20000000800 */
[----:B------:R-:W-:Y:S01]  /*2e90*/  FMUL.FTZ R23, R23, UR9 ;  /* 0x0000000917177c20 */ /* 0x000fe20008410000 */
[----:B------:R-:W-:Y:S01]  /*2ea0*/  FMUL.FTZ R24, R24, UR9 ;  /* 0x0000000918187c20 */ /* 0x000fe20008410000 */
[----:B------:R-:W-:Y:S01]  /*2eb0*/  FMUL.FTZ R25, R25, UR9 ;  /* 0x0000000919197c20 */ /* 0x000fe20008410000 */
[----:B------:R-:W-:Y:S01]  /*2ec0*/  FMUL.FTZ R26, R26, UR9 ;  /* 0x000000091a1a7c20 */ /* 0x000fe20008410000 */
[----:B------:R-:W-:Y:S01]  /*2ed0*/  FMUL.FTZ R28, R28, UR9 ;  /* 0x000000091c1c7c20 */ /* 0x000fe20008410000 */
[----:B------:R-:W-:Y:S01]  /*2ee0*/  FMUL.FTZ R29, R29, UR9 ;  /* 0x000000091d1d7c20 */ /* 0x000fe20008410000 */
[----:B------:R-:W-:Y:S03]  /*2ef0*/  FMUL.FTZ R30, R30, UR9 ;  /* 0x000000091e1e7c20 */ /* 0x000fe60008410000 */
[----:B------:R-:W2:Y:S01]  /*2f00*/  MUFU.TANH R46, R17 ;  /* 0x00000011002e7308 */ /* 0x000ea20000002400 */
[----:B----4-:R-:W-:Y:S01]  /*2f10*/  FMUL.FTZ R0, R36, 1.4426950216293334961 ;  /* 0x3fb8aa3b24007820 */ /* 0x010fe20000410000 */
[----:B------:R-:W-:Y:S01]  /*2f20*/  FMUL.FTZ R27, R27, UR9 ;  /* 0x000000091b1b7c20 */ /* 0x000fe20008410000 */
[----:B------:R-:W-:Y:S01]  /*2f30*/  FMUL.FTZ R31, R31, UR9 ;  /* 0x000000091f1f7c20 */ /* 0x000fe20008410000 */
[----:B------:R-:W-:Y:S01]  /*2f40*/  FMUL.FTZ R32, R32, UR9 ;  /* 0x0000000920207c20 */ /* 0x000fe20008410000 */
[----:B------:R-:W-:Y:S01]  /*2f50*/  FMUL.FTZ R34, R34, UR9 ;  /* 0x0000000922227c20 */ /* 0x000fe20008410000 */
[----:B------:R-:W-:Y:S01]  /*2f60*/  FSEL R0, R0, RZ, P0 ;  /* 0x000000ff00007208 */ /* 0x000fe20000000000 */
[----:B------:R-:W-:Y:S03]  /*2f70*/  FMUL.FTZ R35, R35, UR9 ;  /* 0x0000000923237c20 */ /* 0x000fe60008410000 */
[----:B------:R-:W4:Y:S01]  /*2f80*/  MUFU.TANH R39, R18 ;  /* 0x0000001200277308 */ /* 0x000f220000002400 */
[----:B-1----:R-:W-:Y:S01]  /*2f90*/  FFMA.FTZ R4, R234, UR8, -R2 ;  /* 0x00000008ea047c23 */ /* 0x002fe20008010802 */
[----:B------:R-:W-:Y:S08]  /*2fa0*/  FMUL.FTZ R33, R33, UR9 ;  /* 0x0000000921217c20 */ /* 0x000ff00008410000 */
[----:B------:R1:W-:Y:S10]  /*2fb0*/  MUFU.EX2 R224, R4 ;  /* 0x0000000400e07308 */ /* 0x0003f40000000800 */
[----:B------:R-:W4:Y:S10]  /*2fc0*/  MUFU.TANH R38, R19 ;  /* 0x0000001300267308 */ /* 0x000f340000002400 */
[----:B------:R-:W4:Y:S01]  /*2fd0*/  MUFU.TANH R45, R20 ;  /* 0x00000014002d7308 */ /* 0x000f220000002400 */
[--C-:B-1----:R-:W-:Y:S09]  /*2fe0*/  FFMA.FTZ R4, R244, UR8, -R0.reuse ;  /* 0x00000008f4047c23 */ /* 0x102ff20008010800 */
[----:B------:R1:W-:Y:S10]  /*2ff0*/  MUFU.EX2 R238, R4 ;  /* 0x0000000400ee7308 */ /* 0x0003f40000000800 */
[----:B------:R2:W-:Y:S10]  /*3000*/  MUFU.TANH R245, R11 ;  /* 0x0000000b00f57308 */ /* 0x0005f40000002400 */
[----:B------:R-:W-:Y:S01]  /*3010*/  MUFU.TANH R44, R21 ;  /* 0x00000015002c7308 */ /* 0x000fe20000002400 */
[----:B-1----:R-:W-:Y:S09]  /*3020*/  FFMA.FTZ R4, R243, UR8, -R0 ;  /* 0x00000008f3047c23 */ /* 0x002ff20008010800 */
[----:B------:R1:W-:Y:S01]  /*3030*/  MUFU.EX2 R237, R4 ;  /* 0x0000000400ed7308 */ /* 0x0003e20000000800 */
[----:B--2---:R-:W2:Y:S09]  /*3040*/  LDL R11, [R1] ;  /* 0x00000000010b7983 */ /* 0x004eb20000100800 */
[----:B------:R-:W-:Y:S10]  /*3050*/  MUFU.TANH R37, R22 ;  /* 0x0000001600257308 */ /* 0x000ff40000002400 */
[----:B------:R-:W-:Y:S01]  /*3060*/  MUFU.TANH R36, R23 ;  /* 0x0000001700247308 */ /* 0x000fe20000002400 */
[--C-:B-1----:R-:W-:Y:S09]  /*3070*/  FFMA.FTZ R4, R10, UR8, -R8.reuse ;  /* 0x000000080a047c23 */ /* 0x102ff20008010808 */
[----:B------:R1:W-:Y:S10]  /*3080*/  MUFU.EX2 R187, R4 ;  /* 0x0000000400bb7308 */ /* 0x0003f40000000800 */
[----:B------:R-:W-:Y:S10]  /*3090*/  MUFU.TANH R226, R24 ;  /* 0x0000001800e27308 */ /* 0x000ff40000002400 */
[----:B------:R-:W-:Y:S01]  /*30a0*/  MUFU.TANH R207, R25 ;  /* 0x0000001900cf7308 */ /* 0x000fe20000002400 */
[----:B-1----:R-:W-:Y:S09]  /*30b0*/  FFMA.FTZ R4, R46, UR8, -R8 ;  /* 0x000000082e047c23 */ /* 0x002ff20008010808 */
[----:B------:R4:W-:Y:S10]  /*30c0*/  MUFU.EX2 R186, R4 ;  /* 0x0000000400ba7308 */ /* 0x0009f40000000800 */
[----:B------:R-:W-:Y:S10]  /*30d0*/  MUFU.TANH R236, R26 ;  /* 0x0000001a00ec7308 */ /* 0x000ff40000002400 */
[----:B------:R-:W-:Y:S01]  /*30e0*/  MUFU.TANH R233, R27 ;  /* 0x0000001b00e97308 */ /* 0x000fe20000002400 */
[--C-:B----4-:R-:W-:Y:S09]  /*30f0*/  FFMA.FTZ R4, R39, UR8, -R3.reuse ;  /* 0x0000000827047c23 */ /* 0x110ff20008010803 */
[----:B------:R1:W-:Y:S10]  /*3100*/  MUFU.EX2 R195, R4 ;  /* 0x0000000400c37308 */ /* 0x0003f40000000800 */
[----:B------:R4:W3:Y:S10]  /*3110*/  MUFU.TANH R239, R9 ;  /* 0x0000000900ef7308 */ /* 0x0008f40000002400 */
[----:B------:R-:W-:Y:S01]  /*3120*/  MUFU.TANH R202, R28 ;  /* 0x0000001c00ca7308 */ /* 0x000fe20000002400 */
[--C-:B-1----:R-:W-:Y:S09]  /*3130*/  FFMA.FTZ R4, R38, UR8, -R3.reuse ;  /* 0x0000000826047c23 */ /* 0x102ff20008010803 */
[----:B------:R1:W-:Y:S01]  /*3140*/  MUFU.EX2 R194, R4 ;  /* 0x0000000400c27308 */ /* 0x0003e20000000800 */
[----:B----4-:R-:W-:Y:S09]  /*3150*/  FFMA.FTZ R9, R240, UR8, -R2 ;  /* 0x00000008f0097c23 */ /* 0x010ff20008010802 */
[----:B------:R3:W-:Y:S10]  /*3160*/  MUFU.EX2 R230, R9 ;  /* 0x0000000900e67308 */ /* 0x0007f40000000800 */
[----:B------:R-:W-:Y:S01]  /*3170*/  MUFU.TANH R206, R29 ;  /* 0x0000001d00ce7308 */ /* 0x000fe20000002400 */
[----:B-1----:R-:W-:Y:S09]  /*3180*/  FFMA.FTZ R4, R45, UR8, -R8 ;  /* 0x000000082d047c23 */ /* 0x002ff20008010808 */
[----:B------:R1:W-:Y:S01]  /*3190*/  MUFU.EX2 R184, R4 ;  /* 0x0000000400b87308 */ /* 0x0003e20000000800 */
[----:B---3--:R-:W-:Y:S09]  /*31a0*/  FFMA.FTZ R9, R239, UR8, -R2 ;  /* 0x00000008ef097c23 */ /* 0x008ff20008010802 */
[----:B------:R-:W-:Y:S10]  /*31b0*/  MUFU.TANH R43, R32 ;  /* 0x00000020002b7308 */ /* 0x000ff40000002400 */
[----:B------:R-:W-:Y:S01]  /*31c0*/  MUFU.TANH R220, R34 ;  /* 0x0000002200dc7308 */ /* 0x000fe20000002400 */
[----:B-1----:R-:W-:Y:S09]  /*31d0*/  FFMA.FTZ R4, R44, UR8, -R8 ;  /* 0x000000082c047c23 */ /* 0x002ff20008010808 */
[----:B------:R1:W-:Y:S10]  /*31e0*/  MUFU.EX2 R185, R4 ;  /* 0x0000000400b97308 */ /* 0x0003f40000000800 */
[----:B------:R-:W-:Y:S10]  /*31f0*/  MUFU.TANH R221, R35 ;  /* 0x0000002300dd7308 */ /* 0x000ff40000002400 */
[----:B------:R3:W-:Y:S01]  /*3200*/  MUFU.EX2 R229, R9 ;  /* 0x0000000900e57308 */ /* 0x0007e20000000800 */
[--C-:B-1----:R-:W-:Y:S09]  /*3210*/  FFMA.FTZ R4, R37, UR8, -R3.reuse ;  /* 0x0000000825047c23 */ /* 0x102ff20008010803 */
[----:B------:R1:W-:Y:S10]  /*3220*/  MUFU.EX2 R192, R4 ;  /* 0x0000000400c07308 */ /* 0x0003f40000000800 */
[----:B------:R-:W4:Y:S01]  /*3230*/  MUFU.TANH R231, R30 ;  /* 0x0000001e00e77308 */ /* 0x000f220000002400 */
[--C-:B---3--:R-:W-:Y:S09]  /*3240*/  FFMA.FTZ R9, R246, UR8, -R0.reuse ;  /* 0x00000008f6097c23 */ /* 0x108ff20008010800 */
[----:B------:R3:W-:Y:S01]  /*3250*/  MUFU.EX2 R242, R9 ;  /* 0x0000000900f27308 */ /* 0x0007e20000000800 */
[--C-:B-1----:R-:W-:Y:S09]  /*3260*/  FFMA.FTZ R4, R36, UR8, -R3.reuse ;  /* 0x0000000824047c23 */ /* 0x102ff20008010803 */
[----:B------:R1:W-:Y:S01]  /*3270*/  MUFU.EX2 R193, R4 ;  /* 0x0000000400c17308 */ /* 0x0003e20000000800 */
[--C-:B----4-:R-:W-:Y:S09]  /*3280*/  FFMA.FTZ R5, R231, UR8, -R0.reuse ;  /* 0x00000008e7057c23 */ /* 0x110ff20008010800 */
[----:B------:R4:W-:Y:S01]  /*3290*/  MUFU.EX2 R205, R5 ;  /* 0x0000000500cd7308 */ /* 0x0009e20000000800 */
[----:B---3--:R-:W-:Y:S09]  /*32a0*/  FFMA.FTZ R9, R245, UR8, -R0 ;  /* 0x00000008f5097c23 */ /* 0x008ff20008010800 */
[----:B------:R-:W-:Y:S01]  /*32b0*/  MUFU.EX2 R241, R9 ;  /* 0x0000000900f17308 */ /* 0x000fe20000000800 */
[--C-:B-1----:R-:W-:Y:S09]  /*32c0*/  FFMA.FTZ R4, R226, UR8, -R2.reuse ;  /* 0x00000008e2047c23 */ /* 0x102ff20008010802 */
[----:B------:R1:W-:Y:S01]  /*32d0*/  MUFU.EX2 R199, R4 ;  /* 0x0000000400c77308 */ /* 0x0003e20000000800 */
[----:B----4-:R-:W-:Y:S09]  /*32e0*/  F2FP.F16.F32.PACK_AB R5, R229, R230 ;  /* 0x000000e6e505723e */ /* 0x010ff200000000ff */
[----:B------:R-:W-:Y:S10]  /*32f0*/  MUFU.TANH R42, R33 ;  /* 0x00000021002a7308 */ /* 0x000ff40000002400 */
[----:B------:R-:W3:Y:S01]  /*3300*/  MUFU.TANH R232, R31 ;  /* 0x0000001f00e87308 */ /* 0x000ee20000002400 */
[----:B-1----:R-:W-:Y:S09]  /*3310*/  FFMA.FTZ R4, R207, UR8, -R2 ;  /* 0x00000008cf047c23 */ /* 0x002ff20008010802 */
[----:B------:R1:W-:Y:S02]  /*3320*/  MUFU.EX2 R198, R4 ;  /* 0x0000000400c67308 */ /* 0x0003e40000000800 */
[--C-:B-1----:R-:W-:Y:S08]  /*3330*/  FFMA.FTZ R4, R236, UR8, -R0.reuse ;  /* 0x00000008ec047c23 */ /* 0x102ff00008010800 */
[----:B------:R1:W-:Y:S02]  /*3340*/  MUFU.EX2 R228, R4 ;  /* 0x0000000400e47308 */ /* 0x0003e40000000800 */
[--C-:B-1----:R-:W-:Y:S01]  /*3350*/  FFMA.FTZ R4, R233, UR8, -R0.reuse ;  /* 0x00000008e9047c23 */ /* 0x102fe20008010800 */
[----:B---3--:R-:W-:Y:S07]  /*3360*/  FFMA.FTZ R0, R232, UR8, -R0 ;  /* 0x00000008e8007c23 */ /* 0x008fee0008010800 */
[----:B------:R1:W-:Y:S10]  /*3370*/  MUFU.EX2 R227, R4 ;  /* 0x0000000400e37308 */ /* 0x0003f40000000800 */
[----:B------:R-:W-:Y:S01]  /*3380*/  MUFU.EX2 R203, R0 ;  /* 0x0000000000cb7308 */ /* 0x000fe20000000800 */
[--C-:B-1----:R-:W-:Y:S01]  /*3390*/  FFMA.FTZ R4, R202, UR8, -R2.reuse ;  /* 0x00000008ca047c23 */ /* 0x102fe20008010802 */
[----:B------:R-:W-:Y:S08]  /*33a0*/  FFMA.FTZ R2, R206, UR8, -R2 ;  /* 0x00000008ce027c23 */ /* 0x000ff00008010802 */
[----:B------:R1:W-:Y:S10]  /*33b0*/  MUFU.EX2 R197, R4 ;  /* 0x0000000400c57308 */ /* 0x0003f40000000800 */
[----:B------:R3:W-:Y:S01]  /*33c0*/  MUFU.EX2 R196, R2 ;  /* 0x0000000200c47308 */ /* 0x0007e20000000800 */
[----:B-1----:R-:W-:Y:S05]  /*33d0*/  F2FP.F16.F32.PACK_AB R4, R189, R188 ;  /* 0x000000bcbd04723e */ /* 0x002fea00000000ff */
[----:B------:R1:W-:Y:S01]  /*33e0*/  STS [R247+0x20000], R4 ;  /* 0x02000004f7007388 */ /* 0x0003e20000000800 */
[--C-:B---3--:R-:W-:Y:S01]  /*33f0*/  FFMA.FTZ R2, R43, UR8, -R8.reuse ;  /* 0x000000082b027c23 */ /* 0x108fe20008010808 */
[----:B------:R-:W-:Y:S03]  /*3400*/  FFMA.FTZ R8, R42, UR8, -R8 ;  /* 0x000000082a087c23 */ /* 0x000fe60008010808 */
[----:B------:R3:W-:Y:S10]  /*3410*/  MUFU.EX2 R182, R2 ;  /* 0x0000000200b67308 */ /* 0x0007f40000000800 */
[----:B------:R-:W-:Y:S01]  /*3420*/  MUFU.EX2 R183, R8 ;  /* 0x0000000800b77308 */ /* 0x000fe20000000800 */
[--C-:B---3--:R-:W-:Y:S01]  /*3430*/  FFMA.FTZ R2, R220, UR8, -R3.reuse ;  /* 0x00000008dc027c23 */ /* 0x108fe20008010803 */
[----:B------:R-:W-:Y:S01]  /*3440*/  FFMA.FTZ R3, R221, UR8, -R3 ;  /* 0x00000008dd037c23 */ /* 0x000fe20008010803 */
[----:B-1----:R-:W-:Y:S07]  /*3450*/  F2FP.F16.F32.PACK_AB R4, R194, R195 ;  /* 0x000000c3c204723e */ /* 0x002fee00000000ff */
[----:B------:R1:W-:Y:S10]  /*3460*/  MUFU.EX2 R191, R2 ;  /* 0x0000000200bf7308 */ /* 0x0003f40000000800 */
[----:B------:R3:W4:Y:S01]  /*3470*/  MUFU.EX2 R190, R3 ;  /* 0x0000000300be7308 */ /* 0x0007220000000800 */
[----:B-1----:R-:W-:Y:S02]  /*3480*/  F2FP.F16.F32.PACK_AB R2, R186, R187 ;  /* 0x000000bbba02723e */ /* 0x002fe400000000ff */
[----:B---3--:R-:W-:Y:S02]  /*3490*/  F2FP.F16.F32.PACK_AB R3, R201, R200 ;  /* 0x000000c8c903723e */ /* 0x008fe400000000ff */
[----:B----4-:R-:W-:Y:S03]  /*34a0*/  F2FP.F16.F32.PACK_AB R0, R190, R191 ;  /* 0x000000bfbe00723e */ /* 0x010fe600000000ff */
[----:B------:R1:W-:Y:S05]  /*34b0*/  STS [R247+0x20400], R3 ;  /* 0x02040003f7007388 */ /* 0x0003ea0000000800 */
[----:B------:R3:W-:Y:S05]  /*34c0*/  STS [R12+0x20000], R2 ;  /* 0x020000020c007388 */ /* 0x0007ea0000000800 */
[----:B------:R4:W-:Y:S05]  /*34d0*/  STS [R12+0x20400], R4 ;  /* 0x020400040c007388 */ /* 0x0009ea0000000800 */
[----:B------:R2:W-:Y:S01]  /*34e0*/  STS [R247+0x21000], R5 ;  /* 0x02100005f7007388 */ /* 0x0005e20000000800 */
[----:B-1----:R-:W-:Y:S02]  /*34f0*/  F2FP.F16.F32.PACK_AB R3, R241, R242 ;  /* 0x000000f2f103723e */ /* 0x002fe400000000ff */
[----:B---3--:R-:W-:Y:S03]  /*3500*/  F2FP.F16.F32.PACK_AB R2, R224, R225 ;  /* 0x000000e1e002723e */ /* 0x008fe600000000ff */
[----:B------:R1:W-:Y:S01]  /*3510*/  STS [R247+0x21400], R3 ;  /* 0x02140003f7007388 */ /* 0x0003e20000000800 */
[----:B----4-:R-:W-:Y:S04]  /*3520*/  F2FP.F16.F32.PACK_AB R4, R185, R184 ;  /* 0x000000b8b904723e */ /* 0x010fe800000000ff */
[----:B------:R3:W-:Y:S01]  /*3530*/  STS [R12+0x21000], R2 ;  /* 0x021000020c007388 */ /* 0x0007e20000000800 */
[----:B--2---:R-:W-:Y:S05]  /*3540*/  F2FP.F16.F32.PACK_AB R5, R237, R238 ;  /* 0x000000eeed05723e */ /* 0x004fea00000000ff */
[----:B------:R2:W-:Y:S05]  /*3550*/  STS [R12+0x21400], R5 ;  /* 0x021400050c007388 */ /* 0x0005ea0000000800 */
[----:B------:R4:W-:Y:S01]  /*3560*/  STS [R252+0x20000], R4 ;  /* 0x02000004fc007388 */ /* 0x0009e20000000800 */
[----:B-1----:R-:W-:Y:S02]  /*3570*/  F2FP.F16.F32.PACK_AB R3, R193, R192 ;  /* 0x000000c0c103723e */ /* 0x002fe400000000ff */
[----:B---3--:R-:W-:Y:S03]  /*3580*/  F2FP.F16.F32.PACK_AB R2, R183, R182 ;  /* 0x000000b6b702723e */ /* 0x008fe600000000ff */
[----:B------:R1:W-:Y:S05]  /*3590*/  STS [R252+0x20400], R3 ;  /* 0x02040003fc007388 */ /* 0x0003ea0000000800 */
[----:B------:R3:W-:Y:S01]  /*35a0*/  STS [R11+0x20000], R2 ;  /* 0x020000020b007388 */ /* 0x0007e20000000800 */
[----:B--2---:R-:W-:Y:S04]  /*35b0*/  F2FP.F16.F32.PACK_AB R5, R198, R199 ;  /* 0x000000c7c605723e */ /* 0x004fe800000000ff */
[----:B------:R2:W-:Y:S01]  /*35c0*/  STS [R11+0x20400], R0 ;  /* 0x020400000b007388 */ /* 0x0005e20000000800 */
[----:B----4-:R-:W-:Y:S04]  /*35d0*/  F2FP.F16.F32.PACK_AB R4, R227, R228 ;  /* 0x000000e4e304723e */ /* 0x010fe800000000ff */
[----:B------:R-:W-:Y:S05]  /*35e0*/  STS [R252+0x21000], R5 ;  /* 0x02100005fc007388 */ /* 0x000fea0000000800 */
[----:B------:R-:W-:Y:S01]  /*35f0*/  STS [R252+0x21400], R4 ;  /* 0x02140004fc007388 */ /* 0x000fe20000000800 */
[----:B-1----:R-:W-:Y:S02]  /*3600*/  F2FP.F16.F32.PACK_AB R3, R196, R197 ;  /* 0x000000c5c403723e */ /* 0x002fe400000000ff */
[----:B---3--:R-:W-:Y:S03]  /*3610*/  F2FP.F16.F32.PACK_AB R2, R203, R205 ;  /* 0x000000cdcb02723e */ /* 0x008fe600000000ff */
[----:B------:R-:W-:Y:S01]  /*3620*/  STS [R11+0x21000], R3 ;  /* 0x021000030b007388 */ /* 0x000fe20000000800 */
[----:B--2---:R-:W-:Y:S04]  /*3630*/  LEA R0, R219, UR5, 0x1 ;  /* 0x00000005db007c11 */ /* 0x004fe8000f8e08ff */
[----:B------:R1:W-:Y:S01]  /*3640*/  STS [R11+0x21400], R2 ;  /* 0x021400020b007388 */ /* 0x0003e20000000800 */
[C---:B------:R-:W-:Y:S04]  /*3650*/  IADD3 R208, R0.reuse, R212, RZ ;  /* 0x000000d400d07210 */ /* 0x040fe80007ffe0ff */
[----:B------:R-:W-:Y:S05]  /*3660*/  LDSM.16.M88.4 R32, [R0+0x8000] ;  /* 0x008000000020783b */ /* 0x000fea0000000200 */
[----:B------:R-:W2:Y:S05]  /*3670*/  LDSM.16.M88.4 R16, [R214+0x8000] ;  /* 0x00800000d610783b */ /* 0x000eaa0000000200 */
[----:B------:R-:W3:Y:S05]  /*3680*/  LDSM.16.M88.4 R28, [R0+0x9000] ;  /* 0x00900000001c783b */ /* 0x000eea0000000200 */
[----:B------:R-:W4:Y:S05]  /*3690*/  LDSM.16.M88.4 R164, [R214+0x8800] ;  /* 0x00880000d6a4783b */ /* 0x000f2a0000000200 */
[----:B------:R-:W-:Y:S01]  /*36a0*/  LDSM.16.M88.4 R172, [R215+0x8000] ;  /* 0x00800000d7ac783b */ /* 0x000fe20000000200 */
[----:B-1----:R-:W-:Y:S02]  /*36b0*/  IADD3 R2, R0, R204, RZ ;  /* 0x000000cc00027210 */ /* 0x002fe40007ffe0ff */
[----:B------:R-:W-:Y:S02]  /*36c0*/  MOV R204, R10 ;  /* 0x0000000a00cc7202 */ /* 0x000fe40000000f00 */
[----:B------:R-:W-:Y:S01]  /*36d0*/  IADD3 R3, R212, R2, RZ ;  /* 0x00000002d4037210 */ /* 0x000fe20007ffe0ff */
[----:B------:R-:W1:Y:S05]  /*36e0*/  LDSM.16.M88.4 R168, [R2+0x8000] ;  /* 0x0080000002a8783b */ /* 0x000e6a0000000200 */
        /* <DEDUP_REMOVED lines=25> */
[-C--:B------:R-:W-:Y:S05]  /*3880*/  HMMA.16816.F32 R12, R164, R178.reuse, R12 ;  /* 0x000000b2a40c723c */ /* 0x080fea000000180c */
[----:B------:R-:W-:Y:S01]  /*3890*/  MOV R176, R180 ;  /* 0x000000b400b07202 */ /* 0x000fe20000000f00 */
[C---:B------:R-:W-:Y:S01]  /*38a0*/  HMMA.16816.F32 R16, R172.reuse, R178, R16 ;  /* 0x000000b2ac10723c */ /* 0x040fe20000001810 */
[----:B------:R-:W4:Y:S05]  /*38b0*/  LDL R178, [R1+0x20] ;  /* 0x0000200001b27983 */ /* 0x000f2a0000100800 */
[-C--:B---3--:R-:W-:Y:S05]  /*38c0*/  HMMA.16816.F32 R20, R172, R168.reuse, R20 ;  /* 0x000000a8ac14723c */ /* 0x088fea0000001814 */
[----:B------:R-:W-:Y:S01]  /*38d0*/  MOV R179, R181 ;  /* 0x000000b500b37202 */ /* 0x000fe20000000f00 */
        /* <DEDUP_REMOVED lines=30> */
[-C--:B-1----:R-:W-:Y:S05]  /*3ac0*/  HMMA.16816.F32 R4, R168, R164.reuse, R4 ;  /* 0x000000a4a804723c */ /* 0x082fea0000001804 */
[----:B----4-:R-:W-:Y:S01]  /*3ad0*/  IADD3 R180, P0, R178, UR12, RZ ;  /* 0x0000000cb2b47c10 */ /* 0x010fe2000ff1e0ff */
[C---:B---3--:R-:W-:Y:S05]  /*3ae0*/  HMMA.16816.F32 R8, R172.reuse, R164, R8 ;  /* 0x000000a4ac08723c */ /* 0x048fea0000001808 */
[----:B--2---:R-:W-:Y:S01]  /*3af0*/  IADD3.X R181, R177, UR13, RZ, P0, !PT ;  /* 0x0000000db1b57c10 */ /* 0x004fe200087fe4ff */
[-C--:B------:R-:W-:Y:S04]  /*3b00*/  HMMA.16816.F32 R12, R172, R166.reuse, R12 ;  /* 0x000000a6ac0c723c */ /* 0x080fe8000000180c */
[----:B------:R-:W2:Y:S02]  /*3b10*/  LDG.E R178, desc[UR24][R180.64+0x20] ;  /* 0x00002018b4b27981 */ /* 0x000ea4000c1e1900 */
[C---:B------:R-:W-:Y:S03]  /*3b20*/  HMMA.16816.F32 R16, R168.reuse, R166, R16 ;  /* 0x000000a6a810723c */ /* 0x040fe60000001810 */
[----:B------:R-:W1:Y:S05]  /*3b30*/  LDSM.16.M88.4 R164, [R215+0xc800] ;  /* 0x00c80000d7a4783b */ /* 0x000e6a0000000200 */
[----:B------:R-:W5:Y:S01]  /*3b40*/  LDG.E R177, desc[UR24][R180.64+0x80] ;  /* 0x00008018b4b17981 */ /* 0x000f62000c1e1900 */
        /* <DEDUP_REMOVED lines=15> */
[----:B------:R-:W-:Y:S04]  /*3c40*/  LDSM.16.M88.4 R168, [R216+0xc000] ;  /* 0x00c00000d8a8783b */ /* 0x000fe80000000200 */
[----:B------:R-:W-:Y:S01]  /*3c50*/  MOV R164, R179 ;  /* 0x000000b300a47202 */ /* 0x000fe20000000f00 */
[----:B------:R-:W-:Y:S01]  /*3c60*/  HMMA.16816.F32 R32, R172, R166, R32 ;  /* 0x000000a6ac20723c */ /* 0x000fe20000001820 */
[----:B------:R-:W3:Y:S04]  /*3c70*/  LDG.E R179, desc[UR24][R180.64] ;  /* 0x00000018b4b37981 */ /* 0x000ee8000c1e1900 */
[----:B------:R-:W-:Y:S02]  /*3c80*/  MOV R165, R176 ;  /* 0x000000b000a57202 */ /* 0x000fe40000000f00 */
[----:B------:R1:W5:Y:S04]  /*3c90*/  LDG.E R176, desc[UR24][R180.64+0xa0] ;  /* 0x0000a018b4b07981 */ /* 0x000368000c1e1900 */
[----:B-1----:R-:W-:Y:S02]  /*3ca0*/  MOV R180, R164 ;  /* 0x000000a400b47202 */ /* 0x002fe40000000f00 */
[----:B------:R-:W-:Y:S02]  /*3cb0*/  MOV R181, R165 ;  /* 0x000000a500b57202 */ /* 0x000fe40000000f00 */
[----:B------:R-:W1:Y:S01]  /*3cc0*/  LDSM.16.M88.4 R164, [R3+0xa000] ;  /* 0x00a0000003a4783b */ /* 0x000e620000000200 */
[----:B------:R-:W-:Y:S01]  /*3cd0*/  FFMA.FTZ R172, -R180, R180, 1 ;  /* 0x3f800000b4ac7423 */ /* 0x000fe200000101b4 */
[-C--:B-1----:R-:W-:Y:S11]  /*3ce0*/  HMMA.16816.F32 R4, R164, R168.reuse, R4 ;  /* 0x000000a8a404723c */ /* 0x082ff60000001804 */
[----:B------:R-:W-:Y:S11]  /*3cf0*/  @!UPT UIADD3 URZ, URZ, URZ, URZ ;  /* 0x0000003f3f3ff290 */ /* 0x000ff6000fffe03f */
[----:B------:R-:W-:Y:S02]  /*3d00*/  @!UPT UIADD3 URZ, URZ, URZ, URZ ;  /* 0x0000003f3f3ff290 */ /* 0x000fe4000fffe03f */
[C---:B---3--:R-:W-:Y:S01]  /*3d10*/  FADD.FTZ R180, -R179.reuse, R5 ;  /* 0x00000005b3b47221 */ /* 0x048fe20000010100 */
[----:B------:R-:W-:Y:S01]  /*3d20*/  FMUL.FTZ R5, R172, UR9 ;  /* 0x00000009ac057c20 */ /* 0x000fe20008410000 */
[----:B------:R-:W-:Y:S01]  /*3d30*/  FADD.FTZ R4, -R179, R4 ;  /* 0x00000004b3047221 */ /* 0x000fe20000010100 */
[----:B------:R-:W1:Y:S01]  /*3d40*/  LDSM.16.M88.4 R172, [R3+0xb000] ;  /* 0x00b0000003ac783b */ /* 0x000e620000000200 */
[----:B------:R-:W-:Y:S02]  /*3d50*/  FMUL.FTZ R180, R189, R180 ;  /* 0x000000b4bdb47220 */ /* 0x000fe40000410000 */
[----:B------:R-:W-:Y:S04]  /*3d60*/  FMUL.FTZ R4, R188, R4 ;  /* 0x00000004bc047220 */ /* 0x000fe80000410000 */
[----:B------:R-:W-:Y:S01]  /*3d70*/  FMUL.FTZ R5, R5, R4 ;  /* 0x0000000405057220 */ /* 0x000fe20000410000 */
[----:B------:R-:W-:Y:S04]  /*3d80*/  FFMA.FTZ R4, -R181, R181, 1 ;  /* 0x3f800000b5047423 */ /* 0x000fe800000101b5 */
[----:B------:R-:W-:Y:S04]  /*3d90*/  FMUL.FTZ R4, R4, UR9 ;  /* 0x0000000904047c20 */ /* 0x000fe80008410000 */
[----:B------:R-:W-:Y:S01]  /*3da0*/  FMUL.FTZ R4, R4, R180 ;  /* 0x000000b404047220 */ /* 0x000fe20000410000 */
[C---:B-1----:R-:W-:Y:S06]  /*3db0*/  HMMA.16816.F32 R8, R172.reuse, R168, R8 ;  /* 0x000000a8ac08723c */ /* 0x042fec0000001808 */
[-C--:B------:R-:W-:Y:S06]  /*3dc0*/  HMMA.16816.F32 R12, R172, R170.reuse, R12 ;  /* 0x000000aaac0c723c */ /* 0x080fec000000180c */
[C---:B------:R-:W-:Y:S01]  /*3dd0*/  HMMA.16816.F32 R16, R164.reuse, R170, R16 ;  /* 0x000000aaa410723c */ /* 0x040fe20000001810 */
[----:B------:R-:W1:Y:S11]  /*3de0*/  LDSM.16.M88.4 R168, [R216+0xc800] ;  /* 0x00c80000d8a8783b */ /* 0x000e760000000200 */
[----:B------:R-:W-:Y:S11]  /*3df0*/  @!UPT UIADD3 URZ, URZ, URZ, URZ ;  /* 0x0000003f3f3ff290 */ /* 0x000ff6000fffe03f */
[----:B------:R-:W-:Y:S01]  /*3e00*/  @!UPT UIADD3 URZ, URZ, URZ, URZ ;  /* 0x0000003f3f3ff290 */ /* 0x000fe2000fffe03f */
[----:B--2---:R-:W-:Y:S01]  /*3e10*/  FADD.FTZ R19, -R178, R19 ;  /* 0x00000013b2137221 */ /* 0x004fe20000010100 */
[----:B------:R-:W-:Y:S04]  /*3e20*/  FADD.FTZ R17, -R179, R17 ;  /* 0x00000011b3117221 */ /* 0x000fe80000010100 */
[----:B------:R-:W-:Y:S01]  /*3e30*/  FMUL.FTZ R17, R186, R17 ;  /* 0x00000011ba117220 */ /* 0x000fe20000410000 */
[-C--:B-1----:R-:W-:Y:S06]  /*3e40*/  HMMA.16816.F32 R20, R164, R168.reuse, R20 ;  /* 0x000000a8a414723c */ /* 0x082fec0000001814 */
[C---:B------:R-:W-:Y:S06]  /*3e50*/  HMMA.16816.F32 R24, R172.reuse, R168, R24 ;  /* 0x000000a8ac18723c */ /* 0x040fec0000001818 */
[-C--:B------:R-:W-:Y:S06]  /*3e60*/  HMMA.16816.F32 R28, R172, R170.reuse, R28 ;  /* 0x000000aaac1c723c */ /* 0x080fec000000181c */
[----:B------:R-:W-:Y:S07]  /*3e70*/  HMMA.16816.F32 R32, R164, R170, R32 ;  /* 0x000000aaa420723c */ /* 0x000fee0000001820 */
[----:B------:R-:W-:Y:S01]  /*3e80*/  FFMA.FTZ R166, -R45, R45, 1 ;  /* 0x3f8000002da67423 */ /* 0x000fe2000001012d */
[C---:B------:R-:W-:Y:S03]  /*3e90*/  FADD.FTZ R164, -R179.reuse, R20 ;  /* 0x00000014b3a47221 */ /* 0x040fe60000010100 */
[----:B------:R-:W-:Y:S01]  /*3ea0*/  FADD.FTZ R165, -R179, R16 ;  /* 0x00000010b3a57221 */ /* 0x000fe20000010100 */
[----:B------:R-:W-:Y:S01]  /*3eb0*/  F2FP.F16.F32.PACK_AB R16, R4, R5 ;  /* 0x000000050410723e */ /* 0x000fe200000000ff */
[----:B------:R-:W-:Y:S01]  /*3ec0*/  FMUL.FTZ R4, R184, R164 ;  /* 0x000000a4b8047220 */ /* 0x000fe20000410000 */
[----:B------:R-:W-:Y:S01]  /*3ed0*/  FFMA.FTZ R164, -R46, R46, 1 ;  /* 0x3f8000002ea47423 */ /* 0x000fe2000001012e */
[----:B------:R-:W-:Y:S01]  /*3ee0*/  FMUL.FTZ R20, R187, R165 ;  /* 0x000000a5bb147220 */ /* 0x000fe20000410000 */
[----:B------:R1:W5:Y:S01]  /*3ef0*/  LDL.LU R46, [R1+0x78] ;  /* 0x00007800012e7983 */ /* 0x0003620000300800 */
[----:B------:R-:W-:Y:S01]  /*3f00*/  FADD.FTZ R5, -R179, R21 ;  /* 0x00000015b3057221 */ /* 0x000fe20000010100 */
[----:B------:R-:W-:Y:S01]  /*3f10*/  FFMA.FTZ R21, -R44, R44, 1 ;  /* 0x3f8000002c157423 */ /* 0x000fe2000001012c */
[----:B------:R-:W-:Y:S02]  /*3f20*/  FFMA.FTZ R165, -R204, R204, 1 ;  /* 0x3f800000cca57423 */ /* 0x000fe400000101cc */
[----:B------:R1:W5:Y:S01]  /*3f30*/  LDL.LU R45, [R1+0x74] ;  /* 0x00007400012d7983 */ /* 0x0003620000300800 */
[----:B------:R-:W-:Y:S01]  /*3f40*/  FMUL.FTZ R5, R185, R5 ;  /* 0x00000005b9057220 */ /* 0x000fe20000410000 */
[----:B------:R-:W-:Y:S01]  /*3f50*/  FMUL.FTZ R166, R166, UR9 ;  /* 0x00000009a6a67c20 */ /* 0x000fe20008410000 */
[----:B------:R-:W-:Y:S02]  /*3f60*/  FMUL.FTZ R165, R165, UR9 ;  /* 0x00000009a5a57c20 */ /* 0x000fe40008410000 */
[----:B------:R1:W5:Y:S01]  /*3f70*/  LDL.LU R44, [R1+0x70] ;  /* 0x00007000012c7983 */ /* 0x0003620000300800 */
[----:B------:R-:W-:Y:S01]  /*3f80*/  FMUL.FTZ R21, R21, UR9 ;  /* 0x0000000915157c20 */ /* 0x000fe20008410000 */
[----:B------:R-:W-:Y:S01]  /*3f90*/  FMUL.FTZ R166, R166, R4 ;  /* 0x00000004a6a67220 */ /* 0x000fe20000410000 */
[----:B------:R-:W-:Y:S01]  /*3fa0*/  FMUL.FTZ R165, R165, R20 ;  /* 0x00000014a5a57220 */ /* 0x000fe20000410000 */
[----:B------:R-:W-:Y:S01]  /*3fb0*/  FFMA.FTZ R20, -R43, R43, 1 ;  /* 0x3f8000002b147423 */ /* 0x000fe2000001012b */
[----:B------:R-:W-:Y:S01]  /*3fc0*/  FADD.FTZ R4, -R179, R32 ;  /* 0x00000020b3047221 */ /* 0x000fe20000010100 */
[----:B------:R1:W5:Y:S01]  /*3fd0*/  LDL.LU R43, [R1+0x6c] ;  /* 0x00006c00012b7983 */ /* 0x0003620000300800 */
[----:B------:R-:W-:Y:S01]  /*3fe0*/  FFMA.FTZ R32, -R41, R41, 1 ;  /* 0x3f80000029207423 */ /* 0x000fe20000010129 */
[----:B------:R-:W-:Y:S01]  /*3ff0*/  FMUL.FTZ R21, R21, R5 ;  /* 0x0000000515157220 */ /* 0x000fe20000410000 */
[----:B------:R-:W-:Y:S01]  /*4000*/  FADD.FTZ R5, -R178, R6 ;  /* 0x00000006b2057221 */ /* 0x000fe20000010100 */
[----:B------:R-:W-:Y:S01]  /*4010*/  FFMA.FTZ R6, -R42, R42, 1 ;  /* 0x3f8000002a067423 */ /* 0x000fe2000001012a */
[----:B------:R-:W-:Y:S01]  /*4020*/  FMUL.FTZ R32, R32, UR9 ;  /* 0x0000000920207c20 */ /* 0x000fe20008410000 */
[----:B------:R1:W5:Y:S01]  /*4030*/  LDL.LU R42, [R1+0x68] ;  /* 0x00006800012a7983 */ /* 0x0003620000300800 */
[----:B------:R-:W-:Y:S01]  /*4040*/  FMUL.FTZ R5, R200, R5 ;  /* 0x00000005c8057220 */ /* 0x000fe20000410000 */
[----:B------:R-:W-:Y:S01]  /*4050*/  FMUL.FTZ R164, R164, UR9 ;  /* 0x00000009a4a47c20 */ /* 0x000fe20008410000 */
[----:B------:R-:W-:Y:S02]  /*4060*/  FMUL.FTZ R6, R6, UR9 ;  /* 0x0000000906067c20 */ /* 0x000fe40008410000 */
[----:B------:R1:W5:Y:S01]  /*4070*/  LDL.LU R41, [R1+0x64] ;  /* 0x0000640001297983 */ /* 0x0003620000300800 */
[----:B------:R-:W-:Y:S01]  /*4080*/  FMUL.FTZ R5, R32, R5 ;  /* 0x0000000520057220 */ /* 0x000fe20000410000 */
[----:B------:R-:W-:Y:S01]  /*4090*/  FFMA.FTZ R32, -R39, R39, 1 ;  /* 0x3f80000027207423 */ /* 0x000fe20000010127 */
[----:B------:R-:W-:Y:S01]  /*40a0*/  FMUL.FTZ R164, R164, R17 ;  /* 0x00000011a4a47220 */ /* 0x000fe20000410000 */
[----:B------:R-:W-:Y:S01]  /*40b0*/  FADD.FTZ R17, -R179, R33 ;  /* 0x00000021b3117221 */ /* 0x000fe20000010100 */
[----:B------:R-:W-:Y:S01]  /*40c0*/  FFMA.FTZ R33, -R40, R40, 1 ;  /* 0x3f80000028217423 */ /* 0x000fe20000010128 */
[----:B------:R-:W-:Y:S01]  /*40d0*/  FMUL.FTZ R4, R182, R4 ;  /* 0x00000004b6047220 */ /* 0x000fe20000410000 */
[----:B------:R1:W5:Y:S01]  /*40e0*/  LDL.LU R40, [R1+0x60] ;  /* 0x0000600001287983 */ /* 0x0003620000300800 */
[----:B------:R-:W-:Y:S01]  /*40f0*/  FMUL.FTZ R17, R183, R17 ;  /* 0x00000011b7117220 */ /* 0x000fe20000410000 */
[----:B------:R-:W-:Y:S01]  /*4100*/  FMUL.FTZ R33, R33, UR9 ;  /* 0x0000000921217c20 */ /* 0x000fe20008410000 */
[----:B------:R-:W-:Y:S02]  /*4110*/  FMUL.FTZ R20, R20, UR9 ;  /* 0x0000000914147c20 */ /* 0x000fe40008410000 */
[----:B------:R1:W5:Y:S01]  /*4120*/  LDL.LU R39, [R1+0x5c] ;  /* 0x00005c0001277983 */ /* 0x0003620000300800 */
[----:B------:R-:W-:Y:S01]  /*4130*/  FMUL.FTZ R17, R6, R17 ;  /* 0x0000001106117220 */ /* 0x000fe20000410000 */
[----:B------:R-:W-:Y:S01]  /*4140*/  FMUL.FTZ R32, R32, UR9 ;  /* 0x0000000920207c20 */ /* 0x000fe20008410000 */
[----:B------:R-:W-:Y:S01]  /*4150*/  FMUL.FTZ R20, R20, R4 ;  /* 0x0000000414147220 */ /* 0x000fe20000410000 */
[C---:B------:R-:W-:Y:S01]  /*4160*/  FADD.FTZ R4, -R178.reuse, R7 ;  /* 0x00000007b2047221 */ /* 0x040fe20000010100 */
[C---:B------:R-:W-:Y:S01]  /*4170*/  FADD.FTZ R34, -R178.reuse, R34 ;  /* 0x00000022b2227221 */ /* 0x040fe20000010100 */
[----:B------:R-:W-:Y:S01]  /*4180*/  FADD.FTZ R35, -R178, R35 ;  /* 0x00000023b2237221 */ /* 0x000fe20000010100 */
[----:B------:R-:W-:Y:S01]  /*4190*/  F2FP.F16.F32.PACK_AB R7, R164, R165 ;  /* 0x000000a5a407723e */ /* 0x000fe200000000ff */
[----:B------:R-:W-:Y:S01]  /*41a0*/  FMUL.FTZ R4, R201, R4 ;  /* 0x00000004c9047220 */ /* 0x000fe20000410000 */
[----:B------:R-:W-:Y:S01]  /*41b0*/  F2FP.F16.F32.PACK_AB R20, R17, R20 ;  /* 0x000000141114723e */ /* 0x000fe200000000ff */
[C---:B------:R-:W-:Y:S01]  /*41c0*/  FADD.FTZ R17, -R178.reuse, R18 ;  /* 0x00000012b2117221 */ /* 0x040fe20000010100 */
[----:B------:R-:W-:Y:S01]  /*41d0*/  FADD.FTZ R18, -R178, R22 ;  /* 0x00000016b2127221 */ /* 0x000fe20000010100 */
[----:B------:R-:W-:Y:S01]  /*41e0*/  FFMA.FTZ R22, -R37, R37, 1 ;  /* 0x3f80000025167423 */ /* 0x000fe20000010125 */
[----:B------:R-:W-:Y:S01]  /*41f0*/  FMUL.FTZ R4, R33, R4 ;  /* 0x0000000421047220 */ /* 0x000fe20000410000 */
[----:B------:R-:W-:Y:S01]  /*4200*/  FFMA.FTZ R33, -R220, R220, 1 ;  /* 0x3f800000dc217423 */ /* 0x000fe200000101dc */
[----:B------:R-:W-:Y:S01]  /*4210*/  FMUL.FTZ R18, R192, R18 ;  /* 0x00000012c0127220 */ /* 0x000fe20000410000 */
[----:B------:R-:W-:Y:S01]  /*4220*/  FMUL.FTZ R22, R22, UR9 ;  /* 0x0000000916167c20 */ /* 0x000fe20008410000 */
[----:B------:R-:W-:Y:S01]  /*4230*/  F2FP.F16.F32.PACK_AB R21, R21, R166 ;  /* 0x000000a61515723e */ /* 0x000fe200000000ff */
[----:B------:R-:W-:Y:S01]  /*4240*/  FMUL.FTZ R33, R33, UR9 ;  /* 0x0000000921217c20 */ /* 0x000fe20008410000 */
[----:B------:R-:W-:Y:S01]  /*4250*/  F2FP.F16.F32.PACK_AB R6, R4, R5 ;  /* 0x000000050406723e */ /* 0x000fe200000000ff */
[----:B------:R-:W-:Y:S01]  /*4260*/  FMUL.FTZ R4, R194, R19 ;  /* 0x00000013c2047220 */ /* 0x000fe20000410000 */
        /* <DEDUP_REMOVED lines=8> */
[----:B------:R-:W-:Y:S02]  /*42f0*/  FMUL.FTZ R5, R191, R34 ;  /* 0x00000022bf057220 */ /* 0x000fe40000410000 */
[----:B------:R1:W5:Y:S01]  /*4300*/  LDL.LU R37, [R1+0x54] ;  /* 0x0000540001257983 */ /* 0x0003620000300800 */
[----:B------:R-:W-:Y:S01]  /*4310*/  FFMA.FTZ R34, -R221, R221, 1 ;  /* 0x3f800000dd227423 */ /* 0x000fe200000101dd */
[----:B------:R-:W-:Y:S01]  /*4320*/  FMUL.FTZ R17, R193, R17 ;  /* 0x00000011c1117220 */ /* 0x000fe20000410000 */
[----:B------:R-:W-:Y:S02]  /*4330*/  FMUL.FTZ R23, R23, R4 ;  /* 0x0000000417177220 */ /* 0x000fe40000410000 */
[----:B------:R1:W5:Y:S01]  /*4340*/  LDL.LU R36, [R1+0x50] ;  /* 0x0000500001247983 */ /* 0x0003620000300800 */
[----:B------:R-:W-:Y:S01]  /*4350*/  FMUL.FTZ R4, R190, R35 ;  /* 0x00000023be047220 */ /* 0x000fe20000410000 */
[----:B------:R-:W-:Y:S01]  /*4360*/  FMUL.FTZ R34, R34, UR9 ;  /* 0x0000000922227c20 */ /* 0x000fe20008410000 */
[----:B------:R-:W-:Y:S01]  /*4370*/  FMUL.FTZ R22, R22, R18 ;  /* 0x0000001216167220 */ /* 0x000fe20000410000 */
[----:B------:R-:W-:Y:S01]  /*4380*/  MOV R220, 0x40 ;  /* 0x0000004000dc7802 */ /* 0x000fe20000000f00 */
[----:B------:R-:W-:Y:S01]  /*4390*/  FMUL.FTZ R19, R19, R17 ;  /* 0x0000001113137220 */ /* 0x000fe20000410000 */
[----:B------:R-:W-:Y:S01]  /*43a0*/  MOV R221, 0x20 ;  /* 0x0000002000dd7802 */ /* 0x000fe20000000f00 */
[----:B------:R-:W-:Y:S01]  /*43b0*/  FMUL.FTZ R18, R33, R5 ;  /* 0x0000000521127220 */ /* 0x000fe20000410000 */
[----:B------:R-:W-:Y:S01]  /*43c0*/  FMUL.FTZ R17, R34, R4 ;  /* 0x0000000422117220 */ /* 0x000fe20000410000 */
[----:B------:R-:W-:Y:S06]  /*43d0*/  @!P1 BRA `(.L_x_1633) ;  /* 0x0000000000609947 */ /* 0x000fec0003800000 */
[----:B------:R-:W2:Y:S01]  /*43e0*/  LDL.LU R164, [R1+0x8] ;  /* 0x0000080001a47983 */ /* 0x000ea20000300800 */
[----:B------:R-:W3:Y:S01]  /*43f0*/  LDC R33, c[0x0][0x240] ;  /* 0x00009000ff217b82 */ /* 0x000ee20000000800 */
[----:B------:R-:W-:Y:S04]  /*4400*/  ULOP3.LUT UR6, UR38, 0x1, URZ, 0xc0, !UPT ;  /* 0x0000000126067892 */ /* 0x000fe8000f8ec03f */
[----:B------:R-:W-:Y:S03]  /*4410*/  UISETP.NE.U32.AND UP0, UPT, UR6, 0x1, UPT ;  /* 0x000000010600788c */ /* 0x000fe6000bf05070 */
[----:B------:R-:W4:Y:S01]  /*4420*/  LDC R34, c[0x0][0x244] ;  /* 0x00009100ff227b82 */ /* 0x000f220000000800 */
[----:B------:R-:W-:Y:S06]  /*4430*/  USEL UR6, UR21, 0x4000, !UP0 ;  /* 0x0000400015067887 */ /* 0x000fec000c000000 */
[----:B------:R-:W-:Y:S01]  /*4440*/  IADD3 R213, R213, UR6, RZ ;  /* 0x00000006d5d57c10 */ /* 0x000fe2000fffe0ff */
[----:B--2---:R-:W-:Y:S02]  /*4450*/  VIADD R164, R164, UR6 ;  /* 0x00000006a4a47c36 */ /* 0x004fe40008000000 */
[C---:B---3--:R-:W-:Y:S03]  /*4460*/  IMAD.U32 R4, R33.reuse, -0x40, RZ ;  /* 0xffffffc021047824 */ /* 0x048fe600078e00ff */
[----:B------:R2:W-:Y:S02]  /*4470*/  STL [R1+0x8], R164 ;  /* 0x000008a401007387 */ /* 0x0005e40000100800 */
        /* <DEDUP_REMOVED lines=9> */
[----:B----4-:R-:W-:Y:S03]  /*4510*/  LEA.HI.X R5, R33, R251, R34, 0x6, P0 ;  /* 0x000000fb21057211 */ /* 0x010fe600000f3422 */
[----:B------:R2:W-:Y:S04]  /*4520*/  LDGSTS.E.BYPASS.LTC128B.128 [R164+0x2000], desc[UR24][R250.64+0x80] ;  /* 0x02000080faa47fae */ /* 0x0005e8000b901d58 */
[----:B------:R2:W-:Y:S04]  /*4530*/  LDGSTS.E.BYPASS.LTC128B.128 [R164+0x1000], desc[UR24][R4.64] ;  /* 0x0100000004a47fae */ /* 0x0005e8000b901d58 */
[----:B------:R2:W-:Y:S04]  /*4540*/  LDGSTS.E.BYPASS.LTC128B.128 [R164+0x3000], desc[UR24][R4.64+0x80] ;  /* 0x0300008004a47fae */ /* 0x0005e8000b901d58 */
[----:B------:R-:W0:Y:S02]  /*4550*/  LDGDEPBAR ;  /* 0x00000000000079af */ /* 0x000e240000000000 */
.L_x_1633:
[----:B------:R-:W3:Y:S01]  /*4560*/  LDL R34, [R1+0x4] ;  /* 0x0000040001227983 */ /* 0x000ee20000100800 */
[----:B--2---:R-:W-:Y:S01]  /*4570*/  F2FP.F16.F32.PACK_AB R4, R23, R32 ;  /* 0x000000201704723e */ /* 0x004fe200000000ff */
[C---:B-----5:R-:W-:Y:S01]  /*4580*/  FADD.FTZ R8, -R177.reuse, R8 ;  /* 0x00000008b1087221 */ /* 0x060fe20000010100 */
[----:B------:R-:W-:Y:S02]  /*4590*/  FADD.FTZ R9, -R177, R9 ;  /* 0x00000009b1097221 */ /* 0x000fe40000010100 */
[----:B------:R-:W2:Y:S01]  /*45a0*/  LDL R33, [R1] ;  /* 0x0000000001217983 */ /* 0x000ea20000100800 */
[----:B------:R-:W-:Y:S01]  /*45b0*/  F2FP.F16.F32.PACK_AB R17, R17, R18 ;  /* 0x000000121111723e */ /* 0x000fe200000000ff */
[----:B------:R-:W-:Y:S01]  /*45c0*/  FADD.FTZ R5, -R177, R13 ;  /* 0x0000000db1057221 */ /* 0x000fe20000010100 */
[----:B------:R-:W-:Y:S02]  /*45d0*/  FMUL.FTZ R18, R230, R8 ;  /* 0x00000008e6127220 */ /* 0x000fe40000410000 */
[----:B------:R4:W-:Y:S01]  /*45e0*/  STS [R247+0x1c000], R16 ;  /* 0x01c00010f7007388 */ /* 0x0009e20000000800 */
[----:B------:R-:W-:Y:S01]  /*45f0*/  FMUL.FTZ R13, R229, R9 ;  /* 0x00000009e50d7220 */ /* 0x000fe20000410000 */
[----:B------:R-:W-:Y:S01]  /*4600*/  FFMA.FTZ R9, -R240, R240, 1 ;  /* 0x3f800000f0097423 */ /* 0x000fe200000101f0 */
[----:B------:R-:W-:Y:S02]  /*4610*/  FFMA.FTZ R8, -R239, R239, 1 ;  /* 0x3f800000ef087423 */ /* 0x000fe400000101ef */
[----:B------:R1:W-:Y:S01]  /*4620*/  STS [R247+0x1c400], R6 ;  /* 0x01c40006f7007388 */ /* 0x0003e20000000800 */
[----:B------:R-:W-:Y:S01]  /*4630*/  FADD.FTZ R12, -R177, R12 ;  /* 0x0000000cb10c7221 */ /* 0x000fe20000010100 */
[----:B------:R-:W-:Y:S01]  /*4640*/  FMUL.FTZ R9, R9, UR9 ;  /* 0x0000000909097c20 */ /* 0x000fe20008410000 */
[----:B------:R-:W-:Y:S01]  /*4650*/  FMUL.FTZ R8, R8, UR9 ;  /* 0x0000000908087c20 */ /* 0x000fe20008410000 */
[----:B------:R-:W-:Y:S01]  /*4660*/  FMUL.FTZ R5, R224, R5 ;  /* 0x00000005e0057220 */ /* 0x000fe20000410000 */
[----:B------:R-:W-:Y:S01]  /*4670*/  FMUL.FTZ R12, R225, R12 ;  /* 0x0000000ce10c7220 */ /* 0x000fe20000410000 */
[C---:B------:R-:W-:Y:S01]  /*4680*/  FADD.FTZ R28, -R177.reuse, R28 ;  /* 0x0000001cb11c7221 */ /* 0x040fe20000010100 */
[C---:B------:R-:W-:Y:S01]  /*4690*/  FADD.FTZ R24, -R177.reuse, R24 ;  /* 0x00000018b1187221 */ /* 0x040fe20000010100 */
[----:B------:R-:W-:Y:S01]  /*46a0*/  FADD.FTZ R25, -R177, R25 ;  /* 0x00000019b1197221 */ /* 0x000fe20000010100 */
[----:B------:R-:W-:Y:S01]  /*46b0*/  FADD.FTZ R11, -R176, R11 ;  /* 0x0000000bb00b7221 */ /* 0x000fe20000010100 */
        /* <DEDUP_REMOVED lines=11> */
[----:B----4-:R-:W-:Y:S01]  /*4770*/  F2FP.F16.F32.PACK_AB R16, R19, R22 ;  /* 0x000000161310723e */ /* 0x010fe200000000ff */
[----:B------:R-:W-:Y:S01]  /*4780*/  FMUL.FTZ R22, R9, R18 ;  /* 0x0000001209167220 */ /* 0x000fe20000410000 */
[----:B------:R-:W-:Y:S01]  /*4790*/  FMUL.FTZ R19, R8, R13 ;  /* 0x0000000d08137220 */ /* 0x000fe20000410000 */
[----:B------:R-:W-:Y:S01]  /*47a0*/  FFMA.FTZ R9, -R226, R226, 1 ;  /* 0x3f800000e2097423 */ /* 0x000fe200000101e2 */
[----:B-1----:R-:W-:Y:S01]  /*47b0*/  FFMA.FTZ R6, -R234, R234, 1 ;  /* 0x3f800000ea067423 */ /* 0x002fe200000101ea */
[----:B------:R-:W-:Y:S01]  /*47c0*/  FFMA.FTZ R8, -R207, R207, 1 ;  /* 0x3f800000cf087423 */ /* 0x000fe200000101cf */
[----:B------:R-:W-:Y:S01]  /*47d0*/  FMUL.FTZ R30, R205, R30 ;  /* 0x0000001ecd1e7220 */ /* 0x000fe20000410000 */
[----:B------:R-:W-:Y:S01]  /*47e0*/  FMUL.FTZ R9, R9, UR9 ;  /* 0x0000000909097c20 */ /* 0x000fe20008410000 */
[----:B------:R-:W-:Y:S01]  /*47f0*/  FMUL.FTZ R6, R6, UR9 ;  /* 0x0000000906067c20 */ /* 0x000fe20008410000 */
[----:B------:R-:W-:Y:S01]  /*4800*/  FMUL.FTZ R8, R8, UR9 ;  /* 0x0000000908087c20 */ /* 0x000fe20008410000 */
[----:B------:R-:W-:Y:S01]  /*4810*/  LEA R172, R218, UR5, 0x1 ;  /* 0x00000005daac7c11 */ /* 0x000fe2000f8e08ff */
[----:B------:R-:W-:Y:S01]  /*4820*/  FMUL.FTZ R24, R9, R24 ;  /* 0x0000001809187220 */ /* 0x000fe20000410000 */
[----:B------:R-:W-:Y:S01]  /*4830*/  FMUL.FTZ R13, R6, R5 ;  /* 0x00000005060d7220 */ /* 0x000fe20000410000 */
[----:B------:R-:W-:Y:S01]  /*4840*/  FADD.FTZ R5, -R177, R29 ;  /* 0x0000001db1057221 */ /* 0x000fe20000010100 */
[----:B------:R-:W-:Y:S01]  /*4850*/  FFMA.FTZ R6, -R206, R206, 1 ;  /* 0x3f800000ce067423 */ /* 0x000fe200000101ce */
[----:B------:R-:W-:Y:S01]  /*4860*/  FMUL.FTZ R9, R8, R25 ;  /* 0x0000001908097220 */ /* 0x000fe20000410000 */
[----:B------:R-:W1:Y:S01]  /*4870*/  LDC R180, c[0x0][0x2dc] ;  /* 0x0000b700ffb47b82 */ /* 0x000e620000000800 */
[----:B------:R-:W-:Y:S01]  /*4880*/  FMUL.FTZ R5, R196, R5 ;  /* 0x00000005c4057220 */ /* 0x000fe20000410000 */
[----:B------:R-:W-:Y:S02]  /*4890*/  FMUL.FTZ R6, R6, UR9 ;  /* 0x0000000906067c20 */ /* 0x000fe40008410000 */
[----:B------:R-:W-:Y:S02]  /*48a0*/  F2FP.F16.F32.PACK_AB R9, R9, R24 ;  /* 0x000000180909723e */ /* 0x000fe400000000ff */
[----:B------:R-:W-:Y:S01]  /*48b0*/  FMUL.FTZ R5, R6, R5 ;  /* 0x0000000506057220 */ /* 0x000fe20000410000 */
[----:B------:R-:W-:Y:S04]  /*48c0*/  FFMA.FTZ R6, -R243, R243, 1 ;  /* 0x3f800000f3067423 */ /* 0x000fe800000101f3 */
[----:B------:R-:W-:Y:S01]  /*48d0*/  FMUL.FTZ R6, R6, UR9 ;  /* 0x0000000906067c20 */ /* 0x000fe20008410000 */
[----:B-1----:R-:W-:Y:S01]  /*48e0*/  IMAD R224, R180, UR7, RZ ;  /* 0x00000007b4e07c24 */ /* 0x002fe2000f8e02ff */
[----:B---3--:R1:W-:Y:S05]  /*48f0*/  STS [R34+0x1c000], R7 ;  /* 0x01c0000722007388 */ /* 0x0083ea0000000800 */
[----:B------:R3:W-:Y:S01]  /*4900*/  STS [R34+0x1c400], R4 ;  /* 0x01c4000422007388 */ /* 0x0007e20000000800 */
[----:B-1----:R-:W-:Y:S04]  /*4910*/  FFMA.FTZ R7, -R235, R235, 1 ;  /* 0x3f800000eb077423 */ /* 0x002fe800000101eb */
[----:B------:R-:W-:Y:S01]  /*4920*/  FMUL.FTZ R7, R7, UR9 ;  /* 0x0000000907077c20 */ /* 0x000fe20008410000 */
[----:B---3--:R-:W-:Y:S03]  /*4930*/  F2FP.F16.F32.PACK_AB R4, R19, R22 ;  /* 0x000000161304723e */ /* 0x008fe600000000ff */
[----:B------:R-:W-:Y:S01]  /*4940*/  FMUL.FTZ R18, R7, R12 ;  /* 0x0000000c07127220 */ /* 0x000fe20000410000 */
[----:B------:R-:W-:Y:S01]  /*4950*/  FFMA.FTZ R7, -R202, R202, 1 ;  /* 0x3f800000ca077423 */ /* 0x000fe200000101ca */
[----:B------:R1:W-:Y:S03]  /*4960*/  STS [R247+0x1d000], R4 ;  /* 0x01d00004f7007388 */ /* 0x0003e60000000800 */
[----:B------:R-:W-:Y:S01]  /*4970*/  FMUL.FTZ R7, R7, UR9 ;  /* 0x0000000907077c20 */ /* 0x000fe20008410000 */
[----:B------:R-:W-:Y:S01]  /*4980*/  F2FP.F16.F32.PACK_AB R8, R13, R18 ;  /* 0x000000120d08723e */ /* 0x000fe200000000ff */
[----:B------:R-:W-:Y:S01]  /*4990*/  FMUL.FTZ R13, R241, R11 ;  /* 0x0000000bf10d7220 */ /* 0x000fe20000410000 */
[----:B------:R-:W-:Y:S01]  /*49a0*/  FFMA.FTZ R11, -R246, R246, 1 ;  /* 0x3f800000f60b7423 */ /* 0x000fe200000101f6 */
[----:B------:R-:W-:Y:S01]  /*49b0*/  FMUL.FTZ R12, R7, R28 ;  /* 0x0000001c070c7220 */ /* 0x000fe20000410000 */
[----:B------:R-:W-:Y:S02]  /*49c0*/  FFMA.FTZ R7, -R244, R244, 1 ;  /* 0x3f800000f4077423 */ /* 0x000fe400000101f4 */
[----:B------:R-:W-:Y:S02]  /*49d0*/  FMUL.FTZ R11, R11, UR9 ;  /* 0x000000090b0b7c20 */ /* 0x000fe40008410000 */
[----:B------:R-:W-:Y:S01]  /*49e0*/  F2FP.F16.F32.PACK_AB R12, R5, R12 ;  /* 0x0000000c050c723e */ /* 0x000fe200000000ff */
[----:B------:R-:W-:Y:S01]  /*49f0*/  FADD.FTZ R5, -R176, R15 ;  /* 0x0000000fb0057221 */ /* 0x000fe20000010100 */
[----:B------:R-:W-:Y:S01]  /*4a00*/  FMUL.FTZ R15, R242, R10 ;  /* 0x0000000af20f7220 */ /* 0x000fe20000410000 */
[----:B------:R-:W-:Y:S01]  /*4a10*/  FFMA.FTZ R10, -R245, R245, 1 ;  /* 0x3f800000f50a7423 */ /* 0x000fe200000101f5 */
[----:B------:R-:W-:Y:S01]  /*4a20*/  FMUL.FTZ R7, R7, UR9 ;  /* 0x0000000907077c20 */ /* 0x000fe20008410000 */
[----:B------:R-:W-:Y:S01]  /*4a30*/  FMUL.FTZ R5, R237, R5 ;  /* 0x00000005ed057220 */ /* 0x000fe20000410000 */
[----:B------:R-:W-:Y:S01]  /*4a40*/  FMUL.FTZ R19, R11, R15 ;  /* 0x0000000f0b137220 */ /* 0x000fe20000410000 */
[----:B------:R-:W-:Y:S01]  /*4a50*/  FMUL.FTZ R10, R10, UR9 ;  /* 0x000000090a0a7c20 */ /* 0x000fe20008410000 */
[----:B------:R-:W-:Y:S01]  /*4a60*/  FFMA.FTZ R11, -R236, R236, 1 ;  /* 0x3f800000ec0b7423 */ /* 0x000fe200000101ec */
[----:B------:R-:W-:Y:S01]  /*4a70*/  FMUL.FTZ R14, R7, R14 ;  /* 0x0000000e070e7220 */ /* 0x000fe20000410000 */
[----:B------:R-:W-:Y:S01]  /*4a80*/  FFMA.FTZ R7, -R231, R231, 1 ;  /* 0x3f800000e7077423 */ /* 0x000fe200000101e7 */
[----:B------:R-:W-:Y:S01]  /*4a90*/  FMUL.FTZ R15, R10, R13 ;  /* 0x0000000d0a0f7220 */ /* 0x000fe20000410000 */
[----:B------:R-:W-:Y:S01]  /*4aa0*/  FFMA.FTZ R10, -R233, R233, 1 ;  /* 0x3f800000e90a7423 */ /* 0x000fe200000101e9 */
[----:B------:R-:W-:Y:S01]  /*4ab0*/  FMUL.FTZ R13, R6, R5 ;  /* 0x00000005060d7220 */ /* 0x000fe20000410000 */
[----:B------:R-:W-:Y:S01]  /*4ac0*/  FADD.FTZ R5, -R176, R31 ;  /* 0x0000001fb0057221 */ /* 0x000fe20000010100 */
[----:B------:R-:W-:Y:S01]  /*4ad0*/  FFMA.FTZ R6, -R232, R232, 1 ;  /* 0x3f800000e8067423 */ /* 0x000fe200000101e8 */
[----:B------:R-:W-:Y:S01]  /*4ae0*/  FMUL.FTZ R18, R11, UR9 ;  /* 0x000000090b127c20 */ /* 0x000fe20008410000 */
[----:B------:R-:W-:Y:S01]  /*4af0*/  FMUL.FTZ R11, R10, UR9 ;  /* 0x000000090a0b7c20 */ /* 0x000fe20008410000 */
[----:B------:R-:W-:Y:S01]  /*4b00*/  FMUL.FTZ R10, R7, UR9 ;  /* 0x00000009070a7c20 */ /* 0x000fe20008410000 */
[----:B------:R-:W-:Y:S01]  /*4b10*/  FMUL.FTZ R5, R203, R5 ;  /* 0x00000005cb057220 */ /* 0x000fe20000410000 */
[----:B------:R-:W-:Y:S01]  /*4b20*/  FMUL.FTZ R7, R6, UR9 ;  /* 0x0000000906077c20 */ /* 0x000fe20008410000 */
[----:B-1----:R-:W-:Y:S01]  /*4b30*/  F2FP.F16.F32.PACK_AB R4, R13, R14 ;  /* 0x0000000e0d04723e */ /* 0x002fe200000000ff */
[----:B------:R-:W-:Y:S01]  /*4b40*/  FMUL.FTZ R26, R18, R26 ;  /* 0x0000001a121a7220 */ /* 0x000fe20000410000 */
[----:B------:R-:W-:Y:S01]  /*4b50*/  FMUL.FTZ R6, R11, R27 ;  /* 0x0000001b0b067220 */ /* 0x000fe20000410000 */
[----:B------:R-:W-:Y:S01]  /*4b60*/  FMUL.FTZ R7, R7, R5 ;  /* 0x0000000507077220 */ /* 0x000fe20000410000 */
[----:B------:R-:W-:Y:S01]  /*4b70*/  F2FP.F16.F32.PACK_AB R5, R15, R19 ;  /* 0x000000130f05723e */ /* 0x000fe200000000ff */
[----:B------:R-:W-:Y:S01]  /*4b80*/  FMUL.FTZ R30, R10, R30 ;  /* 0x0000001e0a1e7220 */ /* 0x000fe20000410000 */
[----:B------:R-:W-:Y:S02]  /*4b90*/  IADD3 R176, R212, R172, RZ ;  /* 0x000000acd4b07210 */ /* 0x000fe40007ffe0ff */
[----:B------:R-:W-:Y:S01]  /*4ba0*/  F2FP.F16.F32.PACK_AB R6, R6, R26 ;  /* 0x0000001a0606723e */ /* 0x000fe200000000ff */
[----:B------:R-:W-:Y:S01]  /*4bb0*/  STS [R247+0x1d400], R5 ;  /* 0x01d40005f7007388 */ /* 0x000fe20000000800 */
[----:B------:R-:W-:Y:S04]  /*4bc0*/  F2FP.F16.F32.PACK_AB R7, R7, R30 ;  /* 0x0000001e0707723e */ /* 0x000fe800000000ff */
[----:B------:R-:W-:Y:S05]  /*4bd0*/  STS [R34+0x1d000], R8 ;  /* 0x01d0000822007388 */ /* 0x000fea0000000800 */
[----:B------:R-:W-:Y:S05]  /*4be0*/  STS [R34+0x1d400], R4 ;  /* 0x01d4000422007388 */ /* 0x000fea0000000800 */
[----:B------:R-:W-:Y:S05]  /*4bf0*/  STS [R252+0x1c000], R21 ;  /* 0x01c00015fc007388 */ /* 0x000fea0000000800 */
[----:B------:R-:W-:Y:S05]  /*4c00*/  STS [R252+0x1c400], R16 ;  /* 0x01c40010fc007388 */ /* 0x000fea0000000800 */
[----:B--2---:R-:W-:Y:S05]  /*4c10*/  STS [R33+0x1c000], R20 ;  /* 0x01c0001421007388 */ /* 0x004fea0000000800 */
        /* <DEDUP_REMOVED lines=101> */
[----:B------:R-:W2:Y:S01]  /*5270*/  LDL R180, [R1+0x28] ;  /* 0x0000280001b47983 */ /* 0x000ea20000100800 */
[----:B------:R-:W1:Y:S08]  /*5280*/  LDC R7, c[0x0][0x420] ;  /* 0x00010800ff077b82 */ /* 0x000e700000000800 */
[----:B------:R-:W3:Y:S01]  /*5290*/  LDC R8, c[0x0][0x424] ;  /* 0x00010900ff087b82 */ /* 0x000ee20000000800 */
[C---:B-1----:R-:W-:Y:S05]  /*52a0*/  IMAD.U32 R4, R7.reuse, -0x40, RZ ;  /* 0xffffffc007047824 */ /* 0x042fea00078e00ff */
[C---:B------:R-:W-:Y:S04]  /*52b0*/  LEA R5, P0, R4.reuse, R248, 0x1 ;  /* 0x000000f804057211 */ /* 0x040fe800078008ff */
[----:B------:R-:W-:Y:S01]  /*52c0*/  LEA.HI.X.SX32 R4, R4, R249, 0x1, P0 ;  /* 0x000000f904047211 */ /* 0x000fe200000f0eff */
[----:B------:R-:W-:Y:S04]  /*52d0*/  IMAD.MOV.U32 R248, RZ, RZ, R5 ;  /* 0x000000fffff87224 */ /* 0x000fe800078e0005 */
[----:B------:R-:W-:Y:S01]  /*52e0*/  IMAD.MOV.U32 R249, RZ, RZ, R4 ;  /* 0x000000fffff97224 */ /* 0x000fe200078e0004 */
[C---:B------:R-:W-:Y:S04]  /*52f0*/  LEA R6, P0, R7.reuse, R248, 0x6 ;  /* 0x000000f807067211 */ /* 0x040fe800078030ff */
[----:B---3--:R-:W-:Y:S02]  /*5300*/  LEA.HI.X R7, R7, R249, R8, 0x6, P0 ;  /* 0x000000f907077211 */ /* 0x008fe400000f3408 */
[----:B--2---:R-:W-:Y:S05]  /*5310*/  LEA R4, R180, UR5, 0x1 ;  /* 0x00000005b4047c11 */ /* 0x004fea000f8e08ff */
[----:B------:R-:W-:Y:S01]  /*5320*/  @!PT LDS RZ, [RZ] ;  /* 0x00000000fffff984 */ /* 0x000fe20000000800 */
[----:B------:R-:W-:Y:S01]  /*5330*/  @!PT LDS RZ, [RZ] ;  /* 0x00000000fffff984 */ /* 0x000fe20000000800 */
[----:B------:R-:W-:Y:S01]  /*5340*/  @!PT LDS RZ, [RZ] ;  /* 0x00000000fffff984 */ /* 0x000fe20000000800 */
[----:B------:R1:W-:Y:S04]  /*5350*/  LDGSTS.E.BYPASS.LTC128B.128 [R4+0x8000], desc[UR24][R248.64] ;  /* 0x08000000f8047fae */ /* 0x0003e8000b901d58 */
[----:B------:R1:W-:Y:S04]  /*5360*/  LDGSTS.E.BYPASS.LTC128B.128 [R4+0xa000], desc[UR24][R248.64+0x80] ;  /* 0x0a000080f8047fae */ /* 0x0003e8000b901d58 */
[----:B------:R1:W-:Y:S04]  /*5370*/  LDGSTS.E.BYPASS.LTC128B.128 [R4+0x9000], desc[UR24][R6.64] ;  /* 0x0900000006047fae */ /* 0x0003e8000b901d58 */
[----:B------:R1:W-:Y:S04]  /*5380*/  LDGSTS.E.BYPASS.LTC128B.128 [R4+0xb000], desc[UR24][R6.64+0x80] ;  /* 0x0b00008006047fae */ /* 0x0003e8000b901d58 */
[----:B------:R-:W0:Y:S02]  /*5390*/  LDGDEPBAR ;  /* 0x00000000000079af */ /* 0x000e240000000000 */
.L_x_1634:
[----:B------:R-:W2:Y:S01]  /*53a0*/  LDL R230, [R1+0x1c] ;  /* 0x00001c0001e67983 */ /* 0x000ea20000100800 */
[----:B------:R-:W-:Y:S03]  /*53b0*/  ULOP3.LUT UR6, UR38, 0x1, URZ, 0xc0, !UPT ;  /* 0x0000000126067892 */ /* 0x000fe6000f8ec03f */
[----:B------:R-:W3:Y:S01]  /*53c0*/  LDL R229, [R1+0x34] ;  /* 0x0000340001e57983 */ /* 0x000ee20000100800 */
[----:B------:R-:W-:Y:S02]  /*53d0*/  UISETP.NE.U32.AND UP0, UPT, UR6, 0x1, UPT ;  /* 0x000000010600788c */ /* 0x000fe4000bf05070 */
[----:B------:R-:W-:Y:S01]  /*53e0*/  UIADD3 UR6, UR38, -0x1, URZ ;  /* 0xffffffff26067890 */ /* 0x000fe2000fffe03f */
[----:B------:R-:W-:Y:S04]  /*53f0*/  LDSM.16.M88.4 R32, [R0+0x1c000] ;  /* 0x01c000000020783b */ /* 0x000fe80000000200 */
[----:B------:R-:W1:Y:S04]  /*5400*/  LDSM.16.MT88.4 R16, [R209] ;  /* 0x00000000d110783b */ /* 0x000e680000004200 */
[----:B------:R-:W4:Y:S04]  /*5410*/  LDL R225, [R1+0xc] ;  /* 0x00000c0001e17983 */ /* 0x000f280000100800 */
[----:B------:R-:W5:Y:S04]  /*5420*/  LDSM.16.M88.4 R28, [R0+0x1d000] ;  /* 0x01d00000001c783b */ /* 0x000f680000000200 */
[----:B------:R-:W4:Y:S04]  /*5430*/  LDL R226, [R1+0x10] ;  /* 0x0000100001e27983 */ /* 0x000f280000100800 */
[----:B------:R-:W4:Y:S04]  /*5440*/  LDL R227, [R1+0x14] ;  /* 0x0000140001e37983 */ /* 0x000f280000100800 */
[----:B------:R-:W4:Y:S04]  /*5450*/  LDL R228, [R1+0x18] ;  /* 0x0000180001e47983 */ /* 0x000f280000100800 */
[----:B------:R-:W5:Y:S04]  /*5460*/  LDSM.16.MT88.4 R164, [R209+0x4000] ;  /* 0x00400000d1a4783b */ /* 0x000f680000004200 */
[----:B------:R-:W-:Y:S04]  /*5470*/  LDSM.16.M88.4 R168, [R2+0x1c000] ;  /* 0x01c0000002a8783b */ /* 0x000fe80000000200 */
[----:B------:R-:W5:Y:S04]  /*5480*/  LDSM.16.MT88.4 R172, [R209+0x800] ;  /* 0x00080000d1ac783b */ /* 0x000f680000004200 */
[----:B------:R-:W5:Y:S01]  /*5490*/  LDSM.16.M88.4 R176, [R2+0x1d000] ;  /* 0x01d0000002b0783b */ /* 0x000f620000000200 */
[-C--:B-1----:R-:W-:Y:S03]  /*54a0*/  HMMA.16816.F32 R4, R32, R16.reuse, RZ ;  /* 0x000000102004723c */ /* 0x082fe600000018ff */
[----:B------:R-:W1:Y:S04]  /*54b0*/  LDSM.16.MT88.4 R180, [R209+0x4800] ;  /* 0x00480000d1b4783b */ /* 0x000e680000004200 */
[----:B------:R-:W-:Y:S01]  /*54c0*/  LDSM.16.M88.4 R184, [R208+0x1c000] ;  /* 0x01c00000d0b8783b */ /* 0x000fe20000000200 */
[C---:B-----5:R-:W-:Y:S03]  /*54d0*/  HMMA.16816.F32 R8, R28.reuse, R16, RZ ;  /* 0x000000101c08723c */ /* 0x060fe600000018ff */
[----:B------:R-:W5:Y:S04]  /*54e0*/  LDSM.16.MT88.4 R188, [R209+0x1000] ;  /* 0x00100000d1bc783b */ /* 0x000f680000004200 */
[----:B------:R-:W5:Y:S01]  /*54f0*/  LDSM.16.M88.4 R192, [R208+0x1d000] ;  /* 0x01d00000d0c0783b */ /* 0x000f620000000200 */
[-C--:B------:R-:W-:Y:S03]  /*5500*/  HMMA.16816.F32 R12, R28, R18.reuse, RZ ;  /* 0x000000121c0c723c */ /* 0x080fe600000018ff */
[----:B------:R-:W5:Y:S03]  /*5510*/  LDSM.16.MT88.4 R196, [R209+0x5000] ;  /* 0x00500000d1c4783b */ /* 0x000f660000004200 */
[C---:B------:R-:W-:Y:S01]  /*5520*/  HMMA.16816.F32 R16, R32.reuse, R18, RZ ;  /* 0x000000122010723c */ /* 0x040fe200000018ff */
[----:B------:R-:W-:Y:S04]  /*5530*/  LDSM.16.M88.4 R200, [R3+0x1d000] ;  /* 0x01d0000003c8783b */ /* 0x000fe80000000200 */
[----:B------:R-:W-:Y:S01]  /*5540*/  LDSM.16.MT88.4 R204, [R209+0x5800] ;  /* 0x00580000d1cc783b */ /* 0x000fe20000004200 */
[-C--:B------:R-:W-:Y:S06]  /*5550*/  HMMA.16816.F32 R20, R32, R164.reuse, RZ ;  /* 0x000000a42014723c */ /* 0x080fec00000018ff */
[C---:B------:R-:W-:Y:S06]  /*5560*/  HMMA.16816.F32 R24, R28.reuse, R164, RZ ;  /* 0x000000a41c18723c */ /* 0x040fec00000018ff */
[-C--:B------:R-:W-:Y:S06]  /*5570*/  HMMA.16816.F32 R28, R28, R166.reuse, RZ ;  /* 0x000000a61c1c723c */ /* 0x080fec00000018ff */
[----:B------:R-:W-:Y:S01]  /*5580*/  HMMA.16816.F32 R32, R32, R166, RZ ;  /* 0x000000a62020723c */ /* 0x000fe200000018ff */
[----:B------:R-:W-:Y:S05]  /*5590*/  LDSM.16.M88.4 R164, [R3+0x1c000] ;  /* 0x01c0000003a4783b */ /* 0x000fea0000000200 */
[-C--:B------:R-:W-:Y:S06]  /*55a0*/  HMMA.16816.F32 R4, R168, R172.reuse, R4 ;  /* 0x000000aca804723c */ /* 0x080fec0000001804 */
[C---:B------:R-:W-:Y:S06]  /*55b0*/  HMMA.16816.F32 R8, R176.reuse, R172, R8 ;  /* 0x000000acb008723c */ /* 0x040fec0000001808 */
[-C--:B------:R-:W-:Y:S06]  /*55c0*/  HMMA.16816.F32 R12, R176, R174.reuse, R12 ;  /* 0x000000aeb00c723c */ /* 0x080fec000000180c */
[C---:B------:R-:W-:Y:S01]  /*55d0*/  HMMA.16816.F32 R16, R168.reuse, R174, R16 ;  /* 0x000000aea810723c */ /* 0x040fe20000001810 */
[----:B------:R-:W5:Y:S05]  /*55e0*/  LDSM.16.MT88.4 R172, [R209+0x1800] ;  /* 0x00180000d1ac783b */ /* 0x000f6a0000004200 */
[-C--:B-1----:R-:W-:Y:S06]  /*55f0*/  HMMA.16816.F32 R20, R168, R180.reuse, R20 ;  /* 0x000000b4a814723c */ /* 0x082fec0000001814 */
[C---:B------:R-:W-:Y:S06]  /*5600*/  HMMA.16816.F32 R24, R176.reuse, R180, R24 ;  /* 0x000000b4b018723c */ /* 0x040fec0000001818 */
[-C--:B------:R-:W-:Y:S01]  /*5610*/  HMMA.16816.F32 R28, R176, R182.reuse, R28 ;  /* 0x000000b6b01c723c */ /* 0x080fe2000000181c */
[----:B------:R-:W-:Y:S05]  /*5620*/  LDSM.16.MT88.4 R176, [R209+0x2000] ;  /* 0x00200000d1b0783b */ /* 0x000fea0000004200 */
[----:B------:R-:W-:Y:S01]  /*5630*/  HMMA.16816.F32 R32, R168, R182, R32 ;  /* 0x000000b6a820723c */ /* 0x000fe20000001820 */
[----:B------:R-:W1:Y:S04]  /*5640*/  LDSM.16.M88.4 R168, [R0+0x1e000] ;  /* 0x01e0000000a8783b */ /* 0x000e680000000200 */
[----:B------:R1:W1:Y:S01]  /*5650*/  LDSM.16.M88.4 R180, [R0+0x1f000] ;  /* 0x01f0000000b4783b */ /* 0x0002620000000200 */
[-C--:B-----5:R-:W-:Y:S06]  /*5660*/  HMMA.16816.F32 R4, R184, R188.reuse, R4 ;  /* 0x000000bcb804723c */ /* 0x0a0fec0000001804 */
[C---:B------:R-:W-:Y:S06]  /*5670*/  HMMA.16816.F32 R8, R192.reuse, R188, R8 ;  /* 0x000000bcc008723c */ /* 0x040fec0000001808 */
[-C--:B------:R-:W-:Y:S06]  /*5680*/  HMMA.16816.F32 R12, R192, R190.reuse, R12 ;  /* 0x000000bec00c723c */ /* 0x080fec000000180c */
[C---:B------:R-:W-:Y:S01]  /*5690*/  HMMA.16816.F32 R16, R184.reuse, R190, R16 ;  /* 0x000000beb810723c */ /* 0x040fe20000001810 */
[----:B------:R-:W5:Y:S04]  /*56a0*/  LDSM.16.MT88.4 R188, [R209+0x6000] ;  /* 0x00600000d1bc783b */ /* 0x000f680000004200 */
[----:B-1----:R-:W-:Y:S01]  /*56b0*/  IMAD R0, R224, 0x18, RZ ;  /* 0x00000018e0007824 */ /* 0x002fe200078e02ff */
[-C--:B------:R-:W-:Y:S06]  /*56c0*/  HMMA.16816.F32 R20, R184, R196.reuse, R20 ;  /* 0x000000c4b814723c */ /* 0x080fec0000001814 */
        /* <DEDUP_REMOVED lines=16> */
[----:B------:R-:W-:Y:S05]  /*57d0*/  LDSM.16.M88.4 R164, [R208+0x1e000] ;  /* 0x01e00000d0a4783b */ /* 0x000fea0000000200 */
[-C--:B------:R-:W-:Y:S06]  /*57e0*/  HMMA.16816.F32 R4, R168, R176.reuse, R4 ;  /* 0x000000b0a804723c */ /* 0x080fec0000001804 */
[C---:B------:R-:W-:Y:S06]  /*57f0*/  HMMA.16816.F32 R8, R180.reuse, R176, R8 ;  /* 0x000000b0b408723c */ /* 0x040fec0000001808 */
[-C--:B------:R-:W-:Y:S06]  /*5800*/  HMMA.16816.F32 R12, R180, R178.reuse, R12 ;  /* 0x000000b2b40c723c */ /* 0x080fec000000180c */
[C---:B------:R-:W-:Y:S01]  /*5810*/  HMMA.16816.F32 R16, R168.reuse, R178, R16 ;  /* 0x000000b2a810723c */ /* 0x040fe20000001810 */
[----:B------:R-:W4:Y:S05]  /*5820*/  LDSM.16.MT88.4 R176, [R209+0x3000] ;  /* 0x00300000d1b0783b */ /* 0x000f2a0000004200 */
[-C--:B-----5:R-:W-:Y:S06]  /*5830*/  HMMA.16816.F32 R20, R168, R188.reuse, R20 ;  /* 0x000000bca814723c */ /* 0x0a0fec0000001814 */
[C---:B------:R-:W-:Y:S06]  /*5840*/  HMMA.16816.F32 R24, R180.reuse, R188, R24 ;  /* 0x000000bcb418723c */ /* 0x040fec0000001818 */
[-C--:B------:R-:W-:Y:S01]  /*5850*/  HMMA.16816.F32 R28, R180, R190.reuse, R28 ;  /* 0x000000beb41c723c */ /* 0x080fe2000000181c */
[----:B------:R-:W5:Y:S05]  /*5860*/  LDSM.16.MT88.4 R180, [R209+0x7000] ;  /* 0x00700000d1b4783b */ /* 0x000f6a0000004200 */
[----:B------:R-:W-:Y:S01]  /*5870*/  HMMA.16816.F32 R32, R168, R190, R32 ;  /* 0x000000bea820723c */ /* 0x000fe20000001820 */
[----:B------:R-:W-:Y:S04]  /*5880*/  LDSM.16.M88.4 R168, [R3+0x1e000] ;  /* 0x01e0000003a8783b */ /* 0x000fe80000000200 */
[----:B------:R3:W-:Y:S01]  /*5890*/  LDSM.16.M88.4 R188, [R3+0x1f000] ;  /* 0x01f0000003bc783b */ /* 0x0007e20000000200 */
[-C--:B-1----:R-:W-:Y:S06]  /*58a0*/  HMMA.16816.F32 R4, R172, R184.reuse, R4 ;  /* 0x000000b8ac04723c */ /* 0x082fec0000001804 */
[C---:B------:R-:W-:Y:S05]  /*58b0*/  HMMA.16816.F32 R8, R192.reuse, R184, R8 ;  /* 0x000000b8c008723c */ /* 0x040fea0000001808 */
[----:B--2---:R-:W-:Y:S01]  /*58c0*/  @P1 IADD3 R2, P0, R230, UR10, RZ ;  /* 0x0000000ae6021c10 */ /* 0x004fe2000ff1e0ff */
[-C--:B------:R-:W-:Y:S01]  /*58d0*/  HMMA.16816.F32 R12, R192, R186.reuse, R12 ;  /* 0x000000bac00c723c */ /* 0x080fe2000000180c */
[----:B------:R-:W-:Y:S05]  /*58e0*/  @UP2 UIADD3 UR10, UP1, UR10, -0x100, URZ ;  /* 0xffffff000a0a2890 */ /* 0x000fea000ff3e03f */
[C---:B------:R-:W-:Y:S01]  /*58f0*/  HMMA.16816.F32 R16, R172.reuse, R186, R16 ;  /* 0x000000baac10723c */ /* 0x040fe20000001810 */
[----:B------:R-:W1:Y:S04]  /*5900*/  LDSM.16.MT88.4 R184, [R209+0x3800] ;  /* 0x00380000d1b8783b */ /* 0x000e680000004200 */
[----:B---3--:R-:W-:Y:S01]  /*5910*/  @P1 IADD3.X R3, R229, UR11, RZ, P0, !PT ;  /* 0x0000000be5031c10 */ /* 0x008fe200087fe4ff */
[-C--:B------:R-:W-:Y:S01]  /*5920*/  HMMA.16816.F32 R20, R172, R196.reuse, R20 ;  /* 0x000000c4ac14723c */ /* 0x080fe20000001814 */
[----:B------:R-:W-:Y:S03]  /*5930*/  @UP2 UIADD3.X UR11, UR11, -0x1, URZ, UP1, !UPT ;  /* 0xffffffff0b0b2890 */ /* 0x000fe60008ffe43f */
[----:B----4-:R-:W2:Y:S02]  /*5940*/  @P1 LDG.E R225, desc[UR24][R2.64+0xa0] ;  /* 0x0000a01802e11981 */ /* 0x010ea4000c1e1900 */
[C---:B------:R-:W-:Y:S02]  /*5950*/  HMMA.16816.F32 R24, R192.reuse, R196, R24 ;  /* 0x000000c4c018723c */ /* 0x040fe40000001818 */
[----:B------:R-:W3:Y:S04]  /*5960*/  @P1 LDG.E R226, desc[UR24][R2.64+0x80] ;  /* 0x0000801802e21981 */ /* 0x000ee8000c1e1900 */
[-C--:B------:R-:W-:Y:S01]  /*5970*/  HMMA.16816.F32 R28, R192, R198.reuse, R28 ;  /* 0x000000c6c01c723c */ /* 0x080fe2000000181c */
[----:B------:R-:W4:Y:S04]  /*5980*/  @P1 LDG.E R227, desc[UR24][R2.64+0x20] ;  /* 0x0000201802e31981 */ /* 0x000f28000c1e1900 */
[----:B------:R5:W4:Y:S01]  /*5990*/  @P1 LDG.E R228, desc[UR24][R2.64] ;  /* 0x0000001802e41981 */ /* 0x000b22000c1e1900 */
[----:B------:R-:W-:Y:S03]  /*59a0*/  HMMA.16816.F32 R32, R172, R198, R32 ;  /* 0x000000c6ac20723c */ /* 0x000fe60000001820 */
[----:B------:R-:W1:Y:S03]  /*59b0*/  LDSM.16.MT88.4 R192, [R209+0x7800] ;  /* 0x00780000d1c0783b */ /* 0x000e660000004200 */
[-C--:B------:R-:W-:Y:S05]  /*59c0*/  HMMA.16816.F32 R4, R164, R176.reuse, R4 ;  /* 0x000000b0a404723c */ /* 0x080fea0000001804 */
[C---:B------:R-:W-:Y:S01]  /*59d0*/  IMAD.SHL.U32 R173, R224.reuse, 0x8, RZ ;  /* 0x00000008e0ad7824 */ /* 0x040fe200078e00ff */
[C---:B------:R-:W-:Y:S05]  /*59e0*/  HMMA.16816.F32 R8, R200.reuse, R176, R8 ;  /* 0x000000b0c808723c */ /* 0x040fea0000001808 */
[----:B------:R-:W-:Y:S01]  /*59f0*/  IMAD.SHL.U32 R172, R224, 0x10, RZ ;  /* 0x00000010e0ac7824 */ /* 0x000fe200078e00ff */
[-C--:B------:R-:W-:Y:S05]  /*5a00*/  HMMA.16816.F32 R12, R200, R178.reuse, R12 ;  /* 0x000000b2c80c723c */ /* 0x080fea000000180c */
[----:B------:R-:W-:Y:S01]  /*5a10*/  IMAD.IADD R176, R212, 0x1, R211 ;  /* 0x00000001d4b07824 */ /* 0x000fe200078e02d3 */
[C---:B------:R-:W-:Y:S05]  /*5a20*/  HMMA.16816.F32 R16, R164.reuse, R178, R16 ;  /* 0x000000b2a410723c */ /* 0x040fea0000001810 */
[CC--:B-----5:R-:W-:Y:S01]  /*5a30*/  LEA R2, P0, R173.reuse, R222.reuse, 0x2 ;  /* 0x000000dead027211 */ /* 0x0e0fe200078010ff */
[-C--:B------:R-:W-:Y:S05]  /*5a40*/  HMMA.16816.F32 R20, R164, R180.reuse, R20 ;  /* 0x000000b4a414723c */ /* 0x080fea0000001814 */
[-C--:B------:R-:W-:Y:S01]  /*5a50*/  LEA.HI.X.SX32 R3, R173, R223.reuse, 0x2, P0 ;  /* 0x000000dfad037211 */ /* 0x080fe200000f16ff */
[C---:B------:R-:W-:Y:S06]  /*5a60*/  HMMA.16816.F32 R24, R200.reuse, R180, R24 ;  /* 0x000000b4c818723c */ /* 0x040fec0000001818 */
[-C--:B------:R-:W-:Y:S06]  /*5a70*/  HMMA.16816.F32 R28, R200, R182.reuse, R28 ;  /* 0x000000b6c81c723c */ /* 0x080fec000000181c */
[----:B------:R-:W-:Y:S06]  /*5a80*/  HMMA.16816.F32 R32, R164, R182, R32 ;  /* 0x000000b6a420723c */ /* 0x000fec0000001820 */
[-C--:B-1----:R-:W-:Y:S05]  /*5a90*/  HMMA.16816.F32 R4, R168, R184.reuse, R4 ;  /* 0x000000b8a804723c */ /* 0x082fea0000001804 */
[C---:B------:R-:W-:Y:S01]  /*5aa0*/  IMAD.SHL.U32 R165, R224.reuse, 0x20, RZ ;  /* 0x00000020e0a57824 */ /* 0x040fe200078e00ff */
[C---:B------:R-:W-:Y:S06]  /*5ab0*/  HMMA.16816.F32 R8, R188.reuse, R184, R8 ;  /* 0x000000b8bc08723c */ /* 0x040fec0000001808 */
[-C--:B------:R-:W-:Y:S06]  /*5ac0*/  HMMA.16816.F32 R12, R188, R186.reuse, R12 ;  /* 0x000000babc0c723c */ /* 0x080fec000000180c */
[C---:B------:R-:W-:Y:S05]  /*5ad0*/  HMMA.16816.F32 R16, R168.reuse, R186, R16 ;  /* 0x000000baa810723c */ /* 0x040fea0000001810 */
[----:B------:R1:W-:Y:S01]  /*5ae0*/  REDG.E.ADD.F32.FTZ.RN.STRONG.GPU desc[UR24][R222.64], R4 ;  /* 0x00000004de0079a6 */ /* 0x0003e2000c10f398 */
[-C--:B------:R-:W-:Y:S03]  /*5af0*/  HMMA.16816.F32 R20, R168, R192.reuse, R20 ;  /* 0x000000c0a814723c */ /* 0x080fe60000001814 */
[----:B------:R5:W-:Y:S03]  /*5b00*/  REDG.E.ADD.F32.FTZ.RN.STRONG.GPU desc[UR24][R2.64], R5 ;  /* 0x00000005020079a6 */ /* 0x000be6000c10f398 */
[C---:B------:R-:W-:Y:S06]  /*5b10*/  HMMA.16816.F32 R24, R188.reuse, R192, R24 ;  /* 0x000000c0bc18723c */ /* 0x040fec0000001818 */
[-C--:B------:R-:W-:Y:S06]  /*5b20*/  HMMA.16816.F32 R28, R188, R194.reuse, R28 ;  /* 0x000000c2bc1c723c */ /* 0x080fec000000181c */
[----:B------:R-:W-:Y:S07]  /*5b30*/  HMMA.16816.F32 R32, R168, R194, R32 ;  /* 0x000000c2a820723c */ /* 0x000fee0000001820 */
[----:B------:R-:W-:Y:S01]  /*5b40*/  IMAD R168, R224, 0x28, RZ ;  /* 0x00000028e0a87824 */ /* 0x000fe200078e02ff */
[CC--:B-1----:R-:W-:Y:S04]  /*5b50*/  LEA R4, P0, R0.reuse, R222.reuse, 0x2 ;  /* 0x000000de00047211 */ /* 0x0c2fe800078010ff */
[-C--:B-----5:R-:W-:Y:S01]  /*5b60*/  LEA.HI.X.SX32 R5, R0, R223.reuse, 0x2, P0 ;  /* 0x000000df00057211 */ /* 0x0a0fe200000f16ff */
[C---:B------:R-:W-:Y:S02]  /*5b70*/  IMAD R0, R224.reuse, 0x30, RZ ;  /* 0x00000030e0007824 */ /* 0x040fe400078e02ff */
[----:B------:R-:W-:Y:S01]  /*5b80*/  IMAD R224, R224, 0x38, RZ ;  /* 0x00000038e0e07824 */ /* 0x000fe200078e02ff */
[----:B--2---:R-:W-:Y:S04]  /*5b90*/  @P1 STL [R1+0xc], R225 ;  /* 0x00000ce101001387 */ /* 0x004fe80000100800 */
[----:B---3--:R-:W-:Y:S04]  /*5ba0*/  @P1 STL [R1+0x10], R226 ;  /* 0x000010e201001387 */ /* 0x008fe80000100800 */
[----:B----4-:R-:W-:Y:S04]  /*5bb0*/  @P1 STL [R1+0x14], R227 ;  /* 0x000014e301001387 */ /* 0x010fe80000100800 */
[----:B------:R-:W-:Y:S01]  /*5bc0*/  @P1 STL [R1+0x18], R228 ;  /* 0x000018e401001387 */ /* 0x000fe20000100800 */
[CC--:B------:R-:W-:Y:S04]  /*5bd0*/  LEA R166, P1, R172.reuse, R222.reuse, 0x2 ;  /* 0x000000deaca67211 */ /* 0x0c0fe800078210ff */
[-C--:B------:R-:W-:Y:S02]  /*5be0*/  LEA.HI.X.SX32 R167, R172, R223.reuse, 0x2, P1 ;  /* 0x000000dfaca77211 */ /* 0x080fe400008f16ff */
[CC--:B------:R-:W-:Y:S03]  /*5bf0*/  LEA R164, P1, R165.reuse, R222.reuse, 0x2 ;  /* 0x000000dea5a47211 */ /* 0x0c0fe600078210ff */
[----:B------:R1:W-:Y:S01]  /*5c00*/  REDG.E.ADD.F32.FTZ.RN.STRONG.GPU desc[UR24][R166.64], R6 ;  /* 0x00000006a60079a6 */ /* 0x0003e2000c10f398 */
[-C--:B------:R-:W-:Y:S03]  /*5c10*/  LEA.HI.X.SX32 R165, R165, R223.reuse, 0x2, P1 ;  /* 0x000000dfa5a57211 */ /* 0x080fe600008f16ff */
[----:B------:R2:W-:Y:S04]  /*5c20*/  REDG.E.ADD.F32.FTZ.RN.STRONG.GPU desc[UR24][R4.64], R7 ;  /* 0x00000007040079a6 */ /* 0x0005e8000c10f398 */
[----:B------:R3:W-:Y:S01]  /*5c30*/  REDG.E.ADD.F32.FTZ.RN.STRONG.GPU desc[UR24][R164.64], R8 ;  /* 0x00000008a40079a6 */ /* 0x0007e2000c10f398 */
[CC--:B-1----:R-:W-:Y:S04]  /*5c40*/  LEA R6, P0, R168.reuse, R222.reuse, 0x2 ;  /* 0x000000dea8067211 */ /* 0x0c2fe800078010ff */
[-C--:B--2---:R-:W-:Y:S02]  /*5c50*/  LEA.HI.X.SX32 R7, R168, R223.reuse, 0x2, P0 ;  /* 0x000000dfa8077211 */ /* 0x084fe400000f16ff */
[-C--:B------:R-:W-:Y:S01]  /*5c60*/  LEA R4, P1, R0, R222.reuse, 0x2 ;  /* 0x000000de00047211 */ /* 0x080fe200078210ff */
[----:B------:R-:W-:Y:S01]  /*5c70*/  LDSM.16.MT88.4 R168, [R176+0x3000] ;  /* 0x00300000b0a8783b */ /* 0x000fe20000004200 */
[-C--:B---3--:R-:W-:Y:S02]  /*5c80*/  LEA R8, P0, R224, R222.reuse, 0x2 ;  /* 0x000000dee0087211 */ /* 0x088fe400078010ff */
        /* <DEDUP_REMOVED lines=120> */
[----:B------:R-:W5:Y:S04]  /*6410*/  LDSM.16.MT88.4 R4, [R210+0x1d000] ;  /* 0x01d00000d204783b */ /* 0x000f680000004200 */
[----:B------:R-:W5:Y:S01]  /*6420*/  LDSM.16.MT88.4 R24, [R210+0x1f000] ;  /* 0x01f00000d218783b */ /* 0x000f620000004200 */
        /* <DEDUP_REMOVED lines=22> */
[-C--:B-----5:R-:W-:Y:S01]  /*6590*/  HMMA.16816.F32 R100, R4, R12.reuse, R100 ;  /* 0x0000000c0464723c */ /* 0x0a0fe20000001864 */
        /* <DEDUP_REMOVED lines=36> */
.L_x_1632:
[----:B------:R-:W2:Y:S01]  /*67e0*/  LDL R168, [R1+0x2c] ;  /* 0x00002c0001a87983 */ /* 0x000ea20000100800 */
[----:B------:R-:W-:-:S03]  /*67f0*/  ULDC UR6, c[0x0][0x390] ;  /* 0x0000e40000067ab9 */ /* 0x000fc60000000800 */
[----:B------:R-:W3:Y:S04]  /*6800*/  LDL R167, [R1+0x3c] ;  /* 0x00003c0001a77983 */ /* 0x000ee80000100800 */
[----:B------:R-:W4:Y:S04]  /*6810*/  LDL R165, [R1+0x4c] ;  /* 0x00004c0001a57983 */ /* 0x000f280000100800 */
[----:B------:R-:W5:Y:S04]  /*6820*/  LDL R166, [R1+0x30] ;  /* 0x0000300001a67983 */ /* 0x000f680000100800 */
[----:B------:R-:W5:Y:S04]  /*6830*/  LDL R164, [R1+0x40] ;  /* 0x0000400001a47983 */ /* 0x000f680000100800 */
[----:B------:R-:W5:Y:S01]  /*6840*/  LDL R169, [R1+0x48] ;  /* 0x0000480001a97983 */ /* 0x000f620000100800 */
        /* <DEDUP_REMOVED lines=95> */
[----:B------:R-:W-:Y:S01]  /*6e40*/  F2FP.F16.F32.PACK_AB R50, R51, R50 ;  /* 0x000000323332723e */ /* 0x000fe200000000ff */
[----:B------:R-:W1:Y:S01]  /*6e50*/  S2R R35, SR_TID.X ;  /* 0x0000000000237919 */ /* 0x000e620000002100 */
[----:B------:R-:W-:Y:S01]  /*6e60*/  F2FP.F16.F32.PACK_AB R12, R12, R162 ;  /* 0x000000a20c0c723e */ /* 0x000fe200000000ff */
[----:B------:R-:W-:Y:S01]  /*6e70*/  ULDC.64 UR10, c[0x0][0x450] ;  /* 0x00011400000a7ab9 */ /* 0x000fe20000000a00 */
[----:B------:R-:W-:Y:S01]  /*6e80*/  F2FP.F16.F32.PACK_AB R15, R15, R152 ;  /* 0x000000980f0f723e */ /* 0x000fe200000000ff */
[----:B------:R-:W-:Y:S01]  /*6e90*/  ULDC.64 UR8, c[0x0][0x3f0] ;  /* 0x0000fc0000087ab9 */ /* 0x000fe20000000a00 */
[----:B------:R-:W-:-:S02]  /*6ea0*/  F2FP.F16.F32.PACK_AB R14, R14, R154 ;  /* 0x0000009a0e0e723e */ /* 0x000fc400000000ff */
[----:B------:R-:W-:Y:S02]  /*6eb0*/  F2FP.F16.F32.PACK_AB R11, R11, R156 ;  /* 0x0000009c0b0b723e */ /* 0x000fe400000000ff */
[----:B------:R-:W-:Y:S01]  /*6ec0*/  F2FP.F16.F32.PACK_AB R10, R10, R158 ;  /* 0x0000009e0a0a723e */ /* 0x000fe200000000ff */
[----:B--2---:R-:W-:Y:S04]  /*6ed0*/  STS [R168], R0 ;  /* 0x00000000a8007388 */ /* 0x004fe80000000800 */
[----:B------:R-:W-:Y:S04]  /*6ee0*/  STS [R168+0x400], R3 ;  /* 0x00040003a8007388 */ /* 0x000fe80000000800 */
[----:B---3--:R-:W-:Y:S04]  /*6ef0*/  STS [R167], R5 ;  /* 0x00000005a7007388 */ /* 0x008fe80000000800 */
[----:B----4-:R-:W-:Y:S04]  /*6f00*/  STS [R165], R4 ;  /* 0x00000004a5007388 */ /* 0x010fe80000000800 */
[----:B------:R-:W-:Y:S04]  /*6f10*/  STS [R168+0x2000], R9 ;  /* 0x00200009a8007388 */ /* 0x000fe80000000800 */
[----:B------:R2:W-:Y:S04]  /*6f20*/  STS [R168+0x2400], R8 ;  /* 0x00240008a8007388 */ /* 0x0005e80000000800 */
[----:B------:R-:W-:Y:S04]  /*6f30*/  STS [R167+0x2000], R7 ;  /* 0x00200007a7007388 */ /* 0x000fe80000000800 */
[----:B------:R3:W-:Y:S04]  /*6f40*/  STS [R167+0x2400], R6 ;  /* 0x00240006a7007388 */ /* 0x0007e80000000800 */
[----:B-----5:R-:W-:Y:S04]  /*6f50*/  STS [R166], R33 ;  /* 0x00000021a6007388 */ /* 0x020fe80000000800 */
[----:B------:R-:W-:Y:S04]  /*6f60*/  STS [R166+0x400], R32 ;  /* 0x00040020a6007388 */ /* 0x000fe80000000800 */
[----:B------:R-:W-:Y:S04]  /*6f70*/  STS [R164], R29 ;  /* 0x0000001da4007388 */ /* 0x000fe80000000800 */
[----:B------:R-:W-:Y:S01]  /*6f80*/  STS [R169], R28 ;  /* 0x0000001ca9007388 */ /* 0x000fe20000000800 */
[----:B------:R-:W-:Y:S01]  /*6f90*/  F2FP.F16.F32.PACK_AB R40, R41, R40 ;  /* 0x000000282928723e */ /* 0x000fe200000000ff */
[----:B--2---:R-:W2:Y:S02]  /*6fa0*/  LDC.64 R8, c[0x0][0x468] ;  /* 0x00011a00ff087b82 */ /* 0x004ea40000000a00 */
[----:B------:R-:W-:Y:S04]  /*6fb0*/  STS [R166+0x2000], R31 ;  /* 0x0020001fa6007388 */ /* 0x000fe80000000800 */
[----:B------:R-:W-:Y:S01]  /*6fc0*/  STS [R166+0x2400], R30 ;  /* 0x0024001ea6007388 */ /* 0x000fe20000000800 */
[----:B------:R-:W-:Y:S01]  /*6fd0*/  F2FP.F16.F32.PACK_AB R42, R43, R42 ;  /* 0x0000002a2b2a723e */ /* 0x000fe200000000ff */
[----:B---3--:R-:W3:Y:S02]  /*6fe0*/  LDC.64 R6, c[0x0][0x438] ;  /* 0x00010e00ff067b82 */ /* 0x008ee40000000a00 */
        /* <DEDUP_REMOVED lines=38> */
[----:B-1----:R-:W-:Y:S01]  /*7250*/  SHF.R.S32.HI R34, RZ, 0x1f, R35 ;  /* 0x0000001fff227819 */ /* 0x002fe20000011423 */
[----:B----4-:R-:W4:Y:S01]  /*7260*/  LDL R165, [R1+0x28] ;  /* 0x0000280001a57983 */ /* 0x010f220000100800 */
        /* <DEDUP_REMOVED lines=15> */
[----:B------:R-:W-:Y:S01]  /*7360*/  UIMAD UR6, UR4, UR10, URZ ;  /* 0x0000000a040672a4 */ /* 0x000fe2000f8e023f */
[----:B------:R-:W-:Y:S01]  /*7370*/  MOV R0, UR10 ;  /* 0x0000000a00007c02 */ /* 0x000fe20008000f00 */
[----:B------:R-:W1:Y:S01]  /*7380*/  LDC.64 R14, c[0x0][0x440] ;  /* 0x00011000ff0e7b82 */ /* 0x000e620000000a00 */
[----:B------:R-:W-:Y:S04]  /*7390*/  STS [R166+0x8400], R54 ;  /* 0x00840036a6007388 */ /* 0x000fe80000000800 */
[----:B------:R-:W-:Y:S03]  /*73a0*/  STS [R164+0x8000], R64 ;  /* 0x00800040a4007388 */ /* 0x000fe60000000800 */
[----:B------:R-:W5:Y:S01]  /*73b0*/  LDC.64 R12, c[0x0][0x470] ;  /* 0x00011c00ff0c7b82 */ /* 0x000f620000000a00 */
[----:B------:R-:W-:Y:S04]  /*73c0*/  STS [R169+0x8000], R66 ;  /* 0x00800042a9007388 */ /* 0x000fe80000000800 */
[----:B------:R-:W-:Y:S04]  /*73d0*/  STS [R166+0xa000], R56 ;  /* 0x00a00038a6007388 */ /* 0x000fe80000000800 */
[----:B------:R-:W-:Y:S04]  /*73e0*/  STS [R166+0xa400], R58 ;  /* 0x00a4003aa6007388 */ /* 0x000fe80000000800 */
[----:B------:R-:W-:Y:S04]  /*73f0*/  STS [R164+0xa000], R60 ;  /* 0x00a0003ca4007388 */ /* 0x000fe80000000800 */
[----:B------:R-:W-:Y:S04]  /*7400*/  STS [R169+0xa000], R62 ;  /* 0x00a0003ea9007388 */ /* 0x000fe80000000800 */
[----:B------:R-:W-:Y:S01]  /*7410*/  STS [R168+0xc000], R68 ;  /* 0x00c00044a8007388 */ /* 0x000fe20000000800 */
[----:B------:R-:W-:-:S03]  /*7420*/  LEA.HI R34, R34, R35, RZ, 0x3 ;  /* 0x0000002322227211 */ /* 0x000fc600078f18ff */
[----:B------:R-:W-:Y:S04]  /*7430*/  STS [R168+0xc400], R70 ;  /* 0x00c40046a8007388 */ /* 0x000fe80000000800 */
[----:B------:R-:W-:Y:S04]  /*7440*/  STS [R167+0xc000], R80 ;  /* 0x00c00050a7007388 */ /* 0x000fe80000000800 */
[----:B------:R-:W-:Y:S04]  /*7450*/  STS [R167+0xc400], R82 ;  /* 0x00c40052a7007388 */ /* 0x000fe80000000800 */
[----:B------:R-:W-:Y:S01]  /*7460*/  STS [R168+0xe000], R72 ;  /* 0x00e00048a8007388 */ /* 0x000fe20000000800 */
[----:B------:R-:W-:-:S03]  /*7470*/  LOP3.LUT R2, R34, 0xfffffff8, RZ, 0xc0, !PT ;  /* 0xfffffff822027812 */ /* 0x000fc600078ec0ff */
[----:B------:R-:W-:Y:S04]  /*7480*/  STS [R168+0xe400], R74 ;  /* 0x00e4004aa8007388 */ /* 0x000fe80000000800 */
[----:B------:R-:W-:Y:S04]  /*7490*/  STS [R167+0xe000], R76 ;  /* 0x00e0004ca7007388 */ /* 0x000fe80000000800 */
[----:B------:R-:W-:Y:S04]  /*74a0*/  STS [R167+0xe400], R78 ;  /* 0x00e4004ea7007388 */ /* 0x000fe80000000800 */
[----:B------:R-:W-:Y:S04]  /*74b0*/  STS [R166+0xc000], R84 ;  /* 0x00c00054a6007388 */ /* 0x000fe80000000800 */
[----:B------:R-:W-:Y:S01]  /*74c0*/  STS [R166+0xc400], R86 ;  /* 0x00c40056a6007388 */ /* 0x000fe20000000800 */
[----:B------:R-:W-:-:S03]  /*74d0*/  IMAD.IADD R2, R35, 0x1, -R2 ;  /* 0x0000000123027824 */ /* 0x000fc600078e0a02 */
[----:B------:R-:W-:Y:S04]  /*74e0*/  STS [R164+0xc000], R96 ;  /* 0x00c00060a4007388 */ /* 0x000fe80000000800 */
[----:B------:R-:W-:Y:S04]  /*74f0*/  STS [R164+0xc400], R98 ;  /* 0x00c40062a4007388 */ /* 0x000fe80000000800 */
[----:B------:R-:W-:Y:S04]  /*7500*/  STS [R166+0xe000], R88 ;  /* 0x00e00058a6007388 */ /* 0x000fe80000000800 */
[----:B------:R-:W-:Y:S01]  /*7510*/  STS [R166+0xe400], R90 ;  /* 0x00e4005aa6007388 */ /* 0x000fe20000000800 */
[----:B------:R-:W-:-:S03]  /*7520*/  IMAD.SHL.U32 R2, R2, 0x8, RZ ;  /* 0x0000000802027824 */ /* 0x000fc600078e00ff */
[----:B------:R-:W-:Y:S04]  /*7530*/  STS [R164+0xe000], R92 ;  /* 0x00e0005ca4007388 */ /* 0x000fe80000000800 */
[----:B------:R-:W-:Y:S01]  /*7540*/  STS [R164+0xe400], R94 ;  /* 0x00e4005ea4007388 */ /* 0x000fe20000000800 */
[--C-:B------:R-:W-:Y:S01]  /*7550*/  SHF.R.S32.HI R3, RZ, 0x1f, R2.reuse ;  /* 0x0000001fff037819 */ /* 0x100fe20000011402 */
[----:B------:R-:W-:Y:S02]  /*7560*/  UIMAD UR6, UR32, UR11, UR6 ;  /* 0x0000000b200672a4 */ /* 0x000fe4000f8e0206 */
[----:B------:R-:W-:-:S04]  /*7570*/  IMAD.WIDE.U32 R4, R0, UR32, R2 ;  /* 0x0000002000047c25 */ /* 0x000fc8000f8e0002 */
[C---:B---3--:R-:W-:Y:S02]  /*7580*/  IMAD R0, R6.reuse, UR26, RZ ;  /* 0x0000001a06007c24 */ /* 0x048fe4000f8e02ff */
[----:B------:R-:W-:Y:S01]  /*7590*/  VIADD R5, R5, UR6 ;  /* 0x0000000605057c36 */ /* 0x000fe20008000000 */
[----:B------:R-:W-:Y:S01]  /*75a0*/  SHF.R.S32.HI R10, RZ, 0x3, R34 ;  /* 0x00000003ff0a7819 */ /* 0x000fe20000011422 */
[----:B------:R-:W-:Y:S01]  /*75b0*/  IMAD R7, R7, UR18, R0 ;  /* 0x0000001207077c24 */ /* 0x000fe2000f8e0200 */
[----:B------:R-:W-:Y:S01]  /*75c0*/  ULDC.64 UR6, c[0x0][0x458] ;  /* 0x0001160000067ab9 */ /* 0x000fe20000000a00 */
[----:B------:R-:W-:-:S04]  /*75d0*/  IMAD.WIDE.U32 R4, R6, UR18, R4 ;  /* 0x0000001206047c25 */ /* 0x000fc8000f8e0004 */
[C---:B--2---:R-:W-:Y:S01]  /*75e0*/  IMAD R6, R8.reuse, UR27, RZ ;  /* 0x0000001b08067c24 */ /* 0x044fe2000f8e02ff */
[----:B------:R-:W-:Y:S02]  /*75f0*/  IADD3 R5, R5, R7, RZ ;  /* 0x0000000705057210 */ /* 0x000fe40007ffe0ff */
[----:B------:R-:W-:Y:S01]  /*7600*/  SHF.R.S32.HI R11, RZ, 0x1f, R10 ;  /* 0x0000001fff0b7819 */ /* 0x000fe2000001140a */
[----:B------:R-:W-:Y:S02]  /*7610*/  IMAD R6, R9, UR19, R6 ;  /* 0x0000001309067c24 */ /* 0x000fe4000f8e0206 */
[----:B------:R-:W-:-:S04]  /*7620*/  IMAD.WIDE.U32 R4, R8, UR19, R4 ;  /* 0x0000001308047c25 */ /* 0x000fc8000f8e0004 */
[----:B------:R-:W-:Y:S01]  /*7630*/  IMAD.U32 R8, RZ, RZ, UR6 ;  /* 0x00000006ff087e24 */ /* 0x000fe2000f8e00ff */
[----:B------:R-:W-:Y:S01]  /*7640*/  IADD3 R5, R5, R6, RZ ;  /* 0x0000000605057210 */ /* 0x000fe20007ffe0ff */
[----:B------:R-:W-:Y:S02]  /*7650*/  UIMAD UR4, UR4, UR6, URZ ;  /* 0x00000006040472a4 */ /* 0x000fe4000f8e023f */
[----:B------:R-:W-:-:S04]  /*7660*/  IMAD.WIDE.U32 R8, R8, UR32, R2 ;  /* 0x0000002008087c25 */ /* 0x000fc8000f8e0002 */
[----:B------:R-:W-:Y:S01]  /*7670*/  IMAD R2, R11, UR10, RZ ;  /* 0x0000000a0b027c24 */ /* 0x000fe2000f8e02ff */
[----:B------:R-:W-:Y:S01]  /*7680*/  UIMAD UR32, UR32, UR7, UR4 ;  /* 0x00000007202072a4 */ /* 0x000fe2000f8e0204 */
[----:B------:R-:W-:-:S04]  /*7690*/  IMAD.WIDE.U32 R6, R10, UR10, R4 ;  /* 0x0000000a0a067c25 */ /* 0x000fc8000f8e0004 */
[----:B------:R-:W-:Y:S02]  /*76a0*/  IMAD R2, R10, UR11, R2 ;  /* 0x0000000b0a027c24 */ /* 0x000fe4000f8e0202 */
[----:B------:R-:W-:-:S03]  /*76b0*/  VIADD R5, R9, UR32 ;  /* 0x0000002009057c36 */ /* 0x000fc60008000000 */
[----:B------:R-:W-:Y:S01]  /*76c0*/  IADD3 R3, R7, R2, RZ ;  /* 0x0000000207037210 */ /* 0x000fe20007ffe0ff */
[----:B-1----:R-:W-:Y:S01]  /*76d0*/  IMAD R7, R14, UR26, RZ ;  /* 0x0000001a0e077c24 */ /* 0x002fe2000f8e02ff */
[----:B------:R-:W-:Y:S01]  /*76e0*/  BAR.SYNC.DEFER_BLOCKING 0x0 ;  /* 0x0000000000007b1d */ /* 0x000fe20000010000 */
[----:B------:R-:W-:Y:S01]  /*76f0*/  LEA R2, P0, R6, UR8, 0x1 ;  /* 0x0000000806027c11 */ /* 0x000fe2000f8008ff */
[----:B------:R-:W-:-:S03]  /*7700*/  IMAD.MOV.U32 R4, RZ, RZ, R8 ;  /* 0x000000ffff047224 */ /* 0x000fc600078e0008 */
[----:B------:R-:W-:Y:S01]  /*7710*/  LEA.HI.X R3, R6, UR9, R3, 0x1, P0 ;  /* 0x0000000906037c11 */ /* 0x000fe200080f0c03 */
[----:B------:R-:W-:Y:S01]  /*7720*/  IMAD R6, R15, UR18, R7 ;  /* 0x000000120f067c24 */ /* 0x000fe2000f8e0207 */
[----:B------:R-:W-:Y:S01]  /*7730*/  USHF.L.U32 UR4, UR10, 0x6, URZ ;  /* 0x000000060a047899 */ /* 0x000fe2000800063f */
[----:B------:R-:W-:Y:S01]  /*7740*/  IMAD.WIDE.U32 R4, R14, UR18, R4 ;  /* 0x000000120e047c25 */ /* 0x000fe2000f8e0004 */
[----:B------:R-:W-:-:S04]  /*7750*/  ULDC.64 UR8, c[0x0][0x3f8] ;  /* 0x0000fe0000087ab9 */ /* 0x000fc80000000a00 */
[----:B------:R-:W-:Y:S01]  /*7760*/  IADD3 R5, R5, R6, RZ ;  /* 0x0000000605057210 */ /* 0x000fe20007ffe0ff */
[----:B-----5:R-:W-:-:S04]  /*7770*/  IMAD R6, R12, UR27, RZ ;  /* 0x0000001b0c067c24 */ /* 0x020fc8000f8e02ff */
[----:B------:R-:W-:Y:S02]  /*7780*/  IMAD R13, R13, UR19, R6 ;  /* 0x000000130d0d7c24 */ /* 0x000fe4000f8e0206 */
[----:B------:R-:W-:-:S04]  /*7790*/  IMAD.WIDE.U32 R4, R12, UR19, R4 ;  /* 0x000000130c047c25 */ /* 0x000fc8000f8e0004 */
[----:B------:R-:W-:Y:S01]  /*77a0*/  IMAD.IADD R5, R5, 0x1, R13 ;  /* 0x0000000105057824 */ /* 0x000fe200078e020d */
[----:B------:R-:W-:Y:S01]  /*77b0*/  USHF.L.U64.HI UR10, UR10, 0x6, UR11 ;  /* 0x000000060a0a7899 */ /* 0x000fe2000801020b */
[----:B------:R-:W-:Y:S02]  /*77c0*/  IMAD R6, R11, UR6, RZ ;  /* 0x000000060b067c24 */ /* 0x000fe4000f8e02ff */
[----:B------:R-:W-:Y:S01]  /*77d0*/  IMAD.WIDE.U32 R4, R10, UR6, R4 ;  /* 0x000000060a047c25 */ /* 0x000fe2000f8e0004 */
[----:B------:R-:W-:Y:S02]  /*77e0*/  USHF.L.U32 UR11, UR6, 0x6, URZ ;  /* 0x00000006060b7899 */ /* 0x000fe4000800063f */
[----:B------:R-:W-:Y:S01]  /*77f0*/  USHF.L.U64.HI UR6, UR6, 0x6, UR7 ;  /* 0x0000000606067899 */ /* 0x000fe20008010207 */
[----:B----4-:R-:W-:-:S05]  /*7800*/  LEA R0, R165, UR5, 0x1 ;  /* 0x00000005a5007c11 */ /* 0x010fca000f8e08ff */
[----:B------:R-:W1:Y:S04]  /*7810*/  LDS.128 R16, [R0+0xc000] ;  /* 0x00c0000000107984 */ /* 0x000e680000000c00 */
[----:B------:R-:W2:Y:S04]  /*7820*/  LDS.128 R20, [R0+0x10000] ;  /* 0x0100000000147984 */ /* 0x000ea80000000c00 */
[----:B------:R-:W3:Y:S04]  /*7830*/  LDS.128 R60, [R0+0xd000] ;  /* 0x00d00000003c7984 */ /* 0x000ee80000000c00 */
[----:B------:R-:W4:Y:S04]  /*7840*/  LDS.128 R64, [R0+0x11000] ;  /* 0x0110000000407984 */ /* 0x000f280000000c00 */
[----:B------:R-:W5:Y:S04]  /*7850*/  LDS.128 R56, [R0+0xe000] ;  /* 0x00e0000000387984 */ /* 0x000f680000000c00 */
[----:B------:R-:W5:Y:S04]  /*7860*/  LDS.128 R48, [R0+0x12000] ;  /* 0x0120000000307984 */ /* 0x000f680000000c00 */
[----:B------:R-:W5:Y:S04]  /*7870*/  LDS.128 R52, [R0+0xf000] ;  /* 0x00f0000000347984 */ /* 0x000f680000000c00 */
[----:B------:R-:W5:Y:S04]  /*7880*/  LDS.128 R44, [R0+0x13000] ;  /* 0x01300000002c7984 */ /* 0x000f680000000c00 */
[----:B------:R-:W5:Y:S04]  /*7890*/  LDS.128 R40, [R0+0x14000] ;  /* 0x0140000000287984 */ /* 0x000f680000000c00 */
[----:B------:R-:W5:Y:S04]  /*78a0*/  LDS.128 R32, [R0+0x18000] ;  /* 0x0180000000207984 */ /* 0x000f680000000c00 */
        /* <DEDUP_REMOVED lines=11> */
[----:B------:R-:W-:-:S04]  /*7960*/  IADD3 R8, P0, R2, UR4, RZ ;  /* 0x0000000402087c10 */ /* 0x000fc8000ff1e0ff */
[----:B------:R-:W-:Y:S02]  /*7970*/  IADD3.X R9, R3, UR10, RZ, P0, !PT ;  /* 0x0000000a03097c10 */ /* 0x000fe400087fe4ff */
[----:B------:R-:W-:Y:S02]  /*7980*/  IADD3 R0, R5, R0, RZ ;  /* 0x0000000005007210 */ /* 0x000fe40007ffe0ff */
[----:B------:R-:W-:-:S04]  /*7990*/  LEA R6, P0, R4, UR8, 0x1 ;  /* 0x0000000804067c11 */ /* 0x000fc8000f8008ff */
[----:B------:R-:W-:Y:S02]  /*79a0*/  LEA.HI.X R7, R4, UR9, R0, 0x1, P0 ;  /* 0x0000000904077c11 */ /* 0x000fe400080f0c00 */
[----:B------:R-:W-:Y:S01]  /*79b0*/  IADD3 R4, P0, R6, UR11, RZ ;  /* 0x0000000b06047c10 */ /* 0x000fe2000ff1e0ff */
[----:B------:R-:W-:Y:S01]  /*79c0*/  STG.E.128 desc[UR24][R2.64], R60 ;  /* 0x0000003c02007986 */ /* 0x000fe2000c101d18 */
[----:B------:R-:W-:Y:S02]  /*79d0*/  IADD3 R10, P1, R8, UR4, RZ ;  /* 0x00000004080a7c10 */ /* 0x000fe4000ff3e0ff */
[----:B------:R-:W-:Y:S01]  /*79e0*/  IADD3.X R5, R7, UR6, RZ, P0, !PT ;  /* 0x0000000607057c10 */ /* 0x000fe200087fe4ff */
[----:B----4-:R2:W-:Y:S01]  /*79f0*/  STG.E.128 desc[UR24][R2.64+0x80], R64 ;  /* 0x0000804002007986 */ /* 0x0105e2000c101d18 */
[----:B------:R-:W-:-:S03]  /*7a00*/  IADD3.X R11, R9, UR10, RZ, P1, !PT ;  /* 0x0000000a090b7c10 */ /* 0x000fc60008ffe4ff */
[----:B-----5:R-:W-:Y:S04]  /*7a10*/  STG.E.128 desc[UR24][R8.64], R56 ;  /* 0x0000003808007986 */ /* 0x020fe8000c101d18 */
[----:B------:R3:W-:Y:S04]  /*7a20*/  STG.E.128 desc[UR24][R8.64+0x80], R48 ;  /* 0x0000803008007986 */ /* 0x0007e8000c101d18 */
[----:B------:R4:W-:Y:S04]  /*7a30*/  STG.E.128 desc[UR24][R10.64], R52 ;  /* 0x000000340a007986 */ /* 0x0009e8000c101d18 */
[----:B------:R4:W-:Y:S04]  /*7a40*/  STG.E.128 desc[UR24][R10.64+0x80], R44 ;  /* 0x0000802c0a007986 */ /* 0x0009e8000c101d18 */
[----:B------:R4:W-:Y:S01]  /*7a50*/  STG.E.128 desc[UR24][R6.64], R40 ;  /* 0x0000002806007986 */ /* 0x0009e2000c101d18 */
[----:B--2---:R-:W-:-:S04]  /*7a60*/  IADD3 R2, P0, R4, UR11, RZ ;  /* 0x0000000b04027c10 */ /* 0x004fc8000ff1e0ff */
[----:B------:R-:W-:Y:S02]  /*7a70*/  IADD3.X R3, R5, UR6, RZ, P0, !PT ;  /* 0x0000000605037c10 */ /* 0x000fe400087fe4ff */
[----:B---3--:R-:W-:Y:S01]  /*7a80*/  IADD3 R8, P0, R2, UR11, RZ ;  /* 0x0000000b02087c10 */ /* 0x008fe2000ff1e0ff */
[----:B------:R4:W-:Y:S03]  /*7a90*/  STG.E.128 desc[UR24][R6.64+0x80], R32 ;  /* 0x0000802006007986 */ /* 0x0009e6000c101d18 */
[----:B------:R-:W-:Y:S01]  /*7aa0*/  IADD3.X R9, R3, UR6, RZ, P0, !PT ;  /* 0x0000000603097c10 */ /* 0x000fe200087fe4ff */
[----:B-1----:R4:W-:Y:S04]  /*7ab0*/  STG.E.128 desc[UR24][R4.64], R36 ;  /* 0x0000002404007986 */ /* 0x0029e8000c101d18 */
[----:B------:R4:W-:Y:S04]  /*7ac0*/  STG.E.128 desc[UR24][R4.64+0x80], R28 ;  /* 0x0000801c04007986 */ /* 0x0009e8000c101d18 */
[----:B------:R4:W-:Y:S04]  /*7ad0*/  STG.E.128 desc[UR24][R2.64], R24 ;  /* 0x0000001802007986 */ /* 0x0009e8000c101d18 */
[----:B------:R4:W-:Y:S04]  /*7ae0*/  STG.E.128 desc[UR24][R2.64+0x80], R16 ;  /* 0x0000801002007986 */ /* 0x0009e8000c101d18 */
[----:B------:R4:W-:Y:S04]  /*7af0*/  STG.E.128 desc[UR24][R8.64], R20 ;  /* 0x0000001408007986 */ /* 0x0009e8000c101d18 */
[----:B------:R4:W-:Y:S02]  /*7b00*/  STG.E.128 desc[UR24][R8.64+0x80], R12 ;  /* 0x0000800c08007986 */ /* 0x0009e4000c101d18 */
.L_x_1629:
        /* <DEDUP_REMOVED lines=11> */
.L_x_1636:
[----:B------:R-:W-:Y:S05]  /*7bc0*/  EXIT ;  /* 0x000000000000794d */ /* 0x000fea0003800000 */
.L_x_1638:
        /* <DEDUP_REMOVED lines=11> */
.L_x_2089:


//--------------------- .text._ZN5flash44flash_bwd_dq_dk_dv_loop_seqk_parallel_kernelI23Flash_bwd_kernel_traitsILi128ELi64ELi128ELi8ELi2ELi4ELi2ELb0ELb0EN7cutlass6half_tE19Flash_kernel_traitsILi128ELi64ELi128ELi8ES3_EELb1ELb0ELb0ELb1ELb0ELb0ELb0EEEvNS_16Flash_bwd_paramsE --------------------------
	.section	.text._ZN5flash44flash_bwd_dq_dk_dv_loop_seqk_parallel_kernelI23Flash_bwd_kernel_traitsILi128ELi64ELi128ELi8ELi2ELi4ELi2ELb0ELb0EN7cutlass6half_tE19Flash_kernel_traitsILi128ELi64ELi128ELi8ES3_EELb1ELb0ELb0ELb1ELb0ELb0ELb0EEEvNS_16Flash_bwd_paramsE,"ax",@progbits
	.align	128
        .global         _ZN5flash44flash_bwd_dq_dk_dv_loop_seqk_parallel_kernelI23Flash_bwd_kernel_traitsILi128ELi64ELi128ELi8ELi2ELi4ELi2ELb0ELb0EN7cutlass6half_tE19Flash_kernel_traitsILi128ELi64ELi128ELi8ES3_EELb1ELb0ELb0ELb1ELb0ELb0ELb0EEEvNS_16Flash_bwd_paramsE
        .type           _ZN5flash44flash_bwd_dq_dk_dv_loop_seqk_parallel_kernelI23Flash_bwd_kernel_traitsILi128ELi64ELi128ELi8ELi2ELi4ELi2ELb0ELb0EN7cutlass6half_tE19Flash_kernel_traitsILi128ELi64ELi128ELi8ES3_EELb1ELb0ELb0ELb1ELb0ELb0ELb0EEEvNS_16Flash_bwd_paramsE,@function
        .size           _ZN5flash44flash_bwd_dq_dk_dv_loop_seqk_parallel_kernelI23Flash_bwd_kernel_traitsILi128ELi64ELi128ELi8ELi2ELi4ELi2ELb0ELb0EN7cutlass6half_tE19Flash_kernel_traitsILi128ELi64ELi128ELi8ES3_EELb1ELb0ELb0ELb1ELb0ELb0ELb0EEEvNS_16Flash_bwd_paramsE,(.L_x_2090 - _ZN5flash44flash_bwd_dq_dk_dv_loop_seqk_parallel_kernelI23Flash_bwd_kernel_traitsILi128ELi64ELi128ELi8ELi2ELi4ELi2ELb0ELb0EN7cutlass6half_tE19Flash_kernel_traitsILi128ELi64ELi128ELi8ES3_EELb1ELb0ELb0ELb1ELb0ELb0ELb0EEEvNS_16Flash_bwd_paramsE)
        .other          _ZN5flash44flash_bwd_dq_dk_dv_loop_seqk_parallel_kernelI23Flash_bwd_kernel_traitsILi128ELi64ELi128ELi8ELi2ELi4ELi2ELb0ELb0EN7cutlass6half_tE19Flash_kernel_traitsILi128ELi64ELi128ELi8ES3_EELb1ELb0ELb0ELb1ELb0ELb0ELb0EEEvNS_16Flash_bwd_paramsE,@"STO_CUDA_ENTRY STV_DEFAULT"
_ZN5flash44flash_bwd_dq_dk_dv_loop_seqk_parallel_kernelI23Flash_bwd_kernel_traitsILi128ELi64ELi128ELi8ELi2ELi4ELi2ELb0ELb0EN7cutlass6half_tE19Flash_kernel_traitsILi128ELi64ELi128ELi8ES3_EELb1ELb0ELb0ELb1ELb0ELb0ELb0EEEvNS_16Flash_bwd_paramsE:
.text._ZN5flash44flash_bwd_dq_dk_dv_loop_seqk_parallel_kernelI23Flash_bwd_kernel_traitsILi128ELi64ELi128ELi8ELi2ELi4ELi2ELb0ELb0EN7cutlass6half_tE19Flash_kernel_traitsILi128ELi64ELi128ELi8ES3_EELb1ELb0ELb0ELb1ELb0ELb0ELb0EEEvNS_16Flash_bwd_paramsE:
        /* <DEDUP_REMOVED lines=38> */
[----:B------:R-:W-:-:S02]  /*0260*/  LEA.HI R8, R0, R3, RZ, 0x1 ;  /* 0x0000000300087211 */ /* 0x000fc400078f08ff */
[--C-:B------:R-:W-:Y:S02]  /*0270*/  SHF.R.S32.HI R9, RZ, 0x2, R2.reuse ;  /* 0x00000002ff097819 */ /* 0x100fe40000011402 */
[----:B------:R-:W-:Y:S02]  /*0280*/  SHF.R.S32.HI R6, RZ, 0x1f, R2 ;  /* 0x0000001fff067819 */ /* 0x000fe40000011402 */
[----:B------:R-:W-:Y:S02]  /*0290*/  LEA.HI R0, R5, R3, RZ, 0x2 ;  /* 0x0000000305007211 */ /* 0x000fe400078f10ff */
[----:B------:R-:W-:Y:S02]  /*02a0*/  SHF.R.S32.HI R2, RZ, 0x4, R4 ;  /* 0x00000004ff027819 */ /* 0x000fe40000011404 */
[----:B------:R-:W-:Y:S02]  /*02b0*/  LOP3.LUT R5, R0, 0xfffffffc, RZ, 0xc0, !PT ;  /* 0xfffffffc00057812 */ /* 0x000fe400078ec0ff */
[----:B------:R-:W-:-:S02]  /*02c0*/  LEA.HI R0, R4, R2, RZ, 0x1 ;  /* 0x0000000204007211 */ /* 0x000fc400078f08ff */
[----:B------:R-:W-:Y:S02]  /*02d0*/  LEA.HI R6, R6, R9, RZ, 0x3 ;  /* 0x0000000906067211 */ /* 0x000fe400078f18ff */
[----:B------:R-:W-:Y:S02]  /*02e0*/  LOP3.LUT R8, R8, 0xfffffffe, RZ, 0xc0, !PT ;  /* 0xfffffffe08087812 */ /* 0x000fe400078ec0ff */
[----:B------:R-:W-:Y:S02]  /*02f0*/  LOP3.LUT R0, R0, 0xfffffffe, RZ, 0xc0, !PT ;  /* 0xfffffffe00007812 */ /* 0x000fe400078ec0ff */
[----:B------:R-:W-:Y:S01]  /*0300*/  LOP3.LUT R4, R6, 0xfffffff8, RZ, 0xc0, !PT ;  /* 0xfffffff806047812 */ /* 0x000fe200078ec0ff */
[C---:B------:R-:W-:Y:S01]  /*0310*/  IMAD.IADD R6, R3.reuse, 0x1, -R5 ;  /* 0x0000000103067824 */ /* 0x040fe200078e0a05 */
        /* <DEDUP_REMOVED lines=8> */
[----:B------:R-:W-:Y:S01]  /*03a0*/  LOP3.LUT R3, R12, 0xfffffff8, RZ, 0xc0, !PT ;  /* 0xfffffff80c037812 */ /* 0x000fe200078ec0ff */
[----:B------:R-:W-:Y:S01]  /*03b0*/  IMAD.IADD R4, R9, 0x1, -R4 ;  /* 0x0000000109047824 */ /* 0x000fe200078e0a04 */
[----:B------:R-:W-:Y:S01]  /*03c0*/  LOP3.LUT R0, R0, 0x1c0, RZ, 0xc0, !PT ;  /* 0x000001c000007812 */ /* 0x000fe200078ec0ff */
[----:B------:R-:W-:Y:S01]  /*03d0*/  STL [R1+0x8], R16 ;  /* 0x0000081001007387 */ /* 0x000fe20000100800 */
[----:B------:R-:W-:Y:S01]  /*03e0*/  SHF.R.S32.HI R251, RZ, 0x6, R251 ;  /* 0x00000006fffb7819 */ /* 0x000fe200000114fb */
[----:B------:R-:W-:Y:S01]  /*03f0*/  IMAD.IADD R13, R7, 0x1, -R3 ;  /* 0x00000001070d7824 */ /* 0x000fe200078e0a03 */
[----:B------:R-:W-:Y:S01]  /*0400*/  LOP3.LUT R213, R0, 0x8, R11, 0xf8, !PT ;  /* 0x0000000800d57812 */ /* 0x000fe200078ef80b */
[----:B------:R-:W-:Y:S01]  /*0410*/  IMAD.SHL.U32 R7, R8, 0x200, RZ ;  /* 0x0000020008077824 */ /* 0x000fe200078e00ff */
[----:B------:R-:W-:Y:S01]  /*0420*/  LOP3.LUT R5, R0, 0x30, R2, 0xf8, !PT ;  /* 0x0000003000057812 */ /* 0x000fe200078ef802 */
[C---:B------:R-:W-:Y:S01]  /*0430*/  IMAD.SHL.U32 R209, R251.reuse, 0x8, RZ ;  /* 0x00000008fbd17824 */ /* 0x040fe200078e00ff */
        /* <DEDUP_REMOVED lines=15> */
[C---:B------:R-:W-:Y:S01]  /*0530*/  IMAD R6, R0.reuse, 0x1000, R2 ;  /* 0x0000100000067824 */ /* 0x040fe200078e0202 */
[----:B------:R-:W-:Y:S01]  /*0540*/  LOP3.LUT R210, R7, R11, R210, 0xf6, !PT ;  /* 0x0000000b07d27212 */ /* 0x000fe200078ef6d2 */
[----:B------:R-:W-:Y:S01]  /*0550*/  IMAD.SHL.U32 R2, R0, 0x8, RZ ;  /* 0x0000000800027824 */ /* 0x000fe200078e00ff */
[----:B------:R-:W-:Y:S01]  /*0560*/  LOP3.LUT R0, R3, 0x1c0, RZ, 0xc0, !PT ;  /* 0x000001c003007812 */ /* 0x000fe200078ec0ff */
[----:B------:R-:W-:Y:S01]  /*0570*/  IMAD.SHL.U32 R5, R251, 0x20, RZ ;  /* 0x00000020fb057824 */ /* 0x000fe200078e00ff */
[----:B------:R-:W-:Y:S01]  /*0580*/  LOP3.LUT P4, RZ, R230, 0x2, RZ, 0xc0, !PT ;  /* 0x00000002e6ff7812 */ /* 0x000fe2000788c0ff */
        /* <DEDUP_REMOVED lines=16> */
[----:B------:R-:W-:Y:S01]  /*0690*/  SHF.R.U32.HI R6, RZ, 0x3, R5 ;  /* 0x00000003ff067819 */ /* 0x000fe20000011605 */
        /* <DEDUP_REMOVED lines=8> */
[----:B------:R-:W-:Y:S01]  /*0720*/  IMAD.U32 R0, RZ, RZ, UR5 ;  /* 0x00000005ff007e24 */ /* 0x000fe2000f8e00ff */
[----:B------:R-:W-:Y:S01]  /*0730*/  LOP3.LUT R3, R3, R6, RZ, 0x3c, !PT ;  /* 0x0000000603037212 */ /* 0x000fe200078e3cff */
[----:B------:R-:W-:Y:S01]  /*0740*/  USHF.R.S32.HI UR5, URZ, 0x1f, UR46 ;  /* 0x0000001f3f057899 */ /* 0x000fe2000801142e */
[C---:B------:R-:W-:Y:S02]  /*0750*/  SEL R214, R2.reuse, 0xffffffe0, !P4 ;  /* 0xffffffe002d67807 */ /* 0x040fe40006000000 */
[----:B------:R-:W-:Y:S01]  /*0760*/  SEL R2, R2, 0xffffffe0, !P1 ;  /* 0xffffffe002027807 */ /* 0x000fe20004800000 */
[----:B------:R-:W-:Y:S01]  /*0770*/  IMAD.IADD R220, R4, 0x1, R3 ;  /* 0x0000000104dc7824 */ /* 0x000fe200078e0203 */
[----:B------:R-:W-:Y:S01]  /*0780*/  LEA R232, R232, UR4, 0x1 ;  /* 0x00000004e8e87c11 */ /* 0x000fe2000f8e08ff */
        /* <DEDUP_REMOVED lines=9> */
[----:B------:R-:W-:Y:S01]  /*0820*/  LEA R210, R210, UR4, 0x1 ;  /* 0x00000004d2d27c11 */ /* 0x000fe2000f8e08ff */
[----:B------:R-:W-:Y:S01]  /*0830*/  IMAD.U32 R3, RZ, RZ, UR6 ;  /* 0x00000006ff037e24 */ /* 0x000fe2000f8e00ff */
[----:B------:R-:W-:Y:S01]  /*0840*/  SEL R215, R0, 0xffffffc0, !P3 ;  /* 0xffffffc000d77807 */ /* 0x000fe20005800000 */
[--C-:B------:R-:W-:Y:S01]  /*0850*/  IMAD.IADD R214, R214, 0x1, R213.reuse ;  /* 0x00000001d6d67824 */ /* 0x100fe200078e02d5 */
[----:B------:R-:W-:Y:S01]  /*0860*/  LEA R5, R7, UR5, 0x1 ;  /* 0x0000000507057c11 */ /* 0x000fe2000f8e08ff */
[----:B------:R-:W-:Y:S01]  /*0870*/  IMAD.IADD R235, R232, 0x1, R234 ;  /* 0x00000001e8eb7824 */ /* 0x000fe200078e02ea */
[----:B------:R-:W-:Y:S01]  /*0880*/  SEL R0, R0, 0xffffffc0, !P2 ;  /* 0xffffffc000007807 */ /* 0x000fe20005000000 */
[----:B------:R-:W-:Y:S01]  /*0890*/  IMAD.IADD R216, R215, 0x1, R213 ;  /* 0x00000001d7d87824 */ /* 0x000fe200078e02d5 */
[----:B------:R-:W-:Y:S01]  /*08a0*/  LEA R209, R209, UR5, 0x1 ;  /* 0x00000005d1d17c11 */ /* 0x000fe2000f8e08ff */
[----:B------:R-:W-:Y:S01]  /*08b0*/  IMAD.IADD R4, R2, 0x1, R5 ;  /* 0x0000000102047824 */ /* 0x000fe200078e0205 */
[----:B------:R-:W-:Y:S01]  /*08c0*/  STL [R1], R5 ;  /* 0x0000000501007387 */ /* 0x000fe20000100800 */
[C---:B------:R-:W-:Y:S01]  /*08d0*/  IMAD.IADD R2, R5.reuse, 0x1, R0 ;  /* 0x0000000105027824 */ /* 0x040fe200078e0200 */
[----:B------:R-:W-:Y:S01]  /*08e0*/  ULDC.64 UR6, c[0x0][0x208] ;  /* 0x0000820000067ab9 */ /* 0x000fe20000000a00 */
[C---:B------:R-:W-:Y:S01]  /*08f0*/  VIADD R3, R5.reuse, 0x420 ;  /* 0x0000042005037836 */ /* 0x040fe20000000000 */
[----:B------:R-:W-:Y:S01]  /*0900*/  STL [R1+0xc], R4 ;  /* 0x00000c0401007387 */ /* 0x000fe20000100800 */
[----:B------:R-:W-:-:S02]  /*0910*/  @P1 VIADD R3, R5, 0x3e0 ;  /* 0x000003e005031836 */ /* 0x000fc40000000000 */
[----:B------:R-:W-:Y:S01]  /*0920*/  IMAD R247, R16, 0x10, R247 ;  /* 0x0000001010f77824 */ /* 0x000fe200078e02f7 */
[----:B------:R1:W-:Y:S01]  /*0930*/  STL [R1+0x4], R2 ;  /* 0x0000040201007387 */ /* 0x0003e20000100800 */
[----:B------:R-:W-:Y:S02]  /*0940*/  IMAD.IADD R215, R215, 0x1, R214 ;  /* 0x00000001d7d77824 */ /* 0x000fe400078e02d6 */
[----:B------:R-:W-:Y:S01]  /*0950*/  IMAD.IADD R234, R234, 0x1, R233 ;  /* 0x00000001eaea7824 */ /* 0x000fe200078e02e9 */
[----:B------:R2:W-:Y:S01]  /*0960*/  STL [R1+0x18], R3 ;  /* 0x0000180301007387 */ /* 0x0005e20000100800 */
[----:B-1----:R-:W-:Y:S02]  /*0970*/  IMAD.IADD R2, R4, 0x1, R0 ;  /* 0x0000000104027824 */ /* 0x002fe400078e0200 */
[----:B------:R-:W-:-:S03]  /*0980*/  IMAD.IADD R0, R0, 0x1, R3 ;  /* 0x0000000100007824 */ /* 0x000fc600078e0203 */
[----:B------:R2:W-:Y:S04]  /*0990*/  STL [R1+0x10], R2 ;  /* 0x0000100201007387 */ /* 0x0005e80000100800 */
[----:B------:R2:W-:Y:S02]  /*09a0*/  STL [R1+0x14], R0 ;  /* 0x0000140001007387 */ /* 0x0005e40000100800 */
.L_x_1709:
        /* <DEDUP_REMOVED lines=67> */
.L_x_1639:
        /* <DEDUP_REMOVED lines=19> */
[----:B------:R-:W-:Y:S01]  /*0f10*/  ULDC.64 UR20, c[0x0][0x240] ;  /* 0x0000900000147ab9 */ /* 0x000fe20000000a00 */
[----:B------:R-:W-:Y:S01]  /*0f20*/  ULDC UR61, c[0x0][0x2dc] ;  /* 0x0000b700003d7ab9 */ /* 0x000fe20000000800 */
[----:B------:R-:W-:Y:S01]  /*0f30*/  ULDC UR60, c[0x0][0x270] ;  /* 0x00009c00003c7ab9 */ /* 0x000fe20000000800 */
[----:B------:R-:W-:Y:S02]  /*0f40*/  @!UP1 UIMAD.WIDE.U32 UR30, UR46, UR10, URZ ;  /* 0x0000000a2e1e92a5 */ /* 0x000fe4000f8e003f */
[----:B------:R-:W-:Y:S01]  /*0f50*/  USEL UR29, UR14, URZ, UP2 ;  /* 0x0000003f0e1d7287 */ /* 0x000fe20009000000 */
[----:B-1----:R-:W-:Y:S01]  /*0f60*/  IABS R5, R6 ;  /* 0x0000000600057213 */ /* 0x002fe20000000000 */
[----:B------:R-:W-:Y:S01]  /*0f70*/  UIMAD.WIDE.U32 UR22, UR5, UR20, URZ ;  /* 0x00000014051672a5 */ /* 0x000fe2000f8e003f */
[----:B------:R-:W-:Y:S01]  /*0f80*/  ISETP.NE.AND P3, PT, R6, RZ, PT ;  /* 0x000000ff0600720c */ /* 0x000fe20003f65270 */
[----:B------:R-:W-:Y:S01]  /*0f90*/  UIMAD.WIDE.U32 UR14, UR46, UR58, URZ ;  /* 0x0000003a2e0e72a5 */ /* 0x000fe2000f8e003f */
[----:B------:R-:W1:Y:S01]  /*0fa0*/  I2F.RP R2, R5 ;  /* 0x0000000500027306 */ /* 0x000e620000209400 */
[----:B------:R-:W-:-:S02]  /*0fb0*/  USEL UR54, UR16, UR22, !UP1 ;  /* 0x0000001610367287 */ /* 0x000fc4000c800000 */
[----:B------:R-:W-:Y:S02]  /*0fc0*/  UIADD3 UR45, UR17, UR19, URZ ;  /* 0x00000013112d7290 */ /* 0x000fe4000fffe03f */
[----:B--2---:R-:W-:Y:S01]  /*0fd0*/  UIMAD.WIDE.U32 UR26, UR8, UR12, URZ ;  /* 0x0000000c081a72a5 */ /* 0x004fe2000f8e003f */
[----:B------:R-:W-:Y:S01]  /*0fe0*/  ULDC UR42, c[0x0][0x2c4] ;  /* 0x0000b100002a7ab9 */ /* 0x000fe20000000800 */
[----:B------:R-:W-:Y:S02]  /*0ff0*/  UIMAD UR24, UR5, UR21, URZ ;  /* 0x00000015051872a4 */ /* 0x000fe4000f8e023f */
        /* <DEDUP_REMOVED lines=33> */
[----:B------:R-:W-:-:S02]  /*1210*/  @UP1 UIADD3 UR47, UR15, UR22, URZ ;  /* 0x000000160f2f1290 */ /* 0x000fc4000fffe03f */
[----:B------:R-:W-:Y:S02]  /*1220*/  USHF.L.U64.HI UR12, UR46, 0x7, UR57 ;  /* 0x000000072e0c7899 */ /* 0x000fe40008010239 */
[----:B------:R-:W-:Y:S01]  /*1230*/  IMAD.HI.U32 R0, R0, R2, RZ ;  /* 0x0000000200007227 */ /* 0x000fe200078e00ff */
[----:B------:R-:W-:Y:S02]  /*1240*/  @UP3 USEL UR22, UR8, UR5, !UP1 ;  /* 0x0000000508163287 */ /* 0x000fe4000c800000 */
[----:B------:R-:W-:Y:S01]  /*1250*/  @UP1 UIADD3 UR45, UR23, UR24, URZ ;  /* 0x00000018172d1290 */ /* 0x000fe2000fffe03f */
[----:B------:R-:W-:Y:S01]  /*1260*/  IMAD.MOV R3, RZ, RZ, -R0 ;  /* 0x000000ffff037224 */ /* 0x000fe200078e0a00 */
[----:B------:R-:W-:Y:S01]  /*1270*/  UIADD3 UR8, UR14, -0x40, URZ ;  /* 0xffffffc00e087890 */ /* 0x000fe2000fffe03f */
[----:B------:R-:W-:Y:S02]  /*1280*/  @UP3 ULDC UR23, c[0x0][0x2e4] ;  /* 0x0000b90000173ab9 */ /* 0x000fe40000000800 */
[----:B------:R-:W-:Y:S01]  /*1290*/  IMAD R2, R5, R3, R2 ;  /* 0x0000000305027224 */ /* 0x000fe200078e0202 */
[----:B------:R-:W-:-:S02]  /*12a0*/  @!UP1 UIADD3 UR48, UR31, UR28, URZ ;  /* 0x0000001c1f309290 */ /* 0x000fc4000fffe03f */
[----:B------:R-:W-:Y:S02]  /*12b0*/  USEL UR32, UR12, URZ, UP2 ;  /* 0x0000003f0c207287 */ /* 0x000fe40009000000 */
[----:B------:R-:W-:Y:S01]  /*12c0*/  ISETP.GT.U32.AND P1, PT, R5, R2, PT ;  /* 0x000000020500720c */ /* 0x000fe20003f24070 */
[----:B------:R-:W-:Y:S02]  /*12d0*/  @!UP3 UIMAD UR15, UR46, UR60, UR56 ;  /* 0x0000003c2e0fb2a4 */ /* 0x000fe4000f8e0238 */
[----:B------:R-:W-:Y:S02]  /*12e0*/  @UP3 UIMAD UR28, UR56, UR23, UR22 ;  /* 0x00000017381c32a4 */ /* 0x000fe4000f8e0216 */
[----:B------:R-:W-:Y:S02]  /*12f0*/  USHF.R.S32.HI UR22, URZ, 0x1f, UR8 ;  /* 0x0000001f3f167899 */ /* 0x000fe40008011408 */
[----:B------:R-:W-:Y:S02]  /*1300*/  UIADD3 UR14, UP2, UR8, UR29, URZ ;  /* 0x0000001d080e7290 */ /* 0x000fe4000ff5e03f */
[----:B------:R-:W-:Y:S01]  /*1310*/  @!UP3 UIMAD UR28, UR15, UR42, URZ ;  /* 0x0000002a0f1cb2a4 */ /* 0x000fe2000f8e023f */
[----:B------:R-:W-:Y:S01]  /*1320*/  ULDC.U8 UR43, c[0x0][0x480] ;  /* 0x00012000002b7ab9 */ /* 0x000fe20000000000 */
[----:B------:R-:W-:-:S02]  /*1330*/  UIADD3.X UR15, UR22, UR32, URZ, UP2, !UPT ;  /* 0x00000020160f7290 */ /* 0x000fc400097fe43f */
[----:B------:R-:W-:Y:S01]  /*1340*/  @!P1 IMAD.IADD R2, R2, 0x1, -R5 ;  /* 0x0000000102029824 */ /* 0x000fe200078e0a05 */
[----:B------:R-:W-:Y:S01]  /*1350*/  @!P1 IADD3 R0, R0, 0x1, RZ ;  /* 0x0000000100009810 */ /* 0x000fe20007ffe0ff */
[----:B------:R-:W-:Y:S01]  /*1360*/  UIMAD UR11, UR11, UR14, URZ ;  /* 0x0000000e0b0b72a4 */ /* 0x000fe2000f8e023f */
[----:B------:R-:W-:Y:S01]  /*1370*/  PLOP3.LUT P1, PT, PT, PT, UP0, 0x80, 0x0 ;  /* 0x000000000000781c */ /* 0x000fe20003f2f008 */
[----:B------:R-:W-:Y:S01]  /*1380*/  @UP0 UIADD3 UR27, UR33, UR36, URZ ;  /* 0x00000024211b0290 */ /* 0x000fe2000fffe03f */
[----:B------:R-:W-:Y:S01]  /*1390*/  ISETP.GE.U32.AND P0, PT, R2, R5, PT ;  /* 0x000000050200720c */ /* 0x000fe20003f06070 */
[----:B------:R-:W-:Y:S01]  /*13a0*/  @UP0 UIADD3 UR25, UR33, UR36, URZ ;  /* 0x0000002421190290 */ /* 0x000fe2000fffe03f */
[----:B------:R-:W-:Y:S01]  /*13b0*/  LOP3.LUT R2, R6, UR56, RZ, 0x3c, !PT ;  /* 0x0000003806027c12 */ /* 0x000fe2000f8e3cff */
[----:B------:R-:W-:Y:S01]  /*13c0*/  UISETP.NE.AND UP4, UPT, UR43, URZ, UPT ;  /* 0x0000003f2b00728c */ /* 0x000fe2000bf85270 */
[----:B------:R-:W-:Y:S02]  /*13d0*/  @UP0 ULDC.64 UR12, c[0x0][0x248] ;  /* 0x00009200000c0ab9 */ /* 0x000fe40000000a00 */
[----:B------:R-:W-:Y:S01]  /*13e0*/  ISETP.GE.AND P2, PT, R2, RZ, PT ;  /* 0x000000ff0200720c */ /* 0x000fe20003f46270 */
[----:B------:R-:W-:Y:S01]  /*13f0*/  @UP0 ULDC.64 UR18, c[0x0][0x250] ;  /* 0x0000940000120ab9 */ /* 0x000fe20000000a00 */
[----:B------:R-:W-:-:S02]  /*1400*/  UIMAD.WIDE.U32 UR42, UR10, UR14, URZ ;  /* 0x0000000e0a2a72a5 */ /* 0x000fc4000f8e003f */
[----:B------:R-:W-:Y:S02]  /*1410*/  UIMAD UR14, UR10, UR15, UR11 ;  /* 0x0000000f0a0e72a4 */ /* 0x000fe4000f8e020b */
[----:B------:R-:W-:Y:S01]  /*1420*/  @UP0 UIMAD.WIDE.U32 UR16, UR27, UR12, URZ ;  /* 0x0000000c1b1002a5 */ /* 0x000fe2000f8e003f */
[----:B------:R-:W-:Y:S01]  /*1430*/  @P0 VIADD R0, R0, 0x1 ;  /* 0x0000000100000836 */ /* 0x000fe20000000000 */
[----:B------:R-:W-:Y:S01]  /*1440*/  @UP0 UIMAD.WIDE.U32 UR10, UR25, UR18, URZ ;  /* 0x00000012190a02a5 */ /* 0x000fe2000f8e003f */
[----:B------:R-:W-:Y:S01]  /*1450*/  PLOP3.LUT P0, PT, PT, PT, UP3, 0x80, 0x0 ;  /* 0x000000000000781c */ /* 0x000fe20003f0f038 */
[----:B------:R-:W-:Y:S01]  /*1460*/  UIMAD UR50, UR56, UR61, URZ ;  /* 0x0000003d383272a4 */ /* 0x000fe2000f8e023f */
[----:B------:R-:W-:Y:S01]  /*1470*/  IMAD.MOV.U32 R17, RZ, RZ, R0 ;  /* 0x000000ffff117224 */ /* 0x000fe200078e0000 */
[----:B------:R-:W-:Y:S02]  /*1480*/  @UP0 UIMAD UR27, UR27, UR13, URZ ;  /* 0x0000000d1b1b02a4 */ /* 0x000fe4000f8e023f */
[----:B------:R-:W-:-:S02]  /*1490*/  @UP0 UIMAD UR15, UR25, UR19, URZ ;  /* 0x00000013190f02a4 */ /* 0x000fc4000f8e023f */
[----:B------:R-:W-:Y:S01]  /*14a0*/  USEL UR51, UR26, URZ, UP4 ;  /* 0x0000003f1a337287 */ /* 0x000fe2000a000000 */
[----:B------:R-:W-:Y:S01]  /*14b0*/  @!P2 IADD3 R17, -R17, RZ, RZ ;  /* 0x000000ff1111a210 */ /* 0x000fe20007ffe1ff */
[----:B------:R-:W-:Y:S01]  /*14c0*/  USEL UR52, UR49, URZ, UP4 ;  /* 0x0000003f31347287 */ /* 0x000fe2000a000000 */
[----:B------:R-:W-:Y:S01]  /*14d0*/  @!P3 LOP3.LUT R17, RZ, R6, RZ, 0x33, !PT ;  /* 0x00000006ff11b212 */ /* 0x000fe200078e33ff */
[----:B------:R-:W-:Y:S02]  /*14e0*/  USHF.R.S32.HI UR41, URZ, 0x1f, UR37 ;  /* 0x0000001f3f297899 */ /* 0x000fe40008011425 */
[----:B------:R-:W-:Y:S02]  /*14f0*/  USHF.R.S32.HI UR53, URZ, 0x1f, UR50 ;  /* 0x0000001f3f357899 */ /* 0x000fe40008011432 */
        /* <DEDUP_REMOVED lines=18> */
.L_x_1641:
        /* <DEDUP_REMOVED lines=13> */
.L_x_1642:
        /* <DEDUP_REMOVED lines=11> */
.L_x_1643:
[----:B------:R-:W-:-:S04]  /*17a0*/  UIMAD UR5, UR46, UR60, UR56 ;  /* 0x0000003c2e0572a4 */ /* 0x000fc8000f8e0238 */
[----:B------:R-:W-:-:S12]  /*17b0*/  UIMAD UR5, UR5, UR58, URZ ;  /* 0x0000003a050572a4 */ /* 0x000fd8000f8e023f */
.L_x_1644:
[----:B------:R-:W1:Y:S01]  /*17c0*/  S2R R24, SR_TID.X ;  /* 0x0000000000187919 */ /* 0x000e620000002100 */
[----:B------:R-:W2:Y:S01]  /*17d0*/  LDC.64 R4, c[0x0][0x420] ;  /* 0x00010800ff047b82 */ /* 0x000ea20000000a00 */
[----:B------:R-:W-:Y:S01]  /*17e0*/  SHF.R.S32.HI R231, RZ, 0x1f, R230 ;  /* 0x0000001fffe77819 */ /* 0x000fe200000114e6 */
[----:B------:R-:W-:Y:S01]  /*17f0*/  USHF.R.S32.HI UR23, URZ, 0x1f, UR56 ;  /* 0x0000001f3f177899 */ /* 0x000fe20008011438 */
[----:B------:R-:W-:Y:S01]  /*1800*/  BSSY B1, `(.L_x_1640) ;  /* 0x0000b0d000017945 */ /* 0x000fe20003800000 */
[----:B------:R-:W-:Y:S02]  /*1810*/  UIADD3 UR39, UR8, UR5, URZ ;  /* 0x0000000508277290 */ /* 0x000fe4000fffe03f */
[----:B------:R-:W-:Y:S02]  /*1820*/  UIMAD UR16, UR61, UR60, URZ ;  /* 0x0000003c3d1072a4 */ /* 0x000fe4000f8e023f */
[----:B------:R-:W-:Y:S02]  /*1830*/  UIADD3 UR28, UR8, UR28, URZ ;  /* 0x0000001c081c7290 */ /* 0x000fe4000fffe03f */
[----:B------:R-:W-:Y:S01]  /*1840*/  UISETP.GE.AND UP2, UPT, UR40, 0x1, UPT ;  /* 0x000000012800788c */ /* 0x000fe2000bf46270 */
[----:B------:R-:W-:Y:S01]  /*1850*/  ULDC.64 UR14, c[0x0][0x258] ;  /* 0x00009600000e7ab9 */ /* 0x000fe20000000a00 */
[----:B------:R-:W-:Y:S01]  /*1860*/  ULDC.64 UR30, c[0x0][0x400] ;  /* 0x00010000001e7ab9 */ /* 0x000fe20000000a00 */
[----:B------:R-:W-:Y:S01]  /*1870*/  UIMAD UR17, UR23, UR14, URZ ;  /* 0x0000000e171172a4 */ /* 0x000fe2000f8e023f */
[----:B------:R-:W-:Y:S01]  /*1880*/  IMAD.U32 R10, RZ, RZ, UR14 ;  /* 0x0000000eff0a7e24 */ /* 0x000fe2000f8e00ff */
[----:B------:R-:W-:-:S02]  /*1890*/  ULDC.64 UR24, c[0x0][0x3e0] ;  /* 0x0000f80000187ab9 */ /* 0x000fc40000000a00 */
[----:B------:R-:W-:Y:S02]  /*18a0*/  UIMAD UR38, UR56, UR15, UR17 ;  /* 0x0000000f382672a4 */ /* 0x000fe4000f8e0211 */
[----:B------:R-:W-:Y:S01]  /*18b0*/  ULEA.HI.SX32 UR17, UR44, 0xffffffff, 0x1a ;  /* 0xffffffff2c117891 */ /* 0x000fe2000f8fd23f */
[----:B------:R-:W-:Y:S02]  /*18c0*/  ULDC.64 UR14, c[0x0][0x2b0] ;  /* 0x0000ac00000e7ab9 */ /* 0x000fe40000000a00 */
[----:B------:R-:W-:-:S03]  /*18d0*/  UIMAD.WIDE UR28, UR28, 0x4, UR14 ;  /* 0x000000041c1c78a5 */ /* 0x000fc6000f8e020e */
[----:B------:R-:W-:Y:S02]  /*18e0*/  ULDC.64 UR14, c[0x0][0x478] ;  /* 0x00011e00000e7ab9 */ /* 0x000fe40000000a00 */
[----:B------:R-:W-:Y:S01]  /*18f0*/  UIMAD.WIDE UR14, UR39, 0x4, UR14 ;  /* 0x00000004270e78a5 */ /* 0x000fe2000f8e020e */
[----:B-1----:R-:W-:-:S04]  /*1900*/  SHF.R.S32.HI R25, RZ, 0x1f, R24 ;  /* 0x0000001fff197819 */ /* 0x002fc80000011418 */
[CC--:B------:R-:W-:Y:S02]  /*1910*/  LEA.HI R0, R25.reuse, R24.reuse, RZ, 0x3 ;  /* 0x0000001819007211 */ /* 0x0c0fe400078f18ff */
[----:B------:R-:W-:Y:S02]  /*1920*/  LEA.HI R11, R25, R24, RZ, 0x5 ;  /* 0x00000018190b7211 */ /* 0x000fe400078f28ff */
[----:B------:R-:W-:-:S04]  /*1930*/  SHF.R.S32.HI R0, RZ, 0x3, R0 ;  /* 0x00000003ff007819 */ /* 0x000fc80000011400 */
[----:B------:R-:W-:Y:S02]  /*1940*/  SHF.R.S32.HI R23, RZ, 0x1f, R0 ;  /* 0x0000001fff177819 */ /* 0x000fe40000011400 */
[----:B------:R-:W-:-:S03]  /*1950*/  IADD3 R3, P0, R0, UR8, RZ ;  /* 0x0000000800037c10 */ /* 0x000fc6000ff1e0ff */
[C---:B--2---:R-:W-:Y:S01]  /*1960*/  IMAD R14, R23.reuse, R4, RZ ;  /* 0x00000004170e7224 */ /* 0x044fe200078e02ff */
[----:B------:R-:W-:Y:S01]  /*1970*/  IADD3.X R8, R23, UR22, RZ, P0, !PT ;  /* 0x0000001617087c10 */ /* 0x000fe200087fe4ff */
[C---:B------:R-:W-:Y:S01]  /*1980*/  IMAD.WIDE.U32 R6, R3.reuse, UR20, R230 ;  /* 0x0000001403067c25 */ /* 0x040fe2000f8e00e6 */
[----:B------:R-:W-:Y:S01]  /*1990*/  IADD3 R2, P0, R230, UR10, RZ ;  /* 0x0000000ae6027c10 */ /* 0x000fe2000ff1e0ff */
[----:B------:R-:W-:Y:S02]  /*19a0*/  ULDC.64 UR10, c[0x0][0x428] ;  /* 0x00010a00000a7ab9 */ /* 0x000fe40000000a00 */
[----:B------:R-:W-:Y:S01]  /*19b0*/  IMAD R9, R8, UR20, RZ ;  /* 0x0000001408097c24 */ /* 0x000fe2000f8e02ff */
[----:B------:R-:W-:Y:S01]  /*19c0*/  IADD3 R8, P1, R6, UR54, RZ ;  /* 0x0000003606087c10 */ /* 0x000fe2000ff3e0ff */
[----:B------:R-:W-:Y:S01]  /*19d0*/  IMAD R6, R4, UR22, RZ ;  /* 0x0000001604067c24 */ /* 0x000fe2000f8e02ff */
[----:B------:R-:W-:Y:S01]  /*19e0*/  UIMAD UR5, UR23, UR10, URZ ;  /* 0x0000000a170572a4 */ /* 0x000fe2000f8e023f */
[----:B------:R-:W-:Y:S01]  /*19f0*/  IMAD R9, R3, UR21, R9 ;  /* 0x0000001503097c24 */ /* 0x000fe2000f8e0209 */
[----:B------:R-:W-:Y:S01]  /*1a00*/  IADD3.X R3, R231, UR48, RZ, P0, !PT ;  /* 0x00000030e7037c10 */ /* 0x000fe200087fe4ff */
[----:B------:R-:W-:Y:S01]  /*1a10*/  IMAD R14, R0, R5, R14 ;  /* 0x00000005000e7224 */ /* 0x000fe200078e020e */
[----:B------:R-:W-:Y:S01]  /*1a20*/  UIMAD UR11, UR56, UR11, UR5 ;  /* 0x0000000b380b72a4 */ /* 0x000fe2000f8e0205 */
[----:B------:R-:W-:Y:S01]  /*1a30*/  PLOP3.LUT P0, PT, PT, PT, UP2, 0x80, 0x0 ;  /* 0x000000000000781c */ /* 0x000fe20003f0f028 */
[----:B------:R-:W-:Y:S01]  /*1a40*/  USHF.L.U32 UR5, UR16, 0x6, URZ ;  /* 0x0000000610057899 */ /* 0x000fe2000800063f */
[----:B------:R-:W-:Y:S01]  /*1a50*/  IADD3.X R9, R7, UR45, R9, P1, !PT ;  /* 0x0000002d07097c10 */ /* 0x000fe20008ffe409 */
[----:B------:R-:W-:Y:S01]  /*1a60*/  IMAD R7, R5, UR8, R6 ;  /* 0x0000000805077c24 */ /* 0x000fe2000f8e0206 */
[----:B------:R-:W-:Y:S01]  /*1a70*/  ULDC.64 UR22, c[0x0][0x210] ;  /* 0x0000840000167ab9 */ /* 0x000fe20000000a00 */
[----:B------:R-:W-:Y:S01]  /*1a80*/  IMAD.WIDE.U32 R2, R4, UR8, R2 ;  /* 0x0000000804027c25 */ /* 0x000fe2000f8e0002 */
[----:B------:R-:W-:-:S02]  /*1a90*/  USHF.R.S32.HI UR8, URZ, 0x1f, UR5 ;  /* 0x0000001f3f087899 */ /* 0x000fc40008011405 */
[----:B------:R-:W-:Y:S01]  /*1aa0*/  UIADD3 UR5, UP1, UP0, UR42, UR5, UR50 ;  /* 0x000000052a057290 */ /* 0x000fe2000f83e032 */
[----:B------:R-:W-:Y:S02]  /*1ab0*/  IMAD.U32 R6, RZ, RZ, UR10 ;  /* 0x0000000aff067e24 */ /* 0x000fe4000f8e00ff */
[----:B------:R-:W-:Y:S01]  /*1ac0*/  IMAD.IADD R3, R3, 0x1, R7 ;  /* 0x0000000103037824 */ /* 0x000fe200078e0207 */
[----:B------:R-:W-:Y:S01]  /*1ad0*/  UIADD3.X UR8, UR49, UR8, UR53, UP1, UP0 ;  /* 0x0000000831087290 */ /* 0x000fe20008fe0435 */
[----:B------:R-:W-:Y:S01]  /*1ae0*/  IMAD.WIDE.U32 R8, R10, UR56, R8 ;  /* 0x000000380a087c25 */ /* 0x000fe2000f8e0008 */
[----:B------:R-:W-:-:S03]  /*1af0*/  UIADD3 UR10, UP1, UP0, UR51, UR5, UR55 ;  /* 0x00000005330a7290 */ /* 0x000fc6000f83e037 */
[----:B------:R-:W-:Y:S01]  /*1b00*/  IMAD.WIDE.U32 R2, R6, UR56, R2 ;  /* 0x0000003806027c25 */ /* 0x000fe2000f8e0002 */
[----:B------:R-:W-:Y:S01]  /*1b10*/  LOP3.LUT R6, R11, 0xffffffe0, RZ, 0xc0, !PT ;  /* 0xffffffe00b067812 */ /* 0x000fe200078ec0ff */
[----:B------:R-:W-:Y:S01]  /*1b20*/  UIADD3.X UR5, UR52, UR8, UR47, UP1, UP0 ;  /* 0x0000000834057290 */ /* 0x000fe20008fe042f */
[----:B------:R-:W-:Y:S01]  /*1b30*/  LEA R12, P4, R8, UR22, 0x1 ;  /* 0x00000016080c7c11 */ /* 0x000fe2000f8808ff */
[----:B------:R-:W-:Y:S01]  /*1b40*/  VIADD R7, R3, UR11 ;  /* 0x0000000b03077c36 */ /* 0x000fe20008000000 */
[----:B------:R-:W-:Y:S01]  /*1b50*/  SHF.R.S32.HI R3, RZ, 0x5, R11 ;  /* 0x00000005ff037819 */ /* 0x000fe2000001140b */
[----:B------:R-:W-:Y:S02]  /*1b60*/  IMAD.IADD R21, R24, 0x1, -R6 ;  /* 0x0000000118157824 */ /* 0x000fe400078e0a06 */
[----:B------:R-:W-:Y:S02]  /*1b70*/  IMAD.MOV.U32 R6, RZ, RZ, R2 ;  /* 0x000000ffff067224 */ /* 0x000fe400078e0002 */
[----:B------:R-:W-:-:S02]  /*1b80*/  IMAD R3, R3, UR16, R21 ;  /* 0x0000001003037c24 */ /* 0x000fc4000f8e0215 */
[----:B------:R-:W-:-:S03]  /*1b90*/  IMAD.WIDE.U32 R6, R0, R4, R6 ;  /* 0x0000000400067225 */ /* 0x000fc600078e0006 */
[----:B------:R-:W-:Y:S01]  /*1ba0*/  IADD3 R2, P2, R3, UR10, RZ ;  /* 0x0000000a03027c10 */ /* 0x000fe2000ff5e0ff */
[----:B------:R-:W-:Y:S01]  /*1bb0*/  IMAD.IADD R14, R7, 0x1, R14 ;  /* 0x00000001070e7824 */ /* 0x000fe200078e020e */
[----:B------:R-:W-:Y:S01]  /*1bc0*/  LEA R10, P3, R6, UR24, 0x1 ;  /* 0x00000018060a7c11 */ /* 0x000fe2000f8608ff */
[----:B------:R-:W-:Y:S01]  /*1bd0*/  VIADD R16, R9, UR38 ;  /* 0x0000002609107c36 */ /* 0x000fe20008000000 */
[----:B------:R-:W-:Y:S02]  /*1be0*/  LEA R19, P1, R2, UR30, 0x2 ;  /* 0x0000001e02137c11 */ /* 0x000fe4000f8210ff */
[----:B------:R-:W-:Y:S02]  /*1bf0*/  LEA.HI.X.SX32 R3, R3, UR5, 0x1, P2 ;  /* 0x0000000503037c11 */ /* 0x000fe400090f0eff */
[----:B------:R-:W-:Y:S02]  /*1c00*/  LEA.HI.X R11, R6, UR25, R14, 0x1, P3 ;  /* 0x00000019060b7c11 */ /* 0x000fe400098f0c0e */
[----:B------:R-:W-:-:S02]  /*1c10*/  LEA.HI.X R18, R2, UR31, R3, 0x2, P1 ;  /* 0x0000001f02127c11 */ /* 0x000fc400088f1403 */
        /* <DEDUP_REMOVED lines=13> */
[----:B------:R-:W-:Y:S01]  /*1cf0*/  ULOP3.LUT UR14, UR17, 0xfffffffe, URZ, 0xc0, !UPT ;  /* 0xfffffffe110e7892 */ /* 0x000fe2000f8ec03f */
[----:B------:R-:W-:Y:S01]  /*1d00*/  SHF.R.U32.HI R3, RZ, 0x3, R2 ;  /* 0x00000003ff037819 */ /* 0x000fe20000011602 */
[----:B------:R-:W-:Y:S01]  /*1d10*/  @P0 BAR.SYNC.DEFER_BLOCKING 0x0 ;  /* 0x0000000000000b1d */ /* 0x000fe20000010000 */
[----:B------:R-:W-:Y:S01]  /*1d20*/  ISETP.GE.AND P4, PT, R0, UR5, PT ;  /* 0x0000000500007c0c */ /* 0x000fe2000bf86270 */
[----:B------:R-:W-:Y:S01]  /*1d30*/  UIADD3 UR14, UR8, -UR14, URZ ;  /* 0x8000000e080e7290 */ /* 0x000fe2000fffe03f */
[----:B------:R-:W-:Y:S01]  /*1d40*/  LOP3.LUT R3, R15, R3, RZ, 0x3c, !PT ;  /* 0x000000030f037212 */ /* 0x000fe200078e3cff */
[----:B------:R-:W-:Y:S01]  /*1d50*/  IMAD.MOV.U32 R242, RZ, RZ, R10 ;  /* 0x000000fffff27224 */ /* 0x000fe200078e000a */
[----:B------:R-:W-:Y:S01]  /*1d60*/  ISETP.GE.AND P3, PT, R22, UR5, PT ;  /* 0x0000000516007c0c */ /* 0x000fe2000bf66270 */
[----:B------:R-:W-:Y:S01]  /*1d70*/  UMOV UR11, UR29 ;  /* 0x0000001d000b7c82 */ /* 0x000fe20008000000 */
[----:B------:R-:W-:Y:S01]  /*1d80*/  UISETP.NE.AND UP0, UPT, UR14, 0x1, UPT ;  /* 0x000000010e00788c */ /* 0x000fe2000bf05270 */
[----:B------:R-:W-:-:S02]  /*1d90*/  IMAD R3, R251, 0x200, R3 ;  /* 0x00000200fb037824 */ /* 0x000fc400078e0203 */
[----:B------:R-:W-:Y:S02]  /*1da0*/  IMAD.MOV.U32 R243, RZ, RZ, R11 ;  /* 0x000000fffff37224 */ /* 0x000fe400078e000b */
[----:B------:R-:W-:Y:S01]  /*1db0*/  VIADD R15, R230, 0x40 ;  /* 0x00000040e60f7836 */ /* 0x000fe20000000000 */
        /* <DEDUP_REMOVED lines=18> */
.L_x_1647:
[----:B------:R-:W-:Y:S05]  /*1ee0*/  BSYNC B0 ;  /* 0x0000000000007941 */ /* 0x000fea0003800000 */
.L_x_1646:
        /* <DEDUP_REMOVED lines=29> */
.L_x_1649:
[----:B------:R-:W-:Y:S05]  /*20c0*/  BSYNC B0 ;  /* 0x0000000000007941 */ /* 0x000fea0003800000 */
.L_x_1648:
        /* <DEDUP_REMOVED lines=14> */
.L_x_1651:
        /* <DEDUP_REMOVED lines=20> */
.L_x_1652:
[----:B------:R-:W-:Y:S05]  /*22f0*/  BSYNC B0 ;  /* 0x0000000000007941 */ /* 0x000fea0003800000 */
.L_x_1650:
        /* <DEDUP_REMOVED lines=13> */
.L_x_1654:
        /* <DEDUP_REMOVED lines=29> */
.L_x_1655:
[----:B------:R-:W-:Y:S05]  /*25a0*/  BSYNC B0 ;  /* 0x0000000000007941 */ /* 0x000fea0003800000 */
.L_x_1653:
        /* <DEDUP_REMOVED lines=55> */
.L_x_1657:
[----:B------:R-:W-:Y:S05]  /*2920*/  BSYNC B0 ;  /* 0x0000000000007941 */ /* 0x000fea0003800000 */
.L_x_1656:
        /* <DEDUP_REMOVED lines=33> */
.L_x_1659:
[----:B------:R-:W-:Y:S05]  /*2b40*/  BSYNC B0 ;  /* 0x0000000000007941 */ /* 0x000fea0003800000 */
.L_x_1658:
        /* <DEDUP_REMOVED lines=34> */
.L_x_1661:
[----:B------:R-:W-:Y:S05]  /*2d70*/  BSYNC B0 ;  /* 0x0000000000007941 */ /* 0x000fea0003800000 */
.L_x_1660:
        /* <DEDUP_REMOVED lines=33> */
.L_x_1663:
[----:B------:R-:W-:Y:S05]  /*2f90*/  BSYNC B0 ;  /* 0x0000000000007941 */ /* 0x000fea0003800000 */
.L_x_1662:
        /* <DEDUP_REMOVED lines=42> */
.L_x_1665:
[----:B------:R-:W-:Y:S05]  /*3240*/  BSYNC B0 ;  /* 0x0000000000007941 */ /* 0x000fea0003800000 */
.L_x_1664:
        /* <DEDUP_REMOVED lines=32> */
.L_x_1667:
[----:B------:R-:W-:Y:S05]  /*3450*/  BSYNC B0 ;  /* 0x0000000000007941 */ /* 0x000fea0003800000 */
.L_x_1666:
        /* <DEDUP_REMOVED lines=32> */
.L_x_1669:
[----:B------:R-:W-:Y:S05]  /*3660*/  BSYNC B0 ;  /* 0x0000000000007941 */ /* 0x000fea0003800000 */
.L_x_1668:
        /* <DEDUP_REMOVED lines=8> */
[----:B------:R-:W-:Y:S01]  /*36f0*/  ISETP.GE.AND P2, PT, R15, UR5, PT ;  /* 0x000000050f007c0c */ /* 0x000fe2000bf46270 */
[----:B------:R-:W-:Y:S02]  /*3700*/  IMAD.X R3, RZ, RZ, R23, P0 ;  /* 0x000000ffff037224 */ /* 0x000fe400000e0617 */
[----:B------:R-:W-:-:S04]  /*3710*/  IMAD.WIDE.U32 R6, R0, UR18, R6 ;  /* 0x0000001200067c25 */ /* 0x000fc8000f8e0006 */
[----:B------:R-:W-:-:S04]  /*3720*/  IMAD R3, R3, UR18, RZ ;  /* 0x0000001203037c24 */ /* 0x000fc8000f8e02ff */
[----:B-1----:R-:W1:Y:S01]  /*3730*/  @!P3 LDC.64 R8, c[0x0][0x220] ;  /* 0x00008800ff08bb82 */ /* 0x002e620000000a00 */
[----:B------:R-:W-:Y:S01]  /*3740*/  IMAD R0, R0, UR19, R3 ;  /* 0x0000001300007c24 */ /* 0x000fe2000f8e0203 */
[----:B------:R1:W-:Y:S03]  /*3750*/  @P3 STS.128 [R2+0x17000], RZ ;  /* 0x017000ff02003388 */ /* 0x0003e60000000c00 */
[----:B------:R-:W-:-:S03]  /*3760*/  IMAD.IADD R0, R7, 0x1, R0 ;  /* 0x0000000107007824 */ /* 0x000fc600078e0200 */
[----:B------:R-:W5:Y:S01]  /*3770*/  @!P2 LDC.64 R4, c[0x0][0x220] ;  /* 0x00008800ff04ab82 */ /* 0x000f620000000a00 */
        /* <DEDUP_REMOVED lines=13> */
.L_x_1671:
[----:B------:R-:W-:Y:S05]  /*3850*/  BSYNC B0 ;  /* 0x0000000000007941 */ /* 0x000fea0003800000 */
.L_x_1670:
[----:B------:R-:W-:Y:S01]  /*3860*/  ULDC.64 UR18, c[0x0][0x3c8] ;  /* 0x0000f20000127ab9 */ /* 0x000fe20000000a00 */
[----:B------:R-:W-:Y:S01]  /*3870*/  USHF.R.S32.HI UR12, URZ, 0x1f, UR56 ;  /* 0x0000001f3f0c7899 */ /* 0x000fe20008011438 */
[----:B------:R-:W-:Y:S01]  /*3880*/  ISETP.NE.AND P0, PT, R11, RZ, PT ;  /* 0x000000ff0b00720c */ /* 0x000fe20003f05270 */
[----:B------:R-:W-:Y:S01]  /*3890*/  UISETP.NE.U32.AND UP1, UPT, UR18, URZ, UPT ;  /* 0x0000003f1200728c */ /* 0x000fe2000bf25070 */
[----:B------:R-:W1:Y:S01]  /*38a0*/  LDC.64 R10, c[0x0][0x3b8] ;  /* 0x0000ee00ff0a7b82 */ /* 0x000e620000000a00 */
[----:B------:R-:W-:Y:S02]  /*38b0*/  ISETP.NE.AND P5, PT, R16, RZ, PT ;  /* 0x000000ff1000720c */ /* 0x000fe40003fa5270 */
[----:B------:R-:W-:Y:S01]  /*38c0*/  ISETP.NE.AND P4, PT, R19, RZ, PT ;  /* 0x000000ff1300720c */ /* 0x000fe20003f85270 */
[----:B------:R-:W-:Y:S01]  /*38d0*/  UISETP.NE.AND.EX UP1, UPT, UR19, URZ, UPT, UP1 ;  /* 0x0000003f1300728c */ /* 0x000fe2000bf25310 */
[----:B------:R-:W-:Y:S01]  /*38e0*/  ISETP.NE.AND P3, PT, R18, RZ, PT ;  /* 0x000000ff1200720c */ /* 0x000fe20003f65270 */
[----:B------:R-:W-:Y:S01]  /*38f0*/  IMAD.MOV.U32 R245, RZ, RZ, 0x7f800000 ;  /* 0x7f800000fff57424 */ /* 0x000fe200078e00ff */
[----:B------:R-:W0:Y:S01]  /*3900*/  LDGDEPBAR ;  /* 0x00000000000079af */ /* 0x000e220000000000 */
[----:B------:R-:W-:-:S02]  /*3910*/  IMAD.MOV.U32 R246, RZ, RZ, 0x7f800000 ;  /* 0x7f800000fff67424 */ /* 0x000fc400078e00ff */
[----:B------:R-:W-:Y:S01]  /*3920*/  IMAD.MOV.U32 R239, RZ, RZ, 0x7f800000 ;  /* 0x7f800000ffef7424 */ /* 0x000fe200078e00ff */
[----:B------:R-:W-:Y:S01]  /*3930*/  PLOP3.LUT P2, PT, PT, PT, UP1, 0x80, 0x0 ;  /* 0x000000000000781c */ /* 0x000fe20003f4f018 */
[----:B------:R-:W-:Y:S01]  /*3940*/  IMAD.MOV.U32 R6, RZ, RZ, 0x4 ;  /* 0x00000004ff067424 */ /* 0x000fe200078e00ff */
[----:B------:R-:W-:Y:S01]  /*3950*/  LEA.HI R0, R25, R24, RZ, 0x4 ;  /* 0x0000001819007211 */ /* 0x000fe200078f20ff */
[----:B------:R-:W-:Y:S01]  /*3960*/  IMAD.MOV.U32 R244, RZ, RZ, 0x7f800000 ;  /* 0x7f800000fff47424 */ /* 0x000fe200078e00ff */
[----:B------:R-:W-:Y:S01]  /*3970*/  @UP1 ULDC.64 UR20, c[0x0][0x3d0] ;  /* 0x0000f40000141ab9 */ /* 0x000fe20000000a00 */
[----:B------:R-:W-:Y:S01]  /*3980*/  @UP1 UMOV UR13, UR12 ;  /* 0x0000000c000d1c82 */ /* 0x000fe20008000000 */
[----:B------:R-:W-:Y:S01]  /*3990*/  @UP1 UIMAD UR5, UR57, UR20, URZ ;  /* 0x00000014390512a4 */ /* 0x000fe2000f8e023f */
[----:B------:R-:W-:Y:S01]  /*39a0*/  @UP1 UMOV UR12, UR56 ;  /* 0x00000038000c1c82 */ /* 0x000fe20008000000 */
[----:B------:R-:W-:Y:S01]  /*39b0*/  ULDC UR32, c[0x0][0x2d0] ;  /* 0x0000b40000207ab9 */ /* 0x000fe20000000800 */
[----:B------:R-:W-:-:S02]  /*39c0*/  @UP1 UIMAD.WIDE.U32 UR12, UR46, UR20, UR12 ;  /* 0x000000142e0c12a5 */ /* 0x000fc4000f8e000c */
[----:B------:R-:W-:Y:S01]  /*39d0*/  @UP1 UIMAD UR5, UR46, UR21, UR5 ;  /* 0x000000152e0512a4 */ /* 0x000fe2000f8e0205 */
[----:B-1----:R-:W2:Y:S01]  /*39e0*/  LDG.E.64 R4, desc[UR6][R10.64+0x8] ;  /* 0x000008060a047981 */ /* 0x002ea2000c1e1b00 */
[----:B------:R-:W-:Y:S02]  /*39f0*/  @UP1 ULEA UR18, UP0, UR12, UR18, 0x2 ;  /* 0x000000120c121291 */ /* 0x000fe4000f80103f */
[----:B------:R-:W-:Y:S01]  /*3a00*/  @UP1 UIADD3 UR5, UR13, UR5, URZ ;  /* 0x000000050d051290 */ /* 0x000fe2000fffe03f */
[----:B------:R-:W-:-:S03]  /*3a10*/  ULDC UR35, c[0x0][0x2dc] ;  /* 0x0000b70000237ab9 */ /* 0x000fc60000000800 */
[----:B------:R-:W-:Y:S01]  /*3a20*/  @UP1 ULEA.HI.X UR19, UR12, UR19, UR5, 0x2, UP0 ;  /* 0x000000130c131291 */ /* 0x000fe200080f1405 */
[----:B--234-:R-:W-:Y:S01]  /*3a30*/  IMAD.U32 R2, RZ, RZ, UR18 ;  /* 0x00000012ff027e24 */ /* 0x01cfe2000f8e00ff */
[----:B------:R-:W-:Y:S01]  /*3a40*/  LOP3.LUT R0, R0, 0xfffffff0, RZ, 0xc0, !PT ;  /* 0xfffffff000007812 */ /* 0x000fe200078ec0ff */
[----:B------:R-:W-:Y:S01]  /*3a50*/  @!P0 IMAD.WIDE R6, R14, R6, UR10 ;  /* 0x0000000a0e068e25 */ /* 0x000fe2000f8e0206 */
[----:B------:R-:W-:-:S03]  /*3a60*/  @UP1 ULDC UR5, c[0x0][0x2e8] ;  /* 0x0000ba0000051ab9 */ /* 0x000fc60000000800 */
[----:B------:R-:W-:Y:S01]  /*3a70*/  IMAD.U32 R3, RZ, RZ, UR19 ;  /* 0x00000013ff037e24 */ /* 0x000fe2000f8e00ff */
[----:B------:R-:W5:Y:S04]  /*3a80*/  @!P0 LDG.E R244, desc[UR6][R6.64] ;  /* 0x0000000606f48981 */ /* 0x000f68000c1e1900 */
[----:B------:R1:W2:Y:S04]  /*3a90*/  @P2 LDG.E R8, desc[UR6][R2.64] ;  /* 0x0000000602082981 */ /* 0x0002a8000c1e1900 */
[----:B------:R-:W3:Y:S01]  /*3aa0*/  LDG.E.64 R10, desc[UR6][R10.64] ;  /* 0x000000060a0a7981 */ /* 0x000ee2000c1e1b00 */
[----:B-1----:R-:W-:-:S04]  /*3ab0*/  IMAD.MOV.U32 R2, RZ, RZ, 0x4 ;  /* 0x00000004ff027424 */ /* 0x002fc800078e00ff */
[----:B------:R-:W-:-:S05]  /*3ac0*/  IMAD.WIDE R2, R247, R2, UR10 ;  /* 0x0000000af7027e25 */ /* 0x000fca000f8e0202 */
[----:B------:R-:W5:Y:S04]  /*3ad0*/  @!P5 LDG.E R245, desc[UR6][R2.64] ;  /* 0x0000000602f5d981 */ /* 0x000f68000c1e1900 */
[----:B------:R-:W5:Y:S04]  /*3ae0*/  @!P4 LDG.E R246, desc[UR6][R2.64+0x20] ;  /* 0x0000200602f6c981 */ /* 0x000f68000c1e1900 */
[----:B------:R1:W5:Y:S01]  /*3af0*/  @!P3 LDG.E R239, desc[UR6][R2.64+0x80] ;  /* 0x0000800602efb981 */ /* 0x000362000c1e1900 */
[----:B------:R-:W-:Y:S01]  /*3b00*/  IMAD.IADD R0, R24, 0x1, -R0 ;  /* 0x0000000118007824 */ /* 0x000fe200078e0a00 */
[----:B------:R-:W2:Y:S01]  /*3b10*/  @P2 MUFU.RCP R6, UR5 ;  /* 0x0000000500062d08 */ /* 0x000ea20008001000 */
[----:B-1----:R-:W1:Y:S03]  /*3b20*/  S2R R3, SR_TID.X ;  /* 0x0000000000037919 */ /* 0x002e660000002100 */
[----:B------:R-:W-:-:S04]  /*3b30*/  SHF.R.S32.HI R2, RZ, 0x1f, R0 ;  /* 0x0000001fff027819 */ /* 0x000fc80000011400 */
[----:B------:R-:W-:Y:S01]  /*3b40*/  LEA.HI R2, R2, R0, RZ, 0x3 ;  /* 0x0000000002027211 */ /* 0x000fe200078f18ff */
[----:B------:R-:W-:-:S03]  /*3b50*/  UIMAD UR5, UR46, UR60, UR56 ;  /* 0x0000003c2e0572a4 */ /* 0x000fc6000f8e0238 */
[----:B------:R-:W-:Y:S01]  /*3b60*/  LOP3.LUT R2, R2, 0xfffffff8, RZ, 0xc0, !PT ;  /* 0xfffffff802027812 */ /* 0x000fe200078ec0ff */
[----:B------:R-:W-:Y:S01]  /*3b70*/  IMAD.SHL.U32 R7, R251, 0x20, RZ ;  /* 0x00000020fb077824 */ /* 0x000fe200078e00ff */
[----:B------:R-:W-:-:S03]  /*3b80*/  USHF.L.U32 UR5, UR5, 0x5, URZ ;  /* 0x0000000505057899 */ /* 0x000fc6000800063f */
[----:B------:R-:W-:Y:S01]  /*3b90*/  IMAD.IADD R0, R0, 0x1, -R2 ;  /* 0x0000000100007824 */ /* 0x000fe200078e0a02 */
[----:B------:R-:W-:-:S04]  /*3ba0*/  USHF.R.S32.HI UR13, URZ, 0x1f, UR5 ;  /* 0x0000001f3f0d7899 */ /* 0x000fc80008011405 */
[C---:B------:R-:W-:Y:S02]  /*3bb0*/  LOP3.LUT P0, RZ, R0.reuse, 0x2, RZ, 0xc0, !PT ;  /* 0x0000000200ff7812 */ /* 0x040fe4000780c0ff */
[----:B------:R-:W-:Y:S02]  /*3bc0*/  LOP3.LUT P3, RZ, R0, 0x4, RZ, 0xc0, !PT ;  /* 0x0000000400ff7812 */ /* 0x000fe4000786c0ff */
[----:B------:R-:W-:Y:S01]  /*3bd0*/  SHF.R.S32.HI R0, RZ, 0x1f, R21 ;  /* 0x0000001fff007819 */ /* 0x000fe20000011415 */
[----:B-1----:R-:W-:-:S05]  /*3be0*/  IMAD.SHL.U32 R3, R3, 0x2, RZ ;  /* 0x0000000203037824 */ /* 0x002fca00078e00ff */
[----:B------:R-:W-:Y:S01]  /*3bf0*/  LOP3.LUT R7, R7, 0x6, R3, 0xf8, !PT ;  /* 0x0000000607077812 */ /* 0x000fe200078ef803 */
[----:B------:R-:W-:-:S04]  /*3c00*/  IMAD.U32 R3, RZ, RZ, UR34 ;  /* 0x00000022ff037e24 */ /* 0x000fc8000f8e00ff */
[----:B------:R-:W-:Y:S02]  /*3c10*/  IMAD R229, R3, 0x80, R7 ;  /* 0x0000008003e57824 */ /* 0x000fe400078e0207 */
[----:B------:R-:W-:Y:S02]  /*3c20*/  IMAD.MOV.U32 R218, RZ, RZ, 0x20 ;  /* 0x00000020ffda7424 */ /* 0x000fe400078e00ff */
[----:B------:R-:W-:Y:S01]  /*3c30*/  IMAD.MOV.U32 R217, RZ, RZ, 0x40 ;  /* 0x00000040ffd97424 */ /* 0x000fe200078e00ff */
        /* <DEDUP_REMOVED lines=65> */
[----:B------:R-:W-:Y:S02]  /*4050*/  SEL R218, R218, 0xffffffe0, !P0 ;  /* 0xffffffe0dada7807 */ /* 0x000fe40004000000 */
[----:B------:R-:W-:Y:S02]  /*4060*/  SEL R217, R217, 0xffffffc0, !P3 ;  /* 0xffffffc0d9d97807 */ /* 0x000fe40005800000 */
[----:B------:R-:W-:-:S04]  /*4070*/  IADD3 R248, P5, P4, R4, UR5, R21 ;  /* 0x0000000504f87c10 */ /* 0x000fc8000fcbe015 */
[----:B------:R-:W-:Y:S01]  /*4080*/  IADD3.X R250, R5, UR13, R0, P5, P4 ;  /* 0x0000000d05fa7c10 */ /* 0x000fe2000afe8400 */
[----:B------:R-:W-:Y:S02]  /*4090*/  VIADD R0, R220, 0x2000 ;  /* 0x00002000dc007836 */ /* 0x000fe40000000000 */
[----:B--2---:R-:W-:-:S05]  /*40a0*/  @P2 FMUL.FTZ R2, R8, R6 ;  /* 0x0000000608022220 */ /* 0x004fca0000410000 */
[----:B------:R-:W-:Y:S01]  /*40b0*/  @P2 R2UR UR14, R2 ;  /* 0x00000000020e22ca */ /* 0x000fe200000e0000 */
[----:B------:R-:W-:Y:S01]  /*40c0*/  VIADD R2, R219, 0x2000 ;  /* 0x00002000db027836 */ /* 0x000fe20000000000 */
[----:B---3--:R-:W-:Y:S02]  /*40d0*/  R2UR UR12, R10 ;  /* 0x000000000a0c72ca */ /* 0x008fe400000e0000 */
[----:B------:R-:W-:Y:S02]  /*40e0*/  R2UR UR29, R11 ;  /* 0x000000000b1d72ca */ /* 0x000fe400000e0000 */
[----:B------:R-:W-:Y:S01]  /*40f0*/  SEL R2, R2, R219, !P1 ;  /* 0x000000db02027207 */ /* 0x000fe20004800000 */
[----:B------:R-:W-:Y:S01]  /*4100*/  UIADD3 UR13, UR37, 0x80, URZ ;  /* 0x00000080250d7890 */ /* 0x000fe2000fffe03f */
[----:B------:R-:W-:Y:S02]  /*4110*/  SEL R0, R0, R220, !P1 ;  /* 0x000000dc00007207 */ /* 0x000fe40004800000 */
[----:B------:R-:W-:-:S02]  /*4120*/  LEA R211, R2, UR4, 0x1 ;  /* 0x0000000402d37c11 */ /* 0x000fc4000f8e08ff */
[----:B------:R-:W-:Y:S01]  /*4130*/  IADD3 R2, R247, -UR40, -R229 ;  /* 0x80000028f7027c10 */ /* 0x000fe2000fffe8e5 */
[----:B------:R-:W-:Y:S01]  /*4140*/  IMAD.WIDE.U32 R248, R248, -0x2daee0ad, RZ ;  /* 0xd2511f53f8f87825 */ /* 0x000fe200078e00ff */
[----:B------:R-:W-:Y:S01]  /*4150*/  LEA R212, R0, UR4, 0x1 ;  /* 0x0000000400d47c11 */ /* 0x000fe2000f8e08ff */
[----:B------:R-:W-:Y:S02]  /*4160*/  UMOV UR5, URZ ;  /* 0x0000003f00057c82 */ /* 0x000fe40008000000 */
[----:B------:R-:W-:Y:S01]  /*4170*/  VIADD R252, R2, UR9 ;  /* 0x0000000902fc7c36 */ /* 0x000fe20008000000 */
[----:B------:R-:W-:Y:S01]  /*4180*/  UISETP.GE.AND UP0, UPT, UR13, UR9, UPT ;  /* 0x000000090d00728c */ /* 0x000fe2000bf06270 */
[----:B------:R-:W-:Y:S01]  /*4190*/  LOP3.LUT R250, R250, UR12, RZ, 0x3c, !PT ;  /* 0x0000000cfafa7c12 */ /* 0x000fe2000f8e3cff */
[----:B------:R-:W-:Y:S02]  /*41a0*/  UIADD3 UR27, UR12, -0x4ab325aa, URZ ;  /* 0xb54cda560c1b7890 */ /* 0x000fe4000fffe03f */
[----:B------:R-:W-:-:S02]  /*41b0*/  UIADD3 UR25, UR12, 0x1715609d, URZ ;  /* 0x1715609d0c197890 */ /* 0x000fc4000fffe03f */
[----:B------:R-:W-:Y:S02]  /*41c0*/  UIADD3 UR23, UR12, 0x78dde6e4, URZ ;  /* 0x78dde6e40c177890 */ /* 0x000fe4000fffe03f */
[----:B------:R-:W-:Y:S02]  /*41d0*/  UIADD3 UR21, UR12, -0x255992d5, URZ ;  /* 0xdaa66d2b0c157890 */ /* 0x000fe4000fffe03f */
[----:B------:R-:W-:Y:S02]  /*41e0*/  UIADD3 UR31, UR12, 0x3c6ef372, URZ ;  /* 0x3c6ef3720c1f7890 */ /* 0x000fe4000fffe03f */
[----:B------:R-:W-:Y:S02]  /*41f0*/  UIADD3 UR19, UR12, -0x61c88647, URZ ;  /* 0x9e3779b90c137890 */ /* 0x000fe4000fffe03f */
[----:B------:R-:W-:Y:S02]  /*4200*/  UIADD3 UR28, UR29, 0x646e171e, URZ ;  /* 0x646e171e1d1c7890 */ /* 0x000fe4000fffe03f */
[----:B------:R-:W-:-:S02]  /*4210*/  UIADD3 UR26, UR29, -0x56f99767, URZ ;  /* 0xa90668991d1a7890 */ /* 0x000fc4000fffe03f */
[----:B------:R-:W-:Y:S02]  /*4220*/  UIADD3 UR24, UR29, -0x126145ec, URZ ;  /* 0xed9eba141d187890 */ /* 0x000fe4000fffe03f */
[----:B------:R-:W-:Y:S02]  /*4230*/  UIADD3 UR22, UR29, 0x32370b8f, URZ ;  /* 0x32370b8f1d167890 */ /* 0x000fe4000fffe03f */
[----:B------:R-:W-:Y:S02]  /*4240*/  UIADD3 UR20, UR29, 0x76cf5d0a, URZ ;  /* 0x76cf5d0a1d147890 */ /* 0x000fe4000fffe03f */
[----:B------:R-:W-:Y:S01]  /*4250*/  UIADD3 UR30, UR29, -0x4498517b, URZ ;  /* 0xbb67ae851d1e7890 */ /* 0x000fe2000fffe03f */
[----:B------:R-:W-:Y:S01]  /*4260*/  @UP1 UMOV UR5, UR14 ;  /* 0x0000000e00051c82 */ /* 0x000fe20008000000 */
[----:B------:R-:W-:Y:S01]  /*4270*/  ULDC.U8 UR13, c[0x0][0x388] ;  /* 0x0000e200000d7ab9 */ /* 0x000fe20000000000 */
[----:B------:R-:W-:-:S09]  /*4280*/  ULDC UR12, c[0x0][0x2ec] ;  /* 0x0000bb00000c7ab9 */ /* 0x000fd20000000800 */
.L_x_1674:
[----:B------:R-:W0:Y:S01]  /*4290*/  LDGDEPBAR ;  /* 0x00000000000079af */ /* 0x000e220000000000 */
[C---:B------:R-:W-:Y:S01]  /*42a0*/  IMAD.IADD R0, R212.reuse, 0x1, R218 ;  /* 0x00000001d4007824 */ /* 0x040fe200078e02da */
[----:B------:R-:W-:Y:S01]  /*42b0*/  PLOP3.LUT P0, PT, PT, PT, UP0, 0x80, 0x0 ;  /* 0x000000000000781c */ /* 0x000fe20003f0f008 */
[--C-:B------:R-:W-:Y:S05]  /*42c0*/  IMAD.IADD R3, R212, 0x1, R217.reuse ;  /* 0x00000001d4037824 */ /* 0x100fea00078e02d9 */
[----:B------:R-:W2:Y:S01]  /*42d0*/  LDL R206, [R1+0x8] ;  /* 0x0000080001ce7983 */ /* 0x000ea20000100800 */
[----:B------:R-:W-:Y:S01]  /*42e0*/  IMAD.IADD R2, R0, 0x1, R217 ;  /* 0x0000000100027824 */ /* 0x000fe200078e02d9 */
[----:B------:R-:W-:Y:S01]  /*42f0*/  PLOP3.LUT P2, PT, PT, PT, UP0, 0x80, 0x0 ;  /* 0x000000000000781c */ /* 0x000fe20003f4f008 */
[----:B------:R-:W-:Y:S01]  /*4300*/  UISETP.GE.AND UP3, UPT, UR8, 0x1, UPT ;  /* 0x000000010800788c */ /* 0x000fe2000bf66270 */
[----:B------:R-:W-:Y:S11]  /*4310*/  PLOP3.LUT P4, PT, PT, PT, UP0, 0x80, 0x0 ;  /* 0x000000000000781c */ /* 0x000ff60003f8f008 */
[----:B------:R-:W-:Y:S02]  /*4320*/  @!UPT UIADD3 URZ, URZ, URZ, URZ ;  /* 0x0000003f3f3ff290 */ /* 0x000fe4000fffe03f */
[C---:B------:R-:W-:Y:S01]  /*4330*/  @P4 ISETP.GE.AND P4, PT, R229.reuse, UR9, PT ;  /* 0x00000009e5004c0c */ /* 0x040fe2000bf86270 */
[----:B------:R-:W-:Y:S04]  /*4340*/  DEPBAR.LE SB0, 0x0 ;  /* 0x000080000000791a */ /* 0x000fe80000000000 */
[----:B------:R-:W-:Y:S06]  /*4350*/  BAR.SYNC.DEFER_BLOCKING 0x0 ;  /* 0x0000000000007b1d */ /* 0x000fec0000010000 */
[----:B------:R-:W-:Y:S08]  /*4360*/  LDSM.16.M88.4 R32, [R212] ;  /* 0x00000000d420783b */ /* 0x000ff00000000200 */
[----:B------:R-:W1:Y:S08]  /*4370*/  LDSM.16.M88.4 R16, [R213+0xc000] ;  /* 0x00c00000d510783b */ /* 0x000e700000000200 */
[----:B------:R-:W3:Y:S08]  /*4380*/  LDSM.16.M88.4 R28, [R212+0x1000] ;  /* 0x00100000d41c783b */ /* 0x000ef00000000200 */
[----:B------:R-:W4:Y:S08]  /*4390*/  LDSM.16.M88.4 R164, [R213+0xc800] ;  /* 0x00c80000d5a4783b */ /* 0x000f300000000200 */
[----:B------:R-:W-:Y:S08]  /*43a0*/  LDSM.16.M88.4 R168, [R0] ;  /* 0x0000000000a8783b */ /* 0x000ff00000000200 */
[----:B------:R-:W4:Y:S01]  /*43b0*/  LDSM.16.M88.4 R172, [R214+0xc000] ;  /* 0x00c00000d6ac783b */ /* 0x000f220000000200 */
[-C--:B-1----:R-:W-:Y:S07]  /*43c0*/  HMMA.16816.F32 R4, R32, R16.reuse, RZ ;  /* 0x000000102004723c */ /* 0x082fee00000018ff */
[----:B------:R-:W1:Y:S01]  /*43d0*/  LDSM.16.M88.4 R176, [R0+0x1000] ;  /* 0x0010000000b0783b */ /* 0x000e620000000200 */
[C---:B---3--:R-:W-:Y:S07]  /*43e0*/  HMMA.16816.F32 R8, R28.reuse, R16, RZ ;  /* 0x000000101c08723c */ /* 0x048fee00000018ff */
[----:B------:R-:W3:Y:S01]  /*43f0*/  LDSM.16.M88.4 R180, [R214+0xc800] ;  /* 0x00c80000d6b4783b */ /* 0x000ee20000000200 */
[-C--:B------:R-:W-:Y:S07]  /*4400*/  HMMA.16816.F32 R12, R28, R18.reuse, RZ ;  /* 0x000000121c0c723c */ /* 0x080fee00000018ff */
[----:B------:R-:W-:Y:S01]  /*4410*/  LDSM.16.M88.4 R184, [R3] ;  /* 0x0000000003b8783b */ /* 0x000fe20000000200 */
[C---:B------:R-:W-:Y:S07]  /*4420*/  HMMA.16816.F32 R16, R32.reuse, R18, RZ ;  /* 0x000000122010723c */ /* 0x040fee00000018ff */
[----:B------:R-:W3:Y:S01]  /*4430*/  LDSM.16.M88.4 R188, [R216+0xc000] ;  /* 0x00c00000d8bc783b */ /* 0x000ee20000000200 */
[-C--:B----4-:R-:W-:Y:S06]  /*4440*/  HMMA.16816.F32 R20, R32, R164.reuse, RZ ;  /* 0x000000a42014723c */ /* 0x090fec00000018ff */
[C---:B------:R-:W-:Y:S01]  /*4450*/  HMMA.16816.F32 R24, R28.reuse, R164, RZ ;  /* 0x000000a41c18723c */ /* 0x040fe200000018ff */
[----:B------:R-:W4:Y:S05]  /*4460*/  LDSM.16.M88.4 R192, [R3+0x1000] ;  /* 0x0010000003c0783b */ /* 0x000f2a0000000200 */
[-C--:B------:R-:W-:Y:S03]  /*4470*/  HMMA.16816.F32 R28, R28, R166.reuse, RZ ;  /* 0x000000a61c1c723c */ /* 0x080fe600000018ff */
[----:B------:R-:W4:Y:S03]  /*4480*/  LDSM.16.M88.4 R196, [R216+0xc800] ;  /* 0x00c80000d8c4783b */ /* 0x000f260000000200 */
[----:B------:R-:W-:Y:S05]  /*4490*/  HMMA.16816.F32 R32, R32, R166, RZ ;  /* 0x000000a62020723c */ /* 0x000fea00000018ff */
[----:B------:R-:W-:Y:S01]  /*44a0*/  LDSM.16.M88.4 R164, [R2] ;  /* 0x0000000002a4783b */ /* 0x000fe20000000200 */
[-C--:B------:R-:W-:Y:S06]  /*44b0*/  HMMA.16816.F32 R4, R168, R172.reuse, R4 ;  /* 0x000000aca804723c */ /* 0x080fec0000001804 */
[C---:B-1----:R-:W-:Y:S01]  /*44c0*/  HMMA.16816.F32 R8, R176.reuse, R172, R8 ;  /* 0x000000acb008723c */ /* 0x042fe20000001808 */
[----:B------:R-:W-:Y:S05]  /*44d0*/  LDSM.16.M88.4 R200, [R2+0x1000] ;  /* 0x0010000002c8783b */ /* 0x000fea0000000200 */
[-C--:B------:R-:W-:Y:S06]  /*44e0*/  HMMA.16816.F32 R12, R176, R174.reuse, R12 ;  /* 0x000000aeb00c723c */ /* 0x080fec000000180c */
[C---:B------:R-:W-:Y:S01]  /*44f0*/  HMMA.16816.F32 R16, R168.reuse, R174, R16 ;  /* 0x000000aea810723c */ /* 0x040fe20000001810 */
[----:B------:R-:W1:Y:S05]  /*4500*/  LDSM.16.M88.4 R172, [R215+0xc000] ;  /* 0x00c00000d7ac783b */ /* 0x000e6a0000000200 */
[-C--:B---3--:R-:W-:Y:S06]  /*4510*/  HMMA.16816.F32 R20, R168, R180.reuse, R20 ;  /* 0x000000b4a814723c */ /* 0x088fec0000001814 */
[C---:B------:R-:W-:Y:S06]  /*4520*/  HMMA.16816.F32 R24, R176.reuse, R180, R24 ;  /* 0x000000b4b018723c */ /* 0x040fec0000001818 */
[-C--:B------:R-:W-:Y:S01]  /*4530*/  HMMA.16816.F32 R28, R176, R182.reuse, R28 ;  /* 0x000000b6b01c723c */ /* 0x080fe2000000181c */
[----:B------:R-:W3:Y:S05]  /*4540*/  LDSM.16.M88.4 R176, [R215+0xc800] ;  /* 0x00c80000d7b0783b */ /* 0x000eea0000000200 */
[----:B------:R-:W-:Y:S03]  /*4550*/  HMMA.16816.F32 R32, R168, R182, R32 ;  /* 0x000000b6a820723c */ /* 0x000fe60000001820 */
[----:B------:R-:W-:Y:S03]  /*4560*/  LDSM.16.M88.4 R168, [R212+0x2000] ;  /* 0x00200000d4a8783b */ /* 0x000fe60000000200 */
[-C--:B------:R-:W-:Y:S05]  /*4570*/  HMMA.16816.F32 R4, R184, R188.reuse, R4 ;  /* 0x000000bcb804723c */ /* 0x080fea0000001804 */
[----:B------:R-:W3:Y:S01]  /*4580*/  LDSM.16.M88.4 R180, [R213+0x10000] ;  /* 0x01000000d5b4783b */ /* 0x000ee20000000200 */
[C---:B----4-:R-:W-:Y:S06]  /*4590*/  HMMA.16816.F32 R8, R192.reuse, R188, R8 ;  /* 0x000000bcc008723c */ /* 0x050fec0000001808 */
[-C--:B------:R-:W-:Y:S06]  /*45a0*/  HMMA.16816.F32 R12, R192, R190.reuse, R12 ;  /* 0x000000bec00c723c */ /* 0x080fec000000180c */
[C---:B------:R-:W-:Y:S01]  /*45b0*/  HMMA.16816.F32 R16, R184.reuse, R190, R16 ;  /* 0x000000beb810723c */ /* 0x040fe20000001810 */
[----:B------:R-:W4:Y:S05]  /*45c0*/  LDSM.16.M88.4 R188, [R212+0x3000] ;  /* 0x00300000d4bc783b */ /* 0x000f2a0000000200 */
[-C--:B------:R-:W-:Y:S06]  /*45d0*/  HMMA.16816.F32 R20, R184, R196.reuse, R20 ;  /* 0x000000c4b814723c */ /* 0x080fec0000001814 */
[C---:B------:R-:W-:Y:S06]  /*45e0*/  HMMA.16816.F32 R24, R192.reuse, R196, R24 ;  /* 0x000000c4c018723c */ /* 0x040fec0000001818 */
[-C--:B------:R-:W-:Y:S01]  /*45f0*/  HMMA.16816.F32 R28, R192, R198.reuse, R28 ;  /* 0x000000c6c01c723c */ /* 0x080fe2000000181c */
[----:B------:R-:W4:Y:S05]  /*4600*/  LDSM.16.M88.4 R192, [R213+0x10800] ;  /* 0x01080000d5c0783b */ /* 0x000f2a0000000200 */
[----:B------:R-:W-:Y:S03]  /*4610*/  HMMA.16816.F32 R32, R184, R198, R32 ;  /* 0x000000c6b820723c */ /* 0x000fe60000001820 */
[----:B------:R-:W-:Y:S03]  /*4620*/  LDSM.16.M88.4 R184, [R214+0x10000] ;  /* 0x01000000d6b8783b */ /* 0x000fe60000000200 */
[-C--:B-1----:R-:W-:Y:S05]  /*4630*/  HMMA.16816.F32 R4, R164, R172.reuse, R4 ;  /* 0x000000aca404723c */ /* 0x082fea0000001804 */
[----:B------:R-:W-:Y:S01]  /*4640*/  LDSM.16.M88.4 R196, [R0+0x3000] ;  /* 0x0030000000c4783b */ /* 0x000fe20000000200 */
[C---:B------:R-:W-:Y:S06]  /*4650*/  HMMA.16816.F32 R8, R200.reuse, R172, R8 ;  /* 0x000000acc808723c */ /* 0x040fec0000001808 */
[-C--:B------:R-:W-:Y:S06]  /*4660*/  HMMA.16816.F32 R12, R200, R174.reuse, R12 ;  /* 0x000000aec80c723c */ /* 0x080fec000000180c */
[C---:B------:R-:W-:Y:S01]  /*4670*/  HMMA.16816.F32 R16, R164.reuse, R174, R16 ;  /* 0x000000aea410723c */ /* 0x040fe20000001810 */
[----:B------:R1:W2:Y:S05]  /*4680*/  LDSM.16.M88.4 R172, [R0+0x2000] ;  /* 0x0020000000ac783b */ /* 0x0002aa0000000200 */
[-C--:B---3--:R-:W-:Y:S06]  /*4690*/  HMMA.16816.F32 R20, R164, R176.reuse, R20 ;  /* 0x000000b0a414723c */ /* 0x088fec0000001814 */
[C---:B------:R-:W-:Y:S06]  /*46a0*/  HMMA.16816.F32 R24, R200.reuse, R176, R24 ;  /* 0x000000b0c818723c */ /* 0x040fec0000001818 */
[-C--:B------:R-:W-:Y:S01]  /*46b0*/  HMMA.16816.F32 R28, R200, R178.reuse, R28 ;  /* 0x000000b2c81c723c */ /* 0x080fe2000000181c */
[----:B------:R-:W3:Y:S05]  /*46c0*/  LDSM.16.M88.4 R200, [R214+0x10800] ;  /* 0x01080000d6c8783b */ /* 0x000eea0000000200 */
[----:B------:R-:W-:Y:S01]  /*46d0*/  HMMA.16816.F32 R32, R164, R178, R32 ;  /* 0x000000b2a420723c */ /* 0x000fe20000001820 */
[----:B-1----:R-:W-:Y:S02]  /*46e0*/  IMAD.U32 R0, RZ, RZ, UR8 ;  /* 0x00000008ff007e24 */ /* 0x002fe4000f8e00ff */
[----:B------:R-:W-:Y:S02]  /*46f0*/  LDSM.16.M88.4 R164, [R3+0x2000] ;  /* 0x0020000003a4783b */ /* 0x000fe40000000200 */
[----:B------:R-:W-:Y:S01]  /*4700*/  IMAD R0, R0, 0x40, R252 ;  /* 0x0000004000007824 */ /* 0x000fe200078e02fc */
[-C--:B------:R-:W-:Y:S05]  /*4710*/  HMMA.16816.F32 R4, R168, R180.reuse, R4 ;  /* 0x000000b4a804723c */ /* 0x080fea0000001804 */
[----:B------:R-:W1:Y:S01]  /*4720*/  LDSM.16.M88.4 R176, [R216+0x10000] ;  /* 0x01000000d8b0783b */ /* 0x000e620000000200 */
[C---:B----4-:R-:W-:Y:S06]  /*4730*/  HMMA.16816.F32 R8, R188.reuse, R180, R8 ;  /* 0x000000b4bc08723c */ /* 0x050fec0000001808 */
[-C--:B------:R-:W-:Y:S06]  /*4740*/  HMMA.16816.F32 R12, R188, R182.reuse, R12 ;  /* 0x000000b6bc0c723c */ /* 0x080fec000000180c */
[C---:B------:R-:W-:Y:S01]  /*4750*/  HMMA.16816.F32 R16, R168.reuse, R182, R16 ;  /* 0x000000b6a810723c */ /* 0x040fe20000001810 */
[----:B------:R4:W1:Y:S05]  /*4760*/  LDSM.16.M88.4 R180, [R3+0x3000] ;  /* 0x0030000003b4783b */ /* 0x00086a0000000200 */
[-C--:B------:R-:W-:Y:S06]  /*4770*/  HMMA.16816.F32 R20, R168, R192.reuse, R20 ;  /* 0x000000c0a814723c */ /* 0x080fec0000001814 */
[C---:B------:R-:W-:Y:S06]  /*4780*/  HMMA.16816.F32 R24, R188.reuse, R192, R24 ;  /* 0x000000c0bc18723c */ /* 0x040fec0000001818 */
[-C--:B------:R-:W-:Y:S01]  /*4790*/  HMMA.16816.F32 R28, R188, R194.reuse, R28 ;  /* 0x000000c2bc1c723c */ /* 0x080fe2000000181c */
[----:B------:R-:W1:Y:S05]  /*47a0*/  LDSM.16.M88.4 R188, [R216+0x10800] ;  /* 0x01080000d8bc783b */ /* 0x000e6a0000000200 */
[----:B------:R-:W-:Y:S03]  /*47b0*/  HMMA.16816.F32 R32, R168, R194, R32 ;  /* 0x000000c2a820723c */ /* 0x000fe60000001820 */
[----:B------:R-:W-:Y:S02]  /*47c0*/  LDSM.16.M88.4 R168, [R2+0x2000] ;  /* 0x0020000002a8783b */ /* 0x000fe40000000200 */
[----:B----4-:R-:W-:Y:S01]  /*47d0*/  VIADD R3, R0, 0x1f ;  /* 0x0000001f00037836 */ /* 0x010fe20000000000 */
[-C--:B--2---:R-:W-:Y:S05]  /*47e0*/  HMMA.16816.F32 R4, R172, R184.reuse, R4 ;  /* 0x000000b8ac04723c */ /* 0x084fea0000001804 */
[----:B------:R2:W-:Y:S01]  /*47f0*/  LDSM.16.M88.4 R192, [R2+0x3000] ;  /* 0x0030000002c0783b */ /* 0x0005e20000000200 */
[C---:B------:R-:W-:Y:S06]  /*4800*/  HMMA.16816.F32 R8, R196.reuse, R184, R8 ;  /* 0x000000b8c408723c */ /* 0x040fec0000001808 */
[-C--:B------:R-:W-:Y:S06]  /*4810*/  HMMA.16816.F32 R12, R196, R186.reuse, R12 ;  /* 0x000000bac40c723c */ /* 0x080fec000000180c */
[C---:B------:R-:W-:Y:S01]  /*4820*/  HMMA.16816.F32 R16, R172.reuse, R186, R16 ;  /* 0x000000baac10723c */ /* 0x040fe20000001810 */
[----:B------:R-:W4:Y:S05]  /*4830*/  LDSM.16.M88.4 R184, [R215+0x10000] ;  /* 0x01000000d7b8783b */ /* 0x000f2a0000000200 */
[-C--:B---3--:R-:W-:Y:S05]  /*4840*/  HMMA.16816.F32 R20, R172, R200.reuse, R20 ;  /* 0x000000c8ac14723c */ /* 0x088fea0000001814 */
[----:B--2---:R-:W-:Y:S01]  /*4850*/  @P0 VIADD R2, R229, 0x1 ;  /* 0x00000001e5020836 */ /* 0x004fe20000000000 */
[C---:B------:R-:W-:Y:S04]  /*4860*/  HMMA.16816.F32 R24, R196.reuse, R200, R24 ;  /* 0x000000c8c418723c */ /* 0x040fe80000001818 */
[----:B------:R-:W-:Y:S01]  /*4870*/  @P2 ISETP.GE.AND P2, PT, R2, UR9, PT ;  /* 0x0000000902002c0c */ /* 0x000fe2000bf46270 */
[C---:B------:R-:W-:Y:S01]  /*4880*/  VIADD R2, R0.reuse, 0x27 ;  /* 0x0000002700027836 */ /* 0x040fe20000000000 */
[-C--:B------:R-:W-:Y:S05]  /*4890*/  HMMA.16816.F32 R28, R196, R202.reuse, R28 ;  /* 0x000000cac41c723c */ /* 0x080fea000000181c */
[C---:B------:R-:W-:Y:S01]  /*48a0*/  VIADD R201, R0.reuse, 0xffffffe8 ;  /* 0xffffffe800c97836 */ /* 0x040fe20000000000 */
[----:B------:R-:W-:Y:S05]  /*48b0*/  HMMA.16816.F32 R32, R172, R202, R32 ;  /* 0x000000caac20723c */ /* 0x000fea0000001820 */
[C---:B------:R-:W-:Y:S01]  /*48c0*/  VIADD R197, R0.reuse, 0xf ;  /* 0x0000000f00c57836 */ /* 0x040fe20000000000 */
[-C--:B-1----:R-:W-:Y:S05]  /*48d0*/  HMMA.16816.F32 R4, R164, R176.reuse, R4 ;  /* 0x000000b0a404723c */ /* 0x082fea0000001804 */
[----:B------:R-:W-:Y:S01]  /*48e0*/  IABS R173, R0 ;  /* 0x0000000000ad7213 */ /* 0x000fe20000000000 */
[C---:B------:R-:W-:Y:S05]  /*48f0*/  HMMA.16816.F32 R8, R180.reuse, R176, R8 ;  /* 0x000000b0b408723c */ /* 0x040fea0000001808 */
[----:B------:R-:W-:Y:S01]  /*4900*/  VIADD R172, R0, 0xffffffff ;  /* 0xffffffff00ac7836 */ /* 0x000fe20000000000 */
[-C--:B------:R-:W-:Y:S04]  /*4910*/  HMMA.16816.F32 R12, R180, R178.reuse, R12 ;  /* 0x000000b2b40c723c */ /* 0x080fe8000000180c */
[----:B------:R-:W-:Y:S01]  /*4920*/  ISETP.GE.AND P1, PT, R172, RZ, PT ;  /* 0x000000ffac00720c */ /* 0x000fe20003f26270 */
[C---:B------:R-:W-:Y:S01]  /*4930*/  VIADD R196, R0.reuse, 0xffffffef ;  /* 0xffffffef00c47836 */ /* 0x040fe20000000000 */
[----:B------:R-:W-:Y:S01]  /*4940*/  I2FP.F32.S32 R176, R173 ;  /* 0x000000ad00b07245 */ /* 0x000fe20000201400 */
[C---:B------:R-:W-:Y:S04]  /*4950*/  HMMA.16816.F32 R16, R164.reuse, R178, R16 ;  /* 0x000000b2a410723c */ /* 0x040fe80000001810 */
[C---:B------:R-:W-:Y:S02]  /*4960*/  VIADD R173, R0.reuse, 0xfffffff7 ;  /* 0xfffffff700ad7836 */ /* 0x040fe40000000000 */
[-C--:B------:R-:W-:Y:S05]  /*4970*/  HMMA.16816.F32 R20, R164, R188.reuse, R20 ;  /* 0x000000bca414723c */ /* 0x080fea0000001814 */
[----:B------:R-:W-:Y:S01]  /*4980*/  @!P1 IADD3 R172, -R0, 0x1, RZ ;  /* 0x0000000100ac9810 */ /* 0x000fe20007ffe1ff */
[C---:B------:R-:W-:Y:S04]  /*4990*/  HMMA.16816.F32 R24, R180.reuse, R188, R24 ;  /* 0x000000bcb418723c */ /* 0x040fe80000001818 */
[----:B------:R-:W-:Y:S01]  /*49a0*/  ISETP.GE.AND P1, PT, R2, RZ, PT ;  /* 0x000000ff0200720c */ /* 0x000fe20003f26270 */
[C---:B------:R-:W-:Y:S01]  /*49b0*/  VIADD R200, R0.reuse, 0xffffffe7 ;  /* 0xffffffe700c87836 */ /* 0x040fe20000000000 */
[----:B------:R-:W-:Y:S01]  /*49c0*/  I2FP.F32.S32 R205, R172 ;  /* 0x000000ac00cd7245 */ /* 0x000fe20000201400 */
[-C--:B------:R-:W-:Y:S06]  /*49d0*/  HMMA.16816.F32 R28, R180, R190.reuse, R28 ;  /* 0x000000beb41c723c */ /* 0x080fec000000181c */
[----:B------:R-:W-:Y:S05]  /*49e0*/  HMMA.16816.F32 R32, R164, R190, R32 ;  /* 0x000000bea420723c */ /* 0x000fea0000001820 */
[C---:B------:R-:W-:Y:S01]  /*49f0*/  @!P1 IADD3 R2, -R0.reuse, -0x27, RZ ;  /* 0xffffffd900029810 */ /* 0x040fe20007ffe1ff */
[-C--:B----4-:R-:W-:Y:S01]  /*4a00*/  HMMA.16816.F32 R4, R168, R184.reuse, R4 ;  /* 0x000000b8a804723c */ /* 0x090fe20000001804 */
[----:B------:R-:W-:Y:S04]  /*4a10*/  PLOP3.LUT P1, PT, PT, PT, UP0, 0x80, 0x0 ;  /* 0x000000000000781c */ /* 0x000fe80003f2f008 */
[----:B------:R-:W-:Y:S01]  /*4a20*/  I2FP.F32.S32 R2, R2 ;  /* 0x0000000200027245 */ /* 0x000fe20000201400 */
[C---:B------:R-:W-:Y:S01]  /*4a30*/  VIADD R167, R0.reuse, 0x8 ;  /* 0x0000000800a77836 */ /* 0x040fe20000000000 */
[C---:B------:R-:W-:Y:S04]  /*4a40*/  HMMA.16816.F32 R8, R192.reuse, R184, R8 ;  /* 0x000000b8c008723c */ /* 0x040fe80000001808 */
[----:B------:R-:W-:Y:S01]  /*4a50*/  ISETP.GE.AND P5, PT, R167, RZ, PT ;  /* 0x000000ffa700720c */ /* 0x000fe20003fa6270 */
[----:B------:R-:W-:Y:S01]  /*4a60*/  VIADD R166, R0, 0x7 ;  /* 0x0000000700a67836 */ /* 0x000fe20000000000 */
[-C--:B------:R-:W-:Y:S04]  /*4a70*/  HMMA.16816.F32 R12, R192, R186.reuse, R12 ;  /* 0x000000bac00c723c */ /* 0x080fe8000000180c */
[----:B------:R-:W-:Y:S01]  /*4a80*/  ISETP.GE.AND P0, PT, R166, RZ, PT ;  /* 0x000000ffa600720c */ /* 0x000fe20003f06270 */
[C---:B------:R-:W-:Y:S01]  /*4a90*/  VIADD R165, R0.reuse, 0x28 ;  /* 0x0000002800a57836 */ /* 0x040fe20000000000 */
[C---:B------:R-:W-:Y:S04]  /*4aa0*/  HMMA.16816.F32 R16, R168.reuse, R186, R16 ;  /* 0x000000baa810723c */ /* 0x040fe80000001810 */
[----:B------:R-:W-:Y:S01]  /*4ab0*/  ISETP.GE.AND P6, PT, R165, RZ, PT ;  /* 0x000000ffa500720c */ /* 0x000fe20003fc6270 */
[C---:B------:R-:W-:Y:S01]  /*4ac0*/  VIADD R164, R0.reuse, 0x20 ;  /* 0x0000002000a47836 */ /* 0x040fe20000000000 */
[----:B------:R-:W-:Y:S01]  /*4ad0*/  @!P5 IADD3 R167, -R0, -0x8, RZ ;  /* 0xfffffff800a7d810 */ /* 0x000fe20007ffe1ff */
[----:B------:R-:W-:Y:S01]  /*4ae0*/  FFMA.FTZ R4, R176, -UR5, R4 ;  /* 0x80000005b0047c23 */ /* 0x000fe20008010004 */
[----:B------:R-:W-:Y:S02]  /*4af0*/  FFMA.FTZ R5, R205, -UR5, R5 ;  /* 0x80000005cd057c23 */ /* 0x000fe40008010005 */
[----:B------:R-:W-:Y:S01]  /*4b00*/  ISETP.GE.AND P5, PT, R164, RZ, PT ;  /* 0x000000ffa400720c */ /* 0x000fe20003fa6270 */
[C---:B------:R-:W-:Y:S01]  /*4b10*/  VIADD R190, R0.reuse, 0xfffffff0 ;  /* 0xfffffff000be7836 */ /* 0x040fe20000000000 */
[----:B------:R-:W-:Y:S01]  /*4b20*/  @!P0 IADD3 R166, -R0, -0x7, RZ ;  /* 0xfffffff900a68810 */ /* 0x000fe20007ffe1ff */
[----:B------:R-:W-:Y:S01]  /*4b30*/  FFMA.FTZ R11, R2, -UR5, R11 ;  /* 0x80000005020b7c23 */ /* 0x000fe2000801000b */
[----:B------:R-:W-:Y:S01]  /*4b40*/  ISETP.GE.AND P0, PT, R3, RZ, PT ;  /* 0x000000ff0300720c */ /* 0x000fe20003f06270 */
[C---:B------:R-:W-:Y:S01]  /*4b50*/  VIADD R2, R0.reuse, 0x18 ;  /* 0x0000001800027836 */ /* 0x040fe20000000000 */
[----:B------:R-:W-:Y:S01]  /*4b60*/  I2FP.F32.S32 R217, R166 ;  /* 0x000000a600d97245 */ /* 0x000fe20000201400 */
[C---:B------:R-:W-:Y:S01]  /*4b70*/  VIADD R191, R0.reuse, 0x10 ;  /* 0x0000001000bf7836 */ /* 0x040fe20000000000 */
[C---:B------:R-:W-:Y:S02]  /*4b80*/  @!P6 IADD3 R165, -R0.reuse, -0x28, RZ ;  /* 0xffffffd800a5e810 */ /* 0x040fe40007ffe1ff */
[----:B------:R-:W-:Y:S01]  /*4b90*/  PLOP3.LUT P6, PT, PT, PT, UP0, 0x80, 0x0 ;  /* 0x000000000000781c */ /* 0x000fe20003fcf008 */
[----:B------:R-:W-:Y:S01]  /*4ba0*/  FFMA.FTZ R7, R217, -UR5, R7 ;  /* 0x80000005d9077c23 */ /* 0x000fe20008010007 */
[----:B------:R-:W-:Y:S02]  /*4bb0*/  I2FP.F32.S32 R166, R165 ;  /* 0x000000a500a67245 */ /* 0x000fe40000201400 */
[----:B------:R-:W-:Y:S01]  /*4bc0*/  @!P5 IADD3 R164, -R0, -0x20, RZ ;  /* 0xffffffe000a4d810 */ /* 0x000fe20007ffe1ff */
[----:B------:R-:W-:Y:S01]  /*4bd0*/  FFMA.FTZ R18, R176, -UR5, R18 ;  /* 0x80000005b0127c23 */ /* 0x000fe20008010012 */
[----:B------:R-:W-:Y:S01]  /*4be0*/  PLOP3.LUT P5, PT, PT, PT, UP0, 0x80, 0x0 ;  /* 0x000000000000781c */ /* 0x000fe20003faf008 */
[----:B------:R-:W-:Y:S01]  /*4bf0*/  FFMA.FTZ R19, R205, -UR5, R19 ;  /* 0x80000005cd137c23 */ /* 0x000fe20008010013 */
[----:B------:R-:W-:Y:S01]  /*4c00*/  @!P0 IADD3 R3, -R0, -0x1f, RZ ;  /* 0xffffffe100038810 */ /* 0x000fe20007ffe1ff */
[----:B------:R-:W-:Y:S01]  /*4c10*/  FFMA.FTZ R10, R166, -UR5, R10 ;  /* 0x80000005a60a7c23 */ /* 0x000fe2000801000a */
[----:B------:R-:W-:Y:S02]  /*4c20*/  PLOP3.LUT P0, PT, PT, PT, UP0, 0x80, 0x0 ;  /* 0x000000000000781c */ /* 0x000fe40003f0f008 */
[----:B------:R-:W-:Y:S02]  /*4c30*/  I2FP.F32.S32 R208, R167 ;  /* 0x000000a700d07245 */ /* 0x000fe40000201400 */
[----:B------:R-:W-:Y:S01]  /*4c40*/  I2FP.F32.S32 R165, R164 ;  /* 0x000000a400a57245 */ /* 0x000fe20000201400 */
[----:B------:R-:W-:Y:S01]  /*4c50*/  VIADD R164, R0, 0x17 ;  /* 0x0000001700a47836 */ /* 0x000fe20000000000 */
[----:B------:R-:W-:Y:S01]  /*4c60*/  @P6 FSEL R4, R4, -INF , !P4 ;  /* 0xff80000004046808 */ /* 0x000fe20006000000 */
[----:B------:R-:W-:Y:S01]  /*4c70*/  FFMA.FTZ R6, R208, -UR5, R6 ;  /* 0x80000005d0067c23 */ /* 0x000fe20008010006 */
[----:B------:R-:W-:Y:S01]  /*4c80*/  I2FP.F32.S32 R188, R3 ;  /* 0x0000000300bc7245 */ /* 0x000fe20000201400 */
[C---:B------:R-:W-:Y:S01]  /*4c90*/  FFMA.FTZ R8, R165.reuse, -UR5, R8 ;  /* 0x80000005a5087c23 */ /* 0x040fe20008010008 */
[----:B------:R-:W-:Y:S01]  /*4ca0*/  PLOP3.LUT P6, PT, PT, PT, UP0, 0x80, 0x0 ;  /* 0x000000000000781c */ /* 0x000fe20003fcf008 */
[----:B------:R-:W-:Y:S01]  /*4cb0*/  FFMA.FTZ R14, R165, -UR5, R14 ;  /* 0x80000005a50e7c23 */ /* 0x000fe2000801000e */
[----:B------:R-:W-:Y:S01]  /*4cc0*/  @P5 FSEL R6, R6, -INF , !P4 ;  /* 0xff80000006065808 */ /* 0x000fe20006000000 */
[----:B------:R-:W-:Y:S01]  /*4cd0*/  FFMA.FTZ R9, R188, -UR5, R9 ;  /* 0x80000005bc097c23 */ /* 0x000fe20008010009 */
[----:B------:R-:W-:Y:S01]  /*4ce0*/  @P1 FSEL R8, R8, -INF , !P4 ;  /* 0xff80000008081808 */ /* 0x000fe20006000000 */
[----:B------:R-:W-:Y:S01]  /*4cf0*/  FFMA.FTZ R15, R188, -UR5, R15 ;  /* 0x80000005bc0f7c23 */ /* 0x000fe2000801000f */
[----:B------:R-:W-:Y:S01]  /*4d00*/  @P0 FSEL R10, R10, -INF , !P4 ;  /* 0xff8000000a0a0808 */ /* 0x000fe20006000000 */
[----:B------:R-:W-:Y:S01]  /*4d10*/  VIADD R3, R0, 0xfffffff8 ;  /* 0xfffffff800037836 */ /* 0x000fe20000000000 */
[----:B------:R-:W-:Y:S02]  /*4d20*/  PLOP3.LUT P4, PT, PT, PT, UP0, 0x80, 0x0 ;  /* 0x000000000000781c */ /* 0x000fe40003f8f008 */
[----:B------:R-:W-:Y:S02]  /*4d30*/  PLOP3.LUT P1, PT, PT, PT, UP0, 0x80, 0x0 ;  /* 0x000000000000781c */ /* 0x000fe40003f2f008 */
[----:B------:R-:W-:Y:S01]  /*4d40*/  PLOP3.LUT P0, PT, PT, PT, UP0, 0x80, 0x0 ;  /* 0x000000000000781c */ /* 0x000fe20003f0f008 */
[----:B------:R-:W-:Y:S01]  /*4d50*/  @P6 VIADD R166, R229, 0x8 ;  /* 0x00000008e5a66836 */ /* 0x000fe20000000000 */
[----:B------:R-:W-:Y:S02]  /*4d60*/  PLOP3.LUT P5, PT, PT, PT, UP0, 0x80, 0x0 ;  /* 0x000000000000781c */ /* 0x000fe40003faf008 */
[----:B------:R-:W-:Y:S05]  /*4d70*/  PLOP3.LUT P6, PT, PT, PT, UP0, 0x80, 0x0 ;  /* 0x000000000000781c */ /* 0x000fea0003fcf008 */
[----:B------:R-:W-:Y:S02]  /*4d80*/  @P4 FSEL R9, R9, -INF , !P2 ;  /* 0xff80000009094808 */ /* 0x000fe40005000000 */
[----:B------:R-:W-:Y:S02]  /*4d90*/  ISETP.GE.AND P4, PT, R164, RZ, PT ;  /* 0x000000ffa400720c */ /* 0x000fe40003f86270 */
[----:B------:R-:W-:Y:S02]  /*4da0*/  @P1 FSEL R7, R7, -INF , !P2 ;  /* 0xff80000007071808 */ /* 0x000fe40005000000 */
[----:B------:R-:W-:Y:S02]  /*4db0*/  @P0 FSEL R11, R11, -INF , !P2 ;  /* 0xff8000000b0b0808 */ /* 0x000fe40005000000 */
[----:B------:R-:W-:Y:S02]  /*4dc0*/  ISETP.GE.AND P1, PT, R3, RZ, PT ;  /* 0x000000ff0300720c */ /* 0x000fe40003f26270 */
[----:B------:R-:W-:Y:S02]  /*4dd0*/  ISETP.GE.AND P0, PT, R173, RZ, PT ;  /* 0x000000ffad00720c */ /* 0x000fe40003f06270 */
[----:B------:R-:W-:Y:S02]  /*4de0*/  @P5 FSEL R5, R5, -INF , !P2 ;  /* 0xff80000005055808 */ /* 0x000fe40005000000 */
[----:B------:R-:W-:Y:S02]  /*4df0*/  ISETP.GE.AND P2, PT, R190, RZ, PT ;  /* 0x000000ffbe00720c */ /* 0x000fe40003f46270 */
[----:B------:R-:W-:Y:S02]  /*4e00*/  ISETP.GE.AND P5, PT, R2, RZ, PT ;  /* 0x000000ff0200720c */ /* 0x000fe40003fa6270 */
[C---:B------:R-:W-:Y:S02]  /*4e10*/  @!P4 IADD3 R164, -R0.reuse, -0x17, RZ ;  /* 0xffffffe900a4c810 */ /* 0x040fe40007ffe1ff */
[----:B------:R-:W-:Y:S02]  /*4e20*/  ISETP.GE.AND P4, PT, R197, RZ, PT ;  /* 0x000000ffc500720c */ /* 0x000fe40003f86270 */
[C---:B------:R-:W-:Y:S02]  /*4e30*/  @!P1 IADD3 R3, -R0.reuse, 0x8, RZ ;  /* 0x0000000800039810 */ /* 0x040fe40007ffe1ff */
[----:B------:R-:W-:Y:S02]  /*4e40*/  @!P0 IADD3 R173, -R0, 0x9, RZ ;  /* 0x0000000900ad8810 */ /* 0x000fe40007ffe1ff */
[----:B------:R-:W-:Y:S02]  /*4e50*/  ISETP.GE.AND P1, PT, R196, RZ, PT ;  /* 0x000000ffc400720c */ /* 0x000fe40003f26270 */
[C---:B------:R-:W-:Y:S02]  /*4e60*/  @!P2 IADD3 R190, -R0.reuse, 0x10, RZ ;  /* 0x0000001000bea810 */ /* 0x040fe40007ffe1ff */
[----:B------:R-:W-:Y:S02]  /*4e70*/  ISETP.GE.AND P0, PT, R201, RZ, PT ;  /* 0x000000ffc900720c */ /* 0x000fe40003f06270 */
[----:B------:R-:W-:Y:S02]  /*4e80*/  I2FP.F32.S32 R190, R190 ;  /* 0x000000be00be7245 */ /* 0x000fe40000201400 */
[----:B------:R-:W-:Y:S02]  /*4e90*/  @!P5 IADD3 R2, -R0, -0x18, RZ ;  /* 0xffffffe80002d810 */ /* 0x000fe40007ffe1ff */
[----:B------:R-:W-:Y:S02]  /*4ea0*/  ISETP.GE.AND P5, PT, R191, RZ, PT ;  /* 0x000000ffbf00720c */ /* 0x000fe40003fa6270 */
[----:B------:R-:W-:Y:S02]  /*4eb0*/  ISETP.GE.AND P2, PT, R200, RZ, PT ;  /* 0x000000ffc800720c */ /* 0x000fe40003f46270 */
[C---:B------:R-:W-:Y:S02]  /*4ec0*/  @!P4 IADD3 R197, -R0.reuse, -0xf, RZ ;  /* 0xfffffff100c5c810 */ /* 0x040fe40007ffe1ff */
[----:B------:R-:W-:Y:S02]  /*4ed0*/  PLOP3.LUT P4, PT, PT, PT, UP0, 0x80, 0x0 ;  /* 0x000000000000781c */ /* 0x000fe40003f8f008 */
[C---:B------:R-:W-:Y:S02]  /*4ee0*/  @!P1 IADD3 R196, -R0.reuse, 0x11, RZ ;  /* 0x0000001100c49810 */ /* 0x040fe40007ffe1ff */
[C---:B------:R-:W-:Y:S02]  /*4ef0*/  @!P0 IADD3 R201, -R0.reuse, 0x18, RZ ;  /* 0x0000001800c98810 */ /* 0x040fe40007ffe1ff */
[----:B------:R-:W-:Y:S02]  /*4f00*/  PLOP3.LUT P1, PT, PT, PT, UP0, 0x80, 0x0 ;  /* 0x000000000000781c */ /* 0x000fe40003f2f008 */
[----:B------:R-:W-:Y:S02]  /*4f10*/  PLOP3.LUT P0, PT, PT, PT, UP0, 0x80, 0x0 ;  /* 0x000000000000781c */ /* 0x000fe40003f0f008 */
[C---:B------:R-:W-:Y:S02]  /*4f20*/  @!P5 IADD3 R191, -R0.reuse, -0x10, RZ ;  /* 0xfffffff000bfd810 */ /* 0x040fe40007ffe1ff */
[----:B------:R-:W-:Y:S01]  /*4f30*/  @!P2 IADD3 R200, -R0, 0x19, RZ ;  /* 0x0000001900c8a810 */ /* 0x000fe20007ffe1ff */
[C---:B------:R-:W-:Y:S01]  /*4f40*/  @P4 VIADD R172, R229.reuse, 0x11 ;  /* 0x00000011e5ac4836 */ /* 0x040fe20000000000 */
[----:B------:R-:W-:Y:S01]  /*4f50*/  PLOP3.LUT P5, PT, PT, PT, UP0, 0x80, 0x0 ;  /* 0x000000000000781c */ /* 0x000fe20003faf008 */
[----:B------:R-:W-:Y:S01]  /*4f60*/  IMAD.U32 R0, RZ, RZ, UR34 ;  /* 0x00000022ff007e24 */ /* 0x000fe2000f8e00ff */
[----:B------:R-:W-:Y:S02]  /*4f70*/  PLOP3.LUT P4, PT, PT, PT, UP0, 0x80, 0x0 ;  /* 0x000000000000781c */ /* 0x000fe40003f8f008 */
[----:B------:R-:W-:Y:S01]  /*4f80*/  @P6 ISETP.GE.AND P6, PT, R166, UR9, PT ;  /* 0x00000009a6006c0c */ /* 0x000fe2000bfc6270 */
[----:B------:R-:W-:Y:S01]  /*4f90*/  IMAD R165, R0, 0x4, R251 ;  /* 0x0000000400a57824 */ /* 0x000fe200078e02fb */
[----:B------:R-:W-:Y:S01]  /*4fa0*/  I2FP.F32.S32 R204, R2 ;  /* 0x0000000200cc7245 */ /* 0x000fe20000201400 */
[C---:B------:R-:W-:Y:S01]  /*4fb0*/  @P1 VIADD R166, R229.reuse, 0x10 ;  /* 0x00000010e5a61836 */ /* 0x040fe20000000000 */
[----:B------:R-:W-:Y:S01]  /*4fc0*/  PLOP3.LUT P1, PT, PT, PT, UP0, 0x80, 0x0 ;  /* 0x000000000000781c */ /* 0x000fe20003f2f008 */
[C---:B------:R-:W-:Y:S01]  /*4fd0*/  @P0 VIADD R177, R229.reuse, 0x18 ;  /* 0x00000018e5b10836 */ /* 0x040fe20000000000 */
[----:B------:R-:W-:Y:S01]  /*4fe0*/  PLOP3.LUT P0, PT, PT, PT, UP0, 0x80, 0x0 ;  /* 0x000000000000781c */ /* 0x000fe20003f0f008 */
[----:B------:R-:W-:Y:S01]  /*4ff0*/  IMAD.U32 R2, RZ, RZ, UR8 ;  /* 0x00000008ff027e24 */ /* 0x000fe2000f8e00ff */
[----:B------:R-:W-:Y:S01]  /*5000*/  I2FP.F32.S32 R203, R3 ;  /* 0x0000000300cb7245 */ /* 0x000fe20000201400 */
[----:B------:R-:W-:Y:S01]  /*5010*/  @P5 VIADD R167, R229, 0x9 ;  /* 0x00000009e5a75836 */ /* 0x000fe20000000000 */
[----:B------:R-:W-:Y:S01]  /*5020*/  PLOP3.LUT P5, PT, PT, PT, UP0, 0x80, 0x0 ;  /* 0x000000000000781c */ /* 0x000fe20003faf008 */
[----:B------:R-:W-:Y:S01]  /*5030*/  IMAD R0, R2, 0x4, R206 ;  /* 0x0000000402007824 */ /* 0x000fe200078e02ce */
[----:B------:R-:W-:Y:S01]  /*5040*/  LOP3.LUT R2, R165, UR29, RZ, 0x3c, !PT ;  /* 0x0000001da5027c12 */ /* 0x000fe2000f8e3cff */
[----:B------:R-:W-:Y:S01]  /*5050*/  FFMA.FTZ R16, R203, -UR5, R16 ;  /* 0x80000005cb107c23 */ /* 0x000fe20008010010 */
[----:B------:R-:W-:Y:S01]  /*5060*/  @P4 ISETP.GE.AND P4, PT, R166, UR9, PT ;  /* 0x00000009a6004c0c */ /* 0x000fe2000bf86270 */
[C---:B------:R-:W-:Y:S01]  /*5070*/  VIADD R166, R0.reuse, 0x2 ;  /* 0x0000000200a67836 */ /* 0x040fe20000000000 */
[----:B------:R-:W-:Y:S01]  /*5080*/  LOP3.LUT R2, R249, R2, RZ, 0x3c, !PT ;  /* 0x00000002f9027212 */ /* 0x000fe200078e3cff */
[----:B------:R-:W-:Y:S01]  /*5090*/  IMAD.WIDE.U32 R174, R0, -0x326172a9, RZ ;  /* 0xcd9e8d5700ae7825 */ /* 0x000fe200078e00ff */
[----:B------:R-:W-:Y:S02]  /*50a0*/  @P1 ISETP.GE.AND P1, PT, R167, UR9, PT ;  /* 0x00000009a7001c0c */ /* 0x000fe4000bf26270 */
[----:B------:R-:W-:Y:S01]  /*50b0*/  @P0 FSEL R16, R16, -INF , !P6 ;  /* 0xff80000010100808 */ /* 0x000fe20007000000 */
[----:B------:R-:W-:Y:S01]  /*50c0*/  IMAD.WIDE.U32 R2, R2, -0x326172a9, RZ ;  /* 0xcd9e8d5702027825 */ /* 0x000fe200078e00ff */
[----:B------:R-:W-:Y:S02]  /*50d0*/  PLOP3.LUT P0, PT, PT, PT, UP0, 0x80, 0x0 ;  /* 0x000000000000781c */ /* 0x000fe40003f0f008 */
[-C--:B------:R-:W-:Y:S01]  /*50e0*/  LOP3.LUT R165, R175, R250.reuse, RZ, 0x3c, !PT ;  /* 0x000000faafa57212 */ /* 0x080fe200078e3cff */
[----:B------:R-:W-:Y:S01]  /*50f0*/  IMAD.WIDE.U32 R166, R166, -0x326172a9, RZ ;  /* 0xcd9e8d57a6a67825 */ /* 0x000fe200078e00ff */
[----:B------:R-:W-:Y:S02]  /*5100*/  LOP3.LUT R180, R3, UR19, R174, 0x96, !PT ;  /* 0x0000001303b47c12 */ /* 0x000fe4000f8e96ae */
[----:B------:R-:W-:Y:S01]  /*5110*/  LOP3.LUT R175, R248, UR30, RZ, 0x3c, !PT ;  /* 0x0000001ef8af7c12 */ /* 0x000fe2000f8e3cff */
[----:B------:R-:W-:Y:S01]  /*5120*/  FFMA.FTZ R12, R204, -UR5, R12 ;  /* 0x80000005cc0c7c23 */ /* 0x000fe2000801000c */
[----:B------:R-:W-:Y:S01]  /*5130*/  LOP3.LUT R174, R167, R250, RZ, 0x3c, !PT ;  /* 0x000000faa7ae7212 */ /* 0x000fe200078e3cff */
[----:B------:R-:W-:Y:S01]  /*5140*/  IMAD.WIDE.U32 R180, R180, -0x2daee0ad, RZ ;  /* 0xd2511f53b4b47825 */ /* 0x000fe200078e00ff */
[----:B------:R-:W-:Y:S02]  /*5150*/  LOP3.LUT R182, R3, UR19, R166, 0x96, !PT ;  /* 0x0000001303b67c12 */ /* 0x000fe4000f8e96a6 */
[----:B------:R-:W-:Y:S01]  /*5160*/  LOP3.LUT R0, R2, UR31, RZ, 0x3c, !PT ;  /* 0x0000001f02007c12 */ /* 0x000fe2000f8e3cff */
[----:B------:R-:W-:Y:S01]  /*5170*/  IMAD.WIDE.U32 R166, R165, -0x2daee0ad, RZ ;  /* 0xd2511f53a5a67825 */ /* 0x000fe200078e00ff */
[----:B------:R-:W-:Y:S02]  /*5180*/  @P5 FSEL R14, R14, -INF , !P6 ;  /* 0xff8000000e0e5808 */ /* 0x000fe40007000000 */
[----:B------:R-:W-:Y:S01]  /*5190*/  @P0 FSEL R18, R18, -INF , !P6 ;  /* 0xff80000012120808 */ /* 0x000fe20007000000 */
[----:B-----5:R-:W-:Y:S01]  /*51a0*/  FMUL.FTZ R165, R246, 1.4426950216293334961 ;  /* 0x3fb8aa3bf6a57820 */ /* 0x020fe20000410000 */
[C---:B------:R-:W-:Y:S01]  /*51b0*/  LOP3.LUT R178, R175.reuse, R167, RZ, 0x3c, !PT ;  /* 0x000000a7afb27212 */ /* 0x040fe200078e3cff */
[----:B------:R-:W-:Y:S01]  /*51c0*/  IMAD.WIDE.U32 R2, R174, -0x2daee0ad, RZ ;  /* 0xd2511f53ae027825 */ /* 0x000fe200078e00ff */
[----:B------:R-:W-:Y:S02]  /*51d0*/  PLOP3.LUT P5, PT, PT, PT, UP0, 0x80, 0x0 ;  /* 0x000000000000781c */ /* 0x000fe40003faf008 */
[----:B------:R-:W-:Y:S01]  /*51e0*/  FSETP.NEU.FTZ.AND P0, PT, R246, -INF , PT ;  /* 0xff800000f600780b */ /* 0x000fe20003f1d000 */
[----:B------:R-:W-:Y:S01]  /*51f0*/  IMAD.WIDE.U32 R178, R178, -0x326172a9, RZ ;  /* 0xcd9e8d57b2b27825 */ /* 0x000fe200078e00ff */
[----:B------:R-:W-:Y:S02]  /*5200*/  LOP3.LUT R174, R175, R3, RZ, 0x3c, !PT ;  /* 0x00000003afae7212 */ /* 0x000fe400078e3cff */
[----:B------:R-:W-:Y:S01]  /*5210*/  FSEL R3, R165, RZ, P0 ;  /* 0x000000ffa5037208 */ /* 0x000fe20000000000 */
[----:B------:R-:W-:Y:S01]  /*5220*/  IMAD.WIDE.U32 R182, R182, -0x2daee0ad, RZ ;  /* 0xd2511f53b6b67825 */ /* 0x000fe200078e00ff */
[----:B------:R-:W-:Y:S02]  /*5230*/  PLOP3.LUT P0, PT, PT, PT, UP0, 0x80, 0x0 ;  /* 0x000000000000781c */ /* 0x000fe40003f0f008 */
[----:B------:R-:W-:Y:S01]  /*5240*/  LOP3.LUT R184, R0, R179, RZ, 0x3c, !PT ;  /* 0x000000b300b87212 */ /* 0x000fe200078e3cff */
[--C-:B------:R-:W-:Y:S01]  /*5250*/  FFMA.FTZ R18, R18, UR12, -R3.reuse ;  /* 0x0000000c12127c23 */ /* 0x100fe20008010803 */
[----:B------:R-:W-:Y:S01]  /*5260*/  LOP3.LUT R176, R181, UR20, R166, 0x96, !PT ;  /* 0x00000014b5b07c12 */ /* 0x000fe2000f8e96a6 */
[----:B------:R-:W-:Y:S01]  /*5270*/  FFMA.FTZ R7, R7, UR12, -R3 ;  /* 0x0000000c07077c23 */ /* 0x000fe20008010803 */
[----:B------:R-:W-:Y:S01]  /*5280*/  I2FP.F32.S32 R202, R164 ;  /* 0x000000a400ca7245 */ /* 0x000fe20000201400 */
[----:B------:R-:W-:Y:S01]  /*5290*/  IMAD.WIDE.U32 R184, R184, -0x2daee0ad, RZ ;  /* 0xd2511f53b8b87825 */ /* 0x000fe200078e00ff */
[----:B------:R-:W-:Y:S01]  /*52a0*/  @P5 ISETP.GE.AND P5, PT, R177, UR9, PT ;  /* 0x00000009b1005c0c */ /* 0x000fe2000bfa6270 */
[----:B------:R-:W1:Y:S01]  /*52b0*/  LDSM.16.M88.4 R164, [R215+0x10800] ;  /* 0x01080000d7a4783b */ /* 0x000e620000000200 */
[----:B------:R-:W-:Y:S01]  /*52c0*/  LOP3.LUT R2, R183, UR20, R2, 0x96, !PT ;  /* 0x00000014b7027c12 */ /* 0x000fe2000f8e9602 */
[----:B------:R-:W-:Y:S01]  /*52d0*/  IMAD.WIDE.U32 R174, R174, -0x326172a9, RZ ;  /* 0xcd9e8d57aeae7825 */ /* 0x000fe200078e00ff */
[----:B------:R-:W-:Y:S01]  /*52e0*/  LOP3.LUT R186, R185, UR22, R180, 0x96, !PT ;  /* 0x00000016b9ba7c12 */ /* 0x000fe2000f8e96b4 */
[----:B------:R2:W-:Y:S01]  /*52f0*/  MUFU.EX2 R222, R7 ;  /* 0x0000000700de7308 */ /* 0x0005e20000000800 */
[----:B------:R-:W-:Y:S01]  /*5300*/  PLOP3.LUT P2, PT, PT, PT, UP0, 0x80, 0x0 ;  /* 0x000000000000781c */ /* 0x000fe20003f4f008 */
[----:B------:R-:W-:Y:S01]  /*5310*/  FFMA.FTZ R13, R202, -UR5, R13 ;  /* 0x80000005ca0d7c23 */ /* 0x000fe2000801000d */
[----:B------:R-:W-:Y:S01]  /*5320*/  LOP3.LUT R180, R0, R175, RZ, 0x3c, !PT ;  /* 0x000000af00b47212 */ /* 0x000fe200078e3cff */
[----:B------:R-:W-:Y:S04]  /*5330*/  IMAD.WIDE.U32 R176, R176, -0x326172a9, RZ ;  /* 0xcd9e8d57b0b07825 */ /* 0x000fe800078e00ff */
[----:B------:R-:W-:Y:S01]  /*5340*/  FFMA.FTZ R6, R6, UR12, -R3 ;  /* 0x0000000c06067c23 */ /* 0x000fe20008010803 */
[----:B------:R-:W-:Y:S01]  /*5350*/  @P0 FSEL R13, R13, -INF , !P1 ;  /* 0xff8000000d0d0808 */ /* 0x000fe20004800000 */
[----:B------:R-:W-:Y:S01]  /*5360*/  IMAD.WIDE.U32 R180, R180, -0x2daee0ad, RZ ;  /* 0xd2511f53b4b47825 */ /* 0x000fe200078e00ff */
[----:B------:R-:W-:Y:S01]  /*5370*/  LOP3.LUT R175, R177, UR21, R178, 0x96, !PT ;  /* 0x00000015b1af7c12 */ /* 0x000fe2000f8e96b2 */
[----:B------:R-:W-:Y:S01]  /*5380*/  MUFU.EX2 R205, R6 ;  /* 0x0000000600cd7308 */ /* 0x000fe20000000800 */
[----:B------:R-:W-:Y:S01]  /*5390*/  PLOP3.LUT P0, PT, PT, PT, UP0, 0x80, 0x0 ;  /* 0x000000000000781c */ /* 0x000fe20003f0f008 */
[----:B------:R-:W-:Y:S01]  /*53a0*/  IMAD.WIDE.U32 R178, R2, -0x326172a9, RZ ;  /* 0xcd9e8d5702b27825 */ /* 0x000fe200078e00ff */
[----:B------:R-:W-:Y:S03]  /*53b0*/  LOP3.LUT R177, R181, UR22, R182, 0x96, !PT ;  /* 0x00000016b5b17c12 */ /* 0x000fe6000f8e96b6 */
[----:B------:R-:W-:Y:S01]  /*53c0*/  FMUL.FTZ R2, R239, 1.4426950216293334961 ;  /* 0x3fb8aa3bef027820 */ /* 0x000fe20000410000 */
[----:B------:R-:W-:Y:S01]  /*53d0*/  @P2 FSEL R12, R12, -INF , !P6 ;  /* 0xff8000000c0c2808 */ /* 0x000fe20007000000 */
[----:B------:R-:W-:Y:S01]  /*53e0*/  FMUL.FTZ R0, R244, 1.4426950216293334961 ;  /* 0x3fb8aa3bf4007820 */ /* 0x000fe20000410000 */
[----:B------:R-:W-:Y:S01]  /*53f0*/  LOP3.LUT R183, R179, UR21, R174, 0x96, !PT ;  /* 0x00000015b3b77c12 */ /* 0x000fe2000f8e96ae */
[----:B------:R-:W-:Y:S01]  /*5400*/  IMAD.WIDE.U32 R186, R186, -0x326172a9, RZ ;  /* 0xcd9e8d57baba7825 */ /* 0x000fe200078e00ff */
[----:B--2---:R-:W-:Y:S02]  /*5410*/  I2FP.F32.S32 R7, R197 ;  /* 0x000000c500077245 */ /* 0x004fe40000201400 */
[----:B------:R-:W-:Y:S01]  /*5420*/  MUFU.EX2 R197, R18 ;  /* 0x0000001200c57308 */ /* 0x000fe20000000800 */
[----:B------:R-:W-:Y:S01]  /*5430*/  IMAD.WIDE.U32 R182, R183, -0x2daee0ad, RZ ;  /* 0xd2511f53b7b67825 */ /* 0x000fe200078e00ff */
[----:B------:R-:W-:Y:S02]  /*5440*/  @P0 FSEL R15, R15, -INF , !P1 ;  /* 0xff8000000f0f0808 */ /* 0x000fe40004800000 */
[----:B------:R-:W-:Y:S01]  /*5450*/  PLOP3.LUT P0, PT, PT, PT, UP0, 0x80, 0x0 ;  /* 0x000000000000781c */ /* 0x000fe20003f0f008 */
[----:B------:R-:W-:Y:S01]  /*5460*/  IMAD.WIDE.U32 R174, R175, -0x2daee0ad, RZ ;  /* 0xd2511f53afae7825 */ /* 0x000fe200078e00ff */
[----:B------:R-:W-:Y:S02]  /*5470*/  LOP3.LUT R198, R183, UR24, R180, 0x96, !PT ;  /* 0x00000018b7c67c12 */ /* 0x000fe4000f8e96b4 */
[----:B------:R-:W-:Y:S02]  /*5480*/  I2FP.F32.S32 R183, R173 ;  /* 0x000000ad00b77245 */ /* 0x000fe40000201400 */
[----:B------:R-:W-:Y:S01]  /*5490*/  I2FP.F32.S32 R191, R191 ;  /* 0x000000bf00bf7245 */ /* 0x000fe20000201400 */
[----:B------:R-:W-:Y:S01]  /*54a0*/  IMAD.WIDE.U32 R198, R198, -0x326172a9, RZ ;  /* 0xcd9e8d57c6c67825 */ /* 0x000fe200078e00ff */
[----:B------:R-:W-:Y:S01]  /*54b0*/  FSETP.NEU.FTZ.AND P6, PT, R245, -INF , PT ;  /* 0xff800000f500780b */ /* 0x000fe20003fdd000 */
[-C--:B-1----:R-:W-:Y:S01]  /*54c0*/  HMMA.16816.F32 R20, R168, R164.reuse, R20 ;  /* 0x000000a4a814723c */ /* 0x082fe20000001814 */
[----:B------:R-:W-:Y:S02]  /*54d0*/  PLOP3.LUT P2, PT, PT, PT, UP0, 0x80, 0x0 ;  /* 0x000000000000781c */ /* 0x000fe40003f4f008 */
[----:B------:R-:W-:Y:S01]  /*54e0*/  FFMA.FTZ R17, R183, -UR5, R17 ;  /* 0x80000005b7117c23 */ /* 0x000fe20008010011 */
[----:B------:R-:W-:Y:S02]  /*54f0*/  LOP3.LUT R181, R175, UR24, R184, 0x96, !PT ;  /* 0x00000018afb57c12 */ /* 0x000fe4000f8e96b8 */
[C---:B------:R-:W-:Y:S05]  /*5500*/  HMMA.16816.F32 R24, R192.reuse, R164, R24 ;  /* 0x000000a4c018723c */ /* 0x040fea0000001818 */
[----:B------:R-:W-:Y:S01]  /*5510*/  @P0 FSEL R17, R17, -INF , !P1 ;  /* 0xff80000011110808 */ /* 0x000fe20004800000 */
[-C--:B------:R-:W-:Y:S01]  /*5520*/  HMMA.16816.F32 R28, R192, R166.reuse, R28 ;  /* 0x000000a6c01c723c */ /* 0x080fe2000000181c */
[----:B------:R-:W-:Y:S02]  /*5530*/  PLOP3.LUT P0, PT, PT, PT, UP0, 0x80, 0x0 ;  /* 0x000000000000781c */ /* 0x000fe40003f0f008 */
[----:B------:R-:W-:Y:S02]  /*5540*/  @P2 ISETP.GE.AND P2, PT, R172, UR9, PT ;  /* 0x00000009ac002c0c */ /* 0x000fe4000bf46270 */
[----:B------:R-:W-:Y:S01]  /*5550*/  FMUL.FTZ R172, R245, 1.4426950216293334961 ;  /* 0x3fb8aa3bf5ac7820 */ /* 0x000fe20000410000 */
[----:B------:R-:W-:Y:S05]  /*5560*/  HMMA.16816.F32 R32, R168, R166, R32 ;  /* 0x000000a6a820723c */ /* 0x000fea0000001820 */
[----:B------:R-:W-:Y:S01]  /*5570*/  FSEL R172, R172, RZ, P6 ;  /* 0x000000ffacac7208 */ /* 0x000fe20003000000 */
[----:B------:R-:W-:Y:S01]  /*5580*/  FFMA.FTZ R20, R190, -UR5, R20 ;  /* 0x80000005be147c23 */ /* 0x000fe20008010014 */
[----:B------:R-:W-:Y:S01]  /*5590*/  FFMA.FTZ R22, R203, -UR5, R22 ;  /* 0x80000005cb167c23 */ /* 0x000fe20008010016 */
[----:B------:R-:W-:Y:S02]  /*55a0*/  @P0 FSEL R19, R19, -INF , !P1 ;  /* 0xff80000013130808 */ /* 0x000fe40004800000 */
[----:B------:R-:W-:Y:S01]  /*55b0*/  FSETP.NEU.FTZ.AND P1, PT, R239, -INF , PT ;  /* 0xff800000ef00780b */ /* 0x000fe20003f3d000 */
[----:B------:R-:W-:Y:S01]  /*55c0*/  FFMA.FTZ R23, R183, -UR5, R23 ;  /* 0x80000005b7177c23 */ /* 0x000fe20008010017 */
[----:B------:R-:W-:Y:S01]  /*55d0*/  FSETP.NEU.FTZ.AND P0, PT, R244, -INF , PT ;  /* 0xff800000f400780b */ /* 0x000fe20003f1d000 */
[----:B------:R-:W-:Y:S01]  /*55e0*/  FFMA.FTZ R24, R191, -UR5, R24 ;  /* 0x80000005bf187c23 */ /* 0x000fe20008010018 */
[----:B------:R-:W-:Y:S01]  /*55f0*/  FSEL R2, R2, RZ, P1 ;  /* 0x000000ff02027208 */ /* 0x000fe20000800000 */
[----:B------:R-:W-:Y:S01]  /*5600*/  FFMA.FTZ R26, R204, -UR5, R26 ;  /* 0x80000005cc1a7c23 */ /* 0x000fe2000801001a */
[----:B------:R-:W-:Y:S01]  /*5610*/  PLOP3.LUT P1, PT, PT, PT, UP0, 0x80, 0x0 ;  /* 0x000000000000781c */ /* 0x000fe20003f2f008 */
[----:B------:R-:W-:Y:S01]  /*5620*/  FFMA.FTZ R27, R202, -UR5, R27 ;  /* 0x80000005ca1b7c23 */ /* 0x000fe2000801001b */
[----:B------:R-:W-:Y:S01]  /*5630*/  FSEL R0, R0, RZ, P0 ;  /* 0x000000ff00007208 */ /* 0x000fe20000000000 */
[----:B------:R-:W-:Y:S01]  /*5640*/  FFMA.FTZ R8, R8, UR12, -R2 ;  /* 0x0000000c08087c23 */ /* 0x000fe20008010802 */
[----:B------:R-:W-:Y:S01]  /*5650*/  PLOP3.LUT P0, PT, PT, PT, UP0, 0x80, 0x0 ;  /* 0x000000000000781c */ /* 0x000fe20003f0f008 */
[----:B------:R-:W-:Y:S01]  /*5660*/  FFMA.FTZ R25, R7, -UR5, R25 ;  /* 0x8000000507197c23 */ /* 0x000fe20008010019 */
[----:B------:R-:W-:Y:S01]  /*5670*/  PLOP3.LUT P6, PT, PT, PT, UP0, 0x80, 0x0 ;  /* 0x000000000000781c */ /* 0x000fe20003fcf008 */
[----:B------:R1:W-:Y:S01]  /*5680*/  MUFU.EX2 R226, R8 ;  /* 0x0000000800e27308 */ /* 0x0003e20000000800 */
[--C-:B------:R-:W-:Y:S01]  /*5690*/  FFMA.FTZ R4, R4, UR12, -R172.reuse ;  /* 0x0000000c04047c23 */ /* 0x100fe200080108ac */
[----:B------:R-:W-:Y:S01]  /*56a0*/  FFMA.FTZ R5, R5, UR12, -R172 ;  /* 0x0000000c05057c23 */ /* 0x000fe200080108ac */
[----:B------:R-:W-:Y:S01]  /*56b0*/  FFMA.FTZ R9, R9, UR12, -R2 ;  /* 0x0000000c09097c23 */ /* 0x000fe20008010802 */
[----:B------:R-:W-:Y:S01]  /*56c0*/  I2FP.F32.S32 R201, R201 ;  /* 0x000000c900c97245 */ /* 0x000fe20000201400 */
[--C-:B------:R-:W-:Y:S01]  /*56d0*/  FFMA.FTZ R10, R10, UR12, -R0.reuse ;  /* 0x0000000c0a0a7c23 */ /* 0x100fe20008010800 */
[----:B------:R-:W-:Y:S01]  /*56e0*/  @P1 FSEL R20, R20, -INF , !P4 ;  /* 0xff80000014141808 */ /* 0x000fe20006000000 */
[----:B------:R-:W-:Y:S01]  /*56f0*/  FFMA.FTZ R11, R11, UR12, -R0 ;  /* 0x0000000c0b0b7c23 */ /* 0x000fe20008010800 */
[----:B------:R-:W-:Y:S02]  /*5700*/  PLOP3.LUT P1, PT, PT, PT, UP0, 0x80, 0x0 ;  /* 0x000000000000781c */ /* 0x000fe40003f2f008 */
[----:B------:R-:W-:Y:S01]  /*5710*/  MUFU.EX2 R206, R5 ;  /* 0x0000000500ce7308 */ /* 0x000fe20000000800 */
[----:B------:R-:W-:Y:S01]  /*5720*/  @P0 FSEL R22, R22, -INF , !P4 ;  /* 0xff80000016160808 */ /* 0x000fe20006000000 */
[----:B------:R-:W-:Y:S01]  /*5730*/  FFMA.FTZ R12, R12, UR12, -R2 ;  /* 0x0000000c0c0c7c23 */ /* 0x000fe20008010802 */
[----:B------:R-:W-:Y:S01]  /*5740*/  PLOP3.LUT P0, PT, PT, PT, UP0, 0x80, 0x0 ;  /* 0x000000000000781c */ /* 0x000fe20003f0f008 */
[----:B------:R-:W-:Y:S01]  /*5750*/  @P6 VIADD R189, R229, 0x19 ;  /* 0x00000019e5bd6836 */ /* 0x000fe20000000000 */
[----:B------:R-:W-:Y:S01]  /*5760*/  PLOP3.LUT P6, PT, PT, PT, UP0, 0x80, 0x0 ;  /* 0x000000000000781c */ /* 0x000fe20003fcf008 */
[----:B------:R-:W-:Y:S01]  /*5770*/  FFMA.FTZ R30, R191, -UR5, R30 ;  /* 0x80000005bf1e7c23 */ /* 0x000fe2000801001e */
[----:B------:R-:W-:Y:S01]  /*5780*/  FFMA.FTZ R32, R201, -UR5, R32 ;  /* 0x80000005c9207c23 */ /* 0x000fe20008010020 */
[----:B-1----:R-:W-:Y:S02]  /*5790*/  I2FP.F32.S32 R8, R196 ;  /* 0x000000c400087245 */ /* 0x002fe40000201400 */
[----:B------:R1:W2:Y:S01]  /*57a0*/  MUFU.EX2 R207, R4 ;  /* 0x0000000400cf7308 */ /* 0x0002a20000000800 */
[----:B------:R-:W-:Y:S01]  /*57b0*/  FFMA.FTZ R28, R208, -UR5, R28 ;  /* 0x80000005d01c7c23 */ /* 0x000fe2000801001c */
[----:B------:R-:W-:Y:S01]  /*57c0*/  IMAD.WIDE.U32 R180, R181, -0x326172a9, RZ ;  /* 0xcd9e8d57b5b47825 */ /* 0x000fe200078e00ff */
[----:B------:R-:W-:Y:S02]  /*57d0*/  @P1 FSEL R24, R24, -INF , !P4 ;  /* 0xff80000018181808 */ /* 0x000fe40006000000 */
[----:B------:R-:W-:Y:S01]  /*57e0*/  PLOP3.LUT P1, PT, PT, PT, UP0, 0x80, 0x0 ;  /* 0x000000000000781c */ /* 0x000fe20003f2f008 */
[----:B------:R-:W-:Y:S01]  /*57f0*/  FFMA.FTZ R21, R8, -UR5, R21 ;  /* 0x8000000508157c23 */ /* 0x000fe20008010015 */
[----:B------:R-:W-:Y:S03]  /*5800*/  @P0 FSEL R26, R26, -INF , !P4 ;  /* 0xff8000001a1a0808 */ /* 0x000fe60006000000 */
[----:B------:R3:W-:Y:S01]  /*5810*/  MUFU.EX2 R225, R9 ;  /* 0x0000000900e17308 */ /* 0x0007e20000000800 */
[----:B------:R-:W-:Y:S01]  /*5820*/  PLOP3.LUT P0, PT, PT, PT, UP0, 0x80, 0x0 ;  /* 0x000000000000781c */ /* 0x000fe20003f0f008 */
[----:B------:R-:W-:Y:S01]  /*5830*/  FFMA.FTZ R29, R217, -UR5, R29 ;  /* 0x80000005d91d7c23 */ /* 0x000fe2000801001d */
[----:B------:R-:W-:Y:S01]  /*5840*/  PLOP3.LUT P4, PT, PT, PT, UP0, 0x80, 0x0 ;  /* 0x000000000000781c */ /* 0x000fe20003f8f008 */
[----:B------:R-:W-:Y:S01]  /*5850*/  FFMA.FTZ R31, R7, -UR5, R31 ;  /* 0x80000005071f7c23 */ /* 0x000fe2000801001f */
[----:B------:R-:W-:Y:S01]  /*5860*/  @P6 ISETP.GE.AND P6, PT, R189, UR9, PT ;  /* 0x00000009bd006c0c */ /* 0x000fe2000bfc6270 */
[----:B------:R-:W-:Y:S01]  /*5870*/  FFMA.FTZ R34, R190, -UR5, R34 ;  /* 0x80000005be227c23 */ /* 0x000fe20008010022 */
[----:B------:R-:W-:Y:S01]  /*5880*/  LOP3.LUT R189, R187, UR23, R176, 0x96, !PT ;  /* 0x00000017bbbd7c12 */ /* 0x000fe2000f8e96b0 */
[----:B------:R-:W-:Y:S02]  /*5890*/  IMAD.WIDE.U32 R176, R177, -0x326172a9, RZ ;  /* 0xcd9e8d57b1b07825 */ /* 0x000fe400078e00ff */
[----:B------:R4:W-:Y:S01]  /*58a0*/  MUFU.EX2 R202, R12 ;  /* 0x0000000c00ca7308 */ /* 0x0009e20000000800 */
[----:B------:R-:W-:Y:S01]  /*58b0*/  @P1 FSEL R21, R21, -INF , !P2 ;  /* 0xff80000015151808 */ /* 0x000fe20005000000 */
[----:B------:R-:W-:Y:S01]  /*58c0*/  IMAD.WIDE.U32 R188, R189, -0x2daee0ad, RZ ;  /* 0xd2511f53bdbc7825 */ /* 0x000fe200078e00ff */
[----:B------:R-:W-:Y:S02]  /*58d0*/  PLOP3.LUT P1, PT, PT, PT, UP0, 0x80, 0x0 ;  /* 0x000000000000781c */ /* 0x000fe40003f2f008 */
[----:B------:R-:W-:Y:S01]  /*58e0*/  @P0 FSEL R25, R25, -INF , !P2 ;  /* 0xff80000019190808 */ /* 0x000fe20005000000 */
[----:B------:R-:W-:Y:S01]  /*58f0*/  FFMA.FTZ R35, R8, -UR5, R35 ;  /* 0x8000000508237c23 */ /* 0x000fe20008010023 */
[----:B------:R-:W-:Y:S03]  /*5900*/  @P4 FSEL R23, R23, -INF , !P2 ;  /* 0xff80000017174808 */ /* 0x000fe60005000000 */
[----:B------:R-:W2:Y:S01]  /*5910*/  MUFU.EX2 R227, R10 ;  /* 0x0000000a00e37308 */ /* 0x000ea20000000800 */
[----:B------:R-:W-:Y:S01]  /*5920*/  PLOP3.LUT P0, PT, PT, PT, UP0, 0x80, 0x0 ;  /* 0x000000000000781c */ /* 0x000fe20003f0f008 */
[--C-:B------:R-:W-:Y:S01]  /*5930*/  FFMA.FTZ R14, R14, UR12, -R0.reuse ;  /* 0x0000000c0e0e7c23 */ /* 0x100fe20008010800 */
[----:B------:R-:W-:Y:S01]  /*5940*/  PLOP3.LUT P4, PT, PT, PT, UP0, 0x80, 0x0 ;  /* 0x000000000000781c */ /* 0x000fe20003f8f008 */
[----:B------:R-:W-:Y:S01]  /*5950*/  FFMA.FTZ R15, R15, UR12, -R0 ;  /* 0x0000000c0f0f7c23 */ /* 0x000fe20008010800 */
[----:B------:R-:W-:Y:S01]  /*5960*/  LOP3.LUT R184, R177, UR23, R178, 0x96, !PT ;  /* 0x00000017b1b87c12 */ /* 0x000fe2000f8e96b2 */
[----:B------:R-:W-:Y:S01]  /*5970*/  FFMA.FTZ R16, R16, UR12, -R172 ;  /* 0x0000000c10107c23 */ /* 0x000fe200080108ac */
[----:B------:R-:W-:Y:S03]  /*5980*/  LOP3.LUT R174, R189, UR26, R174, 0x96, !PT ;  /* 0x0000001abdae7c12 */ /* 0x000fe6000f8e96ae */
[----:B------:R2:W2:Y:S01]  /*5990*/  MUFU.EX2 R224, R11 ;  /* 0x0000000b00e07308 */ /* 0x0004a20000000800 */
[----:B------:R-:W-:Y:S01]  /*59a0*/  @P1 FSEL R27, R27, -INF , !P2 ;  /* 0xff8000001b1b1808 */ /* 0x000fe20005000000 */
[----:B------:R-:W-:Y:S01]  /*59b0*/  IMAD.WIDE.U32 R184, R184, -0x2daee0ad, RZ ;  /* 0xd2511f53b8b87825 */ /* 0x000fe200078e00ff */
[----:B------:R-:W-:Y:S02]  /*59c0*/  PLOP3.LUT P1, PT, PT, PT, UP0, 0x80, 0x0 ;  /* 0x000000000000781c */ /* 0x000fe40003f2f008 */
[----:B------:R-:W-:Y:S01]  /*59d0*/  I2FP.F32.S32 R200, R200 ;  /* 0x000000c800c87245 */ /* 0x000fe20000201400 */
[----:B------:R-:W-:Y:S01]  /*59e0*/  IMAD.WIDE.U32 R174, R174, -0x326172a9, RZ ;  /* 0xcd9e8d57aeae7825 */ /* 0x000fe200078e00ff */
[----:B------:R-:W-:Y:S03]  /*59f0*/  @P0 FSEL R30, R30, -INF , !P5 ;  /* 0xff8000001e1e0808 */ /* 0x000fe60006800000 */
[----:B------:R-:W2:Y:S01]  /*5a00*/  MUFU.EX2 R223, R14 ;  /* 0x0000000e00df7308 */ /* 0x000ea20000000800 */
[----:B------:R-:W-:Y:S01]  /*5a10*/  LOP3.LUT R182, R185, UR26, R182, 0x96, !PT ;  /* 0x0000001ab9b67c12 */ /* 0x000fe2000f8e96b6 */
[----:B------:R-:W-:Y:S01]  /*5a20*/  FFMA.FTZ R33, R200, -UR5, R33 ;  /* 0x80000005c8217c23 */ /* 0x000fe20008010021 */
[----:B------:R-:W-:Y:S01]  /*5a30*/  @P4 FSEL R28, R28, -INF , !P5 ;  /* 0xff8000001c1c4808 */ /* 0x000fe20006800000 */
[--C-:B------:R-:W-:Y:S01]  /*5a40*/  FFMA.FTZ R17, R17, UR12, -R172.reuse ;  /* 0x0000000c11117c23 */ /* 0x100fe200080108ac */
[----:B------:R-:W-:Y:S01]  /*5a50*/  PLOP3.LUT P0, PT, PT, PT, UP0, 0x80, 0x0 ;  /* 0x000000000000781c */ /* 0x000fe20003f0f008 */
[----:B-1----:R-:W-:Y:S01]  /*5a60*/  IMAD.WIDE.U32 R4, R182, -0x326172a9, RZ ;  /* 0xcd9e8d57b6047825 */ /* 0x002fe200078e00ff */
[----:B------:R-:W-:Y:S03]  /*5a70*/  PLOP3.LUT P4, PT, PT, PT, UP0, 0x80, 0x0 ;  /* 0x000000000000781c */ /* 0x000fe60003f8f008 */
[----:B------:R-:W1:Y:S01]  /*5a80*/  MUFU.EX2 R204, R15 ;  /* 0x0000000f00cc7308 */ /* 0x000e620000000800 */
[----:B------:R-:W-:Y:S01]  /*5a90*/  @P1 FSEL R32, R32, -INF , !P5 ;  /* 0xff80000020201808 */ /* 0x000fe20006800000 */
[----:B------:R-:W-:Y:S01]  /*5aa0*/  FFMA.FTZ R20, R20, UR12, -R172 ;  /* 0x0000000c14147c23 */ /* 0x000fe200080108ac */
[----:B------:R-:W-:Y:S01]  /*5ab0*/  PLOP3.LUT P1, PT, PT, PT, UP0, 0x80, 0x0 ;  /* 0x000000000000781c */ /* 0x000fe20003f2f008 */
[--C-:B------:R-:W-:Y:S01]  /*5ac0*/  FFMA.FTZ R19, R19, UR12, -R3.reuse ;  /* 0x0000000c13137c23 */ /* 0x100fe20008010803 */
[----:B------:R-:W-:Y:S01]  /*5ad0*/  LOP3.LUT R180, R175, UR27, R180, 0x96, !PT ;  /* 0x0000001bafb47c12 */ /* 0x000fe2000f8e96b4 */
[----:B------:R-:W-:Y:S01]  /*5ae0*/  FFMA.FTZ R21, R21, UR12, -R172 ;  /* 0x0000000c15157c23 */ /* 0x000fe200080108ac */
[----:B------:R-:W-:Y:S03]  /*5af0*/  LOP3.LUT R6, R5, UR27, R198, 0x96, !PT ;  /* 0x0000001b05067c12 */ /* 0x000fe6000f8e96c6 */
[----:B------:R-:W-:Y:S01]  /*5b00*/  MUFU.EX2 R195, R16 ;  /* 0x0000001000c37308 */ /* 0x000fe20000000800 */
[----:B---3--:R-:W-:Y:S01]  /*5b10*/  LOP3.LUT R9, R4, 0xffff, RZ, 0xc0, !PT ;  /* 0x0000ffff04097812 */ /* 0x008fe200078ec0ff */
[----:B------:R-:W-:Y:S01]  /*5b20*/  FFMA.FTZ R24, R24, UR12, -R2 ;  /* 0x0000000c18187c23 */ /* 0x000fe20008010802 */
[----:B------:R-:W-:Y:S01]  /*5b30*/  LOP3.LUT R5, R180, 0xff, RZ, 0xc0, !PT ;  /* 0x000000ffb4057812 */ /* 0x000fe200078ec0ff */
[--C-:B------:R-:W-:Y:S01]  /*5b40*/  FFMA.FTZ R23, R23, UR12, -R3.reuse ;  /* 0x0000000c17177c23 */ /* 0x100fe20008010803 */
[----:B------:R-:W-:Y:S01]  /*5b50*/  @P0 FSEL R29, R29, -INF , !P6 ;  /* 0xff8000001d1d0808 */ /* 0x000fe20007000000 */
[--C-:B------:R-:W-:Y:S01]  /*5b60*/  FFMA.FTZ R22, R22, UR12, -R3.reuse ;  /* 0x0000000c16167c23 */ /* 0x100fe20008010803 */
[----:B------:R-:W-:Y:S03]  /*5b70*/  @P4 FSEL R34, R34, -INF , !P5 ;  /* 0xff80000022224808 */ /* 0x000fe60006800000 */
[----:B------:R-:W-:Y:S01]  /*5b80*/  MUFU.EX2 R193, R17 ;  /* 0x0000001100c17308 */ /* 0x000fe20000000800 */
[----:B------:R-:W-:Y:S01]  /*5b90*/  @P1 FSEL R31, R31, -INF , !P6 ;  /* 0xff8000001f1f1808 */ /* 0x000fe20007000000 */
[----:B------:R-:W-:Y:S01]  /*5ba0*/  FFMA.FTZ R32, R32, UR12, -R172 ;  /* 0x0000000c20207c23 */ /* 0x000fe200080108ac */
[----:B------:R-:W-:Y:S01]  /*5bb0*/  PLOP3.LUT P0, PT, PT, PT, UP0, 0x80, 0x0 ;  /* 0x000000000000781c */ /* 0x000fe20003f0f008 */
[----:B------:R-:W-:Y:S01]  /*5bc0*/  FFMA.FTZ R34, R34, UR12, -R3 ;  /* 0x0000000c22227c23 */ /* 0x000fe20008010803 */
[----:B------:R-:W-:Y:S01]  /*5bd0*/  PLOP3.LUT P1, PT, PT, PT, UP0, 0x80, 0x0 ;  /* 0x000000000000781c */ /* 0x000fe20003f2f008 */
[----:B------:R-:W-:Y:S01]  /*5be0*/  FFMA.FTZ R13, R13, UR12, -R2 ;  /* 0x0000000c0d0d7c23 */ /* 0x000fe20008010802 */
[----:B----4-:R-:W-:Y:S03]  /*5bf0*/  LOP3.LUT R12, R4, 0xff, RZ, 0xc0, !PT ;  /* 0x000000ff040c7812 */ /* 0x010fe600078ec0ff */
[----:B------:R-:W-:Y:S01]  /*5c00*/  MUFU.EX2 R187, R20 ;  /* 0x0000001400bb7308 */ /* 0x000fe20000000800 */
[----:B--2---:R-:W-:Y:S01]  /*5c10*/  SHF.R.U32.HI R11, RZ, 0x10, R4 ;  /* 0x00000010ff0b7819 */ /* 0x004fe20000011604 */
[----:B------:R-:W-:Y:S01]  /*5c20*/  FFMA.FTZ R28, R28, UR12, -R2 ;  /* 0x0000000c1c1c7c23 */ /* 0x000fe20008010802 */
[----:B------:R-:W-:Y:S01]  /*5c30*/  SHF.R.U32.HI R10, RZ, 0x18, R4 ;  /* 0x00000018ff0a7819 */ /* 0x000fe20000011604 */
[----:B------:R-:W-:Y:S01]  /*5c40*/  FFMA.FTZ R25, R25, UR12, -R2 ;  /* 0x0000000c19197c23 */ /* 0x000fe20008010802 */
[----:B------:R-:W-:Y:S01]  /*5c50*/  SHF.R.U32.HI R4, RZ, 0x18, R180 ;  /* 0x00000018ff047819 */ /* 0x000fe200000116b4 */
[----:B------:R-:W-:Y:S01]  /*5c60*/  FFMA.FTZ R2, R29, UR12, -R2 ;  /* 0x0000000c1d027c23 */ /* 0x000fe20008010802 */
[----:B------:R-:W-:Y:S03]  /*5c70*/  ISETP.LE.U32.AND P5, PT, R5, UR13, PT ;  /* 0x0000000d05007c0c */ /* 0x000fe6000bfa3070 */
[----:B------:R-:W-:Y:S01]  /*5c80*/  MUFU.EX2 R196, R19 ;  /* 0x0000001300c47308 */ /* 0x000fe20000000800 */
[----:B------:R-:W-:Y:S01]  /*5c90*/  LOP3.LUT R5, R180, 0xffff, RZ, 0xc0, !PT ;  /* 0x0000ffffb4057812 */ /* 0x000fe200078ec0ff */
[--C-:B------:R-:W-:Y:S01]  /*5ca0*/  FFMA.FTZ R30, R30, UR12, -R0.reuse ;  /* 0x0000000c1e1e7c23 */ /* 0x100fe20008010800 */
[----:B------:R-:W-:Y:S01]  /*5cb0*/  ISETP.LE.U32.AND P4, PT, R4, UR13, PT ;  /* 0x0000000d04007c0c */ /* 0x000fe2000bf83070 */
[----:B------:R-:W-:Y:S01]  /*5cc0*/  FFMA.FTZ R26, R26, UR12, -R0 ;  /* 0x0000000c1a1a7c23 */ /* 0x000fe20008010800 */
[----:B------:R-:W-:Y:S01]  /*5cd0*/  SHF.R.U32.HI R4, RZ, 0x10, R180 ;  /* 0x00000010ff047819 */ /* 0x000fe200000116b4 */
[--C-:B------:R-:W-:Y:S01]  /*5ce0*/  FFMA.FTZ R27, R27, UR12, -R0.reuse ;  /* 0x0000000c1b1b7c23 */ /* 0x100fe20008010800 */
[----:B------:R-:W-:Y:S03]  /*5cf0*/  SHF.R.U32.HI R5, RZ, 0x8, R5 ;  /* 0x00000008ff057819 */ /* 0x000fe60000011605 */
[----:B------:R-:W-:Y:S01]  /*5d00*/  MUFU.EX2 R191, R23 ;  /* 0x0000001700bf7308 */ /* 0x000fe20000000800 */
[----:B------:R-:W-:Y:S01]  /*5d10*/  LOP3.LUT R4, R4, 0xff, RZ, 0xc0, !PT ;  /* 0x000000ff04047812 */ /* 0x000fe200078ec0ff */
[----:B------:R-:W-:Y:S01]  /*5d20*/  FFMA.FTZ R0, R31, UR12, -R0 ;  /* 0x0000000c1f007c23 */ /* 0x000fe20008010800 */
[----:B------:R-:W-:Y:S01]  /*5d30*/  LOP3.LUT R5, R5, 0xffff, RZ, 0xc0, !PT ;  /* 0x0000ffff05057812 */ /* 0x000fe200078ec0ff */
[----:B------:R-:W-:Y:S01]  /*5d40*/  @!P5 FADD.FTZ R207, -R207, -RZ ;  /* 0x800000ffcfcfd221 */ /* 0x000fe20000010100 */
[----:B------:R-:W-:Y:S02]  /*5d50*/  @P0 FSEL R33, R33, -INF , !P6 ;  /* 0xff80000021210808 */ /* 0x000fe40007000000 */
[----:B------:R-:W-:Y:S01]  /*5d60*/  @P1 FSEL R35, R35, -INF , !P6 ;  /* 0xff80000023231808 */ /* 0x000fe20007000000 */
[----:B------:R-:W-:Y:S01]  /*5d70*/  @!P4 FADD.FTZ R222, -R222, -RZ ;  /* 0x800000ffdedec221 */ /* 0x000fe20000010100 */
[----:B------:R-:W-:Y:S01]  /*5d80*/  ISETP.LE.U32.AND P0, PT, R4, UR13, PT ;  /* 0x0000000d04007c0c */ /* 0x000fe2000bf03070 */
[----:B------:R-:W-:Y:S01]  /*5d90*/  MUFU.EX2 R183, R32 ;  /* 0x0000002000b77308 */ /* 0x000fe20000000800 */
[----:B------:R-:W-:Y:S01]  /*5da0*/  ISETP.LE.U32.AND P6, PT, R5, UR13, PT ;  /* 0x0000000d05007c0c */ /* 0x000fe2000bfc3070 */
[----:B------:R-:W-:Y:S01]  /*5db0*/  FFMA.FTZ R3, R35, UR12, -R3 ;  /* 0x0000000c23037c23 */ /* 0x000fe20008010803 */
[C---:B------:R-:W-:Y:S01]  /*5dc0*/  LOP3.LUT R4, R6.reuse, 0xffff, RZ, 0xc0, !PT ;  /* 0x0000ffff06047812 */ /* 0x040fe200078ec0ff */
[----:B------:R-:W-:Y:S01]  /*5dd0*/  FFMA.FTZ R172, R33, UR12, -R172 ;  /* 0x0000000c21ac7c23 */ /* 0x000fe200080108ac */
[----:B------:R-:W-:Y:S02]  /*5de0*/  LOP3.LUT R7, R6, 0xff, RZ, 0xc0, !PT ;  /* 0x000000ff06077812 */ /* 0x000fe400078ec0ff */
[----:B------:R-:W-:Y:S03]  /*5df0*/  SHF.R.U32.HI R5, RZ, 0x10, R6 ;  /* 0x00000010ff057819 */ /* 0x000fe60000011606 */
[----:B------:R-:W-:Y:S01]  /*5e00*/  MUFU.EX2 R182, R172 ;  /* 0x000000ac00b67308 */ /* 0x000fe20000000800 */
[----:B------:R-:W-:Y:S02]  /*5e10*/  SHF.R.U32.HI R4, RZ, 0x8, R4 ;  /* 0x00000008ff047819 */ /* 0x000fe40000011604 */
[----:B------:R-:W-:Y:S01]  /*5e20*/  ISETP.LE.U32.AND P1, PT, R7, UR13, PT ;  /* 0x0000000d07007c0c */ /* 0x000fe2000bf23070 */
[----:B------:R-:W-:Y:S01]  /*5e30*/  @!P0 FADD.FTZ R205, -R205, -RZ ;  /* 0x800000ffcdcd8221 */ /* 0x000fe20000010100 */
[----:B------:R-:W-:Y:S01]  /*5e40*/  SHF.R.U32.HI R6, RZ, 0x18, R6 ;  /* 0x00000018ff067819 */ /* 0x000fe20000011606 */
[----:B------:R-:W-:Y:S01]  /*5e50*/  @!P6 FADD.FTZ R206, -R206, -RZ ;  /* 0x800000ffcecee221 */ /* 0x000fe20000010100 */
[----:B------:R-:W-:Y:S03]  /*5e60*/  LOP3.LUT R5, R5, 0xff, RZ, 0xc0, !PT ;  /* 0x000000ff05057812 */ /* 0x000fe600078ec0ff */
[----:B------:R-:W2:Y:S01]  /*5e70*/  MUFU.EX2 R203, R13 ;  /* 0x0000000d00cb7308 */ /* 0x000ea20000000800 */
[----:B------:R-:W-:Y:S02]  /*5e80*/  LOP3.LUT R4, R4, 0xffff, RZ, 0xc0, !PT ;  /* 0x0000ffff04047812 */ /* 0x000fe400078ec0ff */
[----:B------:R-:W-:Y:S02]  /*5e90*/  ISETP.LE.U32.AND P5, PT, R5, UR13, PT ;  /* 0x0000000d05007c0c */ /* 0x000fe4000bfa3070 */
[----:B------:R-:W-:Y:S02]  /*5ea0*/  ISETP.LE.U32.AND P6, PT, R4, UR13, PT ;  /* 0x0000000d04007c0c */ /* 0x000fe4000bfc3070 */
[----:B------:R-:W-:Y:S01]  /*5eb0*/  ISETP.LE.U32.AND P0, PT, R6, UR13, PT ;  /* 0x0000000d06007c0c */ /* 0x000fe2000bf03070 */
[----:B------:R-:W-:Y:S01]  /*5ec0*/  @!P1 FADD.FTZ R226, -R226, -RZ ;  /* 0x800000ffe2e29221 */ /* 0x000fe20000010100 */
[----:B------:R-:W-:Y:S01]  /*5ed0*/  SHF.R.U32.HI R4, RZ, 0x8, R9 ;  /* 0x00000008ff047819 */ /* 0x000fe20000011609 */
[----:B------:R-:W3:Y:S01]  /*5ee0*/  MUFU.EX2 R194, R22 ;  /* 0x0000001600c27308 */ /* 0x000ee20000000800 */
[----:B------:R-:W-:Y:S02]  /*5ef0*/  LOP3.LUT R177, R181, UR25, R186, 0x96, !PT ;  /* 0x00000019b5b17c12 */ /* 0x000fe4000f8e96ba */
[----:B------:R-:W-:Y:S02]  /*5f00*/  LOP3.LUT R4, R4, 0xffff, RZ, 0xc0, !PT ;  /* 0x0000ffff04047812 */ /* 0x000fe400078ec0ff */
[----:B------:R-:W-:Y:S01]  /*5f10*/  LOP3.LUT R181, R174, 0xff, RZ, 0xc0, !PT ;  /* 0x000000ffaeb57812 */ /* 0x000fe200078ec0ff */
[----:B------:R-:W-:Y:S01]  /*5f20*/  @!P5 FADD.FTZ R227, -R227, -RZ ;  /* 0x800000ffe3e3d221 */ /* 0x000fe20000010100 */
[----:B------:R-:W-:Y:S01]  /*5f30*/  ISETP.LE.U32.AND P1, PT, R4, UR13, PT ;  /* 0x0000000d04007c0c */ /* 0x000fe2000bf23070 */
[----:B------:R-:W-:Y:S01]  /*5f40*/  @!P6 FADD.FTZ R225, -R225, -RZ ;  /* 0x800000ffe1e1e221 */ /* 0x000fe20000010100 */
[----:B------:R-:W-:Y:S01]  /*5f50*/  LOP3.LUT R4, R11, 0xff, RZ, 0xc0, !PT ;  /* 0x000000ff0b047812 */ /* 0x000fe200078ec0ff */
[----:B------:R-:W-:Y:S01]  /*5f60*/  @!P0 FADD.FTZ R224, -R224, -RZ ;  /* 0x800000ffe0e08221 */ /* 0x000fe20000010100 */
[----:B------:R-:W-:Y:S01]  /*5f70*/  ISETP.LE.U32.AND P0, PT, R10, UR13, PT ;  /* 0x0000000d0a007c0c */ /* 0x000fe2000bf03070 */
[----:B------:R-:W4:Y:S01]  /*5f80*/  MUFU.EX2 R186, R21 ;  /* 0x0000001500ba7308 */ /* 0x000f220000000800 */
[----:B------:R-:W-:Y:S02]  /*5f90*/  ISETP.LE.U32.AND P5, PT, R4, UR13, PT ;  /* 0x0000000d04007c0c */ /* 0x000fe4000bfa3070 */
[----:B------:R-:W-:Y:S02]  /*5fa0*/  LOP3.LUT R189, R174, 0xffff, RZ, 0xc0, !PT ;  /* 0x0000ffffaebd7812 */ /* 0x000fe400078ec0ff */
[----:B------:R-:W-:Y:S01]  /*5fb0*/  LOP3.LUT R178, R199, UR25, R176, 0x96, !PT ;  /* 0x00000019c7b27c12 */ /* 0x000fe2000f8e96b0 */
[----:B------:R-:W-:Y:S01]  /*5fc0*/  IMAD.WIDE.U32 R176, R177, -0x2daee0ad, RZ ;  /* 0xd2511f53b1b07825 */ /* 0x000fe200078e00ff */
[----:B------:R-:W-:Y:S03]  /*5fd0*/  ISETP.LE.U32.AND P2, PT, R181, UR13, PT ;  /* 0x0000000db5007c0c */ /* 0x000fe6000bf43070 */
[----:B------:R-:W4:Y:S01]  /*5fe0*/  MUFU.EX2 R199, R24 ;  /* 0x0000001800c77308 */ /* 0x000f220000000800 */
[----:B------:R-:W-:Y:S01]  /*5ff0*/  SHF.R.U32.HI R4, RZ, 0x8, R189 ;  /* 0x00000008ff047819 */ /* 0x000fe200000116bd */
[----:B------:R-:W-:Y:S01]  /*6000*/  IMAD.WIDE.U32 R178, R178, -0x2daee0ad, RZ ;  /* 0xd2511f53b2b27825 */ /* 0x000fe200078e00ff */
[--C-:B------:R-:W-:Y:S02]  /*6010*/  SHF.R.U32.HI R228, RZ, 0x10, R174.reuse ;  /* 0x00000010ffe47819 */ /* 0x100fe400000116ae */
[----:B------:R-:W-:Y:S01]  /*6020*/  SHF.R.U32.HI R185, RZ, 0x18, R174 ;  /* 0x00000018ffb97819 */ /* 0x000fe200000116ae */
[----:B------:R-:W-:Y:S01]  /*6030*/  @!P5 FADD.FTZ R223, -R223, -RZ ;  /* 0x800000ffdfdfd221 */ /* 0x000fe20000010100 */
[----:B------:R-:W-:Y:S01]  /*6040*/  LOP3.LUT R4, R4, 0xffff, RZ, 0xc0, !PT ;  /* 0x0000ffff04047812 */ /* 0x000fe200078ec0ff */
[----:B-1----:R-:W-:Y:S01]  /*6050*/  @!P0 FADD.FTZ R204, -R204, -RZ ;  /* 0x800000ffcccc8221 */ /* 0x002fe20000010100 */
[----:B------:R-:W-:Y:S01]  /*6060*/  LOP3.LUT R5, R228, 0xff, RZ, 0xc0, !PT ;  /* 0x000000ffe4057812 */ /* 0x000fe200078ec0ff */
[----:B--2---:R-:W-:Y:S01]  /*6070*/  @!P1 FADD.FTZ R203, -R203, -RZ ;  /* 0x800000ffcbcb9221 */ /* 0x004fe20000010100 */
[----:B------:R-:W-:Y:S01]  /*6080*/  LOP3.LUT R174, R177, UR28, R188, 0x96, !PT ;  /* 0x0000001cb1ae7c12 */ /* 0x000fe2000f8e96bc */
[----:B------:R-:W-:Y:S01]  /*6090*/  @!P2 FADD.FTZ R195, -R195, -RZ ;  /* 0x800000ffc3c3a221 */ /* 0x000fe20000010100 */
[----:B------:R-:W-:Y:S01]  /*60a0*/  ISETP.LE.U32.AND P5, PT, R4, UR13, PT ;  /* 0x0000000d04007c0c */ /* 0x000fe2000bfa3070 */
[----:B------:R-:W-:Y:S01]  /*60b0*/  MUFU.EX2 R190, R0 ;  /* 0x0000000000be7308 */ /* 0x000fe20000000800 */
[----:B------:R-:W-:Y:S01]  /*60c0*/  ISETP.LE.U32.AND P0, PT, R5, UR13, PT ;  /* 0x0000000d05007c0c */ /* 0x000fe2000bf03070 */
[----:B------:R-:W-:Y:S01]  /*60d0*/  IMAD.MOV.U32 R181, RZ, RZ, 0x40 ;  /* 0x00000040ffb57424 */ /* 0x000fe200078e00ff */
[C---:B------:R-:W-:Y:S02]  /*60e0*/  LOP3.LUT R6, R174.reuse, 0xff, RZ, 0xc0, !PT ;  /* 0x000000ffae067812 */ /* 0x040fe400078ec0ff */
[----:B------:R-:W-:Y:S02]  /*60f0*/  LOP3.LUT R4, R174, 0xffff, RZ, 0xc0, !PT ;  /* 0x0000ffffae047812 */ /* 0x000fe400078ec0ff */
[----:B------:R-:W-:Y:S03]  /*6100*/  ISETP.LE.U32.AND P2, PT, R6, UR13, PT ;  /* 0x0000000d06007c0c */ /* 0x000fe6000bf43070 */
[----:B------:R-:W1:Y:S01]  /*6110*/  MUFU.EX2 R198, R25 ;  /* 0x0000001900c67308 */ /* 0x000e620000000800 */
[----:B------:R-:W-:Y:S02]  /*6120*/  SHF.R.U32.HI R5, RZ, 0x10, R174 ;  /* 0x00000010ff057819 */ /* 0x000fe400000116ae */
[----:B------:R-:W-:Y:S01]  /*6130*/  SHF.R.U32.HI R4, RZ, 0x8, R4 ;  /* 0x00000008ff047819 */ /* 0x000fe20000011604 */
[----:B------:R-:W-:Y:S01]  /*6140*/  @!P5 FADD.FTZ R193, -R193, -RZ ;  /* 0x800000ffc1c1d221 */ /* 0x000fe20000010100 */
[----:B------:R-:W-:Y:S01]  /*6150*/  ISETP.LE.U32.AND P6, PT, R185, UR13, PT ;  /* 0x0000000db9007c0c */ /* 0x000fe2000bfc3070 */
[----:B------:R-:W-:Y:S01]  /*6160*/  @!P0 FADD.FTZ R197, -R197, -RZ ;  /* 0x800000ffc5c58221 */ /* 0x000fe20000010100 */
[----:B------:R-:W-:Y:S03]  /*6170*/  LOP3.LUT R5, R5, 0xff, RZ, 0xc0, !PT ;  /* 0x000000ff05057812 */ /* 0x000fe600078ec0ff */
[----:B------:R-:W2:Y:S01]  /*6180*/  MUFU.EX2 R185, R34 ;  /* 0x0000002200b97308 */ /* 0x000ea20000000800 */
[----:B------:R-:W-:Y:S02]  /*6190*/  LOP3.LUT R4, R4, 0xffff, RZ, 0xc0, !PT ;  /* 0x0000ffff04047812 */ /* 0x000fe400078ec0ff */
[----:B------:R-:W-:Y:S01]  /*61a0*/  LOP3.LUT R173, R179, UR28, R184, 0x96, !PT ;  /* 0x0000001cb3ad7c12 */ /* 0x000fe2000f8e96b8 */
[----:B------:R-:W-:Y:S01]  /*61b0*/  @!P2 FADD.FTZ R187, -R187, -RZ ;  /* 0x800000ffbbbba221 */ /* 0x000fe20000010100 */
[----:B------:R-:W-:Y:S02]  /*61c0*/  ISETP.LE.U32.AND P5, PT, R5, UR13, PT ;  /* 0x0000000d05007c0c */ /* 0x000fe4000bfa3070 */
[----:B------:R-:W-:Y:S03]  /*61d0*/  ISETP.LE.U32.AND P0, PT, R4, UR13, PT ;  /* 0x0000000d04007c0c */ /* 0x000fe6000bf03070 */
[----:B------:R-:W-:Y:S01]  /*61e0*/  MUFU.EX2 R201, R26 ;  /* 0x0000001a00c97308 */ /* 0x000fe20000000800 */
[C---:B------:R-:W-:Y:S01]  /*61f0*/  LOP3.LUT R5, R173.reuse, 0xff, RZ, 0xc0, !PT ;  /* 0x000000ffad057812 */ /* 0x040fe200078ec0ff */
[----:B------:R-:W-:Y:S01]  /*6200*/  @!P6 FADD.FTZ R196, -R196, -RZ ;  /* 0x800000ffc4c4e221 */ /* 0x000fe20000010100 */
[----:B------:R-:W-:Y:S02]  /*6210*/  LOP3.LUT R4, R173, 0xffff, RZ, 0xc0, !PT ;  /* 0x0000ffffad047812 */ /* 0x000fe400078ec0ff */
[----:B------:R-:W-:Y:S02]  /*6220*/  SHF.R.U32.HI R184, RZ, 0x10, R176 ;  /* 0x00000010ffb87819 */ /* 0x000fe400000116b0 */
[----:B------:R-:W-:Y:S03]  /*6230*/  ISETP.LE.U32.AND P4, PT, R12, UR13, PT ;  /* 0x0000000d0c007c0c */ /* 0x000fe6000bf83070 */
[----:B------:R-:W2:Y:S01]  /*6240*/  MUFU.EX2 R200, R27 ;  /* 0x0000001b00c87308 */ /* 0x000ea20000000800 */
[----:B------:R-:W-:Y:S01]  /*6250*/  SHF.R.U32.HI R174, RZ, 0x18, R174 ;  /* 0x00000018ffae7819 */ /* 0x000fe200000116ae */
[----:B---3--:R-:W-:Y:S01]  /*6260*/  @!P5 FADD.FTZ R194, -R194, -RZ ;  /* 0x800000ffc2c2d221 */ /* 0x008fe20000010100 */
[----:B------:R-:W-:Y:S01]  /*6270*/  ISETP.LE.U32.AND P2, PT, R5, UR13, PT ;  /* 0x0000000d05007c0c */ /* 0x000fe2000bf43070 */
[----:B----4-:R-:W-:Y:S01]  /*6280*/  @!P0 FADD.FTZ R186, -R186, -RZ ;  /* 0x800000ffbaba8221 */ /* 0x010fe20000010100 */
[----:B------:R-:W-:Y:S02]  /*6290*/  LOP3.LUT R5, R184, 0xff, RZ, 0xc0, !PT ;  /* 0x000000ffb8057812 */ /* 0x000fe400078ec0ff */
[----:B------:R-:W-:Y:S03]  /*62a0*/  SHF.R.U32.HI R4, RZ, 0x8, R4 ;  /* 0x00000008ff047819 */ /* 0x000fe60000011604 */
[----:B------:R3:W-:Y:S01]  /*62b0*/  MUFU.EX2 R184, R3 ;  /* 0x0000000300b87308 */ /* 0x0007e20000000800 */
[----:B------:R-:W-:Y:S02]  /*62c0*/  ISETP.LE.U32.AND P6, PT, R174, UR13, PT ;  /* 0x0000000dae007c0c */ /* 0x000fe4000bfc3070 */
[----:B------:R-:W-:Y:S01]  /*62d0*/  LOP3.LUT R4, R4, 0xffff, RZ, 0xc0, !PT ;  /* 0x0000ffff04047812 */ /* 0x000fe200078ec0ff */
[----:B------:R-:W-:Y:S01]  /*62e0*/  @!P4 FADD.FTZ R202, -R202, -RZ ;  /* 0x800000ffcacac221 */ /* 0x000fe20000010100 */
[C---:B------:R-:W-:Y:S02]  /*62f0*/  LOP3.LUT R177, R176.reuse, 0xffff, RZ, 0xc0, !PT ;  /* 0x0000ffffb0b17812 */ /* 0x040fe400078ec0ff */
[----:B------:R-:W-:Y:S01]  /*6300*/  LOP3.LUT R164, R176, 0xff, RZ, 0xc0, !PT ;  /* 0x000000ffb0a47812 */ /* 0x000fe200078ec0ff */
[----:B------:R-:W-:Y:S01]  /*6310*/  @!P2 FADD.FTZ R199, -R199, -RZ ;  /* 0x800000ffc7c7a221 */ /* 0x000fe20000010100 */
[----:B------:R-:W-:Y:S01]  /*6320*/  ISETP.LE.U32.AND P0, PT, R4, UR13, PT ;  /* 0x0000000d04007c0c */ /* 0x000fe2000bf03070 */
[----:B------:R-:W-:Y:S01]  /*6330*/  MUFU.EX2 R189, R28 ;  /* 0x0000001c00bd7308 */ /* 0x000fe20000000800 */
[----:B------:R-:W-:Y:S02]  /*6340*/  SHF.R.U32.HI R4, RZ, 0x8, R177 ;  /* 0x00000008ff047819 */ /* 0x000fe400000116b1 */
[----:B------:R-:W-:Y:S01]  /*6350*/  ISETP.LE.U32.AND P4, PT, R164, UR13, PT ;  /* 0x0000000da4007c0c */ /* 0x000fe2000bf83070 */
[----:B------:R-:W-:Y:S01]  /*6360*/  @!P6 FADD.FTZ R191, -R191, -RZ ;  /* 0x800000ffbfbfe221 */ /* 0x000fe20000010100 */
[----:B------:R-:W-:Y:S02]  /*6370*/  LOP3.LUT R4, R4, 0xffff, RZ, 0xc0, !PT ;  /* 0x0000ffff04047812 */ /* 0x000fe400078ec0ff */
[----:B------:R-:W-:Y:S03]  /*6380*/  ISETP.LE.U32.AND P2, PT, R5, UR13, PT ;  /* 0x0000000d05007c0c */ /* 0x000fe6000bf43070 */
[----:B------:R-:W4:Y:S01]  /*6390*/  MUFU.EX2 R192, R30 ;  /* 0x0000001e00c07308 */ /* 0x000f220000000800 */
[----:B------:R-:W-:Y:S02]  /*63a0*/  ISETP.LE.U32.AND P6, PT, R4, UR13, PT ;  /* 0x0000000d04007c0c */ /* 0x000fe4000bfc3070 */
[--C-:B---3--:R-:W-:Y:S01]  /*63b0*/  SHF.R.U32.HI R3, RZ, 0x10, R173.reuse ;  /* 0x00000010ff037819 */ /* 0x108fe200000116ad */
[----:B-1----:R-:W-:Y:S01]  /*63c0*/  @!P0 FADD.FTZ R198, -R198, -RZ ;  /* 0x800000ffc6c68221 */ /* 0x002fe20000010100 */
[----:B------:R-:W-:Y:S02]  /*63d0*/  SHF.R.U32.HI R4, RZ, 0x18, R173 ;  /* 0x00000018ff047819 */ /* 0x000fe400000116ad */
[----:B------:R-:W-:Y:S01]  /*63e0*/  LOP3.LUT R3, R3, 0xff, RZ, 0xc0, !PT ;  /* 0x000000ff03037812 */ /* 0x000fe200078ec0ff */
[----:B------:R-:W-:Y:S01]  /*63f0*/  @!P4 FADD.FTZ R183, -R183, -RZ ;  /* 0x800000ffb7b7c221 */ /* 0x000fe20000010100 */
[----:B------:R-:W-:Y:S02]  /*6400*/  SHF.R.U32.HI R188, RZ, 0x10, R178 ;  /* 0x00000010ffbc7819 */ /* 0x000fe400000116b2 */
[----:B------:R-:W-:Y:S01]  /*6410*/  ISETP.LE.U32.AND P4, PT, R4, UR13, PT ;  /* 0x0000000d04007c0c */ /* 0x000fe2000bf83070 */
[----:B--2---:R-:W-:Y:S01]  /*6420*/  @!P2 FADD.FTZ R185, -R185, -RZ ;  /* 0x800000ffb9b9a221 */ /* 0x004fe20000010100 */
[----:B------:R-:W-:Y:S01]  /*6430*/  LOP3.LUT R4, R188, 0xff, RZ, 0xc0, !PT ;  /* 0x000000ffbc047812 */ /* 0x000fe200078ec0ff */
[----:B------:R-:W-:Y:S01]  /*6440*/  @!P6 FADD.FTZ R182, -R182, -RZ ;  /* 0x800000ffb6b6e221 */ /* 0x000fe20000010100 */
[----:B------:R-:W-:Y:S01]  /*6450*/  ISETP.LE.U32.AND P2, PT, R3, UR13, PT ;  /* 0x0000000d03007c0c */ /* 0x000fe2000bf43070 */
[----:B------:R1:W2:Y:S01]  /*6460*/  MUFU.EX2 R188, R2 ;  /* 0x0000000200bc7308 */ /* 0x0002a20000000800 */
[----:B------:R-:W-:Y:S02]  /*6470*/  F2FP.RELU.F16.F32.PACK_AB R3, R222, R205 ;  /* 0x000000cdde03723e */ /* 0x000fe400000008ff */
[----:B------:R-:W-:Y:S02]  /*6480*/  ISETP.LE.U32.AND P6, PT, R4, UR13, PT ;  /* 0x0000000d04007c0c */ /* 0x000fe4000bfc3070 */
[----:B------:R-:W-:Y:S01]  /*6490*/  F2FP.RELU.F16.F32.PACK_AB R4, R206, R207 ;  /* 0x000000cfce04723e */ /* 0x000fe200000008ff */
[----:B------:R3:W-:Y:S01]  /*64a0*/  STS [R232+0x20400], R3 ;  /* 0x02040003e8007388 */ /* 0x0007e20000000800 */
[----:B------:R-:W-:Y:S01]  /*64b0*/  SHF.R.U32.HI R165, RZ, 0x18, R176 ;  /* 0x00000018ffa57819 */ /* 0x000fe200000116b0 */
[----:B------:R-:W-:Y:S01]  /*64c0*/  @!P4 FADD.FTZ R200, -R200, -RZ ;  /* 0x800000ffc8c8c221 */ /* 0x000fe20000010100 */
[C---:B------:R-:W-:Y:S01]  /*64d0*/  LOP3.LUT R175, R178.reuse, 0xff, RZ, 0xc0, !PT ;  /* 0x000000ffb2af7812 */ /* 0x040fe200078ec0ff */
[----:B------:R2:W-:Y:S01]  /*64e0*/  STS [R232+0x20000], R4 ;  /* 0x02000004e8007388 */ /* 0x0005e20000000800 */
[----:B------:R-:W-:Y:S01]  /*64f0*/  ISETP.LE.U32.AND P1, PT, R165, UR13, PT ;  /* 0x0000000da5007c0c */ /* 0x000fe2000bf23070 */
[----:B------:R-:W-:Y:S01]  /*6500*/  @!P2 FADD.FTZ R201, -R201, -RZ ;  /* 0x800000ffc9c9a221 */ /* 0x000fe20000010100 */
[----:B------:R-:W-:Y:S02]  /*6510*/  SHF.R.U32.HI R176, RZ, 0x18, R178 ;  /* 0x00000018ffb07819 */ /* 0x000fe400000116b2 */
[----:B------:R-:W-:Y:S01]  /*6520*/  LOP3.LUT R178, R178, 0xffff, RZ, 0xc0, !PT ;  /* 0x0000ffffb2b27812 */ /* 0x000fe200078ec0ff */
[----:B----4-:R-:W-:Y:S01]  /*6530*/  @!P6 FADD.FTZ R192, -R192, -RZ ;  /* 0x800000ffc0c0e221 */ /* 0x010fe20000010100 */
[----:B-1----:R-:W-:Y:S02]  /*6540*/  F2FP.RELU.F16.F32.PACK_AB R2, R196, R197 ;  /* 0x000000c5c402723e */ /* 0x002fe400000008ff */
[----:B------:R-:W-:Y:S02]  /*6550*/  SHF.R.U32.HI R5, RZ, 0x8, R178 ;  /* 0x00000008ff057819 */ /* 0x000fe400000116b2 */
[----:B------:R-:W-:Y:S01]  /*6560*/  F2FP.RELU.F16.F32.PACK_AB R0, R182, R183 ;  /* 0x000000b7b600723e */ /* 0x000fe200000008ff */
[----:B------:R1:W-:Y:S01]  /*6570*/  STS [R235+0x20400], R2 ;  /* 0x02040002eb007388 */ /* 0x0003e20000000800 */
[----:B------:R-:W-:Y:S01]  /*6580*/  LOP3.LUT R5, R5, 0xffff, RZ, 0xc0, !PT ;  /* 0x0000ffff05057812 */ /* 0x000fe200078ec0ff */
[----:B------:R-:W-:Y:S01]  /*6590*/  @!P1 FADD.FTZ R184, -R184, -RZ ;  /* 0x800000ffb8b89221 */ /* 0x000fe20000010100 */
[----:B------:R-:W-:Y:S02]  /*65a0*/  ISETP.LE.U32.AND P5, PT, R175, UR13, PT ;  /* 0x0000000daf007c0c */ /* 0x000fe4000bfa3070 */
[----:B------:R-:W-:Y:S02]  /*65b0*/  ISETP.LE.U32.AND P1, PT, R5, UR13, PT ;  /* 0x0000000d05007c0c */ /* 0x000fe4000bf23070 */
[----:B------:R-:W-:Y:S02]  /*65c0*/  F2FP.RELU.F16.F32.PACK_AB R5, R225, R226 ;  /* 0x000000e2e105723e */ /* 0x000fe400000008ff */
[----:B---3--:R-:W-:Y:S02]  /*65d0*/  F2FP.RELU.F16.F32.PACK_AB R3, R193, R195 ;  /* 0x000000c3c103723e */ /* 0x008fe400000008ff */
[----:B------:R-:W-:Y:S02]  /*65e0*/  ISETP.LE.U32.AND P0, PT, R176, UR13, PT ;  /* 0x0000000db0007c0c */ /* 0x000fe4000bf03070 */
[----:B--2---:R-:W-:Y:S01]  /*65f0*/  F2FP.RELU.F16.F32.PACK_AB R4, R224, R227 ;  /* 0x000000e3e004723e */ /* 0x004fe200000008ff */
[----:B------:R2:W-:Y:S01]  /*6600*/  STS [R235+0x20000], R3 ;  /* 0x02000003eb007388 */ /* 0x0005e20000000800 */
[----:B------:R-:W-:Y:S01]  /*6610*/  SEL R217, R181, 0xffffffc0, !P3 ;  /* 0xffffffc0b5d97807 */ /* 0x000fe20005800000 */
[----:B------:R-:W-:Y:S01]  /*6620*/  @!P5 FADD.FTZ R189, -R189, -RZ ;  /* 0x800000ffbdbdd221 */ /* 0x000fe20000010100 */
[----:B------:R-:W-:Y:S01]  /*6630*/  FSETP.GE.FTZ.AND P2, PT, R207, RZ, PT ;  /* 0x000000ffcf00720b */ /* 0x000fe20003f56000 */
[----:B------:R3:W-:Y:S01]  /*6640*/  STS [R232+0x21000], R5 ;  /* 0x02100005e8007388 */ /* 0x0007e20000000800 */
[----:B------:R-:W-:Y:S01]  /*6650*/  @!P1 FADD.FTZ R188, -R188, -RZ ;  /* 0x800000ffbcbc9221 */ /* 0x000fe20000010100 */
[----:B------:R-:W-:Y:S02]  /*6660*/  FSETP.GE.FTZ.AND P1, PT, R206, RZ, PT ;  /* 0x000000ffce00720b */ /* 0x000fe40003f36000 */
[----:B------:R4:W-:Y:S01]  /*6670*/  STS [R232+0x21400], R4 ;  /* 0x02140004e8007388 */ /* 0x0009e20000000800 */
[----:B------:R-:W-:Y:S01]  /*6680*/  FSETP.GE.FTZ.AND P4, PT, R195, RZ, PT ;  /* 0x000000ffc300720b */ /* 0x000fe20003f96000 */
[----:B------:R-:W-:Y:S01]  /*6690*/  @!P0 FADD.FTZ R190, -R190, -RZ ;  /* 0x800000ffbebe8221 */ /* 0x000fe20000010100 */
[----:B-1----:R-:W-:Y:S02]  /*66a0*/  F2FP.RELU.F16.F32.PACK_AB R2, R191, R194 ;  /* 0x000000c2bf02723e */ /* 0x002fe400000008ff */
[----:B--2---:R-:W-:Y:S02]  /*66b0*/  F2FP.RELU.F16.F32.PACK_AB R3, R186, R187 ;  /* 0x000000bbba03723e */ /* 0x004fe400000008ff */
[----:B---3--:R-:W-:Y:S02]  /*66c0*/  F2FP.RELU.F16.F32.PACK_AB R5, R203, R202 ;  /* 0x000000cacb05723e */ /* 0x008fe400000008ff */
[----:B----4-:R-:W-:Y:S03]  /*66d0*/  F2FP.RELU.F16.F32.PACK_AB R4, R204, R223 ;  /* 0x000000dfcc04723e */ /* 0x010fe600000008ff */
        /* <DEDUP_REMOVED lines=17> */
[----:B------:R-:W-:Y:S01]  /*67f0*/  LDSM.16.M88.4 R164, [R213+0x14800] ;  /* 0x01480000d5a4783b */ /* 0x000fe20000000200 */
[C-C-:B------:R-:W-:Y:S07]  /*6800*/  IMAD.IADD R208, R217.reuse, 0x1, R0.reuse ;  /* 0x00000001d9d07824 */ /* 0x140fee00078e0200 */
[----:B------:R-:W1:Y:S01]  /*6810*/  LDSM.16.M88.4 R32, [R0+0x8000] ;  /* 0x008000000020783b */ /* 0x000e620000000200 */
[----:B--2---:R-:W-:Y:S07]  /*6820*/  IMAD.IADD R2, R218, 0x1, R0 ;  /* 0x00000001da027824 */ /* 0x004fee00078e0200 */
        /* <DEDUP_REMOVED lines=31> */
[C---:B------:R-:W-:Y:S05]  /*6a20*/  HMMA.16816.F32 R16, R172.reuse, R178, R16 ;  /* 0x000000b2ac10723c */ /* 0x040fea0000001810 */
[C---:B------:R-:W-:Y:S01]  /*6a30*/  LEA R180, P0, R247.reuse, R176, 0x2 ;  /* 0x000000b0f7b47211 */ /* 0x040fe200078010ff */
[-C--:B---3--:R-:W-:Y:S05]  /*6a40*/  HMMA.16816.F32 R20, R172, R168.reuse, R20 ;  /* 0x000000a8ac14723c */ /* 0x088fea0000001814 */
[----:B------:R-:W-:Y:S01]  /*6a50*/  LEA.HI.X.SX32 R181, R247, R177, 0x2, P0 ;  /* 0x000000b1f7b57211 */ /* 0x000fe200000f16ff */
[C---:B------:R-:W-:Y:S04]  /*6a60*/  HMMA.16816.F32 R24, R164.reuse, R168, R24 ;  /* 0x000000a8a418723c */ /* 0x040fe80000001818 */
[----:B------:R-:W2:Y:S01]  /*6a70*/  LDG.E R178, desc[UR6][R180.64] ;  /* 0x00000006b4b27981 */ /* 0x000ea2000c1e1900 */
[----:B------:R-:W-:Y:S01]  /*6a80*/  FSETP.GE.FTZ.AND P0, PT, R205, RZ, PT ;  /* 0x000000ffcd00720b */ /* 0x000fe20003f16000 */
[-C--:B------:R-:W-:Y:S02]  /*6a90*/  HMMA.16816.F32 R28, R164, R170.reuse, R28 ;  /* 0x000000aaa41c723c */ /* 0x080fe4000000181c */
[----:B------:R-:W-:Y:S04]  /*6aa0*/  LDSM.16.M88.4 R164, [R3+0x8000] ;  /* 0x0080000003a4783b */ /* 0x000fe80000000200 */
[----:B------:R-:W-:Y:S04]  /*6ab0*/  HMMA.16816.F32 R32, R172, R170, R32 ;  /* 0x000000aaac20723c */ /* 0x000fe80000001820 */
[----:B------:R-:W1:Y:S08]  /*6ac0*/  LDSM.16.M88.4 R168, [R215+0x14000] ;  /* 0x01400000d7a8783b */ /* 0x000e700000000200 */
[----:B------:R-:W3:Y:S08]  /*6ad0*/  LDSM.16.M88.4 R172, [R3+0x9000] ;  /* 0x0090000003ac783b */ /* 0x000ef00000000200 */
        /* <DEDUP_REMOVED lines=51> */
[C---:B--2---:R-:W-:Y:S01]  /*6e10*/  FADD.FTZ R172, -R178.reuse, R4 ;  /* 0x00000004b2ac7221 */ /* 0x044fe20000010100 */
        /* <DEDUP_REMOVED lines=22> */
[-C--:B------:R-:W-:Y:S02]  /*6f80*/  FSEL R17, R17, R178.reuse, P0 ;  /* 0x000000b211117208 */ /* 0x080fe40000000000 */
[----:B------:R-:W-:Y:S03]  /*6f90*/  FSETP.GE.FTZ.AND P0, PT, R182, RZ, PT ;  /* 0x000000ffb600720b */ /* 0x000fe60003f16000 */
[----:B------:R-:W-:Y:S01]  /*6fa0*/  FMUL.FTZ R17, R193, R17 ;  /* 0x00000011c1117220 */ /* 0x000fe20000410000 */
[-C--:B-1----:R-:W-:Y:S06]  /*6fb0*/  HMMA.16816.F32 R20, R164, R168.reuse, R20 ;  /* 0x000000a8a414723c */ /* 0x082fec0000001814 */
[C---:B------:R-:W-:Y:S06]  /*6fc0*/  HMMA.16816.F32 R24, R172.reuse, R168, R24 ;  /* 0x000000a8ac18723c */ /* 0x040fec0000001818 */
[-C--:B------:R-:W-:Y:S06]  /*6fd0*/  HMMA.16816.F32 R28, R172, R170.reuse, R28 ;  /* 0x000000aaac1c723c */ /* 0x080fec000000181c */
[----:B------:R-:W-:Y:S05]  /*6fe0*/  HMMA.16816.F32 R32, R164, R170, R32 ;  /* 0x000000aaa420723c */ /* 0x000fea0000001820 */
[----:B------:R-:W-:Y:S02]  /*6ff0*/  LEA R172, R219, UR4, 0x1 ;  /* 0x00000004dbac7c11 */ /* 0x000fe4000f8e08ff */
[----:B------:R-:W-:Y:S04]  /*7000*/  F2FP.F16.F32.PACK_AB R164, R206, R207 ;  /* 0x000000cfcea4723e */ /* 0x000fe800000000ff */
[C---:B------:R-:W-:Y:S02]  /*7010*/  VIADD R6, R172.reuse, 0x8000 ;  /* 0x00008000ac067836 */ /* 0x040fe40000000000 */
[----:B------:R-:W-:Y:S02]  /*7020*/  VIADD R176, R172, 0x8040 ;  /* 0x00008040acb07836 */ /* 0x000fe40000000000 */
[----:B------:R-:W-:Y:S02]  /*7030*/  @P3 VIADD R176, R6, 0xffffffc0 ;  /* 0xffffffc006b03836 */ /* 0x000fe40000000000 */
[C---:B------:R-:W-:Y:S01]  /*7040*/  FADD.FTZ R6, -R178.reuse, R16 ;  /* 0x00000010b2067221 */ /* 0x040fe20000010100 */
[----:B------:R-:W-:Y:S04]  /*7050*/  FADD.FTZ R16, -R178, R20 ;  /* 0x00000014b2107221 */ /* 0x000fe80000010100 */
[-C--:B------:R-:W-:Y:S01]  /*7060*/  FSEL R20, R6, R178.reuse, P4 ;  /* 0x000000b206147208 */ /* 0x080fe20002000000 */
[----:B------:R-:W-:Y:S01]  /*7070*/  FADD.FTZ R6, -R178, R21 ;  /* 0x00000015b2067221 */ /* 0x000fe20000010100 */
[----:B------:R-:W-:Y:S02]  /*7080*/  FSEL R16, R16, R178, P2 ;  /* 0x000000b210107208 */ /* 0x000fe40001000000 */
[----:B------:R-:W-:Y:S01]  /*7090*/  FSETP.GE.FTZ.AND P2, PT, R183, RZ, PT ;  /* 0x000000ffb700720b */ /* 0x000fe20003f56000 */
[----:B------:R-:W-:Y:S01]  /*70a0*/  FMUL.FTZ R21, R195, R20 ;  /* 0x00000014c3157220 */ /* 0x000fe20000410000 */
[----:B------:R-:W-:Y:S01]  /*70b0*/  FSEL R6, R6, R178, P1 ;  /* 0x000000b206067208 */ /* 0x000fe20000800000 */
[----:B------:R-:W-:Y:S01]  /*70c0*/  FMUL.FTZ R20, R187, R16 ;  /* 0x00000010bb147220 */ /* 0x000fe20000410000 */
[----:B------:R-:W-:Y:S01]  /*70d0*/  PLOP3.LUT P1, PT, PT, PT, UP3, 0x80, 0x0 ;  /* 0x000000000000781c */ /* 0x000fe20003f2f038 */
[----:B------:R-:W-:Y:S01]  /*70e0*/  FADD.FTZ R16, -R178, R32 ;  /* 0x00000020b2107221 */ /* 0x000fe20000010100 */
[----:B------:R-:W-:Y:S01]  /*70f0*/  F2FP.F16.F32.PACK_AB R32, R17, R21 ;  /* 0x000000151120723e */ /* 0x000fe200000000ff */
[----:B------:R-:W-:Y:S03]  /*7100*/  FMUL.FTZ R6, R186, R6 ;  /* 0x00000006ba067220 */ /* 0x000fe60000410000 */
        /* <DEDUP_REMOVED lines=64> */
.L_x_1672:
[C---:B---3--:R-:W-:Y:S01]  /*7510*/  FADD.FTZ R7, -R177.reuse, R19 ;  /* 0x00000013b1077221 */ /* 0x048fe20000010100 */
[----:B------:R-:W-:Y:S01]  /*7520*/  FSETP.GE.FTZ.AND P5, PT, R196, RZ, PT ;  /* 0x000000ffc400720b */ /* 0x000fe20003fb6000 */
[----:B------:R-:W-:Y:S01]  /*7530*/  FADD.FTZ R6, -R177, R18 ;  /* 0x00000012b1067221 */ /* 0x000fe20000010100 */
[----:B------:R-:W-:Y:S01]  /*7540*/  FSETP.GE.FTZ.AND P0, PT, R197, RZ, PT ;  /* 0x000000ffc500720b */ /* 0x000fe20003f16000 */
[----:B------:R-:W-:Y:S01]  /*7550*/  FMUL.FTZ R165, R222, R165 ;  /* 0x000000a5dea57220 */ /* 0x000fe20000410000 */
[-C--:B------:R-:W-:Y:S01]  /*7560*/  FSEL R7, R7, R177.reuse, P5 ;  /* 0x000000b107077208 */ /* 0x080fe20002800000 */
[----:B------:R-:W-:Y:S01]  /*7570*/  FADD.FTZ R22, -R177, R22 ;  /* 0x00000016b1167221 */ /* 0x000fe20000010100 */
[----:B------:R-:W-:Y:S01]  /*7580*/  FSEL R6, R6, R177, P0 ;  /* 0x000000b106067208 */ /* 0x000fe20000000000 */
[----:B------:R-:W-:Y:S01]  /*7590*/  STS [R232+0x1c000], R164 ;  /* 0x01c000a4e8007388 */ /* 0x000fe20000000800 */
[----:B------:R-:W-:Y:S01]  /*75a0*/  FSETP.GE.FTZ.AND P4, PT, R194, RZ, PT ;  /* 0x000000ffc200720b */ /* 0x000fe20003f96000 */
[----:B------:R-:W-:Y:S01]  /*75b0*/  FMUL.FTZ R19, R196, R7 ;  /* 0x00000007c4137220 */ /* 0x000fe20000410000 */
[----:B------:R-:W-:Y:S01]  /*75c0*/  F2FP.F16.F32.PACK_AB R7, R165, R205 ;  /* 0x000000cda507723e */ /* 0x000fe200000000ff */
[----:B------:R-:W-:Y:S01]  /*75d0*/  FMUL.FTZ R20, R197, R6 ;  /* 0x00000006c5147220 */ /* 0x000fe20000410000 */
[-C--:B------:R-:W-:Y:S01]  /*75e0*/  FSEL R6, R22, R177.reuse, P4 ;  /* 0x000000b116067208 */ /* 0x080fe20002000000 */
[----:B------:R-:W-:Y:S01]  /*75f0*/  FADD.FTZ R23, -R177, R23 ;  /* 0x00000017b1177221 */ /* 0x000fe20000010100 */
[----:B------:R-:W-:Y:S01]  /*7600*/  FSETP.GE.FTZ.AND P2, PT, R191, RZ, PT ;  /* 0x000000ffbf00720b */ /* 0x000fe20003f56000 */
[----:B------:R1:W-:Y:S01]  /*7610*/  STS [R232+0x1c400], R7 ;  /* 0x01c40007e8007388 */ /* 0x0003e20000000800 */
[----:B------:R-:W-:Y:S01]  /*7620*/  FSETP.GE.FTZ.AND P0, PT, R184, RZ, PT ;  /* 0x000000ffb800720b */ /* 0x000fe20003f16000 */
[----:B------:R-:W-:Y:S01]  /*7630*/  FMUL.FTZ R18, R194, R6 ;  /* 0x00000006c2127220 */ /* 0x000fe20000410000 */
[----:B------:R-:W-:Y:S01]  /*7640*/  F2FP.F16.F32.PACK_AB R6, R19, R20 ;  /* 0x000000141306723e */ /* 0x000fe200000000ff */
[----:B------:R-:W-:Y:S01]  /*7650*/  FADD.FTZ R34, -R177, R34 ;  /* 0x00000022b1227221 */ /* 0x000fe20000010100 */
[----:B------:R-:W-:Y:S01]  /*7660*/  FSEL R23, R23, R177, P2 ;  /* 0x000000b117177208 */ /* 0x000fe20001000000 */
[----:B-----5:R-:W-:Y:S01]  /*7670*/  FADD.FTZ R13, -R5, R13 ;  /* 0x0000000d050d7221 */ /* 0x020fe20000010100 */
[----:B------:R-:W-:Y:S01]  /*7680*/  FSETP.GE.FTZ.AND P2, PT, R185, RZ, PT ;  /* 0x000000ffb900720b */ /* 0x000fe20003f56000 */
[----:B------:R2:W-:Y:S01]  /*7690*/  STS [R235+0x1c400], R6 ;  /* 0x01c40006eb007388 */ /* 0x0005e20000000800 */
[----:B------:R-:W-:Y:S01]  /*76a0*/  FSETP.GE.FTZ.AND P4, PT, R226, RZ, PT ;  /* 0x000000ffe200720b */ /* 0x000fe20003f96000 */
[----:B------:R-:W-:Y:S01]  /*76b0*/  FMUL.FTZ R16, R191, R23 ;  /* 0x00000017bf107220 */ /* 0x000fe20000410000 */
[----:B------:R-:W-:Y:S01]  /*76c0*/  FSEL R34, R34, R177, P2 ;  /* 0x000000b122227208 */ /* 0x000fe20001000000 */
[----:B------:R-:W-:Y:S01]  /*76d0*/  FADD.FTZ R24, -R5, R24 ;  /* 0x0000001805187221 */ /* 0x000fe20000010100 */
[----:B------:R-:W-:Y:S01]  /*76e0*/  FSETP.GE.FTZ.AND P2, PT, R225, RZ, PT ;  /* 0x000000ffe100720b */ /* 0x000fe20003f56000 */
[----:B------:R-:W-:Y:S01]  /*76f0*/  @P0 FADD.FTZ R177, -R177, R35 ;  /* 0x00000023b1b10221 */ /* 0x000fe20000010100 */
[----:B------:R-:W-:Y:S01]  /*7700*/  F2FP.F16.F32.PACK_AB R16, R16, R18 ;  /* 0x000000121010723e */ /* 0x000fe200000000ff */
[C---:B------:R-:W-:Y:S01]  /*7710*/  FADD.FTZ R18, -R5.reuse, R8 ;  /* 0x0000000805127221 */ /* 0x040fe20000010100 */
[C---:B------:R-:W-:Y:S01]  /*7720*/  FADD.FTZ R8, -R5.reuse, R9 ;  /* 0x0000000905087221 */ /* 0x040fe20000010100 */
[----:B------:R-:W-:Y:S01]  /*7730*/  FSETP.GE.FTZ.AND P0, PT, R202, RZ, PT ;  /* 0x000000ffca00720b */ /* 0x000fe20003f16000 */
[C---:B------:R-:W-:Y:S01]  /*7740*/  FADD.FTZ R25, -R5.reuse, R25 ;  /* 0x0000001905197221 */ /* 0x040fe20000010100 */
[C---:B------:R-:W-:Y:S01]  /*7750*/  FADD.FTZ R28, -R5.reuse, R28 ;  /* 0x0000001c051c7221 */ /* 0x040fe20000010100 */
[-C--:B------:R-:W-:Y:S01]  /*7760*/  FSEL R9, R18, R5.reuse, P4 ;  /* 0x0000000512097208 */ /* 0x080fe20002000000 */
[----:B------:R-:W-:Y:S01]  /*7770*/  STS [R235+0x1c000], R32 ;  /* 0x01c00020eb007388 */ /* 0x000fe20000000800 */
[----:B------:R-:W-:Y:S01]  /*7780*/  FSEL R8, R8, R5, P2 ;  /* 0x0000000508087208 */ /* 0x000fe20001000000 */
[----:B------:R-:W-:Y:S01]  /*7790*/  FADD.FTZ R11, -R4, R11 ;  /* 0x0000000b040b7221 */ /* 0x000fe20000010100 */
[----:B-1----:R-:W-:Y:S01]  /*77a0*/  FADD.FTZ R7, -R5, R12 ;  /* 0x0000000c05077221 */ /* 0x002fe20000010100 */
[----:B------:R-:W-:Y:S01]  /*77b0*/  FMUL.FTZ R9, R226, R9 ;  /* 0x00000009e2097220 */ /* 0x000fe20000410000 */
[----:B------:R-:W-:Y:S01]  /*77c0*/  FSETP.GE.FTZ.AND P2, PT, R203, RZ, PT ;  /* 0x000000ffcb00720b */ /* 0x000fe20003f56000 */
[----:B------:R-:W-:Y:S01]  /*77d0*/  FADD.FTZ R14, -R4, R14 ;  /* 0x0000000e040e7221 */ /* 0x000fe20000010100 */
[----:B------:R-:W-:Y:S01]  /*77e0*/  FSETP.GE.FTZ.AND P4, PT, R198, RZ, PT ;  /* 0x000000ffc600720b */ /* 0x000fe20003f96000 */
[----:B------:R-:W-:Y:S01]  /*77f0*/  FADD.FTZ R26, -R4, R26 ;  /* 0x0000001a041a7221 */ /* 0x000fe20000010100 */
[-C--:B------:R-:W-:Y:S01]  /*7800*/  FSEL R7, R7, R5.reuse, P0 ;  /* 0x0000000507077208 */ /* 0x080fe20000000000 */
[----:B------:R-:W-:Y:S01]  /*7810*/  FMUL.FTZ R34, R185, R34 ;  /* 0x00000022b9227220 */ /* 0x000fe20000410000 */
[----:B------:R-:W-:Y:S01]  /*7820*/  FSETP.GE.FTZ.AND P0, PT, R188, RZ, PT ;  /* 0x000000ffbc00720b */ /* 0x000fe20003f16000 */
[----:B--2---:R-:W-:Y:S01]  /*7830*/  FMUL.FTZ R6, R225, R8 ;  /* 0x00000008e1067220 */ /* 0x004fe20000410000 */
[----:B------:R-:W-:Y:S01]  /*7840*/  FSEL R13, R13, R5, P2 ;  /* 0x000000050d0d7208 */ /* 0x000fe20001000000 */
[----:B------:R-:W-:Y:S01]  /*7850*/  FMUL.FTZ R7, R202, R7 ;  /* 0x00000007ca077220 */ /* 0x000fe20000410000 */
[----:B------:R-:W-:Y:S01]  /*7860*/  FSETP.GE.FTZ.AND P5, PT, R199, RZ, PT ;  /* 0x000000ffc700720b */ /* 0x000fe20003fb6000 */
[----:B------:R-:W-:Y:S01]  /*7870*/  FMUL.FTZ R177, R184, R177 ;  /* 0x000000b1b8b17220 */ /* 0x000fe20000410000 */
[----:B------:R-:W-:Y:S01]  /*7880*/  F2FP.F16.F32.PACK_AB R6, R6, R9 ;  /* 0x000000090606723e */ /* 0x000fe200000000ff */
[----:B------:R-:W-:Y:S01]  /*7890*/  FMUL.FTZ R13, R203, R13 ;  /* 0x0000000dcb0d7220 */ /* 0x000fe20000410000 */
[----:B------:R-:W-:Y:S01]  /*78a0*/  FSETP.GE.FTZ.AND P2, PT, R189, RZ, PT ;  /* 0x000000ffbd00720b */ /* 0x000fe20003f56000 */
[----:B------:R-:W-:Y:S01]  /*78b0*/  IMAD.MOV.U32 R222, RZ, RZ, R238 ;  /* 0x000000ffffde7224 */ /* 0x000fe200078e00ee */
[-C--:B------:R-:W-:Y:S01]  /*78c0*/  FSEL R25, R25, R5.reuse, P4 ;  /* 0x0000000519197208 */ /* 0x080fe20002000000 */
[----:B------:R1:W-:Y:S01]  /*78d0*/  STS [R232+0x1d000], R6 ;  /* 0x01d00006e8007388 */ /* 0x0003e20000000800 */
[-C--:B------:R-:W-:Y:S02]  /*78e0*/  FSEL R24, R24, R5.reuse, P5 ;  /* 0x0000000518187208 */ /* 0x080fe40002800000 */
[----:B------:R-:W-:Y:S01]  /*78f0*/  FSEL R28, R28, R5, P2 ;  /* 0x000000051c1c7208 */ /* 0x000fe20001000000 */
[----:B------:R-:W-:Y:S01]  /*7900*/  @P0 FADD.FTZ R5, -R5, R29 ;  /* 0x0000001d05050221 */ /* 0x000fe20000010100 */
[----:B------:R-:W-:Y:S01]  /*7910*/  FSETP.GE.FTZ.AND P0, PT, R224, RZ, PT ;  /* 0x000000ffe000720b */ /* 0x000fe20003f16000 */
[----:B------:R-:W-:Y:S01]  /*7920*/  FMUL.FTZ R24, R199, R24 ;  /* 0x00000018c7187220 */ /* 0x000fe20000410000 */
[----:B------:R-:W-:Y:S01]  /*7930*/  FSETP.GE.FTZ.AND P2, PT, R227, RZ, PT ;  /* 0x000000ffe300720b */ /* 0x000fe20003f56000 */
[----:B------:R-:W-:Y:S01]  /*7940*/  FMUL.FTZ R8, R188, R5 ;  /* 0x00000005bc087220 */ /* 0x000fe20000410000 */
[C---:B------:R-:W-:Y:S01]  /*7950*/  FADD.FTZ R5, -R4.reuse, R10 ;  /* 0x0000000a04057221 */ /* 0x040fe20000010100 */
[----:B------:R-:W-:Y:S01]  /*7960*/  F2FP.F16.F32.PACK_AB R10, R13, R7 ;  /* 0x000000070d0a723e */ /* 0x000fe200000000ff */
[C---:B------:R-:W-:Y:S01]  /*7970*/  FADD.FTZ R13, -R4.reuse, R15 ;  /* 0x0000000f040d7221 */ /* 0x040fe20000010100 */
[-C--:B------:R-:W-:Y:S01]  /*7980*/  FSEL R11, R11, R4.reuse, P0 ;  /* 0x000000040b0b7208 */ /* 0x080fe20000000000 */
[----:B------:R-:W-:Y:S01]  /*7990*/  FADD.FTZ R7, -R4, R27 ;  /* 0x0000001b04077221 */ /* 0x000fe20000010100 */
[-C--:B------:R-:W-:Y:S01]  /*79a0*/  FSEL R5, R5, R4.reuse, P2 ;  /* 0x0000000405057208 */ /* 0x080fe20001000000 */
[----:B------:R-:W-:Y:S01]  /*79b0*/  FMUL.FTZ R9, R198, R25 ;  /* 0x00000019c6097220 */ /* 0x000fe20000410000 */
        /* <DEDUP_REMOVED lines=8> */
[-C--:B------:R-:W-:Y:S02]  /*7a40*/  FSEL R11, R14, R4.reuse, P2 ;  /* 0x000000040e0b7208 */ /* 0x080fe40001000000 */
[----:B------:R-:W-:Y:S01]  /*7a50*/  FSEL R7, R7, R4, P4 ;  /* 0x0000000407077208 */ /* 0x000fe20002000000 */
[----:B------:R-:W-:Y:S01]  /*7a60*/  FMUL.FTZ R15, R204, R13 ;  /* 0x0000000dcc0f7220 */ /* 0x000fe20000410000 */
[----:B------:R-:W-:Y:S01]  /*7a70*/  FSETP.GE.FTZ.AND P0, PT, R190, RZ, PT ;  /* 0x000000ffbe00720b */ /* 0x000fe20003f16000 */
[----:B------:R-:W-:Y:S01]  /*7a80*/  FMUL.FTZ R18, R223, R11 ;  /* 0x0000000bdf127220 */ /* 0x000fe20000410000 */
[----:B------:R-:W-:Y:S01]  /*7a90*/  FSETP.GE.FTZ.AND P5, PT, R201, RZ, PT ;  /* 0x000000ffc900720b */ /* 0x000fe20003fb6000 */
[----:B------:R-:W-:Y:S01]  /*7aa0*/  FMUL.FTZ R13, R200, R7 ;  /* 0x00000007c80d7220 */ /* 0x000fe20000410000 */
[----:B------:R-:W-:Y:S01]  /*7ab0*/  F2FP.F16.F32.PACK_AB R7, R19, R20 ;  /* 0x000000141307723e */ /* 0x000fe200000000ff */
[----:B------:R-:W-:Y:S01]  /*7ac0*/  IMAD.MOV.U32 R223, RZ, RZ, R237 ;  /* 0x000000ffffdf7224 */ /* 0x000fe200078e00ed */
[----:B-1----:R-:W-:Y:S02]  /*7ad0*/  F2FP.F16.F32.PACK_AB R6, R15, R18 ;  /* 0x000000120f06723e */ /* 0x002fe400000000ff */
[----:B------:R-:W-:Y:S01]  /*7ae0*/  FSEL R11, R26, R4, P5 ;  /* 0x000000041a0b7208 */ /* 0x000fe20002800000 */
[----:B------:R-:W-:Y:S01]  /*7af0*/  STS [R232+0x1d400], R7 ;  /* 0x01d40007e8007388 */ /* 0x000fe20000000800 */
[----:B------:R-:W-:Y:S02]  /*7b00*/  FSETP.GE.FTZ.AND P2, PT, R192, RZ, PT ;  /* 0x000000ffc000720b */ /* 0x000fe40003f56000 */
[----:B------:R-:W-:Y:S02]  /*7b10*/  F2FP.F16.F32.PACK_AB R17, R178, R166 ;  /* 0x000000a6b211723e */ /* 0x000fe400000000ff */
[----:B------:R-:W-:Y:S01]  /*7b20*/  STS [R235+0x1d000], R10 ;  /* 0x01d0000aeb007388 */ /* 0x000fe20000000800 */
[----:B------:R-:W-:Y:S01]  /*7b30*/  FSEL R5, R5, R4, P2 ;  /* 0x0000000405057208 */ /* 0x000fe20001000000 */
[----:B------:R-:W-:Y:S01]  /*7b40*/  @P0 FADD.FTZ R4, -R4, R31 ;  /* 0x0000001f04040221 */ /* 0x000fe20000010100 */
[----:B------:R-:W-:Y:S02]  /*7b50*/  FMUL.FTZ R14, R201, R11 ;  /* 0x0000000bc90e7220 */ /* 0x000fe40000410000 */
[----:B------:R-:W-:Y:S01]  /*7b60*/  STS [R235+0x1d400], R6 ;  /* 0x01d40006eb007388 */ /* 0x000fe20000000800 */
[----:B------:R-:W-:Y:S01]  /*7b70*/  F2FP.F16.F32.PACK_AB R12, R177, R34 ;  /* 0x00000022b10c723e */ /* 0x000fe200000000ff */
[----:B------:R-:W-:Y:S01]  /*7b80*/  FMUL.FTZ R11, R192, R5 ;  /* 0x00000005c00b7220 */ /* 0x000fe20000410000 */
[----:B------:R-:W-:Y:S02]  /*7b90*/  FMUL.FTZ R4, R190, R4 ;  /* 0x00000004be047220 */ /* 0x000fe40000410000 */
[----:B------:R-:W-:Y:S01]  /*7ba0*/  STS [R233+0x1c000], R33 ;  /* 0x01c00021e9007388 */ /* 0x000fe20000000800 */
[----:B------:R-:W-:Y:S02]  /*7bb0*/  F2FP.F16.F32.PACK_AB R9, R9, R24 ;  /* 0x000000180909723e */ /* 0x000fe400000000ff */
[----:B------:R-:W-:Y:S02]  /*7bc0*/  F2FP.F16.F32.PACK_AB R5, R13, R14 ;  /* 0x0000000e0d05723e */ /* 0x000fe400000000ff */
[----:B------:R-:W-:Y:S01]  /*7bd0*/  STS [R233+0x1c400], R16 ;  /* 0x01c40010e9007388 */ /* 0x000fe20000000800 */
[----:B------:R-:W-:Y:S02]  /*7be0*/  F2FP.F16.F32.PACK_AB R8, R8, R28 ;  /* 0x0000001c0808723e */ /* 0x000fe400000000ff */
[----:B------:R-:W-:Y:S02]  /*7bf0*/  F2FP.F16.F32.PACK_AB R4, R4, R11 ;  /* 0x0000000b0404723e */ /* 0x000fe400000000ff */
        /* <DEDUP_REMOVED lines=108> */
[CC--:B------:R-:W-:Y:S02]  /*82c0*/  LEA R6, P0, R7.reuse, R242.reuse, 0x1 ;  /* 0x000000f207067211 */ /* 0x0c0fe400078008ff */
[----:B------:R-:W-:Y:S02]  /*82d0*/  LEA.HI R4, R4, R5, RZ, 0x3 ;  /* 0x0000000504047211 */ /* 0x000fe400078f18ff */
[----:B------:R-:W-:Y:S02]  /*82e0*/  SHF.R.S32.HI R10, RZ, 0x1f, R7 ;  /* 0x0000001fff0a7819 */ /* 0x000fe40000011407 */
[----:B------:R-:W-:Y:S05]  /*82f0*/  SHF.R.S32.HI R4, RZ, 0x3, R4 ;  /* 0x00000003ff047819 */ /* 0x000fea0000011404 */
[----:B------:R-:W-:Y:S05]  /*8300*/  IMAD.SHL.U32 R4, R4, 0x40, RZ ;  /* 0x0000004004047824 */ /* 0x000fea00078e00ff */
[----:B------:R-:W-:Y:S04]  /*8310*/  LOP3.LUT R4, R4, 0x1c0, RZ, 0xc0, !PT ;  /* 0x000001c004047812 */ /* 0x000fe800078ec0ff */
[----:B------:R-:W-:Y:S02]  /*8320*/  LOP3.LUT R8, R4, 0x38, R230, 0xf8, !PT ;  /* 0x0000003804087812 */ /* 0x000fe400078ef8e6 */
[----:B------:R-:W-:Y:S02]  /*8330*/  SHF.R.U32.HI R5, RZ, 0x3, R4 ;  /* 0x00000003ff057819 */ /* 0x000fe40000011604 */
        /* <DEDUP_REMOVED lines=33> */
.L_x_1673:
        /* <DEDUP_REMOVED lines=52> */
[----:B--2---:R-:W2:Y:S03]  /*8890*/  LDC R0, c[0x0][0x270] ;  /* 0x00009c00ff007b82 */ /* 0x004ea60000000800 */
[----:B------:R-:W-:Y:S01]  /*88a0*/  LDSM.16.M88.4 R196, [R2+0x1f000] ;  /* 0x01f0000002c4783b */ /* 0x000fe20000000200 */
        /* <DEDUP_REMOVED lines=28> */
[----:B------:R-:W1:Y:S05]  /*8a70*/  LDSM.16.MT88.4 R184, [R209+0x3800] ;  /* 0x00380000d1b8783b */ /* 0x000e6a0000004200 */
        /* <DEDUP_REMOVED lines=21> */
[-C--:B-1----:R-:W-:Y:S05]  /*8bd0*/  HMMA.16816.F32 R4, R168, R184.reuse, R4 ;  /* 0x000000b8a804723c */ /* 0x082fea0000001804 */
[----:B------:R-:W-:Y:S01]  /*8be0*/  IMAD R167, R0, UR35, RZ ;  /* 0x0000002300a77c24 */ /* 0x000fe2000f8e02ff */
        /* <DEDUP_REMOVED lines=19> */
[CC--:B--2---:R-:W-:Y:S01]  /*8d20*/  LEA R172, P1, R166.reuse, R2.reuse, 0x2 ;  /* 0x00000002a6ac7211 */ /* 0x0c4fe200078210ff */
        /* <DEDUP_REMOVED lines=326> */
[----:B------:R-:W1:Y:S01]  /*a190*/  S2R R63, SR_TID.X ;  /* 0x00000000003f7919 */ /* 0x000e620000002100 */
        /* <DEDUP_REMOVED lines=9> */
[----:B------:R-:W-:Y:S01]  /*a230*/  F2FP.F16.F32.PACK_AB R30, R30, R174 ;  /* 0x000000ae1e1e723e */ /* 0x000fe200000000ff */
[----:B------:R-:W-:Y:S01]  /*a240*/  FMUL.FTZ R66, R66, UR8 ;  /* 0x0000000842427c20 */ /* 0x000fe20008410000 */
        /* <DEDUP_REMOVED lines=54> */
[----:B------:R-:W-:Y:S01]  /*a5b0*/  UISETP.NE.AND UP0, UPT, UR36, -0x1, UPT ;  /* 0xffffffff2400788c */ /* 0x000fe2000bf05270 */
[----:B------:R-:W-:Y:S01]  /*a5c0*/  FMUL.FTZ R94, R94, UR8 ;  /* 0x000000085e5e7c20 */ /* 0x000fe20008410000 */
[----:B------:R-:W-:Y:S01]  /*a5d0*/  FMUL.FTZ R0, R95, UR8 ;  /* 0x000000085f007c20 */ /* 0x000fe20008410000 */
[----:B------:R-:W-:-:S02]  /*a5e0*/  F2FP.F16.F32.PACK_AB R4, R4, R96 ;  /* 0x000000600404723e */ /* 0x000fc400000000ff */
[----:B------:R-:W-:Y:S02]  /*a5f0*/  F2FP.F16.F32.PACK_AB R3, R3, R98 ;  /* 0x000000620303723e */ /* 0x000fe400000000ff */
[----:B------:R-:W-:Y:S02]  /*a600*/  F2FP.F16.F32.PACK_AB R6, R6, R88 ;  /* 0x000000580606723e */ /* 0x000fe400000000ff */
[----:B------:R-:W-:Y:S02]  /*a610*/  F2FP.F16.F32.PACK_AB R5, R5, R90 ;  /* 0x0000005a0505723e */ /* 0x000fe400000000ff */
[----:B-1----:R-:W-:Y:S01]  /*a620*/  SHF.R.S32.HI R61, RZ, 0x1f, R63 ;  /* 0x0000001fff3d7819 */ /* 0x002fe2000001143f */
[----:B------:R-:W-:Y:S01]  /*a630*/  @UP0 ULDC.64 UR12, c[0x0][0x450] ;  /* 0x00011400000c0ab9 */ /* 0x000fe20000000a00 */
[----:B------:R-:W-:Y:S02]  /*a640*/  F2FP.F16.F32.PACK_AB R2, R2, R92 ;  /* 0x0000005c0202723e */ /* 0x000fe400000000ff */
[----:B------:R-:W-:-:S02]  /*a650*/  F2FP.F16.F32.PACK_AB R0, R0, R94 ;  /* 0x0000005e0000723e */ /* 0x000fc400000000ff */
[----:B------:R-:W-:Y:S01]  /*a660*/  LEA.HI R61, R61, R63, RZ, 0x3 ;  /* 0x0000003f3d3d7211 */ /* 0x000fe200078f18ff */
[----:B------:R-:W-:Y:S01]  /*a670*/  @UP0 UIADD3 UR5, UR33, UR36, URZ ;  /* 0x0000002421050290 */ /* 0x000fe2000fffe03f */
[----:B------:R-:W-:Y:S01]  /*a680*/  PLOP3.LUT P0, PT, PT, PT, UP0, 0x80, 0x0 ;  /* 0x000000000000781c */ /* 0x000fe20003f0f008 */
        /* <DEDUP_REMOVED lines=63> */
[----:B------:R1:W-:Y:S01]  /*aa80*/  STS [R180+0xe400], R0 ;  /* 0x00e40000b4007388 */ /* 0x0003e20000000800 */
[----:B------:R-:W-:-:S02]  /*aa90*/  @UP0 UIMAD.WIDE.U32 UR10, UR5, UR12, URZ ;  /* 0x0000000c050a02a5 */ /* 0x000fc4000f8e003f */
[----:B------:R-:W-:-:S04]  /*aaa0*/  @UP0 UIMAD UR5, UR5, UR13, URZ ;  /* 0x0000000d050502a4 */ /* 0x000fc8000f8e023f */
[----:B------:R-:W-:Y:S01]  /*aab0*/  @UP0 UIADD3 UR20, UR11, UR5, URZ ;  /* 0x000000050b140290 */ /* 0x000fe2000fffe03f */
[----:B------:R-:W-:Y:S01]  /*aac0*/  @UP0 UMOV UR19, UR10 ;  /* 0x0000000a00130c82 */ /* 0x000fe20008000000 */
[----:B-1----:R-:W-:-:S04]  /*aad0*/  SHF.R.S32.HI R0, RZ, 0x3, R61 ;  /* 0x00000003ff007819 */ /* 0x002fc8000001143d */
[----:B------:R-:W-:-:S04]  /*aae0*/  SHF.L.U32 R2, R0, 0x6, RZ ;  /* 0x0000000600027819 */ /* 0x000fc800000006ff */
        /* <DEDUP_REMOVED lines=17> */
.L_x_1675:
        /* <DEDUP_REMOVED lines=24> */
.L_x_1676:
        /* <DEDUP_REMOVED lines=54> */
.L_x_1678:
[----:B------:R-:W-:Y:S05]  /*b0e0*/  BSYNC B0 ;  /* 0x0000000000007941 */ /* 0x000fea0003800000 */
.L_x_1677:
        /* <DEDUP_REMOVED lines=18> */
.L_x_1680:
[----:B------:R-:W-:Y:S05]  /*b210*/  BSYNC B0 ;  /* 0x0000000000007941 */ /* 0x000fea0003800000 */
.L_x_1679:
        /* <DEDUP_REMOVED lines=20> */
.L_x_1682:
[----:B------:R-:W-:Y:S05]  /*b360*/  BSYNC B0 ;  /* 0x0000000000007941 */ /* 0x000fea0003800000 */
.L_x_1681:
        /* <DEDUP_REMOVED lines=20> */
.L_x_1684:
[----:B------:R-:W-:Y:S05]  /*b4b0*/  BSYNC B0 ;  /* 0x0000000000007941 */ /* 0x000fea0003800000 */
.L_x_1683:
        /* <DEDUP_REMOVED lines=32> */
.L_x_1686:
[----:B------:R-:W-:Y:S05]  /*b6c0*/  BSYNC B0 ;  /* 0x0000000000007941 */ /* 0x000fea0003800000 */
.L_x_1685:
        /* <DEDUP_REMOVED lines=18> */
.L_x_1688:
[----:B------:R-:W-:Y:S05]  /*b7f0*/  BSYNC B0 ;  /* 0x0000000000007941 */ /* 0x000fea0003800000 */
.L_x_1687:
        /* <DEDUP_REMOVED lines=18> */
.L_x_1690:
[----:B------:R-:W-:Y:S05]  /*b920*/  BSYNC B0 ;  /* 0x0000000000007941 */ /* 0x000fea0003800000 */
.L_x_1689:
        /* <DEDUP_REMOVED lines=18> */
.L_x_1645:
        /* <DEDUP_REMOVED lines=25> */
.L_x_1692:
        /* <DEDUP_REMOVED lines=23> */
.L_x_1693:
        /* <DEDUP_REMOVED lines=40> */
.L_x_1695:
[----:B------:R-:W-:Y:S05]  /*bfd0*/  BSYNC B0 ;  /* 0x0000000000007941 */ /* 0x000fea0003800000 */
.L_x_1694:
        /* <DEDUP_REMOVED lines=18> */
.L_x_1697:
[----:B------:R-:W-:Y:S05]  /*c100*/  BSYNC B0 ;  /* 0x0000000000007941 */ /* 0x000fea0003800000 */
.L_x_1696:
        /* <DEDUP_REMOVED lines=18> */
.L_x_1699:
[----:B------:R-:W-:Y:S05]  /*c230*/  BSYNC B0 ;  /* 0x0000000000007941 */ /* 0x000fea0003800000 */
.L_x_1698:
        /* <DEDUP_REMOVED lines=18> */
.L_x_1701:
[----:B------:R-:W-:Y:S05]  /*c360*/  BSYNC B0 ;  /* 0x0000000000007941 */ /* 0x000fea0003800000 */
.L_x_1700:
        /* <DEDUP_REMOVED lines=30> */
.L_x_1703:
[----:B------:R-:W-:Y:S05]  /*c550*/  BSYNC B0 ;  /* 0x0000000000007941 */ /* 0x000fea0003800000 */
.L_x_1702:
        /* <DEDUP_REMOVED lines=18> */
.L_x_1705:
[----:B------:R-:W-:Y:S05]  /*c680*/  BSYNC B0 ;  /* 0x0000000000007941 */ /* 0x000fea0003800000 */
.L_x_1704:
        /* <DEDUP_REMOVED lines=18> */
.L_x_1707:
[----:B------:R-:W-:Y:S05]  /*c7b0*/  BSYNC B0 ;  /* 0x0000000000007941 */ /* 0x000fea0003800000 */
.L_x_1706:
        /* <DEDUP_REMOVED lines=17> */
.L_x_1691:
[----:B------:R-:W-:Y:S05]  /*c8d0*/  BSYNC B1 ;  /* 0x0000000000017941 */ /* 0x000fea0003800000 */
.L_x_1640:
        /* <DEDUP_REMOVED lines=11> */
.L_x_1708:
[----:B------:R-:W-:Y:S05]  /*c990*/  EXIT ;  /* 0x000000000000794d */ /* 0x000fea0003800000 */
.L_x_1710:
        /* <DEDUP_REMOVED lines=14> */
.L_x_2090:


//--------------------- .text._ZN5flash44flash_bwd_dq_dk_dv_loop_seqk_parallel_kernelI23Flash_bwd_kernel_traitsILi128ELi64ELi128ELi8ELi2ELi4ELi2ELb0ELb0EN7cutlass6half_tE19Flash_kernel_traitsILi128ELi64ELi128ELi8ES3_EELb0ELb0ELb0ELb1ELb0ELb0ELb1EEEvNS_16Flash_bwd_paramsE --------------------------
	.section	.text._ZN5flash44flash_bwd_dq_dk_dv_loop_seqk_parallel_kernelI23Flash_bwd_kernel_traitsILi128ELi64ELi128ELi8ELi2ELi4ELi2ELb0ELb0EN7cutlass6half_tE19Flash_kernel_traitsILi128ELi64ELi128ELi8ES3_EELb0ELb0ELb0ELb1ELb0ELb0ELb1EEEvNS_16Flash_bwd_paramsE,"ax",@progbits
	.align	128
        .global         _ZN5flash44flash_bwd_dq_dk_dv_loop_seqk_parallel_kernelI23Flash_bwd_kernel_traitsILi128ELi64ELi128ELi8ELi2ELi4ELi2ELb0ELb0EN7cutlass6half_tE19Flash_kernel_traitsILi128ELi64ELi128ELi8ES3_EELb0ELb0ELb0ELb1ELb0ELb0ELb1EEEvNS_16Flash_bwd_paramsE
        .type           _ZN5flash44flash_bwd_dq_dk_dv_loop_seqk_parallel_kernelI23Flash_bwd_kernel_traitsILi128ELi64ELi128ELi8ELi2ELi4ELi2ELb0ELb0EN7cutlass6half_tE19Flash_kernel_traitsILi128ELi64ELi128ELi8ES3_EELb0ELb0ELb0ELb1ELb0ELb0ELb1EEEvNS_16Flash_bwd_paramsE,@function
        .size           _ZN5flash44flash_bwd_dq_dk_dv_loop_seqk_parallel_kernelI23Flash_bwd_kernel_traitsILi128ELi64ELi128ELi8ELi2ELi4ELi2ELb0ELb0EN7cutlass6half_tE19Flash_kernel_traitsILi128ELi64ELi128ELi8ES3_EELb0ELb0ELb0ELb1ELb0ELb0ELb1EEEvNS_16Flash_bwd_paramsE,(.L_x_2091 - _ZN5flash44flash_bwd_dq_dk_dv_loop_seqk_parallel_kernelI23Flash_bwd_kernel_traitsILi128ELi64ELi128ELi8ELi2ELi4ELi2ELb0ELb0EN7cutlass6half_tE19Flash_kernel_traitsILi128ELi64ELi128ELi8ES3_EELb0ELb0ELb0ELb1ELb0ELb0ELb1EEEvNS_16Flash_bwd_paramsE)
        .other          _ZN5flash44flash_bwd_dq_dk_dv_loop_seqk_parallel_kernelI23Flash_bwd_kernel_traitsILi128ELi64ELi128ELi8ELi2ELi4ELi2ELb0ELb0EN7cutlass6half_tE19Flash_kernel_traitsILi128ELi64ELi128ELi8ES3_EELb0ELb0ELb0ELb1ELb0ELb0ELb1EEEvNS_16Flash_bwd_paramsE,@"STO_CUDA_ENTRY STV_DEFAULT"
_ZN5flash44flash_bwd_dq_dk_dv_loop_seqk_parallel_kernelI23Flash_bwd_kernel_traitsILi128ELi64ELi128ELi8ELi2ELi4ELi2ELb0ELb0EN7cutlass6half_tE19Flash_kernel_traitsILi128ELi64ELi128ELi8ES3_EELb0ELb0ELb0ELb1ELb0ELb0ELb1EEEvNS_16Flash_bwd_paramsE:
.text._ZN5flash44flash_bwd_dq_dk_dv_loop_seqk_parallel_kernelI23Flash_bwd_kernel_traitsILi128ELi64ELi128ELi8ELi2ELi4ELi2ELb0ELb0EN7cutlass6half_tE19Flash_kernel_traitsILi128ELi64ELi128ELi8ES3_EELb0ELb0ELb0ELb1ELb0ELb0ELb1EEEvNS_16Flash_bwd_paramsE:
        /* <DEDUP_REMOVED lines=75> */
[----:B------:R-:W-:Y:S01]  /*04b0*/  LOP3.LUT R0, R8, 0x1, RZ, 0xc0, !PT ;  /* 0x0000000108007812 */ /* 0x000fe200078ec0ff */
[----:B------:R-:W-:Y:S01]  /*04c0*/  STL [R1+0x44], R20 ;  /* 0x0000441401007387 */ /* 0x000fe20000100800 */
[----:B------:R-:W-:-:S02]  /*04d0*/  LOP3.LUT R214, R214, R210, RZ, 0x3c, !PT ;  /* 0x000000d2d6d67212 */ /* 0x000fc400078e3cff */
        /* <DEDUP_REMOVED lines=93> */
.L_x_1781:
        /* <DEDUP_REMOVED lines=67> */
.L_x_1711:
        /* <DEDUP_REMOVED lines=14> */
[----:B------:R-:W-:Y:S02]  /*0fc0*/  USHF.L.U32 UR19, UR46, 0x7, URZ ;  /* 0x000000072e137899 */ /* 0x000fe4000800063f */
[----:B------:R-:W-:Y:S01]  /*0fd0*/  UIMAD UR22, UR46, UR11, UR10 ;  /* 0x0000000b2e1672a4 */ /* 0x000fe2000f8e020a */
[----:B------:R-:W-:-:S02]  /*0fe0*/  ULDC UR59, c[0x0][0x2d4] ;  /* 0x0000b500003b7ab9 */ /* 0x000fc40000000800 */
[----:B------:R-:W-:Y:S01]  /*0ff0*/  @!UP1 ULDC.64 UR10, c[0x0][0x418] ;  /* 0x00010600000a9ab9 */ /* 0x000fe20000000a00 */
[----:B------:R-:W-:Y:S02]  /*1000*/  USEL UR35, UR19, URZ, UP2 ;  /* 0x0000003f13237287 */ /* 0x000fe40009000000 */
[----:B------:R-:W-:Y:S01]  /*1010*/  USHF.R.S32.HI UR23, URZ, 0x1f, UR59 ;  /* 0x0000001f3f177899 */ /* 0x000fe2000801143b */
[----:B------:R-:W-:Y:S01]  /*1020*/  ULDC UR41, c[0x0][0x2dc] ;  /* 0x0000b70000297ab9 */ /* 0x000fe20000000800 */
[----:B------:R-:W-:Y:S01]  /*1030*/  ULDC UR61, c[0x0][0x270] ;  /* 0x00009c00003d7ab9 */ /* 0x000fe20000000800 */
[----:B------:R-:W-:Y:S02]  /*1040*/  @!UP1 UIMAD.WIDE.U32 UR38, UR46, UR10, URZ ;  /* 0x0000000a2e2692a5 */ /* 0x000fe4000f8e003f */
[----:B------:R-:W-:Y:S01]  /*1050*/  USHF.L.U64.HI UR16, UR46, 0x7, UR58 ;  /* 0x000000072e107899 */ /* 0x000fe2000801023a */
[----:B-1----:R-:W-:Y:S01]  /*1060*/  IABS R5, R6 ;  /* 0x0000000600057213 */ /* 0x002fe20000000000 */
[----:B------:R-:W-:Y:S01]  /*1070*/  ULDC.U8 UR20, c[0x0][0x3d8] ;  /* 0x0000f60000147ab9 */ /* 0x000fe20000000000 */
[----:B------:R-:W-:Y:S01]  /*1080*/  ULDC.64 UR24, c[0x0][0x240] ;  /* 0x0000900000187ab9 */ /* 0x000fe20000000a00 */
[----:B------:R-:W-:Y:S01]  /*1090*/  UISETP.NE.AND UP3, UPT, UR20, URZ, UPT ;  /* 0x0000003f1400728c */ /* 0x000fe2000bf65270 */
[----:B------:R-:W1:Y:S01]  /*10a0*/  I2F.RP R2, R5 ;  /* 0x0000000500027306 */ /* 0x000e620000209400 */
[----:B------:R-:W-:Y:S01]  /*10b0*/  UIMAD.WIDE.U32 UR26, UR5, UR24, URZ ;  /* 0x00000018051a72a5 */ /* 0x000fe2000f8e003f */
        /* <DEDUP_REMOVED lines=38> */
[----:B------:R-:W-:Y:S02]  /*1320*/  @UP1 UIADD3 UR48, UR13, UR16, URZ ;  /* 0x000000100d301290 */ /* 0x000fe4000fffe03f */
[----:B------:R-:W-:Y:S02]  /*1330*/  @UP3 USEL UR16, UR8, UR5, !UP1 ;  /* 0x0000000508103287 */ /* 0x000fe4000c800000 */
[----:B------:R-:W-:Y:S01]  /*1340*/  IMAD.HI.U32 R0, R0, R2, RZ ;  /* 0x0000000200007227 */ /* 0x000fe200078e00ff */
[----:B------:R-:W-:Y:S01]  /*1350*/  UIADD3 UR8, UR12, -0x40, URZ ;  /* 0xffffffc00c087890 */ /* 0x000fe2000fffe03f */
[----:B------:R-:W-:Y:S02]  /*1360*/  @UP3 ULDC UR19, c[0x0][0x2e4] ;  /* 0x0000b90000133ab9 */ /* 0x000fe40000000800 */
[----:B------:R-:W-:Y:S01]  /*1370*/  IMAD.MOV R3, RZ, RZ, -R0 ;  /* 0x000000ffff037224 */ /* 0x000fe200078e0a00 */
[----:B------:R-:W-:-:S02]  /*1380*/  @!UP3 UIMAD UR13, UR46, UR61, UR57 ;  /* 0x0000003d2e0db2a4 */ /* 0x000fc4000f8e0239 */
[----:B------:R-:W-:Y:S01]  /*1390*/  @UP3 UIMAD UR26, UR57, UR19, UR16 ;  /* 0x00000013391a32a4 */ /* 0x000fe2000f8e0210 */
[C---:B------:R-:W-:Y:S01]  /*13a0*/  IMAD R2, R5.reuse, R3, R2 ;  /* 0x0000000305027224 */ /* 0x040fe200078e0202 */
[----:B------:R-:W-:Y:S02]  /*13b0*/  USHF.R.S32.HI UR16, URZ, 0x1f, UR8 ;  /* 0x0000001f3f107899 */ /* 0x000fe40008011408 */
[----:B------:R-:W-:Y:S02]  /*13c0*/  UIADD3 UR12, UP2, UR8, UR35, URZ ;  /* 0x00000023080c7290 */ /* 0x000fe4000ff5e03f */
[----:B------:R-:W-:Y:S01]  /*13d0*/  ISETP.GT.U32.AND P1, PT, R5, R2, PT ;  /* 0x000000020500720c */ /* 0x000fe20003f24070 */
[----:B------:R-:W-:Y:S01]  /*13e0*/  @!UP3 UIMAD UR26, UR13, UR40, URZ ;  /* 0x000000280d1ab2a4 */ /* 0x000fe2000f8e023f */
[----:B------:R-:W-:Y:S01]  /*13f0*/  ULDC.U8 UR21, c[0x0][0x480] ;  /* 0x0001200000157ab9 */ /* 0x000fe20000000000 */
[----:B------:R-:W-:Y:S02]  /*1400*/  UIADD3.X UR13, UR16, UR36, URZ, UP2, !UPT ;  /* 0x00000024100d7290 */ /* 0x000fe400097fe43f */
[----:B------:R-:W-:-:S02]  /*1410*/  UIMAD UR11, UR11, UR12, URZ ;  /* 0x0000000c0b0b72a4 */ /* 0x000fc4000f8e023f */
[----:B------:R-:W-:Y:S02]  /*1420*/  @UP0 UIADD3 UR32, UR18, UR33, URZ ;  /* 0x0000002112200290 */ /* 0x000fe4000fffe03f */
[----:B------:R-:W-:Y:S02]  /*1430*/  @UP0 UIADD3 UR29, UR18, UR33, URZ ;  /* 0x00000021121d0290 */ /* 0x000fe4000fffe03f */
[----:B------:R-:W-:Y:S02]  /*1440*/  UIMAD UR51, UR57, UR41, URZ ;  /* 0x00000029393372a4 */ /* 0x000fe4000f8e023f */
[----:B------:R-:W-:Y:S01]  /*1450*/  @!P1 IMAD.IADD R2, R2, 0x1, -R5 ;  /* 0x0000000102029824 */ /* 0x000fe200078e0a05 */
[----:B------:R-:W-:Y:S01]  /*1460*/  @!P1 IADD3 R0, R0, 0x1, RZ ;  /* 0x0000000100009810 */ /* 0x000fe20007ffe0ff */
[----:B------:R-:W-:Y:S01]  /*1470*/  UISETP.NE.AND UP4, UPT, UR21, URZ, UPT ;  /* 0x0000003f1500728c */ /* 0x000fe2000bf85270 */
[----:B------:R-:W-:Y:S01]  /*1480*/  PLOP3.LUT P1, PT, PT, PT, UP0, 0x80, 0x0 ;  /* 0x000000000000781c */ /* 0x000fe20003f2f008 */
[----:B------:R-:W-:Y:S01]  /*1490*/  @UP0 ULDC.64 UR22, c[0x0][0x250] ;  /* 0x0000940000160ab9 */ /* 0x000fe20000000a00 */
[----:B------:R-:W-:Y:S01]  /*14a0*/  ISETP.GE.U32.AND P0, PT, R2, R5, PT ;  /* 0x000000050200720c */ /* 0x000fe20003f06070 */
[----:B------:R-:W-:Y:S01]  /*14b0*/  @UP0 ULDC.64 UR20, c[0x0][0x248] ;  /* 0x0000920000140ab9 */ /* 0x000fe20000000a00 */
[----:B------:R-:W-:Y:S01]  /*14c0*/  LOP3.LUT R2, R6, UR57, RZ, 0x3c, !PT ;  /* 0x0000003906027c12 */ /* 0x000fe2000f8e3cff */
[----:B------:R-:W-:-:S02]  /*14d0*/  UIMAD.WIDE.U32 UR40, UR10, UR12, URZ ;  /* 0x0000000c0a2872a5 */ /* 0x000fc4000f8e003f */
[----:B------:R-:W-:Y:S01]  /*14e0*/  UIMAD UR12, UR10, UR13, UR11 ;  /* 0x0000000d0a0c72a4 */ /* 0x000fe2000f8e020b */
[----:B------:R-:W-:Y:S01]  /*14f0*/  ISETP.GE.AND P2, PT, R2, RZ, PT ;  /* 0x000000ff0200720c */ /* 0x000fe20003f46270 */
[----:B------:R-:W-:Y:S02]  /*1500*/  @UP0 UIMAD.WIDE.U32 UR14, UR32, UR20, URZ ;  /* 0x00000014200e02a5 */ /* 0x000fe4000f8e003f */
[----:B------:R-:W-:Y:S02]  /*1510*/  @UP0 UIMAD.WIDE.U32 UR10, UR29, UR22, URZ ;  /* 0x000000161d0a02a5 */ /* 0x000fe4000f8e003f */
[----:B------:R-:W-:Y:S02]  /*1520*/  UIMAD UR28, UR5, UR25, URZ ;  /* 0x00000019051c72a4 */ /* 0x000fe4000f8e023f */
[----:B------:R-:W-:Y:S01]  /*1530*/  @P0 VIADD R0, R0, 0x1 ;  /* 0x0000000100000836 */ /* 0x000fe20000000000 */
[----:B------:R-:W-:Y:S01]  /*1540*/  @UP0 UIMAD UR32, UR32, UR21, URZ ;  /* 0x00000015202002a4 */ /* 0x000fe2000f8e023f */
[----:B------:R-:W-:Y:S01]  /*1550*/  PLOP3.LUT P0, PT, PT, PT, UP3, 0x80, 0x0 ;  /* 0x000000000000781c */ /* 0x000fe20003f0f038 */
[----:B------:R-:W-:Y:S01]  /*1560*/  @UP0 UIMAD UR13, UR29, UR23, URZ ;  /* 0x000000171d0d02a4 */ /* 0x000fe2000f8e023f */
[----:B------:R-:W-:Y:S01]  /*1570*/  IMAD.MOV.U32 R16, RZ, RZ, R0 ;  /* 0x000000ffff107224 */ /* 0x000fe200078e0000 */
[----:B------:R-:W-:-:S02]  /*1580*/  USEL UR53, UR50, URZ, UP4 ;  /* 0x0000003f32357287 */ /* 0x000fc4000a000000 */
[----:B------:R-:W-:Y:S02]  /*1590*/  USHF.R.S32.HI UR44, URZ, 0x1f, UR34 ;  /* 0x0000001f3f2c7899 */ /* 0x000fe40008011422 */
[----:B------:R-:W-:Y:S01]  /*15a0*/  @UP1 UIADD3 UR47, UR27, UR28, URZ ;  /* 0x0000001c1b2f1290 */ /* 0x000fe2000fffe03f */
        /* <DEDUP_REMOVED lines=23> */
.L_x_1713:
        /* <DEDUP_REMOVED lines=13> */
.L_x_1714:
        /* <DEDUP_REMOVED lines=11> */
.L_x_1715:
[----:B------:R-:W-:-:S04]  /*18a0*/  UIMAD UR5, UR46, UR61, UR57 ;  /* 0x0000003d2e0572a4 */ /* 0x000fc8000f8e0239 */
[----:B------:R-:W-:-:S12]  /*18b0*/  UIMAD UR5, UR5, UR59, URZ ;  /* 0x0000003b050572a4 */ /* 0x000fd8000f8e023f */
.L_x_1716:
[----:B------:R-:W1:Y:S01]  /*18c0*/  S2R R4, SR_TID.X ;  /* 0x0000000000047919 */ /* 0x000e620000002100 */
[----:B------:R-:W2:Y:S01]  /*18d0*/  LDC.64 R12, c[0x0][0x420] ;  /* 0x00010800ff0c7b82 */ /* 0x000ea20000000a00 */
[----:B------:R-:W-:Y:S01]  /*18e0*/  ULDC UR11, c[0x0][0x2dc] ;  /* 0x0000b700000b7ab9 */ /* 0x000fe20000000800 */
[----:B------:R-:W-:Y:S01]  /*18f0*/  SHF.R.S32.HI R233, RZ, 0x1f, R232 ;  /* 0x0000001fffe97819 */ /* 0x000fe200000114e8 */
[----:B------:R-:W-:Y:S01]  /*1900*/  UIMAD UR12, UR11, UR61, URZ ;  /* 0x0000003d0b0c72a4 */ /* 0x000fe2000f8e023f */
[----:B------:R-:W-:Y:S01]  /*1910*/  BSSY B1, `(.L_x_1712) ;  /* 0x0000a8f000017945 */ /* 0x000fe20003800000 */
[----:B------:R-:W-:Y:S02]  /*1920*/  USHF.R.S32.HI UR14, URZ, 0x1f, UR57 ;  /* 0x0000001f3f0e7899 */ /* 0x000fe40008011439 */
        /* <DEDUP_REMOVED lines=11> */
[----:B------:R-:W-:Y:S02]  /*19e0*/  SHF.R.S32.HI R3, RZ, 0x5, R3 ;  /* 0x00000005ff037819 */ /* 0x000fe40000011403 */
[----:B------:R-:W-:Y:S01]  /*19f0*/  SHF.R.S32.HI R2, RZ, 0x3, R2 ;  /* 0x00000003ff027819 */ /* 0x000fe20000011402 */
[----:B------:R-:W-:Y:S01]  /*1a00*/  IMAD.IADD R0, R4, 0x1, -R0 ;  /* 0x0000000104007824 */ /* 0x000fe200078e0a00 */
[----:B------:R-:W-:Y:S01]  /*1a10*/  IADD3 R4, P0, R232, UR10, RZ ;  /* 0x0000000ae8047c10 */ /* 0x000fe2000ff1e0ff */
[----:B------:R-:W-:Y:S01]  /*1a20*/  ULDC.64 UR10, c[0x0][0x428] ;  /* 0x00010a00000a7ab9 */ /* 0x000fe20000000a00 */
[----:B------:R-:W-:Y:S01]  /*1a30*/  SHF.R.S32.HI R22, RZ, 0x1f, R2 ;  /* 0x0000001fff167819 */ /* 0x000fe20000011402 */
[----:B------:R-:W-:Y:S01]  /*1a40*/  IMAD R14, R3, UR12, R0 ;  /* 0x0000000c030e7c24 */ /* 0x000fe2000f8e0200 */
[----:B------:R-:W-:Y:S01]  /*1a50*/  IADD3 R0, P1, R2, UR8, RZ ;  /* 0x0000000802007c10 */ /* 0x000fe2000ff3e0ff */
[----:B------:R-:W-:Y:S01]  /*1a60*/  UIMAD UR5, UR14, UR10, URZ ;  /* 0x0000000a0e0572a4 */ /* 0x000fe2000f8e023f */
[----:B------:R-:W-:Y:S01]  /*1a70*/  IADD3.X R5, R233, UR49, RZ, P0, !PT ;  /* 0x00000031e9057c10 */ /* 0x000fe200087fe4ff */
[----:B--2---:R-:W-:Y:S01]  /*1a80*/  IMAD R3, R12, UR16, RZ ;  /* 0x000000100c037c24 */ /* 0x004fe2000f8e02ff */
[----:B------:R-:W-:Y:S01]  /*1a90*/  IADD3.X R6, R22, UR16, RZ, P1, !PT ;  /* 0x0000001016067c10 */ /* 0x000fe20008ffe4ff */
[----:B------:R-:W-:-:S02]  /*1aa0*/  UIMAD UR13, UR57, UR11, UR5 ;  /* 0x0000000b390d72a4 */ /* 0x000fc4000f8e0205 */
[----:B------:R-:W-:Y:S01]  /*1ab0*/  IMAD R3, R13, UR8, R3 ;  /* 0x000000080d037c24 */ /* 0x000fe2000f8e0203 */
[----:B------:R-:W-:Y:S01]  /*1ac0*/  USHF.L.U32 UR5, UR12, 0x6, URZ ;  /* 0x000000060c057899 */ /* 0x000fe2000800063f */
[----:B------:R-:W-:Y:S02]  /*1ad0*/  IMAD R6, R6, UR24, RZ ;  /* 0x0000001806067c24 */ /* 0x000fe4000f8e02ff */
[----:B------:R-:W-:-:S04]  /*1ae0*/  IMAD.WIDE.U32 R4, R12, UR8, R4 ;  /* 0x000000080c047c25 */ /* 0x000fc8000f8e0004 */
[C---:B------:R-:W-:Y:S02]  /*1af0*/  IMAD R8, R0.reuse, UR25, R6 ;  /* 0x0000001900087c24 */ /* 0x040fe4000f8e0206 */
[----:B------:R-:W-:-:S04]  /*1b00*/  IMAD.WIDE.U32 R6, R0, UR24, R232 ;  /* 0x0000001800067c25 */ /* 0x000fc8000f8e00e8 */
[----:B------:R-:W-:Y:S01]  /*1b10*/  IMAD.U32 R0, RZ, RZ, UR10 ;  /* 0x0000000aff007e24 */ /* 0x000fe2000f8e00ff */
[----:B------:R-:W-:Y:S01]  /*1b20*/  ULDC.64 UR10, c[0x0][0x258] ;  /* 0x00009600000a7ab9 */ /* 0x000fe20000000a00 */
[----:B------:R-:W-:Y:S01]  /*1b30*/  IADD3 R6, P0, R6, UR55, RZ ;  /* 0x0000003706067c10 */ /* 0x000fe2000ff1e0ff */
[----:B------:R-:W-:Y:S01]  /*1b40*/  UIMAD UR8, UR14, UR10, URZ ;  /* 0x0000000a0e0872a4 */ /* 0x000fe2000f8e023f */
[----:B------:R-:W-:Y:S02]  /*1b50*/  IMAD.IADD R5, R5, 0x1, R3 ;  /* 0x0000000105057824 */ /* 0x000fe400078e0203 */
[----:B------:R-:W-:Y:S01]  /*1b60*/  IADD3.X R7, R7, UR47, R8, P0, !PT ;  /* 0x0000002f07077c10 */ /* 0x000fe200087fe408 */
[----:B------:R-:W-:Y:S01]  /*1b70*/  UIMAD UR11, UR57, UR11, UR8 ;  /* 0x0000000b390b72a4 */ /* 0x000fe2000f8e0208 */
[----:B------:R-:W-:Y:S01]  /*1b80*/  IMAD.WIDE.U32 R4, R0, UR57, R4 ;  /* 0x0000003900047c25 */ /* 0x000fe2000f8e0004 */
[----:B------:R-:W-:Y:S01]  /*1b90*/  USHF.R.S32.HI UR8, URZ, 0x1f, UR5 ;  /* 0x0000001f3f087899 */ /* 0x000fe20008011405 */
[----:B------:R-:W-:Y:S01]  /*1ba0*/  PLOP3.LUT P0, PT, PT, PT, UP2, 0x80, 0x0 ;  /* 0x000000000000781c */ /* 0x000fe20003f0f028 */
[----:B------:R-:W-:Y:S01]  /*1bb0*/  UIADD3 UR5, UP1, UP0, UR40, UR5, UR51 ;  /* 0x0000000528057290 */ /* 0x000fe2000f83e033 */
[----:B------:R-:W-:Y:S01]  /*1bc0*/  IMAD.U32 R0, RZ, RZ, UR10 ;  /* 0x0000000aff007e24 */ /* 0x000fe2000f8e00ff */
[----:B------:R-:W-:Y:S01]  /*1bd0*/  ULDC.64 UR14, c[0x0][0x400] ;  /* 0x00010000000e7ab9 */ /* 0x000fe20000000a00 */
[----:B------:R-:W-:Y:S01]  /*1be0*/  VIADD R5, R5, UR13 ;  /* 0x0000000d05057c36 */ /* 0x000fe20008000000 */
[----:B------:R-:W-:Y:S01]  /*1bf0*/  UIADD3.X UR8, UR50, UR8, UR54, UP1, UP0 ;  /* 0x0000000832087290 */ /* 0x000fe20008fe0436 */
[----:B------:R-:W-:Y:S01]  /*1c00*/  IMAD.WIDE.U32 R6, R0, UR57, R6 ;  /* 0x0000003900067c25 */ /* 0x000fe2000f8e0006 */
[----:B------:R-:W-:Y:S01]  /*1c10*/  UIADD3 UR10, UP1, UP0, UR52, UR5, UR56 ;  /* 0x00000005340a7290 */ /* 0x000fe2000f83e038 */
[----:B------:R-:W-:-:S02]  /*1c20*/  ULDC.64 UR40, c[0x0][0x478] ;  /* 0x00011e0000287ab9 */ /* 0x000fc40000000a00 */
[-C--:B------:R-:W-:Y:S01]  /*1c30*/  IMAD R0, R22, R12.reuse, RZ ;  /* 0x0000000c16007224 */ /* 0x080fe200078e02ff */
[----:B------:R-:W-:Y:S01]  /*1c40*/  UIADD3.X UR5, UR53, UR8, UR48, UP1, UP0 ;  /* 0x0000000835057290 */ /* 0x000fe20008fe0430 */
[----:B------:R-:W-:Y:S01]  /*1c50*/  IMAD.WIDE.U32 R4, R2, R12, R4 ;  /* 0x0000000c02047225 */ /* 0x000fe200078e0004 */
[----:B------:R-:W-:Y:S01]  /*1c60*/  UIMAD.WIDE UR12, UR30, 0x4, UR42 ;  /* 0x000000041e0c78a5 */ /* 0x000fe2000f8e022a */
[----:B------:R-:W-:Y:S01]  /*1c70*/  LEA R10, P4, R6, UR26, 0x1 ;  /* 0x0000001a060a7c11 */ /* 0x000fe2000f8808ff */
[----:B------:R-:W-:Y:S01]  /*1c80*/  UIMAD.WIDE UR30, UR31, 0x4, UR40 ;  /* 0x000000041f1e78a5 */ /* 0x000fe2000f8e0228 */
[----:B------:R-:W-:Y:S01]  /*1c90*/  IMAD R3, R2, R13, R0 ;  /* 0x0000000d02037224 */ /* 0x000fe200078e0200 */
[----:B------:R-:W-:Y:S01]  /*1ca0*/  IADD3 R0, P2, R14, UR10, RZ ;  /* 0x0000000a0e007c10 */ /* 0x000fe2000ff5e0ff */
[----:B------:R-:W-:Y:S01]  /*1cb0*/  VIADD R15, R7, UR11 ;  /* 0x0000000b070f7c36 */ /* 0x000fe20008000000 */
[----:B------:R-:W-:Y:S01]  /*1cc0*/  LEA R8, P3, R4, UR28, 0x1 ;  /* 0x0000001c04087c11 */ /* 0x000fe2000f8608ff */
[----:B------:R-:W-:Y:S01]  /*1cd0*/  IMAD.IADD R3, R5, 0x1, R3 ;  /* 0x0000000105037824 */ /* 0x000fe200078e0203 */
[----:B------:R-:W-:-:S02]  /*1ce0*/  LEA R224, P1, R0, UR14, 0x2 ;  /* 0x0000000e00e07c11 */ /* 0x000fc4000f8210ff */
[----:B------:R-:W-:Y:S02]  /*1cf0*/  LEA.HI.X.SX32 R14, R14, UR5, 0x1, P2 ;  /* 0x000000050e0e7c11 */ /* 0x000fe400090f0eff */
[----:B------:R-:W-:Y:S02]  /*1d00*/  LEA.HI.X R9, R4, UR29, R3, 0x1, P3 ;  /* 0x0000001d04097c11 */ /* 0x000fe400098f0c03 */
[----:B------:R-:W-:Y:S02]  /*1d10*/  LEA.HI.X R225, R0, UR15, R14, 0x2, P1 ;  /* 0x0000000f00e17c11 */ /* 0x000fe400088f140e */
[----:B------:R-:W-:Y:S01]  /*1d20*/  LEA.HI.X R11, R6, UR27, R15, 0x1, P4 ;  /* 0x0000001b060b7c11 */ /* 0x000fe2000a0f0c0f */
[----:B------:R-:W-:Y:S06]  /*1d30*/  @!P0 BRA `(.L_x_1717) ;  /* 0x0000009400908947 */ /* 0x000fec0003800000 */
[----:B------:R-:W2:Y:S01]  /*1d40*/  LDL R18, [R1+0x10] ;  /* 0x0000100001127983 */ /* 0x000ea20000100800 */
[----:B------:R-:W-:Y:S01]  /*1d50*/  PLOP3.LUT P0, PT, PT, PT, UP4, 0x80, 0x0 ;  /* 0x000000000000781c */ /* 0x000fe20003f0f048 */
[----:B------:R-:W-:Y:S01]  /*1d60*/  UMOV UR10, UR38 ;  /* 0x00000026000a7c82 */ /* 0x000fe20008000000 */
[----:B------:R-:W-:Y:S01]  /*1d70*/  VIADD R19, R2, 0x20 ;  /* 0x0000002002137836 */ /* 0x000fe20000000000 */
[----:B------:R-:W-:Y:S01]  /*1d80*/  UIMAD UR5, UR10, -0x40, UR37 ;  /* 0xffffffc00a0578a4 */ /* 0x000fe2000f8e0225 */
[----:B------:R-:W-:Y:S01]  /*1d90*/  BSSY B0, `(.L_x_1718) ;  /* 0x0000020000007945 */ /* 0x000fe20003800000 */
[----:B------:R-:W-:Y:S01]  /*1da0*/  ULEA.HI UR8, UR10, UR10, URZ, 0x1 ;  /* 0x0000000a0a087291 */ /* 0x000fe2000f8f083f */
[----:B------:R-:W-:Y:S01]  /*1db0*/  IMAD.MOV.U32 R242, RZ, RZ, R8 ;  /* 0x000000fffff27224 */ /* 0x000fe200078e0008 */
[----:B------:R-:W-:Y:S01]  /*1dc0*/  UMOV UR14, UR12 ;  /* 0x0000000c000e7c82 */ /* 0x000fe20008000000 */
[----:B------:R-:W-:-:S05]  /*1dd0*/  UMOV UR16, UR30 ;  /* 0x0000001e00107c82 */ /* 0x000fca0008000000 */
[----:B------:R-:W-:Y:S01]  /*1de0*/  @P0 BAR.SYNC.DEFER_BLOCKING 0x0 ;  /* 0x0000000000000b1d */ /* 0x000fe20000010000 */
[----:B------:R-:W-:Y:S01]  /*1df0*/  ISETP.GE.AND P4, PT, R2, UR5, PT ;  /* 0x0000000502007c0c */ /* 0x000fe2000bf86270 */
[----:B------:R-:W-:Y:S01]  /*1e00*/  ULOP3.LUT UR8, UR8, 0xfffffffe, URZ, 0xc0, !UPT ;  /* 0xfffffffe08087892 */ /* 0x000fe2000f8ec03f */
[----:B------:R-:W-:Y:S01]  /*1e10*/  ISETP.GE.AND P2, PT, R19, UR5, PT ;  /* 0x0000000513007c0c */ /* 0x000fe2000bf46270 */
[----:B------:R-:W-:Y:S02]  /*1e20*/  IMAD.MOV.U32 R243, RZ, RZ, R9 ;  /* 0x000000fffff37224 */ /* 0x000fe400078e0009 */
[----:B------:R-:W-:Y:S01]  /*1e30*/  UIADD3 UR8, UR10, -UR8, URZ ;  /* 0x800000080a087290 */ /* 0x000fe2000fffe03f */
[----:B------:R-:W-:Y:S01]  /*1e40*/  VIADD R14, R232, 0x40 ;  /* 0x00000040e80e7836 */ /* 0x000fe20000000000 */
[----:B------:R-:W-:Y:S02]  /*1e50*/  UMOV UR15, UR31 ;  /* 0x0000001f000f7c82 */ /* 0x000fe40008000000 */
        /* <DEDUP_REMOVED lines=19> */
.L_x_1719:
[----:B------:R-:W-:Y:S05]  /*1f90*/  BSYNC B0 ;  /* 0x0000000000007941 */ /* 0x000fea0003800000 */
.L_x_1718:
        /* <DEDUP_REMOVED lines=29> */
.L_x_1721:
[----:B------:R-:W-:Y:S05]  /*2170*/  BSYNC B0 ;  /* 0x0000000000007941 */ /* 0x000fea0003800000 */
.L_x_1720:
        /* <DEDUP_REMOVED lines=12> */
.L_x_1723:
        /* <DEDUP_REMOVED lines=20> */
.L_x_1724:
[----:B------:R-:W-:Y:S05]  /*2380*/  BSYNC B0 ;  /* 0x0000000000007941 */ /* 0x000fea0003800000 */
.L_x_1722:
        /* <DEDUP_REMOVED lines=13> */
.L_x_1726:
        /* <DEDUP_REMOVED lines=29> */
.L_x_1727:
[----:B------:R-:W-:Y:S05]  /*2630*/  BSYNC B0 ;  /* 0x0000000000007941 */ /* 0x000fea0003800000 */
.L_x_1725:
        /* <DEDUP_REMOVED lines=10> */
[----:B------:R-:W-:Y:S02]  /*26e0*/  ISETP.GE.AND P5, PT, R2, UR8, PT ;  /* 0x0000000802007c0c */ /* 0x000fe4000bfa6270 */
[----:B------:R-:W-:Y:S01]  /*26f0*/  IADD3.X R7, R5, UR32, R3, P0, !PT ;  /* 0x0000002005077c10 */ /* 0x000fe200087fe403 */
[----:B------:R-:W-:-:S04]  /*2700*/  IMAD R3, R17, UR24, RZ ;  /* 0x0000001811037c24 */ /* 0x000fc8000f8e02ff */
[C---:B------:R-:W-:Y:S02]  /*2710*/  IMAD R3, R16.reuse, UR25, R3 ;  /* 0x0000001910037c24 */ /* 0x040fe4000f8e0203 */
[----:B------:R-:W-:-:S04]  /*2720*/  IMAD.WIDE.U32 R6, R16, UR24, R6 ;  /* 0x0000001810067c25 */ /* 0x000fc8000f8e0006 */
[----:B------:R1:W-:Y:S01]  /*2730*/  @P5 STS.128 [R0+0xc000], RZ ;  /* 0x00c000ff00005388 */ /* 0x0003e20000000c00 */
[----:B------:R-:W-:-:S03]  /*2740*/  IMAD.IADD R10, R7, 0x1, R3 ;  /* 0x00000001070a7824 */ /* 0x000fc600078e0203 */
[----:B------:R1:W-:Y:S01]  /*2750*/  @P5 STS.128 [R0+0x10000], RZ ;  /* 0x010000ff00005388 */ /* 0x0003e20000000c00 */
[C---:B-----5:R-:W-:Y:S02]  /*2760*/  VIADD R8, R23.reuse, 0x8 ;  /* 0x0000000817087836 */ /* 0x060fe40000000000 */
[C---:B------:R-:W-:Y:S02]  /*2770*/  VIADD R4, R23.reuse, 0x20 ;  /* 0x0000002017047836 */ /* 0x040fe40000000000 */
[----:B------:R-:W-:Y:S01]  /*2780*/  VIADD R11, R23, 0x28 ;  /* 0x00000028170b7836 */ /* 0x000fe20000000000 */
[----:B------:R-:W-:Y:S02]  /*2790*/  ISETP.GE.AND P1, PT, R8, UR5, PT ;  /* 0x0000000508007c0c */ /* 0x000fe4000bf26270 */
[----:B------:R-:W-:Y:S02]  /*27a0*/  ISETP.GE.AND P0, PT, R4, UR5, PT ;  /* 0x0000000504007c0c */ /* 0x000fe4000bf06270 */
[----:B------:R-:W-:-:S02]  /*27b0*/  P2R R21, PR, RZ, 0x2 ;  /* 0x00000002ff157803 */ /* 0x000fc40000000000 */
[----:B------:R-:W-:Y:S02]  /*27c0*/  P2R R20, PR, RZ, 0x1 ;  /* 0x00000001ff147803 */ /* 0x000fe40000000000 */
[----:B------:R-:W-:Y:S02]  /*27d0*/  ISETP.GE.AND P1, PT, R23, UR5, PT ;  /* 0x0000000517007c0c */ /* 0x000fe4000bf26270 */
[----:B------:R-:W-:Y:S02]  /*27e0*/  ISETP.GE.AND P0, PT, R11, UR5, PT ;  /* 0x000000050b007c0c */ /* 0x000fe4000bf06270 */
[----:B------:R-:W-:Y:S02]  /*27f0*/  P2R R18, PR, RZ, 0x2 ;  /* 0x00000002ff127803 */ /* 0x000fe40000000000 */
        /* <DEDUP_REMOVED lines=28> */
.L_x_1729:
[----:B------:R-:W-:Y:S05]  /*29c0*/  BSYNC B0 ;  /* 0x0000000000007941 */ /* 0x000fea0003800000 */
.L_x_1728:
        /* <DEDUP_REMOVED lines=33> */
.L_x_1731:
[----:B------:R-:W-:Y:S05]  /*2be0*/  BSYNC B0 ;  /* 0x0000000000007941 */ /* 0x000fea0003800000 */
.L_x_1730:
        /* <DEDUP_REMOVED lines=34> */
.L_x_1733:
[----:B------:R-:W-:Y:S05]  /*2e10*/  BSYNC B0 ;  /* 0x0000000000007941 */ /* 0x000fea0003800000 */
.L_x_1732:
        /* <DEDUP_REMOVED lines=33> */
.L_x_1735:
[----:B------:R-:W-:Y:S05]  /*3030*/  BSYNC B0 ;  /* 0x0000000000007941 */ /* 0x000fea0003800000 */
.L_x_1734:
        /* <DEDUP_REMOVED lines=42> */
.L_x_1737:
[----:B------:R-:W-:Y:S05]  /*32e0*/  BSYNC B0 ;  /* 0x0000000000007941 */ /* 0x000fea0003800000 */
.L_x_1736:
        /* <DEDUP_REMOVED lines=32> */
.L_x_1739:
[----:B------:R-:W-:Y:S05]  /*34f0*/  BSYNC B0 ;  /* 0x0000000000007941 */ /* 0x000fea0003800000 */
.L_x_1738:
        /* <DEDUP_REMOVED lines=32> */
.L_x_1741:
[----:B------:R-:W-:Y:S05]  /*3700*/  BSYNC B0 ;  /* 0x0000000000007941 */ /* 0x000fea0003800000 */
.L_x_1740:
        /* <DEDUP_REMOVED lines=32> */
.L_x_1743:
[----:B------:R-:W-:Y:S05]  /*3910*/  BSYNC B0 ;  /* 0x0000000000007941 */ /* 0x000fea0003800000 */
.L_x_1742:
[----:B------:R-:W-:Y:S01]  /*3920*/  ULDC.64 UR22, c[0x0][0x3c8] ;  /* 0x0000f20000167ab9 */ /* 0x000fe20000000a00 */
[----:B------:R-:W-:Y:S01]  /*3930*/  USHF.R.S32.HI UR8, URZ, 0x1f, UR57 ;  /* 0x0000001f3f087899 */ /* 0x000fe20008011439 */
[----:B------:R-:W-:Y:S01]  /*3940*/  ISETP.NE.AND P2, PT, R15, RZ, PT ;  /* 0x000000ff0f00720c */ /* 0x000fe20003f45270 */
[----:B------:R-:W-:Y:S01]  /*3950*/  UISETP.NE.U32.AND UP1, UPT, UR22, URZ, UPT ;  /* 0x0000003f1600728c */ /* 0x000fe2000bf25070 */
[----:B------:R-:W-:Y:S01]  /*3960*/  SHF.R.S32.HI R7, RZ, 0x1f, R23 ;  /* 0x0000001fff077819 */ /* 0x000fe20000011417 */
[----:B-1----:R-:W5:Y:S01]  /*3970*/  LDL R8, [R1+0x44] ;  /* 0x0000440001087983 */ /* 0x002f620000100800 */
[----:B------:R-:W-:Y:S01]  /*3980*/  SHF.R.S32.HI R5, RZ, 0x1f, R11 ;  /* 0x0000001fff057819 */ /* 0x000fe2000001140b */
[----:B------:R-:W-:Y:S01]  /*3990*/  UISETP.NE.AND.EX UP1, UPT, UR23, URZ, UPT, UP1 ;  /* 0x0000003f1700728c */ /* 0x000fe2000bf25310 */
[----:B------:R-:W-:Y:S01]  /*39a0*/  ISETP.NE.AND P6, PT, R18, RZ, PT ;  /* 0x000000ff1200720c */ /* 0x000fe20003fc5270 */
[----:B------:R-:W-:Y:S01]  /*39b0*/  IMAD.MOV.U32 R9, RZ, RZ, 0x7f800000 ;  /* 0x7f800000ff097424 */ /* 0x000fe200078e00ff */
[----:B------:R-:W-:-:S02]  /*39c0*/  ISETP.NE.AND P5, PT, R21, RZ, PT ;  /* 0x000000ff1500720c */ /* 0x000fc40003fa5270 */
[----:B------:R-:W-:Y:S01]  /*39d0*/  ISETP.NE.AND P4, PT, R20, RZ, PT ;  /* 0x000000ff1400720c */ /* 0x000fe20003f85270 */
[----:B------:R-:W-:Y:S01]  /*39e0*/  IMAD.MOV.U32 R13, RZ, RZ, 0x7f800000 ;  /* 0x7f800000ff0d7424 */ /* 0x000fe200078e00ff */
[----:B------:R-:W-:Y:S01]  /*39f0*/  PLOP3.LUT P0, PT, PT, PT, UP1, 0x80, 0x0 ;  /* 0x000000000000781c */ /* 0x000fe20003f0f018 */
[----:B------:R-:W-:Y:S01]  /*3a00*/  IMAD.MOV.U32 R12, RZ, RZ, 0x7f800000 ;  /* 0x7f800000ff0c7424 */ /* 0x000fe200078e00ff */
[----:B------:R-:W0:Y:S01]  /*3a10*/  LDGDEPBAR ;  /* 0x00000000000079af */ /* 0x000e220000000000 */
        /* <DEDUP_REMOVED lines=15> */
[----:B--234-:R-:W-:Y:S01]  /*3b10*/  SHF.L.U64.HI R0, R23, 0x2, R7 ;  /* 0x0000000217007819 */ /* 0x01cfe20000010207 */
[----:B------:R-:W-:Y:S01]  /*3b20*/  @UP1 ULDC UR5, c[0x0][0x2e8] ;  /* 0x0000ba0000051ab9 */ /* 0x000fe20000000800 */
[----:B------:R-:W-:Y:S01]  /*3b30*/  IMAD.MOV.U32 R238, RZ, RZ, R222 ;  /* 0x000000ffffee7224 */ /* 0x000fe200078e00de */
[----:B------:R-:W-:Y:S01]  /*3b40*/  CS2R R158, SRZ ;  /* 0x00000000009e7805 */ /* 0x000fe2000001ff00 */
[----:B------:R-:W-:Y:S01]  /*3b50*/  IMAD.U32 R3, RZ, RZ, UR23 ;  /* 0x00000017ff037e24 */ /* 0x000fe2000f8e00ff */
[----:B------:R-:W-:-:S02]  /*3b60*/  CS2R R156, SRZ ;  /* 0x00000000009c7805 */ /* 0x000fc4000001ff00 */
[----:B------:R-:W-:Y:S02]  /*3b70*/  CS2R R162, SRZ ;  /* 0x0000000000a27805 */ /* 0x000fe4000001ff00 */
[----:B------:R-:W-:Y:S02]  /*3b80*/  CS2R R160, SRZ ;  /* 0x0000000000a07805 */ /* 0x000fe4000001ff00 */
[----:B------:R-:W-:Y:S01]  /*3b90*/  CS2R R154, SRZ ;  /* 0x00000000009a7805 */ /* 0x000fe2000001ff00 */
[----:B------:R1:W2:Y:S01]  /*3ba0*/  @P0 LDG.E R6, desc[UR6][R2.64] ;  /* 0x0000000602060981 */ /* 0x0002a2000c1e1900 */
        /* <DEDUP_REMOVED lines=24> */
[----:B-1----:R-:W-:Y:S01]  /*3d30*/  IMAD.SHL.U32 R2, R23, 0x4, RZ ;  /* 0x0000000417027824 */ /* 0x002fe200078e00ff */
[----:B------:R-:W-:Y:S02]  /*3d40*/  CS2R R104, SRZ ;  /* 0x0000000000687805 */ /* 0x000fe4000001ff00 */
[----:B------:R-:W-:Y:S02]  /*3d50*/  CS2R R102, SRZ ;  /* 0x0000000000667805 */ /* 0x000fe4000001ff00 */
[----:B------:R-:W-:-:S02]  /*3d60*/  CS2R R100, SRZ ;  /* 0x0000000000647805 */ /* 0x000fc4000001ff00 */
[----:B------:R-:W-:Y:S02]  /*3d70*/  CS2R R94, SRZ ;  /* 0x00000000005e7805 */ /* 0x000fe4000001ff00 */
[----:B------:R-:W-:Y:S02]  /*3d80*/  IADD3 R2, P1, R2, UR14, RZ ;  /* 0x0000000e02027c10 */ /* 0x000fe4000ff3e0ff */
[----:B------:R-:W-:Y:S02]  /*3d90*/  CS2R R92, SRZ ;  /* 0x00000000005c7805 */ /* 0x000fe4000001ff00 */
[----:B------:R-:W-:Y:S02]  /*3da0*/  CS2R R98, SRZ ;  /* 0x0000000000627805 */ /* 0x000fe4000001ff00 */
[----:B------:R-:W-:Y:S02]  /*3db0*/  CS2R R96, SRZ ;  /* 0x0000000000607805 */ /* 0x000fe4000001ff00 */
[----:B------:R-:W-:-:S02]  /*3dc0*/  IADD3.X R3, R0, UR13, RZ, P1, !PT ;  /* 0x0000000d00037c10 */ /* 0x000fc40008ffe4ff */
[----:B------:R-:W-:Y:S02]  /*3dd0*/  CS2R R90, SRZ ;  /* 0x00000000005a7805 */ /* 0x000fe4000001ff00 */
[C---:B------:R-:W-:Y:S02]  /*3de0*/  @!P2 LEA R4, P1, R11.reuse, UR14, 0x2 ;  /* 0x0000000e0b04ac11 */ /* 0x040fe4000f8210ff */
[----:B------:R-:W-:Y:S02]  /*3df0*/  CS2R R88, SRZ ;  /* 0x0000000000587805 */ /* 0x000fe4000001ff00 */
[----:B------:R-:W-:Y:S01]  /*3e00*/  CS2R R86, SRZ ;  /* 0x0000000000567805 */ /* 0x000fe2000001ff00 */
[----:B------:R-:W3:Y:S01]  /*3e10*/  @!P6 LDG.E R13, desc[UR6][R2.64] ;  /* 0x00000006020de981 */ /* 0x000ee2000c1e1900 */
[----:B------:R-:W-:Y:S02]  /*3e20*/  @!P2 LEA.HI.X R5, R11, UR13, R5, 0x2, P1 ;  /* 0x0000000d0b05ac11 */ /* 0x000fe400088f1405 */
[----:B------:R-:W-:-:S02]  /*3e30*/  CS2R R84, SRZ ;  /* 0x0000000000547805 */ /* 0x000fc4000001ff00 */
[----:B------:R-:W-:Y:S01]  /*3e40*/  CS2R R78, SRZ ;  /* 0x00000000004e7805 */ /* 0x000fe2000001ff00 */
[----:B------:R-:W4:Y:S01]  /*3e50*/  @!P5 LDG.E R12, desc[UR6][R2.64+0x20] ;  /* 0x00002006020cd981 */ /* 0x000f22000c1e1900 */
[----:B------:R-:W-:Y:S02]  /*3e60*/  CS2R R76, SRZ ;  /* 0x00000000004c7805 */ /* 0x000fe4000001ff00 */
[----:B------:R-:W-:Y:S02]  /*3e70*/  CS2R R82, SRZ ;  /* 0x0000000000527805 */ /* 0x000fe4000001ff00 */
[----:B------:R-:W-:Y:S01]  /*3e80*/  CS2R R80, SRZ ;  /* 0x0000000000507805 */ /* 0x000fe2000001ff00 */
[----:B------:R-:W5:Y:S01]  /*3e90*/  @!P2 LDG.E R9, desc[UR6][R4.64] ;  /* 0x000000060409a981 */ /* 0x000f62000c1e1900 */
[----:B------:R-:W-:Y:S02]  /*3ea0*/  CS2R R74, SRZ ;  /* 0x00000000004a7805 */ /* 0x000fe4000001ff00 */
[----:B------:R-:W-:-:S02]  /*3eb0*/  CS2R R72, SRZ ;  /* 0x0000000000487805 */ /* 0x000fc4000001ff00 */
[----:B------:R-:W-:Y:S01]  /*3ec0*/  CS2R R70, SRZ ;  /* 0x0000000000467805 */ /* 0x000fe2000001ff00 */
[----:B------:R1:W5:Y:S01]  /*3ed0*/  @!P4 LDG.E R10, desc[UR6][R2.64+0x80] ;  /* 0x00008006020ac981 */ /* 0x000362000c1e1900 */
        /* <DEDUP_REMOVED lines=17> */
[----:B------:R-:W-:Y:S01]  /*3ff0*/  ULDC UR20, c[0x0][0x2dc] ;  /* 0x0000b70000147ab9 */ /* 0x000fe20000000800 */
[----:B------:R-:W-:Y:S01]  /*4000*/  ULDC UR11, c[0x0][0x2ec] ;  /* 0x0000bb00000b7ab9 */ /* 0x000fe20000000800 */
[----:B------:R-:W5:Y:S01]  /*4010*/  LDL R5, [R1+0x28] ;  /* 0x0000280001057983 */ /* 0x000f620000100800 */
[----:B------:R-:W2:Y:S01]  /*4020*/  @P0 MUFU.RCP R0, UR5 ;  /* 0x0000000500000d08 */ /* 0x000ea20008001000 */
[----:B-1----:R-:W-:-:S02]  /*4030*/  IMAD.U32 R2, RZ, RZ, UR17 ;  /* 0x00000011ff027e24 */ /* 0x002fc4000f8e00ff */
[----:B------:R-:W-:Y:S02]  /*4040*/  VIADD R3, R218, 0x2000 ;  /* 0x00002000da037836 */ /* 0x000fe40000000000 */
[----:B------:R-:W-:-:S03]  /*4050*/  VIADD R4, R219, 0x2000 ;  /* 0x00002000db047836 */ /* 0x000fc60000000000 */
[----:B------:R-:W-:Y:S02]  /*4060*/  SEL R3, R3, R218, !P3 ;  /* 0x000000da03037207 */ /* 0x000fe40005800000 */
[----:B------:R-:W-:Y:S01]  /*4070*/  SEL R4, R4, R219, !P3 ;  /* 0x000000db04047207 */ /* 0x000fe20005800000 */
[----:B------:R-:W-:Y:S01]  /*4080*/  UMOV UR5, URZ ;  /* 0x0000003f00057c82 */ /* 0x000fe20008000000 */
[----:B------:R-:W-:Y:S02]  /*4090*/  LEA R211, R3, UR4, 0x1 ;  /* 0x0000000403d37c11 */ /* 0x000fe4000f8e08ff */
[----:B------:R-:W-:Y:S01]  /*40a0*/  LEA R212, R4, UR4, 0x1 ;  /* 0x0000000404d47c11 */ /* 0x000fe2000f8e08ff */
[----:B--2---:R-:W-:Y:S01]  /*40b0*/  @P0 FMUL.FTZ R0, R6, R0 ;  /* 0x0000000006000220 */ /* 0x004fe20000410000 */
[----:B------:R-:W-:-:S04]  /*40c0*/  IMAD.SHL.U32 R6, R23, 0x4, RZ ;  /* 0x0000000417067824 */ /* 0x000fc800078e00ff */
[----:B------:R-:W-:Y:S01]  /*40d0*/  @P0 R2UR UR8, R0 ;  /* 0x00000000000802ca */ /* 0x000fe200000e0000 */
[C---:B------:R-:W-:Y:S01]  /*40e0*/  VIADD R0, R23.reuse, 0xffffffc0 ;  /* 0xffffffc017007836 */ /* 0x040fe20000000000 */
[----:B------:R1:W-:Y:S02]  /*40f0*/  STL [R1+0x24], R6 ;  /* 0x0000240601007387 */ /* 0x0003e40000100800 */
[----:B-1----:R-:W-:Y:S02]  /*4100*/  SHF.L.U64.HI R6, R23, 0x2, R7 ;  /* 0x0000000217067819 */ /* 0x002fe40000010207 */
[----:B---3--:R-:W-:Y:S04]  /*4110*/  STL [R1+0x8], R13 ;  /* 0x0000080d01007387 */ /* 0x008fe80000100800 */
[----:B----4-:R-:W-:Y:S04]  /*4120*/  STL [R1+0xc], R12 ;  /* 0x00000c0c01007387 */ /* 0x010fe80000100800 */
[----:B-----5:R-:W-:Y:S04]  /*4130*/  STL [R1], R10 ;  /* 0x0000000a01007387 */ /* 0x020fe80000100800 */
[----:B------:R-:W-:Y:S04]  /*4140*/  STL [R1+0x4], R9 ;  /* 0x0000040901007387 */ /* 0x000fe80000100800 */
[----:B------:R-:W-:Y:S01]  /*4150*/  STL [R1+0x20], R6 ;  /* 0x0000200601007387 */ /* 0x000fe20000100800 */
[----:B------:R-:W-:Y:S01]  /*4160*/  IMAD R5, R2, 0x80, R5 ;  /* 0x0000008002057824 */ /* 0x000fe200078e0205 */
[----:B------:R-:W-:-:S04]  /*4170*/  SHF.R.S32.HI R2, RZ, 0x1f, R0 ;  /* 0x0000001fff027819 */ /* 0x000fc80000011400 */
[C---:B------:R-:W-:Y:S01]  /*4180*/  SHF.L.U64.HI R2, R0.reuse, 0x2, R2 ;  /* 0x0000000200027819 */ /* 0x040fe20000010202 */
[----:B------:R-:W-:-:S04]  /*4190*/  IMAD.SHL.U32 R0, R0, 0x4, RZ ;  /* 0x0000000400007824 */ /* 0x000fc800078e00ff */
[----:B------:R-:W-:Y:S04]  /*41a0*/  STL [R1+0x1c], R2 ;  /* 0x00001c0201007387 */ /* 0x000fe80000100800 */
[----:B------:R1:W-:Y:S02]  /*41b0*/  STL [R1+0x18], R0 ;  /* 0x0000180001007387 */ /* 0x0003e40000100800 */
[----:B-1----:R-:W-:-:S05]  /*41c0*/  IADD3 R0, R23, -UR37, -R5 ;  /* 0x8000002517007c10 */ /* 0x002fca000fffe805 */
[----:B------:R-:W-:-:S05]  /*41d0*/  VIADD R0, R0, UR9 ;  /* 0x0000000900007c36 */ /* 0x000fca0008000000 */
[----:B------:R1:W-:Y:S01]  /*41e0*/  STL [R1+0x14], R0 ;  /* 0x0000140001007387 */ /* 0x0003e20000100800 */
[C---:B------:R-:W-:Y:S02]  /*41f0*/  LOP3.LUT P2, RZ, R8.reuse, 0x2, RZ, 0xc0, !PT ;  /* 0x0000000208ff7812 */ /* 0x040fe4000784c0ff */
[C---:B------:R-:W-:Y:S02]  /*4200*/  LOP3.LUT P1, RZ, R8.reuse, 0x4, RZ, 0xc0, !PT ;  /* 0x0000000408ff7812 */ /* 0x040fe4000782c0ff */
[----:B------:R-:W-:Y:S02]  /*4210*/  LOP3.LUT P0, RZ, R8, 0x2, RZ, 0xc0, !PT ;  /* 0x0000000208ff7812 */ /* 0x000fe4000780c0ff */
[----:B------:R-:W-:Y:S02]  /*4220*/  SEL R221, R221, 0xffffffe0, !P2 ;  /* 0xffffffe0dddd7807 */ /* 0x000fe40005000000 */
[----:B------:R-:W-:Y:S02]  /*4230*/  SEL R217, R217, 0xffffffc0, !P1 ;  /* 0xffffffc0d9d97807 */ /* 0x000fe40004800000 */
[----:B------:R-:W-:Y:S01]  /*4240*/  SEL R220, R220, 0xffffffe0, !P0 ;  /* 0xffffffe0dcdc7807 */ /* 0x000fe20004000000 */
[----:B------:R-:W-:Y:S01]  /*4250*/  @UP1 UMOV UR5, UR8 ;  /* 0x0000000800051c82 */ /* 0x000fe20008000000 */
[----:B------:R-:W-:-:S05]  /*4260*/  ULDC UR8, c[0x0][0x39c] ;  /* 0x0000e70000087ab9 */ /* 0x000fca0000000800 */
.L_x_1746:
[----:B------:R-:W0:Y:S01]  /*4270*/  LDGDEPBAR ;  /* 0x00000000000079af */ /* 0x000e220000000000 */
[C---:B-1----:R-:W-:Y:S01]  /*4280*/  IADD3 R0, R212.reuse, R221, RZ ;  /* 0x000000ddd4007210 */ /* 0x042fe20007ffe0ff */
[----:B------:R-:W-:Y:S01]  /*4290*/  IMAD.IADD R2, R212, 0x1, R217 ;  /* 0x00000001d4027824 */ /* 0x000fe200078e02d9 */
[----:B------:R-:W-:Y:S05]  /*42a0*/  USHF.L.U32 UR12, UR17, 0x7, URZ ;  /* 0x00000007110c7899 */ /* 0x000fea000800063f */
[----:B------:R-:W2:Y:S01]  /*42b0*/  LDL R206, [R1+0x28] ;  /* 0x0000280001ce7983 */ /* 0x000ea20000100800 */
[----:B------:R-:W-:Y:S01]  /*42c0*/  IADD3 R3, R0, R217, RZ ;  /* 0x000000d900037210 */ /* 0x000fe20007ffe0ff */
[----:B------:R-:W-:Y:S02]  /*42d0*/  UIADD3 UR12, UR12, 0x80, URZ ;  /* 0x000000800c0c7890 */ /* 0x000fe4000fffe03f */
[----:B------:R-:W3:Y:S02]  /*42e0*/  LDL R205, [R1+0x14] ;  /* 0x0000140001cd7983 */ /* 0x000ee40000100800 */
[----:B------:R-:W-:Y:S02]  /*42f0*/  UISETP.GE.AND UP0, UPT, UR12, UR9, UPT ;  /* 0x000000090c00728c */ /* 0x000fe4000bf06270 */
[----:B------:R-:W4:Y:S04]  /*4300*/  LDL R204, [R1+0x8] ;  /* 0x0000080001cc7983 */ /* 0x000f280000100800 */
[----:B------:R-:W-:Y:S01]  /*4310*/  STL [R1+0x9c], R56 ;  /* 0x00009c3801007387 */ /* 0x000fe20000100800 */
[----:B------:R-:W-:Y:S02]  /*4320*/  PLOP3.LUT P6, PT, PT, PT, UP0, 0x80, 0x0 ;  /* 0x000000000000781c */ /* 0x000fe40003fcf008 */
[----:B------:R-:W-:Y:S01]  /*4330*/  PLOP3.LUT P0, PT, PT, PT, UP0, 0x80, 0x0 ;  /* 0x000000000000781c */ /* 0x000fe20003f0f008 */
[----:B------:R-:W-:Y:S01]  /*4340*/  STL [R1+0x98], R55 ;  /* 0x0000983701007387 */ /* 0x000fe20000100800 */
        /* <DEDUP_REMOVED lines=20> */
[----:B----4-:R-:W-:Y:S01]  /*4490*/  FSETP.NEU.FTZ.AND P2, PT, R204, -INF , PT ;  /* 0xff800000cc00780b */ /* 0x010fe20003f5d000 */
[----:B------:R-:W-:Y:S04]  /*44a0*/  DEPBAR.LE SB0, 0x0 ;  /* 0x000080000000791a */ /* 0x000fe80000000000 */
[----:B------:R-:W-:Y:S06]  /*44b0*/  BAR.SYNC.DEFER_BLOCKING 0x0 ;  /* 0x0000000000007b1d */ /* 0x000fec0000010000 */
[----:B------:R-:W-:Y:S08]  /*44c0*/  LDSM.16.M88.4 R32, [R212] ;  /* 0x00000000d420783b */ /* 0x000ff00000000200 */
[----:B------:R-:W1:Y:S08]  /*44d0*/  LDSM.16.M88.4 R16, [R214+UR4+0xc000] ;  /* 0x00c00004d610783b */ /* 0x000e700008000200 */
[----:B------:R-:W4:Y:S08]  /*44e0*/  LDSM.16.M88.4 R28, [R212+0x1000] ;  /* 0x00100000d41c783b */ /* 0x000f300000000200 */
[----:B------:R-:W2:Y:S08]  /*44f0*/  LDSM.16.M88.4 R164, [R214+UR4+0xc800] ;  /* 0x00c80004d6a4783b */ /* 0x000eb00008000200 */
[----:B------:R-:W-:Y:S08]  /*4500*/  LDSM.16.M88.4 R168, [R0] ;  /* 0x0000000000a8783b */ /* 0x000ff00000000200 */
[----:B------:R-:W3:Y:S01]  /*4510*/  LDSM.16.M88.4 R172, [R213] ;  /* 0x00000000d5ac783b */ /* 0x000ee20000000200 */
        /* <DEDUP_REMOVED lines=8> */
[-C--:B--2---:R-:W-:Y:S06]  /*45a0*/  HMMA.16816.F32 R20, R32, R164.reuse, RZ ;  /* 0x000000a42014723c */ /* 0x084fec00000018ff */
[C---:B------:R-:W-:Y:S01]  /*45b0*/  HMMA.16816.F32 R24, R28.reuse, R164, RZ ;  /* 0x000000a41c18723c */ /* 0x040fe200000018ff */
[----:B------:R-:W-:Y:S05]  /*45c0*/  LDSM.16.M88.4 R192, [R216+0x800] ;  /* 0x00080000d8c0783b */ /* 0x000fea0000000200 */
[-C--:B------:R-:W-:Y:S03]  /*45d0*/  HMMA.16816.F32 R28, R28, R166.reuse, RZ ;  /* 0x000000a61c1c723c */ /* 0x080fe600000018ff */
[----:B------:R-:W-:Y:S03]  /*45e0*/  LDSM.16.M88.4 R196, [R3] ;  /* 0x0000000003c4783b */ /* 0x000fe60000000200 */
[----:B------:R-:W-:Y:S05]  /*45f0*/  HMMA.16816.F32 R32, R32, R166, RZ ;  /* 0x000000a62020723c */ /* 0x000fea00000018ff */
[----:B------:R-:W2:Y:S01]  /*4600*/  LDSM.16.M88.4 R164, [R2+0x1000] ;  /* 0x0010000002a4783b */ /* 0x000ea20000000200 */
[-C--:B---3--:R-:W-:Y:S06]  /*4610*/  HMMA.16816.F32 R4, R168, R172.reuse, R4 ;  /* 0x000000aca804723c */ /* 0x088fec0000001804 */
[C---:B-1----:R-:W-:Y:S01]  /*4620*/  HMMA.16816.F32 R8, R176.reuse, R172, R8 ;  /* 0x000000acb008723c */ /* 0x042fe20000001808 */
[----:B------:R-:W1:Y:S05]  /*4630*/  LDSM.16.M88.4 R200, [R215] ;  /* 0x00000000d7c8783b */ /* 0x000e6a0000000200 */
[-C--:B------:R-:W-:Y:S06]  /*4640*/  HMMA.16816.F32 R12, R176, R174.reuse, R12 ;  /* 0x000000aeb00c723c */ /* 0x080fec000000180c */
[C---:B------:R-:W-:Y:S01]  /*4650*/  HMMA.16816.F32 R16, R168.reuse, R174, R16 ;  /* 0x000000aea810723c */ /* 0x040fe20000001810 */
[----:B------:R-:W-:Y:S05]  /*4660*/  LDSM.16.M88.4 R172, [R215+0x800] ;  /* 0x00080000d7ac783b */ /* 0x000fea0000000200 */
[-C--:B----4-:R-:W-:Y:S06]  /*4670*/  HMMA.16816.F32 R20, R168, R180.reuse, R20 ;  /* 0x000000b4a814723c */ /* 0x090fec0000001814 */
[C---:B------:R-:W-:Y:S06]  /*4680*/  HMMA.16816.F32 R24, R176.reuse, R180, R24 ;  /* 0x000000b4b018723c */ /* 0x040fec0000001818 */
[-C--:B------:R-:W-:Y:S01]  /*4690*/  HMMA.16816.F32 R28, R176, R182.reuse, R28 ;  /* 0x000000b6b01c723c */ /* 0x080fe2000000181c */
[----:B------:R-:W-:Y:S05]  /*46a0*/  LDSM.16.M88.4 R176, [R212+0x2000] ;  /* 0x00200000d4b0783b */ /* 0x000fea0000000200 */
[----:B------:R-:W-:Y:S03]  /*46b0*/  HMMA.16816.F32 R32, R168, R182, R32 ;  /* 0x000000b6a820723c */ /* 0x000fe60000001820 */
[----:B------:R-:W3:Y:S03]  /*46c0*/  LDSM.16.M88.4 R168, [R3+0x1000] ;  /* 0x0010000003a8783b */ /* 0x000ee60000000200 */
[-C--:B------:R-:W-:Y:S05]  /*46d0*/  HMMA.16816.F32 R4, R184, R188.reuse, R4 ;  /* 0x000000bcb804723c */ /* 0x080fea0000001804 */
[----:B------:R-:W4:Y:S01]  /*46e0*/  LDSM.16.M88.4 R180, [R214+UR4+0x10000] ;  /* 0x01000004d6b4783b */ /* 0x000f220008000200 */
[C---:B--2---:R-:W-:Y:S06]  /*46f0*/  HMMA.16816.F32 R8, R164.reuse, R188, R8 ;  /* 0x000000bca408723c */ /* 0x044fec0000001808 */
[-C--:B------:R-:W-:Y:S06]  /*4700*/  HMMA.16816.F32 R12, R164, R190.reuse, R12 ;  /* 0x000000bea40c723c */ /* 0x080fec000000180c */
[C---:B------:R-:W-:Y:S01]  /*4710*/  HMMA.16816.F32 R16, R184.reuse, R190, R16 ;  /* 0x000000beb810723c */ /* 0x040fe20000001810 */
[----:B------:R-:W-:Y:S05]  /*4720*/  LDSM.16.M88.4 R188, [R0+0x2000] ;  /* 0x0020000000bc783b */ /* 0x000fea0000000200 */
[-C--:B------:R-:W-:Y:S06]  /*4730*/  HMMA.16816.F32 R20, R184, R192.reuse, R20 ;  /* 0x000000c0b814723c */ /* 0x080fec0000001814 */
[C---:B------:R-:W-:Y:S06]  /*4740*/  HMMA.16816.F32 R24, R164.reuse, R192, R24 ;  /* 0x000000c0a418723c */ /* 0x040fec0000001818 */
[-C--:B------:R-:W-:Y:S01]  /*4750*/  HMMA.16816.F32 R28, R164, R194.reuse, R28 ;  /* 0x000000c2a41c723c */ /* 0x080fe2000000181c */
[----:B------:R-:W2:Y:S05]  /*4760*/  LDSM.16.M88.4 R164, [R212+0x3000] ;  /* 0x00300000d4a4783b */ /* 0x000eaa0000000200 */
[----:B------:R-:W-:Y:S03]  /*4770*/  HMMA.16816.F32 R32, R184, R194, R32 ;  /* 0x000000c2b820723c */ /* 0x000fe60000001820 */
[----:B------:R-:W2:Y:S03]  /*4780*/  LDSM.16.M88.4 R184, [R214+UR4+0x10800] ;  /* 0x01080004d6b8783b */ /* 0x000ea60008000200 */
[-C--:B-1----:R-:W-:Y:S05]  /*4790*/  HMMA.16816.F32 R4, R196, R200.reuse, R4 ;  /* 0x000000c8c404723c */ /* 0x082fea0000001804 */
        /* <DEDUP_REMOVED lines=13> */
[C---:B--2---:R-:W-:Y:S06]  /*4870*/  HMMA.16816.F32 R8, R164.reuse, R180, R8 ;  /* 0x000000b4a408723c */ /* 0x044fec0000001808 */
[-C--:B------:R-:W-:Y:S01]  /*4880*/  HMMA.16816.F32 R12, R164, R182.reuse, R12 ;  /* 0x000000b6a40c723c */ /* 0x080fe2000000180c */
[----:B---3--:R-:W-:Y:S05]  /*4890*/  MOV R0, UR10 ;  /* 0x0000000a00007c02 */ /* 0x008fea0008000f00 */
[C---:B------:R-:W-:Y:S01]  /*48a0*/  HMMA.16816.F32 R16, R176.reuse, R182, R16 ;  /* 0x000000b6b010723c */ /* 0x040fe20000001810 */
[----:B------:R-:W-:Y:S04]  /*48b0*/  LDSM.16.M88.4 R180, [R3+0x2000] ;  /* 0x0020000003b4783b */ /* 0x000fe80000000200 */
[----:B------:R-:W-:Y:S01]  /*48c0*/  IMAD R0, R0, 0x40, R205 ;  /* 0x0000004000007824 */ /* 0x000fe200078e02cd */
        /* <DEDUP_REMOVED lines=14> */
[----:B------:R3:W1:Y:S05]  /*49b0*/  LDSM.16.M88.4 R168, [R3+0x3000] ;  /* 0x0030000003a8783b */ /* 0x00066a0000000200 */
[----:B------:R-:W-:Y:S06]  /*49c0*/  HMMA.16816.F32 R32, R188, R174, R32 ;  /* 0x000000aebc20723c */ /* 0x000fec0000001820 */
[-C--:B----4-:R-:W-:Y:S06]  /*49d0*/  HMMA.16816.F32 R4, R196, R200.reuse, R4 ;  /* 0x000000c8c404723c */ /* 0x090fec0000001804 */
[C---:B--2---:R-:W-:Y:S06]  /*49e0*/  HMMA.16816.F32 R8, R164.reuse, R200, R8 ;  /* 0x000000c8a408723c */ /* 0x044fec0000001808 */
[-C--:B------:R-:W-:Y:S05]  /*49f0*/  HMMA.16816.F32 R12, R164, R202.reuse, R12 ;  /* 0x000000caa40c723c */ /* 0x080fea000000180c */
[C---:B---3--:R-:W-:Y:S01]  /*4a00*/  IADD3 R3, R0.reuse, 0x7, RZ ;  /* 0x0000000700037810 */ /* 0x048fe20007ffe0ff */
[C---:B------:R-:W-:Y:S04]  /*4a10*/  HMMA.16816.F32 R16, R196.reuse, R202, R16 ;  /* 0x000000cac410723c */ /* 0x040fe80000001810 */
[----:B------:R-:W-:Y:S02]  /*4a20*/  ISETP.GE.AND P3, PT, R3, RZ, PT ;  /* 0x000000ff0300720c */ /* 0x000fe40003f66270 */
[-C--:B------:R-:W-:Y:S06]  /*4a30*/  HMMA.16816.F32 R20, R196, R176.reuse, R20 ;  /* 0x000000b0c414723c */ /* 0x080fec0000001814 */
[C---:B------:R-:W-:Y:S05]  /*4a40*/  HMMA.16816.F32 R24, R164.reuse, R176, R24 ;  /* 0x000000b0a418723c */ /* 0x040fea0000001818 */
[----:B------:R-:W-:Y:S01]  /*4a50*/  @!P3 IADD3 R3, -R0, -0x7, RZ ;  /* 0xfffffff90003b810 */ /* 0x000fe20007ffe1ff */
[-C--:B------:R-:W-:Y:S01]  /*4a60*/  HMMA.16816.F32 R28, R164, R178.reuse, R28 ;  /* 0x000000b2a41c723c */ /* 0x080fe2000000181c */
[----:B------:R-:W-:Y:S05]  /*4a70*/  PLOP3.LUT P3, PT, PT, PT, UP0, 0x80, 0x0 ;  /* 0x000000000000781c */ /* 0x000fea0003f6f008 */
[----:B------:R-:W-:Y:S06]  /*4a80*/  HMMA.16816.F32 R32, R196, R178, R32 ;  /* 0x000000b2c420723c */ /* 0x000fec0000001820 */
[-C--:B-1----:R-:W-:Y:S06]  /*4a90*/  HMMA.16816.F32 R4, R180, R184.reuse, R4 ;  /* 0x000000b8b404723c */ /* 0x082fec0000001804 */
[C---:B------:R-:W-:Y:S06]  /*4aa0*/  HMMA.16816.F32 R8, R168.reuse, R184, R8 ;  /* 0x000000b8a808723c */ /* 0x040fec0000001808 */
        /* <DEDUP_REMOVED lines=18> */
[----:B------:R-:W-:Y:S01]  /*4bd0*/  MUFU.TANH R228, R15 ;  /* 0x0000000f00e47308 */ /* 0x000fe20000002400 */
[----:B------:R-:W-:Y:S01]  /*4be0*/  FMUL.FTZ R17, R17, UR8 ;  /* 0x0000000811117c20 */ /* 0x000fe20008410000 */
[----:B------:R-:W-:Y:S08]  /*4bf0*/  FMUL.FTZ R18, R18, UR8 ;  /* 0x0000000812127c20 */ /* 0x000ff00008410000 */
[----:B------:R3:W-:Y:S01]  /*4c00*/  MUFU.TANH R207, R13 ;  /* 0x0000000d00cf7308 */ /* 0x0007e20000002400 */
[----:B--2---:R-:W2:Y:S09]  /*4c10*/  LDL R9, [R1+0xc] ;  /* 0x00000c0001097983 */ /* 0x004eb20000100800 */
[----:B------:R4:W-:Y:S10]  /*4c20*/  MUFU.TANH R223, R12 ;  /* 0x0000000c00df7308 */ /* 0x0009f40000002400 */
[----:B------:R-:W-:Y:S01]  /*4c30*/  MUFU.TANH R55, R5 ;  /* 0x0000000500377308 */ /* 0x000fe20000002400 */
[----:B---3--:R-:W3:Y:S09]  /*4c40*/  LDL R13, [R1] ;  /* 0x00000000010d7983 */ /* 0x008ef20000100800 */
[----:B------:R-:W1:Y:S01]  /*4c50*/  MUFU.TANH R48, R6 ;  /* 0x0000000600307308 */ /* 0x000e620000002400 */
[----:B----4-:R-:W4:Y:S09]  /*4c60*/  LDL R12, [R1+0x4] ;  /* 0x00000400010c7983 */ /* 0x010f320000100800 */
[----:B------:R1:W1:Y:S10]  /*4c70*/  MUFU.TANH R47, R7 ;  /* 0x00000007002f7308 */ /* 0x0002740000002400 */
[----:B------:R1:W-:Y:S10]  /*4c80*/  MUFU.TANH R227, R8 ;  /* 0x0000000800e37308 */ /* 0x0003f40000002400 */
[----:B------:R1:W-:Y:S02]  /*4c90*/  MUFU.TANH R231, R10 ;  /* 0x0000000a00e77308 */ /* 0x0003e40000002400 */
[----:B-1----:R-:W1:Y:S08]  /*4ca0*/  LDSM.16.M88.4 R4, [R215+0x4800] ;  /* 0x00480000d704783b */ /* 0x002e700000000200 */
[----:B------:R1:W-:Y:S01]  /*4cb0*/  MUFU.TANH R41, R19 ;  /* 0x0000001300297308 */ /* 0x0003e20000002400 */
[----:B------:R-:W-:Y:S05]  /*4cc0*/  IMAD.U32 R8, RZ, RZ, UR17 ;  /* 0x00000011ff087e24 */ /* 0x000fea000f8e00ff */
[----:B------:R-:W-:Y:S04]  /*4cd0*/  LEA R8, R8, R206, 0x7 ;  /* 0x000000ce08087211 */ /* 0x000fe800078e38ff */
[----:B------:R-:W-:Y:S01]  /*4ce0*/  MUFU.TANH R230, R11 ;  /* 0x0000000b00e67308 */ /* 0x000fe20000002400 */
[----:B------:R-:W-:Y:S01]  /*4cf0*/  VIADD R10, R0, 0x8 ;  /* 0x00000008000a7836 */ /* 0x000fe20000000000 */
[C---:B------:R-:W-:Y:S01]  /*4d00*/  @P5 ISETP.GE.AND P5, PT, R8.reuse, UR9, PT ;  /* 0x0000000908005c0c */ /* 0x040fe2000bfa6270 */
[----:B------:R-:W-:Y:S03]  /*4d10*/  @P0 VIADD R2, R8, 0x1 ;  /* 0x0000000108020836 */ /* 0x000fe60000000000 */
[----:B------:R-:W-:Y:S02]  /*4d20*/  ISETP.GE.AND P0, PT, R10, RZ, PT ;  /* 0x000000ff0a00720c */ /* 0x000fe40003f06270 */
[----:B------:R-:W-:Y:S02]  /*4d30*/  @P6 ISETP.GE.AND P6, PT, R2, UR9, PT ;  /* 0x0000000902006c0c */ /* 0x000fe4000bfc6270 */
[----:B------:R1:W-:Y:S01]  /*4d40*/  MUFU.TANH R51, R16 ;  /* 0x0000001000337308 */ /* 0x0003e20000002400 */
[----:B------:R-:W-:Y:S02]  /*4d50*/  IABS R2, R0 ;  /* 0x0000000000027213 */ /* 0x000fe40000000000 */
[----:B-1----:R-:W-:Y:S02]  /*4d60*/  I2FP.F32.S32 R19, R3 ;  /* 0x0000000300137245 */ /* 0x002fe40000201400 */
[----:B------:R-:W-:Y:S05]  /*4d70*/  I2FP.F32.S32 R15, R2 ;  /* 0x00000002000f7245 */ /* 0x000fea0000201400 */
[----:B------:R-:W-:Y:S01]  /*4d80*/  MUFU.TANH R229, R14 ;  /* 0x0000000e00e57308 */ /* 0x000fe20000002400 */
[----:B------:R-:W-:Y:S01]  /*4d90*/  FFMA.FTZ R2, R15, -UR5, R248 ;  /* 0x800000050f027c23 */ /* 0x000fe200080100f8 */
[----:B------:R-:W-:Y:S02]  /*4da0*/  @!P0 IADD3 R10, -R0, -0x8, RZ ;  /* 0xfffffff8000a8810 */ /* 0x000fe40007ffe1ff */
[----:B------:R-:W-:Y:S01]  /*4db0*/  PLOP3.LUT P0, PT, PT, PT, UP0, 0x80, 0x0 ;  /* 0x000000000000781c */ /* 0x000fe20003f0f008 */
[-C--:B------:R-:W-:Y:S05]  /*4dc0*/  HMMA.16816.F32 R20, R180, R4.reuse, R20 ;  /* 0x00000004b414723c */ /* 0x080fea0000001814 */
[----:B------:R-:W-:Y:S01]  /*4dd0*/  MUFU.TANH R252, R17 ;  /* 0x0000001100fc7308 */ /* 0x000fe20000002400 */
[C---:B------:R-:W-:Y:S09]  /*4de0*/  HMMA.16816.F32 R24, R168.reuse, R4, R24 ;  /* 0x00000004a818723c */ /* 0x040ff20000001818 */
[----:B------:R-:W-:Y:S01]  /*4df0*/  MUFU.TANH R42, R18 ;  /* 0x00000012002a7308 */ /* 0x000fe20000002400 */
[-C--:B------:R-:W-:Y:S03]  /*4e00*/  HMMA.16816.F32 R28, R168, R6.reuse, R28 ;  /* 0x00000006a81c723c */ /* 0x080fe6000000181c */
[----:B------:R-:W-:Y:S01]  /*4e10*/  FMUL.FTZ R5, R204, 1.4426950216293334961 ;  /* 0x3fb8aa3bcc057820 */ /* 0x000fe20000410000 */
[----:B------:R-:W-:Y:S02]  /*4e20*/  IADD3 R4, R0, -0x1, RZ ;  /* 0xffffffff00047810 */ /* 0x000fe40007ffe0ff */
[----:B------:R-:W-:Y:S01]  /*4e30*/  HMMA.16816.F32 R32, R180, R6, R32 ;  /* 0x00000006b420723c */ /* 0x000fe20000001820 */
[----:B------:R-:W4:Y:S04]  /*4e40*/  LDL R180, [R1+0x24] ;  /* 0x0000240001b47983 */ /* 0x000f280000100800 */
[----:B------:R-:W-:Y:S01]  /*4e50*/  FSEL R5, R5, RZ, P2 ;  /* 0x000000ff05057208 */ /* 0x000fe20001000000 */
[----:B------:R-:W-:Y:S01]  /*4e60*/  FMUL.FTZ R20, R20, UR8 ;  /* 0x0000000814147c20 */ /* 0x000fe20008410000 */
[----:B------:R-:W-:Y:S01]  /*4e70*/  PLOP3.LUT P2, PT, PT, PT, UP0, 0x80, 0x0 ;  /* 0x000000000000781c */ /* 0x000fe20003f4f008 */
[----:B------:R-:W-:Y:S01]  /*4e80*/  FMUL.FTZ R21, R21, UR8 ;  /* 0x0000000815157c20 */ /* 0x000fe20008410000 */
[----:B------:R-:W-:Y:S01]  /*4e90*/  ISETP.GE.AND P4, PT, R4, RZ, PT ;  /* 0x000000ff0400720c */ /* 0x000fe20003f86270 */
        /* <DEDUP_REMOVED lines=9> */
[----:B------:R-:W-:Y:S01]  /*4f30*/  @P2 FSEL R2, R2, -INF , !P5 ;  /* 0xff80000002022808 */ /* 0x000fe20006800000 */
[----:B------:R-:W-:Y:S01]  /*4f40*/  FMUL.FTZ R29, R29, UR8 ;  /* 0x000000081d1d7c20 */ /* 0x000fe20008410000 */
[----:B------:R-:W-:Y:S01]  /*4f50*/  @!P4 IADD3 R4, -R0, 0x1, RZ ;  /* 0x000000010004c810 */ /* 0x000fe20007ffe1ff */
[----:B------:R-:W-:Y:S01]  /*4f60*/  FMUL.FTZ R30, R30, UR8 ;  /* 0x000000081e1e7c20 */ /* 0x000fe20008410000 */
[----:B------:R-:W-:Y:S01]  /*4f70*/  PLOP3.LUT P2, PT, PT, PT, UP0, 0x80, 0x0 ;  /* 0x000000000000781c */ /* 0x000fe20003f4f008 */
[----:B------:R-:W-:Y:S01]  /*4f80*/  FFMA.FTZ R2, R2, UR11, -R5 ;  /* 0x0000000b02027c23 */ /* 0x000fe20008010805 */
[----:B------:R-:W-:Y:S02]  /*4f90*/  I2FP.F32.S32 R16, R4 ;  /* 0x0000000400107245 */ /* 0x000fe40000201400 */
[----:B------:R-:W-:Y:S01]  /*4fa0*/  MUFU.TANH R37, R22 ;  /* 0x0000001600257308 */ /* 0x000fe20000002400 */
[----:B-1----:R-:W-:Y:S01]  /*4fb0*/  I2FP.F32.S32 R20, R10 ;  /* 0x0000000a00147245 */ /* 0x002fe20000201400 */
[----:B------:R-:W-:Y:S02]  /*4fc0*/  VIADD R10, R0, 0x28 ;  /* 0x00000028000a7836 */ /* 0x000fe40000000000 */
[----:B------:R-:W-:Y:S01]  /*4fd0*/  FMUL.FTZ R32, R32, UR8 ;  /* 0x0000000820207c20 */ /* 0x000fe20008410000 */
[----:B------:R-:W-:Y:S01]  /*4fe0*/  FMUL.FTZ R33, R33, UR8 ;  /* 0x0000000821217c20 */ /* 0x000fe20008410000 */
[----:B------:R-:W-:Y:S01]  /*4ff0*/  FMUL.FTZ R34, R34, UR8 ;  /* 0x0000000822227c20 */ /* 0x000fe20008410000 */
[----:B------:R-:W-:Y:S01]  /*5000*/  FFMA.FTZ R3, R20, -UR5, R48 ;  /* 0x8000000514037c23 */ /* 0x000fe20008010030 */
[----:B------:R-:W-:Y:S02]  /*5010*/  FMUL.FTZ R35, R35, UR8 ;  /* 0x0000000823237c20 */ /* 0x000fe40008410000 */
[----:B------:R1:W1:Y:S01]  /*5020*/  MUFU.EX2 R21, R2 ;  /* 0x0000000200157308 */ /* 0x0002620000000800 */
[----:B------:R-:W-:Y:S01]  /*5030*/  FMUL.FTZ R31, R31, UR8 ;  /* 0x000000081f1f7c20 */ /* 0x000fe20008410000 */
[----:B------:R-:W-:Y:S08]  /*5040*/  @P3 FSEL R3, R3, -INF , !P5 ;  /* 0xff80000003033808 */ /* 0x000ff00006800000 */
[----:B------:R-:W4:Y:S10]  /*5050*/  MUFU.TANH R36, R23 ;  /* 0x0000001700247308 */ /* 0x000f340000002400 */
[----:B------:R-:W4:Y:S01]  /*5060*/  MUFU.TANH R202, R24 ;  /* 0x0000001800ca7308 */ /* 0x000f220000002400 */
[----:B-1----:R-:W-:Y:S01]  /*5070*/  FFMA.FTZ R2, R19, -UR5, R47 ;  /* 0x8000000513027c23 */ /* 0x002fe2000801002f */
[----:B------:R-:W-:Y:S04]  /*5080*/  IMAD.MOV.U32 R182, RZ, RZ, R21 ;  /* 0x000000ffffb67224 */ /* 0x000fe800078e0015 */
[----:B------:R-:W-:Y:S04]  /*5090*/  @P2 FSEL R2, R2, -INF , !P6 ;  /* 0xff80000002022808 */ /* 0x000fe80007000000 */
[----:B------:R-:W1:Y:S10]  /*50a0*/  MUFU.TANH R199, R25 ;  /* 0x0000001900c77308 */ /* 0x000e740000002400 */
[----:B------:R-:W1:Y:S10]  /*50b0*/  MUFU.TANH R206, R26 ;  /* 0x0000001a00ce7308 */ /* 0x000e740000002400 */
[----:B------:R-:W1:Y:S10]  /*50c0*/  MUFU.TANH R205, R27 ;  /* 0x0000001b00cd7308 */ /* 0x000e740000002400 */
[----:B------:R-:W1:Y:S10]  /*50d0*/  MUFU.TANH R198, R28 ;  /* 0x0000001c00c67308 */ /* 0x000e740000002400 */
[----:B------:R-:W1:Y:S10]  /*50e0*/  MUFU.TANH R197, R29 ;  /* 0x0000001d00c57308 */ /* 0x000e740000002400 */
[----:B-----5:R-:W-:Y:S10]  /*50f0*/  MUFU.TANH R239, R32 ;  /* 0x0000002000ef7308 */ /* 0x020ff40000002400 */
[----:B------:R-:W1:Y:S10]  /*5100*/  MUFU.TANH R244, R33 ;  /* 0x0000002100f47308 */ /* 0x000e740000002400 */
[----:B------:R-:W-:Y:S10]  /*5110*/  MUFU.TANH R246, R34 ;  /* 0x0000002200f67308 */ /* 0x000ff40000002400 */
[----:B------:R-:W1:Y:S10]  /*5120*/  MUFU.TANH R245, R35 ;  /* 0x0000002300f57308 */ /* 0x000e740000002400 */
[----:B------:R-:W-:Y:S10]  /*5130*/  MUFU.TANH R204, R30 ;  /* 0x0000001e00cc7308 */ /* 0x000ff40000002400 */
[----:B------:R-:W1:Y:S01]  /*5140*/  MUFU.TANH R203, R31 ;  /* 0x0000001f00cb7308 */ /* 0x000e620000002400 */
[C---:B--2---:R-:W-:Y:S01]  /*5150*/  FMUL.FTZ R11, R9.reuse, 1.4426950216293334961 ;  /* 0x3fb8aa3b090b7820 */ /* 0x044fe20000410000 */
[----:B------:R-:W-:Y:S01]  /*5160*/  FSETP.NEU.FTZ.AND P4, PT, R9, -INF , PT ;  /* 0xff8000000900780b */ /* 0x000fe20003f9d000 */
[----:B------:R-:W-:Y:S03]  /*5170*/  FFMA.FTZ R9, R16, -UR5, R55 ;  /* 0x8000000510097c23 */ /* 0x000fe60008010037 */
[----:B------:R-:W-:Y:S02]  /*5180*/  FSEL R4, R11, RZ, P4 ;  /* 0x000000ff0b047208 */ /* 0x000fe40002000000 */
[----:B------:R-:W-:Y:S02]  /*5190*/  @P0 FSEL R9, R9, -INF , !P6 ;  /* 0xff80000009090808 */ /* 0x000fe40007000000 */
[----:B------:R-:W-:Y:S01]  /*51a0*/  IADD3 R11, R0, 0x1f, RZ ;  /* 0x0000001f000b7810 */ /* 0x000fe20007ffe0ff */
[--C-:B------:R-:W-:Y:S01]  /*51b0*/  FFMA.FTZ R3, R3, UR11, -R4.reuse ;  /* 0x0000000b03037c23 */ /* 0x100fe20008010804 */
[----:B------:R-:W-:Y:S01]  /*51c0*/  ISETP.GE.AND P0, PT, R10, RZ, PT ;  /* 0x000000ff0a00720c */ /* 0x000fe20003f06270 */
[----:B------:R-:W-:Y:S01]  /*51d0*/  FFMA.FTZ R9, R9, UR11, -R5 ;  /* 0x0000000b09097c23 */ /* 0x000fe20008010805 */
[----:B------:R-:W-:Y:S01]  /*51e0*/  ISETP.GE.AND P4, PT, R11, RZ, PT ;  /* 0x000000ff0b00720c */ /* 0x000fe20003f86270 */
[----:B------:R2:W-:Y:S01]  /*51f0*/  MUFU.EX2 R49, R3 ;  /* 0x0000000300317308 */ /* 0x0005e20000000800 */
[C---:B---3--:R-:W-:Y:S09]  /*5200*/  FSETP.NEU.FTZ.AND P3, PT, R13.reuse, -INF , PT ;  /* 0xff8000000d00780b */ /* 0x048ff20003f7d000 */
[----:B------:R3:W1:Y:S01]  /*5210*/  MUFU.EX2 R56, R9 ;  /* 0x0000000900387308 */ /* 0x0006620000000800 */
[----:B------:R-:W-:Y:S01]  /*5220*/  @!P0 IADD3 R10, -R0, -0x28, RZ ;  /* 0xffffffd8000a8810 */ /* 0x000fe20007ffe1ff */
[----:B----4-:R-:W-:Y:S01]  /*5230*/  FMUL.FTZ R14, R12, 1.4426950216293334961 ;  /* 0x3fb8aa3b0c0e7820 */ /* 0x010fe20000410000 */
[----:B------:R-:W-:Y:S02]  /*5240*/  @!P4 IADD3 R11, -R0, -0x1f, RZ ;  /* 0xffffffe1000bc810 */ /* 0x000fe40007ffe1ff */
[----:B------:R-:W-:Y:S02]  /*5250*/  FSETP.NEU.FTZ.AND P4, PT, R12, -INF , PT ;  /* 0xff8000000c00780b */ /* 0x000fe40003f9d000 */
[----:B------:R-:W-:Y:S01]  /*5260*/  I2FP.F32.S32 R10, R10 ;  /* 0x0000000a000a7245 */ /* 0x000fe20000201400 */
[----:B--2---:R-:W-:Y:S01]  /*5270*/  FFMA.FTZ R3, R2, UR11, -R4 ;  /* 0x0000000b02037c23 */ /* 0x004fe20008010804 */
[----:B------:R-:W-:Y:S01]  /*5280*/  VIADD R2, R0, 0x20 ;  /* 0x0000002000027836 */ /* 0x000fe20000000000 */
[----:B------:R-:W-:Y:S02]  /*5290*/  PLOP3.LUT P0, PT, PT, PT, UP0, 0x80, 0x0 ;  /* 0x000000000000781c */ /* 0x000fe40003f0f008 */
[----:B------:R2:W4:Y:S01]  /*52a0*/  MUFU.EX2 R46, R3 ;  /* 0x00000003002e7308 */ /* 0x0005220000000800 */
[----:B------:R-:W-:Y:S01]  /*52b0*/  FFMA.FTZ R10, R10, -UR5, R231 ;  /* 0x800000050a0a7c23 */ /* 0x000fe200080100e7 */
[----:B------:R-:W-:Y:S02]  /*52c0*/  ISETP.GE.AND P2, PT, R2, RZ, PT ;  /* 0x000000ff0200720c */ /* 0x000fe40003f46270 */
[----:B---3--:R-:W-:Y:S02]  /*52d0*/  IADD3 R9, R0, 0x27, RZ ;  /* 0x0000002700097810 */ /* 0x008fe40007ffe0ff */
[----:B------:R-:W-:Y:S05]  /*52e0*/  I2FP.F32.S32 R12, R11 ;  /* 0x0000000b000c7245 */ /* 0x000fea0000201400 */
[C---:B------:R-:W-:Y:S01]  /*52f0*/  FFMA.FTZ R11, R12.reuse, -UR5, R226 ;  /* 0x800000050c0b7c23 */ /* 0x040fe200080100e2 */
[----:B------:R-:W-:Y:S01]  /*5300*/  FFMA.FTZ R6, R12, -UR5, R228 ;  /* 0x800000050c067c23 */ /* 0x000fe200080100e4 */
[C---:B------:R-:W-:Y:S02]  /*5310*/  IADD3 R12, R0.reuse, 0x10, RZ ;  /* 0x00000010000c7810 */ /* 0x040fe40007ffe0ff */
[----:B------:R-:W-:Y:S02]  /*5320*/  @!P2 IADD3 R2, -R0, -0x20, RZ ;  /* 0xffffffe00002a810 */ /* 0x000fe40007ffe1ff */
[----:B------:R-:W-:Y:S01]  /*5330*/  PLOP3.LUT P2, PT, PT, PT, UP0, 0x80, 0x0 ;  /* 0x000000000000781c */ /* 0x000fe20003f4f008 */
[----:B--2---:R-:W-:Y:S01]  /*5340*/  FMUL.FTZ R3, R13, 1.4426950216293334961 ;  /* 0x3fb8aa3b0d037820 */ /* 0x004fe20000410000 */
[----:B------:R-:W-:Y:S02]  /*5350*/  I2FP.F32.S32 R13, R2 ;  /* 0x00000002000d7245 */ /* 0x000fe40000201400 */
[----:B------:R-:W-:Y:S02]  /*5360*/  @P0 FSEL R11, R11, -INF , !P6 ;  /* 0xff8000000b0b0808 */ /* 0x000fe40007000000 */
[----:B------:R-:W-:Y:S01]  /*5370*/  FSEL R3, R3, RZ, P3 ;  /* 0x000000ff03037208 */ /* 0x000fe20001800000 */
[----:B------:R-:W-:Y:S01]  /*5380*/  FFMA.FTZ R2, R13, -UR5, R227 ;  /* 0x800000050d027c23 */ /* 0x000fe200080100e3 */
[----:B------:R-:W-:Y:S01]  /*5390*/  ISETP.GE.AND P3, PT, R9, RZ, PT ;  /* 0x000000ff0900720c */ /* 0x000fe20003f66270 */
[----:B------:R-:W-:Y:S01]  /*53a0*/  FFMA.FTZ R7, R13, -UR5, R229 ;  /* 0x800000050d077c23 */ /* 0x000fe200080100e5 */
[----:B------:R-:W-:Y:S01]  /*53b0*/  PLOP3.LUT P0, PT, PT, PT, UP0, 0x80, 0x0 ;  /* 0x000000000000781c */ /* 0x000fe20003f0f008 */
[--C-:B------:R-:W-:Y:S02]  /*53c0*/  FFMA.FTZ R11, R11, UR11, -R3.reuse ;  /* 0x0000000b0b0b7c23 */ /* 0x100fe40008010803 */
[----:B------:R-:W-:Y:S02]  /*53d0*/  @P2 FSEL R2, R2, -INF , !P5 ;  /* 0xff80000002022808 */ /* 0x000fe40006800000 */
[----:B------:R-:W-:Y:S01]  /*53e0*/  PLOP3.LUT P2, PT, PT, PT, UP0, 0x80, 0x0 ;  /* 0x000000000000781c */ /* 0x000fe20003f4f008 */
[----:B------:R2:W-:Y:S02]  /*53f0*/  MUFU.EX2 R193, R11 ;  /* 0x0000000b00c17308 */ /* 0x0005e40000000800 */
[----:B------:R-:W-:Y:S03]  /*5400*/  FFMA.FTZ R2, R2, UR11, -R3 ;  /* 0x0000000b02027c23 */ /* 0x000fe60008010803 */
[----:B------:R-:W-:Y:S02]  /*5410*/  @!P3 IADD3 R9, -R0, -0x27, RZ ;  /* 0xffffffd90009b810 */ /* 0x000fe40007ffe1ff */
[----:B------:R-:W-:Y:S03]  /*5420*/  PLOP3.LUT P3, PT, PT, PT, UP0, 0x80, 0x0 ;  /* 0x000000000000781c */ /* 0x000fe60003f6f008 */
[----:B------:R3:W-:Y:S01]  /*5430*/  MUFU.EX2 R194, R2 ;  /* 0x0000000200c27308 */ /* 0x0007e20000000800 */
[----:B------:R-:W-:Y:S05]  /*5440*/  I2FP.F32.S32 R9, R9 ;  /* 0x0000000900097245 */ /* 0x000fea0000201400 */
[----:B------:R-:W-:Y:S01]  /*5450*/  FFMA.FTZ R9, R9, -UR5, R230 ;  /* 0x8000000509097c23 */ /* 0x000fe200080100e6 */
[----:B--2---:R-:W-:Y:S01]  /*5460*/  @P0 VIADD R11, R8, 0x8 ;  /* 0x00000008080b0836 */ /* 0x004fe20000000000 */
[----:B------:R-:W-:Y:S03]  /*5470*/  PLOP3.LUT P0, PT, PT, PT, UP0, 0x80, 0x0 ;  /* 0x000000000000781c */ /* 0x000fe60003f0f008 */
[----:B------:R-:W-:Y:S02]  /*5480*/  @P2 FSEL R9, R9, -INF , !P6 ;  /* 0xff80000009092808 */ /* 0x000fe40007000000 */
[----:B------:R-:W-:Y:S02]  /*5490*/  @P3 FSEL R10, R10, -INF , !P5 ;  /* 0xff8000000a0a3808 */ /* 0x000fe40006800000 */
[----:B------:R-:W-:Y:S02]  /*54a0*/  PLOP3.LUT P3, PT, PT, PT, UP0, 0x80, 0x0 ;  /* 0x000000000000781c */ /* 0x000fe40003f6f008 */
[----:B---3--:R-:W-:Y:S02]  /*54b0*/  FSEL R2, R14, RZ, P4 ;  /* 0x000000ff0e027208 */ /* 0x008fe40002000000 */
[----:B------:R-:W-:Y:S02]  /*54c0*/  PLOP3.LUT P4, PT, PT, PT, UP0, 0x80, 0x0 ;  /* 0x000000000000781c */ /* 0x000fe40003f8f008 */
[----:B------:R-:W-:Y:S01]  /*54d0*/  PLOP3.LUT P6, PT, PT, PT, UP0, 0x80, 0x0 ;  /* 0x000000000000781c */ /* 0x000fe20003fcf008 */
[--C-:B------:R-:W-:Y:S01]  /*54e0*/  FFMA.FTZ R9, R9, UR11, -R2.reuse ;  /* 0x0000000b09097c23 */ /* 0x100fe20008010802 */
[--C-:B------:R-:W-:Y:S03]  /*54f0*/  FFMA.FTZ R10, R10, UR11, -R2.reuse ;  /* 0x0000000b0a0a7c23 */ /* 0x100fe60008010802 */
[----:B------:R2:W-:Y:S06]  /*5500*/  MUFU.EX2 R200, R9 ;  /* 0x0000000900c87308 */ /* 0x0005ec0000000800 */
[----:B------:R-:W-:Y:S04]  /*5510*/  @P4 ISETP.GE.AND P4, PT, R11, UR9, PT ;  /* 0x000000090b004c0c */ /* 0x000fe8000bf86270 */
[----:B------:R3:W-:Y:S01]  /*5520*/  MUFU.EX2 R201, R10 ;  /* 0x0000000a00c97308 */ /* 0x0007e20000000800 */
[----:B------:R-:W-:Y:S02]  /*5530*/  @P6 IADD3 R11, R8, 0x9, RZ ;  /* 0x00000009080b6810 */ /* 0x000fe40007ffe0ff */
[----:B------:R-:W-:Y:S02]  /*5540*/  PLOP3.LUT P6, PT, PT, PT, UP0, 0x80, 0x0 ;  /* 0x000000000000781c */ /* 0x000fe40003fcf008 */
[C---:B--2---:R-:W-:Y:S04]  /*5550*/  IADD3 R9, R0.reuse, 0x17, RZ ;  /* 0x0000001700097810 */ /* 0x044fe80007ffe0ff */
[----:B------:R-:W-:Y:S01]  /*5560*/  ISETP.GE.AND P2, PT, R9, RZ, PT ;  /* 0x000000ff0900720c */ /* 0x000fe20003f46270 */
[----:B---3--:R-:W-:Y:S05]  /*5570*/  VIADD R10, R0, 0x18 ;  /* 0x00000018000a7836 */ /* 0x008fea0000000000 */
[----:B------:R-:W-:Y:S07]  /*5580*/  ISETP.GE.AND P5, PT, R10, RZ, PT ;  /* 0x000000ff0a00720c */ /* 0x000fee0003fa6270 */
[C---:B------:R-:W-:Y:S02]  /*5590*/  @!P2 IADD3 R9, -R0.reuse, -0x17, RZ ;  /* 0xffffffe90009a810 */ /* 0x040fe40007ffe1ff */
[----:B------:R-:W-:Y:S02]  /*55a0*/  PLOP3.LUT P2, PT, PT, PT, UP0, 0x80, 0x0 ;  /* 0x000000000000781c */ /* 0x000fe40003f4f008 */
[----:B------:R-:W-:Y:S02]  /*55b0*/  I2FP.F32.S32 R18, R9 ;  /* 0x0000000900127245 */ /* 0x000fe40000201400 */
[----:B------:R-:W-:Y:S02]  /*55c0*/  @!P5 IADD3 R10, -R0, -0x18, RZ ;  /* 0xffffffe8000ad810 */ /* 0x000fe40007ffe1ff */
[----:B------:R-:W-:Y:S02]  /*55d0*/  PLOP3.LUT P5, PT, PT, PT, UP0, 0x80, 0x0 ;  /* 0x000000000000781c */ /* 0x000fe40003faf008 */
[----:B------:R-:W-:Y:S01]  /*55e0*/  I2FP.F32.S32 R17, R10 ;  /* 0x0000000a00117245 */ /* 0x000fe20000201400 */
[----:B------:R-:W-:Y:S04]  /*55f0*/  FFMA.FTZ R10, R18, -UR5, R207 ;  /* 0x80000005120a7c23 */ /* 0x000fe800080100cf */
[----:B------:R-:W-:Y:S02]  /*5600*/  @P2 FSEL R7, R7, -INF , !P4 ;  /* 0xff80000007072808 */ /* 0x000fe40006000000 */
[----:B------:R-:W-:Y:S01]  /*5610*/  PLOP3.LUT P2, PT, PT, PT, UP0, 0x80, 0x0 ;  /* 0x000000000000781c */ /* 0x000fe20003f4f008 */
[----:B------:R-:W-:Y:S02]  /*5620*/  FFMA.FTZ R9, R17, -UR5, R223 ;  /* 0x8000000511097c23 */ /* 0x000fe400080100df */
[--C-:B------:R-:W-:Y:S03]  /*5630*/  FFMA.FTZ R7, R7, UR11, -R2.reuse ;  /* 0x0000000b07077c23 */ /* 0x100fe60008010802 */
[----:B------:R-:W-:Y:S01]  /*5640*/  @P3 FSEL R9, R9, -INF , !P4 ;  /* 0xff80000009093808 */ /* 0x000fe20006000000 */
[----:B------:R2:W-:Y:S01]  /*5650*/  MUFU.EX2 R196, R7 ;  /* 0x0000000700c47308 */ /* 0x0005e20000000800 */
[----:B------:R-:W-:Y:S02]  /*5660*/  PLOP3.LUT P3, PT, PT, PT, UP0, 0x80, 0x0 ;  /* 0x000000000000781c */ /* 0x000fe40003f6f008 */
[----:B------:R-:W-:Y:S01]  /*5670*/  @P5 ISETP.GE.AND P5, PT, R11, UR9, PT ;  /* 0x000000090b005c0c */ /* 0x000fe2000bfa6270 */
[--C-:B------:R-:W-:Y:S01]  /*5680*/  FFMA.FTZ R9, R9, UR11, -R3.reuse ;  /* 0x0000000b09097c23 */ /* 0x100fe20008010803 */
[----:B------:R-:W-:Y:S02]  /*5690*/  IADD3 R11, R0, -0x10, RZ ;  /* 0xfffffff0000b7810 */ /* 0x000fe40007ffe0ff */
[----:B------:R-:W-:Y:S03]  /*56a0*/  @P0 FSEL R10, R10, -INF , !P5 ;  /* 0xff8000000a0a0808 */ /* 0x000fe60006800000 */
[----:B------:R3:W-:Y:S02]  /*56b0*/  MUFU.EX2 R190, R9 ;  /* 0x0000000900be7308 */ /* 0x0007e40000000800 */
[----:B------:R-:W-:Y:S02]  /*56c0*/  FFMA.FTZ R10, R10, UR11, -R3 ;  /* 0x0000000b0a0a7c23 */ /* 0x000fe40008010803 */
[----:B------:R-:W-:Y:S06]  /*56d0*/  @P3 FSEL R6, R6, -INF , !P5 ;  /* 0xff80000006063808 */ /* 0x000fec0006800000 */
[----:B------:R1:W-:Y:S01]  /*56e0*/  MUFU.EX2 R189, R10 ;  /* 0x0000000a00bd7308 */ /* 0x0003e20000000800 */
[----:B--2---:R-:W-:Y:S01]  /*56f0*/  FFMA.FTZ R7, R6, UR11, -R2 ;  /* 0x0000000b06077c23 */ /* 0x004fe20008010802 */
[----:B------:R-:W-:Y:S08]  /*5700*/  IADD3 R6, R0, -0x8, RZ ;  /* 0xfffffff800067810 */ /* 0x000ff00007ffe0ff */
[----:B------:R2:W-:Y:S01]  /*5710*/  MUFU.EX2 R195, R7 ;  /* 0x0000000700c37308 */ /* 0x0005e20000000800 */
[----:B------:R-:W-:Y:S02]  /*5720*/  ISETP.GE.AND P3, PT, R6, RZ, PT ;  /* 0x000000ff0600720c */ /* 0x000fe40003f66270 */
[----:B---3--:R-:W-:Y:S02]  /*5730*/  @P2 IADD3 R9, R8, 0x10, RZ ;  /* 0x0000001008092810 */ /* 0x008fe40007ffe0ff */
[----:B------:R-:W-:Y:S02]  /*5740*/  ISETP.GE.AND P2, PT, R11, RZ, PT ;  /* 0x000000ff0b00720c */ /* 0x000fe40003f46270 */
[----:B------:R-:W-:Y:S01]  /*5750*/  @P6 ISETP.GE.AND P6, PT, R9, UR9, PT ;  /* 0x0000000909006c0c */ /* 0x000fe2000bfc6270 */
[C---:B-1----:R-:W-:Y:S06]  /*5760*/  VIADD R10, R0.reuse, 0xffffffef ;  /* 0xffffffef000a7836 */ /* 0x042fec0000000000 */
[C---:B------:R-:W-:Y:S02]  /*5770*/  @!P3 IADD3 R6, -R0.reuse, 0x8, RZ ;  /* 0x000000080006b810 */ /* 0x040fe40007ffe1ff */
[----:B------:R-:W-:Y:S01]  /*5780*/  PLOP3.LUT P3, PT, PT, PT, UP0, 0x80, 0x0 ;  /* 0x000000000000781c */ /* 0x000fe20003f6f008 */
[C---:B--2---:R-:W-:Y:S01]  /*5790*/  VIADD R7, R0.reuse, 0xfffffff7 ;  /* 0xfffffff700077836 */ /* 0x044fe20000000000 */
[----:B------:R-:W-:Y:S02]  /*57a0*/  I2FP.F32.S32 R14, R6 ;  /* 0x00000006000e7245 */ /* 0x000fe40000201400 */
[----:B------:R-:W-:Y:S02]  /*57b0*/  @!P2 IADD3 R11, -R0, 0x10, RZ ;  /* 0x00000010000ba810 */ /* 0x000fe40007ffe1ff */
[----:B------:R-:W-:Y:S01]  /*57c0*/  ISETP.GE.AND P0, PT, R7, RZ, PT ;  /* 0x000000ff0700720c */ /* 0x000fe20003f06270 */
[----:B------:R-:W-:Y:S01]  /*57d0*/  FFMA.FTZ R6, R14, -UR5, R51 ;  /* 0x800000050e067c23 */ /* 0x000fe20008010033 */
[----:B------:R-:W-:Y:S05]  /*57e0*/  ISETP.GE.AND P2, PT, R10, RZ, PT ;  /* 0x000000ff0a00720c */ /* 0x000fea0003f46270 */
[----:B------:R-:W-:Y:S02]  /*57f0*/  @P3 FSEL R6, R6, -INF , !P4 ;  /* 0xff80000006063808 */ /* 0x000fe40006000000 */
[----:B------:R-:W-:Y:S03]  /*5800*/  PLOP3.LUT P3, PT, PT, PT, UP0, 0x80, 0x0 ;  /* 0x000000000000781c */ /* 0x000fe60003f6f008 */
[----:B------:R-:W-:Y:S01]  /*5810*/  FFMA.FTZ R6, R6, UR11, -R5 ;  /* 0x0000000b06067c23 */ /* 0x000fe20008010805 */
[C---:B------:R-:W-:Y:S02]  /*5820*/  @!P0 IADD3 R7, -R0.reuse, 0x9, RZ ;  /* 0x0000000900078810 */ /* 0x040fe40007ffe1ff */
[----:B------:R-:W-:Y:S01]  /*5830*/  PLOP3.LUT P0, PT, PT, PT, UP0, 0x80, 0x0 ;  /* 0x000000000000781c */ /* 0x000fe20003f0f008 */
[----:B------:R1:W-:Y:S01]  /*5840*/  MUFU.EX2 R54, R6 ;  /* 0x0000000600367308 */ /* 0x0003e20000000800 */
[----:B------:R-:W-:Y:S01]  /*5850*/  I2FP.F32.S32 R13, R7 ;  /* 0x00000007000d7245 */ /* 0x000fe20000201400 */
[----:B------:R-:W-:Y:S01]  /*5860*/  FFMA.FTZ R7, R15, -UR5, R42 ;  /* 0x800000050f077c23 */ /* 0x000fe2000801002a */
[----:B------:R-:W-:Y:S02]  /*5870*/  @!P2 IADD3 R10, -R0, 0x11, RZ ;  /* 0x00000011000aa810 */ /* 0x000fe40007ffe1ff */
[----:B------:R-:W-:Y:S01]  /*5880*/  ISETP.GE.AND P2, PT, R12, RZ, PT ;  /* 0x000000ff0c00720c */ /* 0x000fe20003f46270 */
[----:B------:R-:W-:Y:S01]  /*5890*/  FFMA.FTZ R9, R13, -UR5, R252 ;  /* 0x800000050d097c23 */ /* 0x000fe200080100fc */
[----:B------:R-:W-:Y:S02]  /*58a0*/  @P3 FSEL R7, R7, -INF , !P4 ;  /* 0xff80000007073808 */ /* 0x000fe40006000000 */
[----:B------:R-:W-:Y:S02]  /*58b0*/  PLOP3.LUT P3, PT, PT, PT, UP0, 0x80, 0x0 ;  /* 0x000000000000781c */ /* 0x000fe40003f6f008 */
[----:B------:R-:W-:Y:S01]  /*58c0*/  PLOP3.LUT P4, PT, PT, PT, UP0, 0x80, 0x0 ;  /* 0x000000000000781c */ /* 0x000fe20003f8f008 */
[--C-:B------:R-:W-:Y:S01]  /*58d0*/  FFMA.FTZ R7, R7, UR11, -R4.reuse ;  /* 0x0000000b07077c23 */ /* 0x100fe20008010804 */
[----:B------:R-:W-:Y:S02]  /*58e0*/  @P0 FSEL R9, R9, -INF , !P5 ;  /* 0xff80000009090808 */ /* 0x000fe40006800000 */
[----:B------:R-:W-:Y:S01]  /*58f0*/  PLOP3.LUT P0, PT, PT, PT, UP0, 0x80, 0x0 ;  /* 0x000000000000781c */ /* 0x000fe20003f0f008 */
[----:B------:R2:W-:Y:S01]  /*5900*/  MUFU.EX2 R45, R7 ;  /* 0x00000007002d7308 */ /* 0x0005e20000000800 */
[----:B-1----:R-:W-:Y:S01]  /*5910*/  FFMA.FTZ R6, R16, -UR5, R41 ;  /* 0x8000000510067c23 */ /* 0x002fe20008010029 */
[----:B------:R-:W-:Y:S01]  /*5920*/  I2FP.F32.S32 R16, R11 ;  /* 0x0000000b00107245 */ /* 0x000fe20000201400 */
[----:B------:R-:W-:Y:S01]  /*5930*/  FFMA.FTZ R15, R9, UR11, -R5 ;  /* 0x0000000b090f7c23 */ /* 0x000fe20008010805 */
[C---:B------:R-:W-:Y:S02]  /*5940*/  @!P2 IADD3 R12, -R0.reuse, -0x10, RZ ;  /* 0xfffffff0000ca810 */ /* 0x040fe40007ffe1ff */
[----:B------:R-:W-:Y:S04]  /*5950*/  PLOP3.LUT P2, PT, PT, PT, UP0, 0x80, 0x0 ;  /* 0x000000000000781c */ /* 0x000fe80003f4f008 */
[----:B------:R1:W3:Y:S01]  /*5960*/  MUFU.EX2 R53, R15 ;  /* 0x0000000f00357308 */ /* 0x0002e20000000800 */
[----:B------:R-:W-:Y:S02]  /*5970*/  I2FP.F32.S32 R12, R12 ;  /* 0x0000000c000c7245 */ /* 0x000fe40000201400 */
[----:B------:R-:W-:Y:S02]  /*5980*/  IADD3 R9, R0, 0xf, RZ ;  /* 0x0000000f00097810 */ /* 0x000fe40007ffe0ff */
[----:B------:R-:W-:Y:S02]  /*5990*/  @P0 FSEL R6, R6, -INF , !P5 ;  /* 0xff80000006060808 */ /* 0x000fe40006800000 */
[----:B------:R-:W-:Y:S01]  /*59a0*/  PLOP3.LUT P5, PT, PT, PT, UP0, 0x80, 0x0 ;  /* 0x000000000000781c */ /* 0x000fe20003faf008 */
[----:B--2---:R-:W-:Y:S02]  /*59b0*/  FFMA.FTZ R7, R16, -UR5, R247 ;  /* 0x8000000510077c23 */ /* 0x004fe400080100f7 */
[--C-:B------:R-:W-:Y:S01]  /*59c0*/  FFMA.FTZ R6, R6, UR11, -R4.reuse ;  /* 0x0000000b06067c23 */ /* 0x100fe20008010804 */
[----:B------:R-:W-:Y:S03]  /*59d0*/  PLOP3.LUT P0, PT, PT, PT, UP0, 0x80, 0x0 ;  /* 0x000000000000781c */ /* 0x000fe60003f0f008 */
[----:B------:R2:W3:Y:S01]  /*59e0*/  MUFU.EX2 R44, R6 ;  /* 0x00000006002c7308 */ /* 0x0004e20000000800 */
[----:B------:R-:W-:Y:S02]  /*59f0*/  @P3 FSEL R7, R7, -INF , !P6 ;  /* 0xff80000007073808 */ /* 0x000fe40007000000 */
[----:B-1----:R-:W-:Y:S01]  /*5a00*/  I2FP.F32.S32 R15, R10 ;  /* 0x0000000a000f7245 */ /* 0x002fe20000201400 */
[----:B------:R-:W-:Y:S01]  /*5a10*/  @P4 VIADD R10, R8, 0x11 ;  /* 0x00000011080a4836 */ /* 0x000fe20000000000 */
[----:B------:R-:W-:Y:S01]  /*5a20*/  PLOP3.LUT P3, PT, PT, PT, UP0, 0x80, 0x0 ;  /* 0x000000000000781c */ /* 0x000fe20003f6f008 */
[----:B------:R-:W-:Y:S01]  /*5a30*/  FFMA.FTZ R7, R7, UR11, -R5 ;  /* 0x0000000b07077c23 */ /* 0x000fe20008010805 */
[----:B------:R-:W-:Y:S02]  /*5a40*/  ISETP.GE.AND P4, PT, R9, RZ, PT ;  /* 0x000000ff0900720c */ /* 0x000fe40003f86270 */
[----:B------:R-:W-:Y:S01]  /*5a50*/  @P5 ISETP.GE.AND P5, PT, R10, UR9, PT ;  /* 0x000000090a005c0c */ /* 0x000fe2000bfa6270 */
[----:B------:R1:W-:Y:S01]  /*5a60*/  MUFU.EX2 R52, R7 ;  /* 0x0000000700347308 */ /* 0x0003e20000000800 */
[C---:B------:R-:W-:Y:S01]  /*5a70*/  IADD3 R10, R0.reuse, -0x18, RZ ;  /* 0xffffffe8000a7810 */ /* 0x040fe20007ffe0ff */
[----:B--2---:R-:W-:Y:S08]  /*5a80*/  FFMA.FTZ R6, R15, -UR5, R249 ;  /* 0x800000050f067c23 */ /* 0x004ff000080100f9 */
[----:B------:R-:W-:Y:S02]  /*5a90*/  @!P4 IADD3 R9, -R0, -0xf, RZ ;  /* 0xfffffff10009c810 */ /* 0x000fe40007ffe1ff */
[----:B------:R-:W-:Y:S02]  /*5aa0*/  @P0 FSEL R6, R6, -INF , !P5 ;  /* 0xff80000006060808 */ /* 0x000fe40006800000 */
[----:B------:R-:W-:Y:S02]  /*5ab0*/  PLOP3.LUT P0, PT, PT, PT, UP0, 0x80, 0x0 ;  /* 0x000000000000781c */ /* 0x000fe40003f0f008 */
[----:B------:R-:W-:Y:S01]  /*5ac0*/  I2FP.F32.S32 R11, R9 ;  /* 0x00000009000b7245 */ /* 0x000fe20000201400 */
[----:B-1----:R-:W-:Y:S01]  /*5ad0*/  FFMA.FTZ R7, R14, -UR5, R37 ;  /* 0x800000050e077c23 */ /* 0x002fe20008010025 */
[----:B------:R-:W-:Y:S01]  /*5ae0*/  FFMA.FTZ R6, R6, UR11, -R5 ;  /* 0x0000000b06067c23 */ /* 0x000fe20008010805 */
[----:B------:R-:W-:Y:S03]  /*5af0*/  PLOP3.LUT P4, PT, PT, PT, UP0, 0x80, 0x0 ;  /* 0x000000000000781c */ /* 0x000fe60003f8f008 */
[----:B------:R1:W-:Y:S01]  /*5b00*/  MUFU.EX2 R50, R6 ;  /* 0x0000000600327308 */ /* 0x0003e20000000800 */
[----:B------:R-:W-:Y:S02]  /*5b10*/  @P3 FSEL R7, R7, -INF , !P6 ;  /* 0xff80000007073808 */ /* 0x000fe40007000000 */
[----:B------:R-:W-:Y:S03]  /*5b20*/  PLOP3.LUT P3, PT, PT, PT, UP0, 0x80, 0x0 ;  /* 0x000000000000781c */ /* 0x000fe60003f6f008 */
[----:B------:R-:W-:Y:S04]  /*5b30*/  FFMA.FTZ R7, R7, UR11, -R4 ;  /* 0x0000000b07077c23 */ /* 0x000fe80008010804 */
[----:B------:R2:W-:Y:S06]  /*5b40*/  MUFU.EX2 R43, R7 ;  /* 0x00000007002b7308 */ /* 0x0005ec0000000800 */
[----:B------:R-:W-:Y:S01]  /*5b50*/  @P3 IADD3 R9, R8, 0x18, RZ ;  /* 0x0000001808093810 */ /* 0x000fe20007ffe0ff */
[----:B-1----:R-:W-:Y:S01]  /*5b60*/  FFMA.FTZ R6, R13, -UR5, R36 ;  /* 0x800000050d067c23 */ /* 0x002fe20008010024 */
[----:B------:R-:W-:Y:S02]  /*5b70*/  PLOP3.LUT P3, PT, PT, PT, UP0, 0x80, 0x0 ;  /* 0x000000000000781c */ /* 0x000fe40003f6f008 */
[----:B------:R-:W-:Y:S01]  /*5b80*/  @P4 ISETP.GE.AND P4, PT, R9, UR9, PT ;  /* 0x0000000909004c0c */ /* 0x000fe2000bf86270 */
[----:B------:R-:W-:Y:S01]  /*5b90*/  VIADD R9, R0, 0xffffffe7 ;  /* 0xffffffe700097836 */ /* 0x000fe20000000000 */
[----:B------:R-:W-:Y:S02]  /*5ba0*/  @P0 FSEL R6, R6, -INF , !P5 ;  /* 0xff80000006060808 */ /* 0x000fe40006800000 */
[----:B------:R-:W-:Y:S03]  /*5bb0*/  PLOP3.LUT P0, PT, PT, PT, UP0, 0x80, 0x0 ;  /* 0x000000000000781c */ /* 0x000fe60003f0f008 */
[----:B------:R-:W-:Y:S01]  /*5bc0*/  FFMA.FTZ R6, R6, UR11, -R4 ;  /* 0x0000000b06067c23 */ /* 0x000fe20008010804 */
[----:B--2---:R-:W-:Y:S03]  /*5bd0*/  FFMA.FTZ R7, R12, -UR5, R202 ;  /* 0x800000050c077c23 */ /* 0x004fe600080100ca */
[----:B------:R1:W-:Y:S02]  /*5be0*/  MUFU.EX2 R40, R6 ;  /* 0x0000000600287308 */ /* 0x0003e40000000800 */
[----:B------:R-:W-:Y:S02]  /*5bf0*/  @P2 FSEL R7, R7, -INF , !P6 ;  /* 0xff80000007072808 */ /* 0x000fe40007000000 */
[----:B------:R-:W-:Y:S03]  /*5c00*/  PLOP3.LUT P2, PT, PT, PT, UP0, 0x80, 0x0 ;  /* 0x000000000000781c */ /* 0x000fe60003f4f008 */
[----:B------:R-:W-:Y:S04]  /*5c10*/  FFMA.FTZ R7, R7, UR11, -R3 ;  /* 0x0000000b07077c23 */ /* 0x000fe80008010803 */
[----:B------:R2:W-:Y:S01]  /*5c20*/  MUFU.EX2 R186, R7 ;  /* 0x0000000700ba7308 */ /* 0x0005e20000000800 */
[----:B-1----:R-:W-:Y:S05]  /*5c30*/  FFMA.FTZ R6, R11, -UR5, R199 ;  /* 0x800000050b067c23 */ /* 0x002fea00080100c7 */
[----:B------:R-:W-:Y:S02]  /*5c40*/  @P0 FSEL R6, R6, -INF , !P5 ;  /* 0xff80000006060808 */ /* 0x000fe40006800000 */
[----:B------:R-:W-:Y:S03]  /*5c50*/  PLOP3.LUT P0, PT, PT, PT, UP0, 0x80, 0x0 ;  /* 0x000000000000781c */ /* 0x000fe60003f0f008 */
[----:B------:R-:W-:Y:S01]  /*5c60*/  FFMA.FTZ R13, R6, UR11, -R3 ;  /* 0x0000000b060d7c23 */ /* 0x000fe20008010803 */
[----:B--2---:R-:W-:Y:S01]  /*5c70*/  FFMA.FTZ R7, R17, -UR5, R206 ;  /* 0x8000000511077c23 */ /* 0x004fe200080100ce */
[----:B------:R-:W-:Y:S02]  /*5c80*/  FFMA.FTZ R6, R18, -UR5, R205 ;  /* 0x8000000512067c23 */ /* 0x000fe400080100cd */
[----:B------:R-:W-:Y:S02]  /*5c90*/  MUFU.EX2 R185, R13 ;  /* 0x0000000d00b97308 */ /* 0x000fe40000000800 */
[----:B------:R-:W-:Y:S02]  /*5ca0*/  @P2 FSEL R7, R7, -INF , !P6 ;  /* 0xff80000007072808 */ /* 0x000fe40007000000 */
[----:B------:R-:W-:Y:S02]  /*5cb0*/  @P3 FSEL R6, R6, -INF , !P5 ;  /* 0xff80000006063808 */ /* 0x000fe40006800000 */
[----:B------:R-:W-:Y:S01]  /*5cc0*/  PLOP3.LUT P3, PT, PT, PT, UP0, 0x80, 0x0 ;  /* 0x000000000000781c */ /* 0x000fe20003f6f008 */
[--C-:B------:R-:W-:Y:S01]  /*5cd0*/  FFMA.FTZ R7, R7, UR11, -R2.reuse ;  /* 0x0000000b07077c23 */ /* 0x100fe20008010802 */
[----:B------:R-:W-:Y:S01]  /*5ce0*/  @P0 IADD3 R8, R8, 0x19, RZ ;  /* 0x0000001908080810 */ /* 0x000fe20007ffe0ff */
[----:B------:R-:W-:Y:S01]  /*5cf0*/  FFMA.FTZ R6, R6, UR11, -R2 ;  /* 0x0000000b06067c23 */ /* 0x000fe20008010802 */
[----:B------:R-:W-:Y:S01]  /*5d00*/  PLOP3.LUT P2, PT, PT, PT, UP0, 0x80, 0x0 ;  /* 0x000000000000781c */ /* 0x000fe20003f4f008 */
[----:B------:R1:W-:Y:S01]  /*5d10*/  MUFU.EX2 R192, R7 ;  /* 0x0000000700c07308 */ /* 0x0003e20000000800 */
[----:B------:R-:W-:Y:S02]  /*5d20*/  PLOP3.LUT P0, PT, PT, PT, UP0, 0x80, 0x0 ;  /* 0x000000000000781c */ /* 0x000fe40003f0f008 */
[----:B------:R-:W-:Y:S02]  /*5d30*/  ISETP.GE.AND P6, PT, R10, RZ, PT ;  /* 0x000000ff0a00720c */ /* 0x000fe40003fc6270 */
[----:B------:R-:W-:Y:S05]  /*5d40*/  ISETP.GE.AND P5, PT, R9, RZ, PT ;  /* 0x000000ff0900720c */ /* 0x000fea0003fa6270 */
[----:B------:R2:W-:Y:S01]  /*5d50*/  MUFU.EX2 R191, R6 ;  /* 0x0000000600bf7308 */ /* 0x0005e20000000800 */
[----:B------:R-:W-:Y:S05]  /*5d60*/  @P3 ISETP.GE.AND P3, PT, R8, UR9, PT ;  /* 0x0000000908003c0c */ /* 0x000fea000bf66270 */
[----:B------:R-:W-:Y:S01]  /*5d70*/  @!P6 IADD3 R10, -R0, 0x18, RZ ;  /* 0x00000018000ae810 */ /* 0x000fe20007ffe1ff */
[----:B-1----:R-:W-:Y:S01]  /*5d80*/  FFMA.FTZ R7, R20, -UR5, R198 ;  /* 0x8000000514077c23 */ /* 0x002fe200080100c6 */
[----:B------:R-:W-:Y:S02]  /*5d90*/  @!P5 IADD3 R9, -R0, 0x19, RZ ;  /* 0x000000190009d810 */ /* 0x000fe40007ffe1ff */
[----:B------:R-:W-:Y:S02]  /*5da0*/  PLOP3.LUT P5, PT, PT, PT, UP0, 0x80, 0x0 ;  /* 0x000000000000781c */ /* 0x000fe40003faf008 */
[----:B------:R-:W-:Y:S02]  /*5db0*/  @P2 FSEL R7, R7, -INF , !P4 ;  /* 0xff80000007072808 */ /* 0x000fe40006000000 */
[----:B------:R-:W-:Y:S01]  /*5dc0*/  PLOP3.LUT P2, PT, PT, PT, UP0, 0x80, 0x0 ;  /* 0x000000000000781c */ /* 0x000fe20003f4f008 */
[----:B--2---:R-:W-:Y:S01]  /*5dd0*/  FFMA.FTZ R6, R19, -UR5, R197 ;  /* 0x8000000513067c23 */ /* 0x004fe200080100c5 */
[----:B------:R-:W-:Y:S01]  /*5de0*/  I2FP.F32.S32 R0, R9 ;  /* 0x0000000900007245 */ /* 0x000fe20000201400 */
[----:B------:R-:W-:Y:S01]  /*5df0*/  FFMA.FTZ R8, R7, UR11, -R3 ;  /* 0x0000000b07087c23 */ /* 0x000fe20008010803 */
[----:B------:R-:W-:Y:S02]  /*5e00*/  I2FP.F32.S32 R7, R10 ;  /* 0x0000000a00077245 */ /* 0x000fe40000201400 */
[----:B------:R-:W-:Y:S01]  /*5e10*/  @P0 FSEL R6, R6, -INF , !P3 ;  /* 0xff80000006060808 */ /* 0x000fe20005800000 */
[----:B------:R-:W-:Y:S01]  /*5e20*/  FFMA.FTZ R0, R0, -UR5, R244 ;  /* 0x8000000500007c23 */ /* 0x000fe200080100f4 */
[----:B------:R-:W-:Y:S01]  /*5e30*/  PLOP3.LUT P0, PT, PT, PT, UP0, 0x80, 0x0 ;  /* 0x000000000000781c */ /* 0x000fe20003f0f008 */
[----:B------:R-:W-:Y:S01]  /*5e40*/  FFMA.FTZ R7, R7, -UR5, R239 ;  /* 0x8000000507077c23 */ /* 0x000fe200080100ef */
[----:B------:R-:W-:Y:S01]  /*5e50*/  MUFU.EX2 R184, R8 ;  /* 0x0000000800b87308 */ /* 0x000fe20000000800 */
[----:B------:R-:W-:Y:S03]  /*5e60*/  FFMA.FTZ R3, R6, UR11, -R3 ;  /* 0x0000000b06037c23 */ /* 0x000fe60008010803 */
[----:B------:R-:W-:Y:S02]  /*5e70*/  @P2 FSEL R7, R7, -INF , !P4 ;  /* 0xff80000007072808 */ /* 0x000fe40006000000 */
[----:B------:R-:W-:Y:S04]  /*5e80*/  PLOP3.LUT P2, PT, PT, PT, UP0, 0x80, 0x0 ;  /* 0x000000000000781c */ /* 0x000fe80003f4f008 */
[----:B------:R1:W-:Y:S01]  /*5e90*/  MUFU.EX2 R183, R3 ;  /* 0x0000000300b77308 */ /* 0x0003e20000000800 */
[--C-:B------:R-:W-:Y:S01]  /*5ea0*/  FFMA.FTZ R7, R7, UR11, -R5.reuse ;  /* 0x0000000b07077c23 */ /* 0x100fe20008010805 */
[----:B------:R-:W-:Y:S02]  /*5eb0*/  @P0 FSEL R0, R0, -INF , !P3 ;  /* 0xff80000000000808 */ /* 0x000fe40005800000 */
[----:B------:R-:W-:Y:S03]  /*5ec0*/  PLOP3.LUT P0, PT, PT, PT, UP0, 0x80, 0x0 ;  /* 0x000000000000781c */ /* 0x000fe60003f0f008 */
[----:B------:R-:W-:Y:S01]  /*5ed0*/  FFMA.FTZ R5, R0, UR11, -R5 ;  /* 0x0000000b00057c23 */ /* 0x000fe20008010805 */
[----:B------:R-:W-:Y:S02]  /*5ee0*/  FFMA.FTZ R0, R15, -UR5, R245 ;  /* 0x800000050f007c23 */ /* 0x000fe400080100f5 */
[----:B------:R-:W-:Y:S01]  /*5ef0*/  MUFU.EX2 R251, R7 ;  /* 0x0000000700fb7308 */ /* 0x000fe20000000800 */
[----:B-1----:R-:W-:Y:S06]  /*5f00*/  FFMA.FTZ R3, R16, -UR5, R246 ;  /* 0x8000000510037c23 */ /* 0x002fec00080100f6 */
[----:B------:R-:W-:Y:S03]  /*5f10*/  @P0 FSEL R0, R0, -INF , !P3 ;  /* 0xff80000000000808 */ /* 0x000fe60005800000 */
[----:B------:R1:W2:Y:S01]  /*5f20*/  MUFU.EX2 R250, R5 ;  /* 0x0000000500fa7308 */ /* 0x0002a20000000800 */
[----:B------:R-:W-:Y:S02]  /*5f30*/  IADD3 R180, P0, R180, UR16, RZ ;  /* 0x00000010b4b47c10 */ /* 0x000fe4000ff1e0ff */
[----:B------:R-:W-:Y:S02]  /*5f40*/  @P2 FSEL R3, R3, -INF , !P4 ;  /* 0xff80000003032808 */ /* 0x000fe40006000000 */
[----:B------:R-:W-:Y:S01]  /*5f50*/  PLOP3.LUT P2, PT, PT, PT, UP0, 0x80, 0x0 ;  /* 0x000000000000781c */ /* 0x000fe20003f4f008 */
[----:B------:R-:W-:Y:S02]  /*5f60*/  UISETP.GE.AND UP0, UPT, UR10, 0x1, UPT ;  /* 0x000000010a00788c */ /* 0x000fe4000bf06270 */
[--C-:B------:R-:W-:Y:S01]  /*5f70*/  FFMA.FTZ R3, R3, UR11, -R4.reuse ;  /* 0x0000000b03037c23 */ /* 0x100fe20008010804 */
[----:B------:R-:W-:Y:S01]  /*5f80*/  FFMA.FTZ R4, R0, UR11, -R4 ;  /* 0x0000000b00047c23 */ /* 0x000fe20008010804 */
[----:B------:R-:W-:Y:S02]  /*5f90*/  FFMA.FTZ R0, R11, -UR5, R203 ;  /* 0x800000050b007c23 */ /* 0x000fe400080100cb */
[----:B------:R4:W-:Y:S01]  /*5fa0*/  MUFU.EX2 R39, R3 ;  /* 0x0000000300277308 */ /* 0x0009e20000000800 */
[----:B-1----:R-:W-:Y:S05]  /*5fb0*/  F2FP.F16.F32.PACK_AB R5, R56, R182 ;  /* 0x000000b63805723e */ /* 0x002fea00000000ff */
[----:B------:R-:W-:Y:S04]  /*5fc0*/  @P2 FSEL R0, R0, -INF , !P3 ;  /* 0xff80000000002808 */ /* 0x000fe80005800000 */
[----:B------:R1:W2:Y:S01]  /*5fd0*/  MUFU.EX2 R38, R4 ;  /* 0x0000000400267308 */ /* 0x0002a20000000800 */
[----:B------:R-:W-:Y:S01]  /*5fe0*/  PLOP3.LUT P2, PT, PT, PT, UP0, 0x80, 0x0 ;  /* 0x000000000000781c */ /* 0x000fe20003f4f008 */
[----:B------:R2:W-:Y:S01]  /*5ff0*/  STS [R236+0x20000], R5 ;  /* 0x02000005ec007388 */ /* 0x0005e20000000800 */
[----:B----4-:R-:W-:Y:S05]  /*6000*/  FFMA.FTZ R3, R12, -UR5, R204 ;  /* 0x800000050c037c23 */ /* 0x010fea00080100cc */
[----:B------:R-:W-:Y:S02]  /*6010*/  @P5 FSEL R3, R3, -INF , !P4 ;  /* 0xff80000003035808 */ /* 0x000fe40006000000 */
[----:B-1----:R-:W-:Y:S03]  /*6020*/  F2FP.F16.F32.PACK_AB R4, R46, R49 ;  /* 0x000000312e04723e */ /* 0x002fe600000000ff */
[--C-:B------:R-:W-:Y:S01]  /*6030*/  FFMA.FTZ R6, R3, UR11, -R2.reuse ;  /* 0x0000000b03067c23 */ /* 0x100fe20008010802 */
[----:B---3--:R-:W-:Y:S01]  /*6040*/  F2FP.F16.F32.PACK_AB R3, R53, R54 ;  /* 0x000000363503723e */ /* 0x008fe200000000ff */
[----:B------:R-:W-:Y:S01]  /*6050*/  FFMA.FTZ R2, R0, UR11, -R2 ;  /* 0x0000000b00027c23 */ /* 0x000fe20008010802 */
[----:B------:R1:W-:Y:S01]  /*6060*/  STS [R236+0x20400], R4 ;  /* 0x02040004ec007388 */ /* 0x0003e20000000800 */
[----:B------:R-:W-:Y:S01]  /*6070*/  F2FP.F16.F32.PACK_AB R0, R189, R190 ;  /* 0x000000bebd00723e */ /* 0x000fe200000000ff */
[----:B------:R-:W-:Y:S02]  /*6080*/  MUFU.EX2 R188, R6 ;  /* 0x0000000600bc7308 */ /* 0x000fe40000000800 */
[----:B------:R3:W-:Y:S01]  /*6090*/  STS [R237+0x20000], R3 ;  /* 0x02000003ed007388 */ /* 0x0007e20000000800 */
[----:B--2---:R-:W-:Y:S05]  /*60a0*/  F2FP.F16.F32.PACK_AB R5, R44, R45 ;  /* 0x0000002d2c05723e */ /* 0x004fea00000000ff */
[----:B------:R2:W-:Y:S02]  /*60b0*/  STS [R237+0x20400], R5 ;  /* 0x02040005ed007388 */ /* 0x0005e40000000800 */
[----:B------:R4:W2:Y:S01]  /*60c0*/  MUFU.EX2 R187, R2 ;  /* 0x0000000200bb7308 */ /* 0x0008a20000000800 */
[----:B-1----:R-:W-:Y:S02]  /*60d0*/  F2FP.F16.F32.PACK_AB R4, R193, R194 ;  /* 0x000000c2c104723e */ /* 0x002fe400000000ff */
[----:B----4-:R-:W-:Y:S03]  /*60e0*/  F2FP.F16.F32.PACK_AB R2, R250, R251 ;  /* 0x000000fbfa02723e */ /* 0x010fe600000000ff */
[----:B------:R1:W-:Y:S01]  /*60f0*/  STS [R236+0x21000], R4 ;  /* 0x02100004ec007388 */ /* 0x0003e20000000800 */
[----:B---3--:R-:W-:Y:S02]  /*6100*/  F2FP.F16.F32.PACK_AB R3, R200, R201 ;  /* 0x000000c9c803723e */ /* 0x008fe400000000ff */
[----:B--2---:R-:W-:Y:S03]  /*6110*/  F2FP.F16.F32.PACK_AB R5, R195, R196 ;  /* 0x000000c4c305723e */ /* 0x004fe600000000ff */
[----:B------:R2:W-:Y:S04]  /*6120*/  STS [R236+0x21400], R3 ;  /* 0x02140003ec007388 */ /* 0x0005e80000000800 */
[----:B------:R3:W-:Y:S04]  /*6130*/  STS [R237+0x21000], R0 ;  /* 0x02100000ed007388 */ /* 0x0007e80000000800 */
[----:B------:R4:W-:Y:S01]  /*6140*/  STS [R237+0x21400], R5 ;  /* 0x02140005ed007388 */ /* 0x0009e20000000800 */
[----:B-1----:R-:W-:Y:S05]  /*6150*/  F2FP.F16.F32.PACK_AB R4, R50, R52 ;  /* 0x000000343204723e */ /* 0x002fea00000000ff */
[----:B------:R1:W-:Y:S01]  /*6160*/  STS [R234+0x20000], R4 ;  /* 0x02000004ea007388 */ /* 0x0003e20000000800 */
[----:B--2---:R-:W-:Y:S02]  /*6170*/  F2FP.F16.F32.PACK_AB R3, R40, R43 ;  /* 0x0000002b2803723e */ /* 0x004fe400000000ff */
[----:B---3--:R-:W-:Y:S03]  /*6180*/  F2FP.F16.F32.PACK_AB R0, R38, R39 ;  /* 0x000000272600723e */ /* 0x008fe600000000ff */
[----:B------:R2:W-:Y:S01]  /*6190*/  STS [R234+0x20400], R3 ;  /* 0x02040003ea007388 */ /* 0x0005e20000000800 */
[----:B----4-:R-:W-:Y:S03]  /*61a0*/  F2FP.F16.F32.PACK_AB R5, R185, R186 ;  /* 0x000000bab905723e */ /* 0x010fe600000000ff */
[----:B------:R3:W-:Y:S04]  /*61b0*/  STS [R235+0x20000], R2 ;  /* 0x02000002eb007388 */ /* 0x0007e80000000800 */
[----:B------:R4:W-:Y:S04]  /*61c0*/  STS [R235+0x20400], R0 ;  /* 0x02040000eb007388 */ /* 0x0009e80000000800 */
[----:B------:R-:W-:Y:S01]  /*61d0*/  STS [R234+0x21000], R5 ;  /* 0x02100005ea007388 */ /* 0x000fe20000000800 */
[----:B-1----:R-:W-:Y:S05]  /*61e0*/  F2FP.F16.F32.PACK_AB R4, R191, R192 ;  /* 0x000000c0bf04723e */ /* 0x002fea00000000ff */
[----:B------:R-:W-:Y:S01]  /*61f0*/  STS [R234+0x21400], R4 ;  /* 0x02140004ea007388 */ /* 0x000fe20000000800 */
[----:B--2---:R-:W-:Y:S02]  /*6200*/  F2FP.F16.F32.PACK_AB R3, R183, R184 ;  /* 0x000000b8b703723e */ /* 0x004fe400000000ff */
[----:B---3--:R-:W-:Y:S03]  /*6210*/  F2FP.F16.F32.PACK_AB R2, R187, R188 ;  /* 0x000000bcbb02723e */ /* 0x008fe600000000ff */
[----:B------:R-:W-:Y:S01]  /*6220*/  STS [R235+0x21000], R3 ;  /* 0x02100003eb007388 */ /* 0x000fe20000000800 */
[----:B----4-:R-:W-:Y:S03]  /*6230*/  LEA R0, R219, UR4, 0x1 ;  /* 0x00000004db007c11 */ /* 0x010fe6000f8e08ff */
[----:B------:R1:W-:Y:S04]  /*6240*/  STS [R235+0x21400], R2 ;  /* 0x02140002eb007388 */ /* 0x0003e80000000800 */
[----:B------:R-:W-:Y:S01]  /*6250*/  LDSM.16.M88.4 R32, [R0+0x8000] ;  /* 0x008000000020783b */ /* 0x000fe20000000200 */
[C---:B------:R-:W-:Y:S07]  /*6260*/  IMAD.IADD R208, R217.reuse, 0x1, R0 ;  /* 0x00000001d9d07824 */ /* 0x040fee00078e0200 */
[----:B------:R-:W2:Y:S08]  /*6270*/  LDSM.16.M88.4 R16, [R214+UR4+0x14000] ;  /* 0x01400004d610783b */ /* 0x000eb00008000200 */
[----:B------:R-:W3:Y:S01]  /*6280*/  LDSM.16.M88.4 R28, [R0+0x9000] ;  /* 0x00900000001c783b */ /* 0x000ee20000000200 */
[----:B-1----:R-:W-:Y:S07]  /*6290*/  IADD3 R2, R220, R0, RZ ;  /* 0x00000000dc027210 */ /* 0x002fee0007ffe0ff */
        /* <DEDUP_REMOVED lines=95> */
[----:B------:R-:W-:Y:S04]  /*6890*/  FADD.FTZ R5, -R178, R5 ;  /* 0x00000005b2057221 */ /* 0x000fe80000010100 */
[----:B------:R-:W-:Y:S01]  /*68a0*/  FMUL.FTZ R179, R182, R4 ;  /* 0x00000004b6b37220 */ /* 0x000fe20000410000 */
[----:B------:R-:W-:Y:S11]  /*68b0*/  FMUL.FTZ R182, R56, R5 ;  /* 0x0000000538b67220 */ /* 0x000ff60000410000 */
[----:B------:R-:W-:Y:S01]  /*68c0*/  @!UPT UIADD3 URZ, URZ, URZ, URZ ;  /* 0x0000003f3f3ff290 */ /* 0x000fe2000fffe03f */
[----:B------:R-:W-:Y:S01]  /*68d0*/  FADD.FTZ R16, -R178, R16 ;  /* 0x00000010b2107221 */ /* 0x000fe20000010100 */
[----:B------:R2:W5:Y:S01]  /*68e0*/  LDL.LU R56, [R1+0x9c] ;  /* 0x00009c0001387983 */ /* 0x0005620000300800 */
[----:B------:R-:W-:Y:S01]  /*68f0*/  FFMA.FTZ R4, -R248, R248, 1 ;  /* 0x3f800000f8047423 */ /* 0x000fe200000101f8 */
[----:B------:R-:W-:Y:S01]  /*6900*/  FADD.FTZ R17, -R178, R17 ;  /* 0x00000011b2117221 */ /* 0x000fe20000010100 */
[C---:B----4-:R-:W-:Y:S01]  /*6910*/  FADD.FTZ R6, -R177.reuse, R6 ;  /* 0x00000006b1067221 */ /* 0x050fe20000010100 */
[----:B------:R2:W5:Y:S01]  /*6920*/  LDG.E R5, desc[UR6][R180.64+0x80] ;  /* 0x00008006b4057981 */ /* 0x000562000c1e1900 */
[----:B------:R-:W-:Y:S01]  /*6930*/  FMUL.FTZ R4, R4, UR8 ;  /* 0x0000000804047c20 */ /* 0x000fe20008410000 */
[C---:B------:R-:W-:Y:S01]  /*6940*/  FADD.FTZ R7, -R177.reuse, R7 ;  /* 0x00000007b1077221 */ /* 0x040fe20000010100 */
[----:B------:R-:W-:Y:S02]  /*6950*/  FADD.FTZ R18, -R177, R18 ;  /* 0x00000012b1127221 */ /* 0x000fe40000010100 */
[----:B------:R-:W-:Y:S01]  /*6960*/  FMUL.FTZ R179, R4, R179 ;  /* 0x000000b304b37220 */ /* 0x000fe20000410000 */
[----:B------:R-:W-:Y:S01]  /*6970*/  FMUL.FTZ R7, R46, R7 ;  /* 0x000000072e077220 */ /* 0x000fe20000410000 */
[----:B------:R2:W5:Y:S01]  /*6980*/  LDG.E R4, desc[UR6][R180.64+0xa0] ;  /* 0x0000a006b4047981 */ /* 0x000562000c1e1900 */
[-C--:B-1----:R-:W-:Y:S06]  /*6990*/  HMMA.16816.F32 R20, R168, R164.reuse, R20 ;  /* 0x000000a4a814723c */ /* 0x082fec0000001814 */
[C---:B------:R-:W-:Y:S06]  /*69a0*/  HMMA.16816.F32 R24, R172.reuse, R164, R24 ;  /* 0x000000a4ac18723c */ /* 0x040fec0000001818 */
[-C--:B------:R-:W-:Y:S01]  /*69b0*/  HMMA.16816.F32 R28, R172, R166.reuse, R28 ;  /* 0x000000a6ac1c723c */ /* 0x080fe2000000181c */
[----:B------:R-:W-:Y:S04]  /*69c0*/  IMAD.U32 R164, RZ, RZ, UR4 ;  /* 0x00000004ffa47e24 */ /* 0x000fe8000f8e00ff */
[----:B------:R-:W-:Y:S01]  /*69d0*/  FFMA.FTZ R165, -R55, R55, 1 ;  /* 0x3f80000037a57423 */ /* 0x000fe20000010137 */
[----:B------:R-:W-:Y:S01]  /*69e0*/  HMMA.16816.F32 R32, R168, R166, R32 ;  /* 0x000000a6a820723c */ /* 0x000fe20000001820 */
[----:B------:R2:W5:Y:S04]  /*69f0*/  LDL.LU R55, [R1+0x98] ;  /* 0x0000980001377983 */ /* 0x0005680000300800 */
[----:B------:R-:W-:Y:S01]  /*6a00*/  SHF.L.U32 R172, R218, 0x1, RZ ;  /* 0x00000001daac7819 */ /* 0x000fe200000006ff */
[----:B------:R-:W-:Y:S01]  /*6a10*/  FMUL.FTZ R165, R165, UR8 ;  /* 0x00000008a5a57c20 */ /* 0x000fe20008410000 */
[----:B------:R-:W-:Y:S01]  /*6a20*/  FADD.FTZ R167, -R178, R20 ;  /* 0x00000014b2a77221 */ /* 0x000fe20000010100 */
[----:B------:R-:W-:Y:S02]  /*6a30*/  FMUL.FTZ R20, R54, R16 ;  /* 0x0000001036147220 */ /* 0x000fe40000410000 */
[----:B------:R2:W5:Y:S01]  /*6a40*/  LDL.LU R54, [R1+0x94] ;  /* 0x0000940001367983 */ /* 0x0005620000300800 */
[----:B------:R-:W-:Y:S01]  /*6a50*/  FMUL.FTZ R166, R53, R17 ;  /* 0x0000001135a67220 */ /* 0x000fe20000410000 */
[----:B------:R-:W-:Y:S01]  /*6a60*/  FFMA.FTZ R17, -R51, R51, 1 ;  /* 0x3f80000033117423 */ /* 0x000fe20000010133 */
[----:B------:R-:W-:Y:S01]  /*6a70*/  IADD3 R164, R172, 0x8000, R164 ;  /* 0x00008000aca47810 */ /* 0x000fe20007ffe0a4 */
[----:B------:R2:W5:Y:S01]  /*6a80*/  LDL.LU R53, [R1+0x90] ;  /* 0x0000900001357983 */ /* 0x0005620000300800 */
[----:B------:R-:W-:Y:S01]  /*6a90*/  FMUL.FTZ R165, R165, R182 ;  /* 0x000000b6a5a57220 */ /* 0x000fe20000410000 */
[----:B------:R-:W-:Y:S01]  /*6aa0*/  FMUL.FTZ R167, R52, R167 ;  /* 0x000000a734a77220 */ /* 0x000fe20000410000 */
[----:B------:R-:W-:Y:S01]  /*6ab0*/  FMUL.FTZ R17, R17, UR8 ;  /* 0x0000000811117c20 */ /* 0x000fe20008410000 */
[----:B------:R2:W5:Y:S01]  /*6ac0*/  LDL.LU R52, [R1+0x8c] ;  /* 0x00008c0001347983 */ /* 0x0005620000300800 */
[----:B------:R-:W-:Y:S01]  /*6ad0*/  IADD3 R176, R164, 0x40, RZ ;  /* 0x00000040a4b07810 */ /* 0x000fe20007ffe0ff */
[----:B------:R-:W-:Y:S01]  /*6ae0*/  FFMA.FTZ R16, -R252, R252, 1 ;  /* 0x3f800000fc107423 */ /* 0x000fe200000101fc */
[----:B------:R-:W-:Y:S01]  /*6af0*/  @P1 IADD3 R176, R164, -0x40, RZ ;  /* 0xffffffc0a4b01810 */ /* 0x000fe20007ffe0ff */
[----:B------:R2:W5:Y:S01]  /*6b00*/  LDL.LU R51, [R1+0x88] ;  /* 0x0000880001337983 */ /* 0x0005620000300800 */
[----:B------:R-:W-:Y:S01]  /*6b10*/  F2FP.F16.F32.PACK_AB R164, R165, R179 ;  /* 0x000000b3a5a4723e */ /* 0x000fe200000000ff */
[----:B------:R-:W-:Y:S01]  /*6b20*/  FFMA.FTZ R165, -R247, R247, 1 ;  /* 0x3f800000f7a57423 */ /* 0x000fe200000101f7 */
[----:B------:R-:W-:Y:S01]  /*6b30*/  FADD.FTZ R168, -R178, R21 ;  /* 0x00000015b2a87221 */ /* 0x000fe20000010100 */
[----:B------:R-:W-:Y:S01]  /*6b40*/  FMUL.FTZ R17, R17, R20 ;  /* 0x0000001411117220 */ /* 0x000fe20000410000 */
[----:B------:R-:W-:Y:S01]  /*6b50*/  FFMA.FTZ R20, -R249, R249, 1 ;  /* 0x3f800000f9147423 */ /* 0x000fe200000101f9 */
[----:B------:R-:W-:Y:S01]  /*6b60*/  FMUL.FTZ R21, R16, UR8 ;  /* 0x0000000810157c20 */ /* 0x000fe20008410000 */
[----:B------:R-:W-:Y:S01]  /*6b70*/  FMUL.FTZ R165, R165, UR8 ;  /* 0x00000008a5a57c20 */ /* 0x000fe20008410000 */
[----:B------:R-:W-:Y:S01]  /*6b80*/  FMUL.FTZ R168, R50, R168 ;  /* 0x000000a832a87220 */ /* 0x000fe20000410000 */
[----:B------:R-:W-:Y:S01]  /*6b90*/  FMUL.FTZ R20, R20, UR8 ;  /* 0x0000000814147c20 */ /* 0x000fe20008410000 */
[----:B------:R2:W5:Y:S01]  /*6ba0*/  LDL.LU R50, [R1+0x84] ;  /* 0x0000840001327983 */ /* 0x0005620000300800 */
[C---:B------:R-:W-:Y:S01]  /*6bb0*/  FADD.FTZ R32, -R178.reuse, R32 ;  /* 0x00000020b2207221 */ /* 0x040fe20000010100 */
[----:B------:R-:W-:Y:S01]  /*6bc0*/  FFMA.FTZ R16, -R239, R239, 1 ;  /* 0x3f800000ef107423 */ /* 0x000fe200000101ef */
[----:B------:R-:W-:Y:S01]  /*6bd0*/  FMUL.FTZ R21, R21, R166 ;  /* 0x000000a615157220 */ /* 0x000fe20000410000 */
[----:B------:R-:W-:Y:S01]  /*6be0*/  FMUL.FTZ R165, R165, R167 ;  /* 0x000000a7a5a57220 */ /* 0x000fe20000410000 */
[----:B------:R-:W-:Y:S01]  /*6bf0*/  FMUL.FTZ R166, R49, R6 ;  /* 0x0000000631a67220 */ /* 0x000fe20000410000 */
[----:B------:R-:W-:Y:S01]  /*6c00*/  FADD.FTZ R167, -R178, R33 ;  /* 0x00000021b2a77221 */ /* 0x000fe20000010100 */
[----:B------:R2:W5:Y:S01]  /*6c10*/  LDL.LU R49, [R1+0x80] ;  /* 0x0000800001317983 */ /* 0x0005620000300800 */
[----:B------:R-:W-:Y:S01]  /*6c20*/  FMUL.FTZ R33, R20, R168 ;  /* 0x000000a814217220 */ /* 0x000fe20000410000 */
[----:B------:R-:W-:Y:S01]  /*6c30*/  FMUL.FTZ R32, R251, R32 ;  /* 0x00000020fb207220 */ /* 0x000fe20000410000 */
[----:B------:R-:W-:Y:S01]  /*6c40*/  FMUL.FTZ R16, R16, UR8 ;  /* 0x0000000810107c20 */ /* 0x000fe20008410000 */
[----:B------:R-:W-:Y:S01]  /*6c50*/  FFMA.FTZ R6, -R48, R48, 1 ;  /* 0x3f80000030067423 */ /* 0x000fe20000010130 */
[----:B------:R-:W-:Y:S01]  /*6c60*/  FFMA.FTZ R20, -R47, R47, 1 ;  /* 0x3f8000002f147423 */ /* 0x000fe2000001012f */
[----:B------:R2:W5:Y:S01]  /*6c70*/  LDL.LU R48, [R1+0x7c] ;  /* 0x00007c0001307983 */ /* 0x0005620000300800 */
[----:B------:R-:W-:Y:S01]  /*6c80*/  FMUL.FTZ R16, R16, R32 ;  /* 0x0000002010107220 */ /* 0x000fe20000410000 */
[----:B------:R-:W-:Y:S01]  /*6c90*/  FMUL.FTZ R6, R6, UR8 ;  /* 0x0000000806067c20 */ /* 0x000fe20008410000 */
[----:B------:R-:W-:Y:S01]  /*6ca0*/  FMUL.FTZ R20, R20, UR8 ;  /* 0x0000000814147c20 */ /* 0x000fe20008410000 */
[----:B------:R2:W5:Y:S01]  /*6cb0*/  LDL.LU R47, [R1+0x78] ;  /* 0x00007800012f7983 */ /* 0x0005620000300800 */
[----:B------:R-:W-:Y:S01]  /*6cc0*/  FFMA.FTZ R32, -R244, R244, 1 ;  /* 0x3f800000f4207423 */ /* 0x000fe200000101f4 */
[----:B------:R-:W-:Y:S01]  /*6cd0*/  FMUL.FTZ R6, R6, R166 ;  /* 0x000000a606067220 */ /* 0x000fe20000410000 */
[----:B------:R-:W-:Y:S01]  /*6ce0*/  FMUL.FTZ R20, R20, R7 ;  /* 0x0000000714147220 */ /* 0x000fe20000410000 */
[----:B------:R2:W5:Y:S01]  /*6cf0*/  LDL.LU R46, [R1+0x74] ;  /* 0x00007400012e7983 */ /* 0x0005620000300800 */
[----:B------:R-:W-:Y:S01]  /*6d00*/  FMUL.FTZ R167, R250, R167 ;  /* 0x000000a7faa77220 */ /* 0x000fe20000410000 */
[----:B------:R-:W-:Y:S01]  /*6d10*/  FMUL.FTZ R32, R32, UR8 ;  /* 0x0000000820207c20 */ /* 0x000fe20008410000 */
[----:B------:R-:W-:Y:S01]  /*6d20*/  FADD.FTZ R7, -R177, R19 ;  /* 0x00000013b1077221 */ /* 0x000fe20000010100 */
[----:B------:R-:W-:Y:S01]  /*6d30*/  F2FP.F16.F32.PACK_AB R20, R20, R6 ;  /* 0x000000061414723e */ /* 0x000fe200000000ff */
[----:B------:R-:W-:Y:S01]  /*6d40*/  FMUL.FTZ R6, R45, R18 ;  /* 0x000000122d067220 */ /* 0x000fe20000410000 */
[----:B------:R-:W-:Y:S01]  /*6d50*/  FMUL.FTZ R32, R32, R167 ;  /* 0x000000a720207220 */ /* 0x000fe20000410000 */
[----:B------:R2:W5:Y:S01]  /*6d60*/  LDL.LU R45, [R1+0x70] ;  /* 0x00007000012d7983 */ /* 0x0005620000300800 */
[----:B------:R-:W-:Y:S01]  /*6d70*/  FMUL.FTZ R7, R44, R7 ;  /* 0x000000072c077220 */ /* 0x000fe20000410000 */
[C---:B------:R-:W-:Y:S01]  /*6d80*/  FADD.FTZ R34, -R177.reuse, R34 ;  /* 0x00000022b1227221 */ /* 0x040fe20000010100 */
[C---:B------:R-:W-:Y:S01]  /*6d90*/  FADD.FTZ R35, -R177.reuse, R35 ;  /* 0x00000023b1237221 */ /* 0x040fe20000010100 */
[----:B------:R2:W5:Y:S01]  /*6da0*/  LDL.LU R44, [R1+0x6c] ;  /* 0x00006c00012c7983 */ /* 0x0005620000300800 */
[----:B------:R-:W-:Y:S01]  /*6db0*/  F2FP.F16.F32.PACK_AB R32, R32, R16 ;  /* 0x000000102020723e */ /* 0x000fe200000000ff */
[----:B------:R-:W-:Y:S01]  /*6dc0*/  FADD.FTZ R16, -R177, R22 ;  /* 0x00000016b1107221 */ /* 0x000fe20000010100 */
[----:B------:R-:W-:Y:S01]  /*6dd0*/  F2FP.F16.F32.PACK_AB R21, R21, R17 ;  /* 0x000000111515723e */ /* 0x000fe200000000ff */
[----:B------:R-:W-:Y:S01]  /*6de0*/  FADD.FTZ R17, -R177, R23 ;  /* 0x00000017b1117221 */ /* 0x000fe20000010100 */
[----:B------:R-:W-:Y:S01]  /*6df0*/  FFMA.FTZ R23, -R42, R42, 1 ;  /* 0x3f8000002a177423 */ /* 0x000fe2000001012a */
[----:B------:R-:W-:Y:S01]  /*6e00*/  FMUL.FTZ R16, R43, R16 ;  /* 0x000000102b107220 */ /* 0x000fe20000410000 */
[----:B------:R-:W-:Y:S01]  /*6e10*/  FFMA.FTZ R22, -R41, R41, 1 ;  /* 0x3f80000029167423 */ /* 0x000fe20000010129 */
[----:B------:R2:W5:Y:S01]  /*6e20*/  LDL.LU R43, [R1+0x68] ;  /* 0x00006800012b7983 */ /* 0x0005620000300800 */
[----:B------:R-:W-:Y:S01]  /*6e30*/  FMUL.FTZ R17, R40, R17 ;  /* 0x0000001128117220 */ /* 0x000fe20000410000 */
[----:B------:R-:W-:Y:S01]  /*6e40*/  FMUL.FTZ R23, R23, UR8 ;  /* 0x0000000817177c20 */ /* 0x000fe20008410000 */
[----:B------:R-:W-:Y:S01]  /*6e50*/  FMUL.FTZ R22, R22, UR8 ;  /* 0x0000000816167c20 */ /* 0x000fe20008410000 */
        /* <DEDUP_REMOVED lines=9> */
[----:B------:R-:W-:Y:S01]  /*6ef0*/  FFMA.FTZ R35, -R37, R37, 1 ;  /* 0x3f80000025237423 */ /* 0x000fe20000010125 */
[----:B------:R-:W-:Y:S01]  /*6f00*/  FFMA.FTZ R166, -R246, R246, 1 ;  /* 0x3f800000f6a67423 */ /* 0x000fe200000101f6 */
[----:B------:R-:W-:Y:S01]  /*6f10*/  FFMA.FTZ R165, -R245, R245, 1 ;  /* 0x3f800000f5a57423 */ /* 0x000fe200000101f5 */
[----:B------:R2:W5:Y:S01]  /*6f20*/  LDL.LU R39, [R1+0x58] ;  /* 0x0000580001277983 */ /* 0x0005620000300800 */
[----:B------:R-:W-:Y:S01]  /*6f30*/  FMUL.FTZ R35, R35, UR8 ;  /* 0x0000000823237c20 */ /* 0x000fe20008410000 */
[----:B------:R-:W-:Y:S01]  /*6f40*/  FMUL.FTZ R34, R34, UR8 ;  /* 0x0000000822227c20 */ /* 0x000fe20008410000 */
[----:B------:R-:W-:Y:S01]  /*6f50*/  FMUL.FTZ R166, R166, UR8 ;  /* 0x00000008a6a67c20 */ /* 0x000fe20008410000 */
[----:B------:R2:W5:Y:S01]  /*6f60*/  LDL.LU R38, [R1+0x54] ;  /* 0x0000540001267983 */ /* 0x0005620000300800 */
[----:B------:R-:W-:Y:S01]  /*6f70*/  FMUL.FTZ R165, R165, UR8 ;  /* 0x00000008a5a57c20 */ /* 0x000fe20008410000 */
[----:B------:R-:W-:Y:S01]  /*6f80*/  FMUL.FTZ R35, R35, R16 ;  /* 0x0000001023237220 */ /* 0x000fe20000410000 */
[----:B------:R-:W-:Y:S01]  /*6f90*/  FMUL.FTZ R34, R34, R17 ;  /* 0x0000001122227220 */ /* 0x000fe20000410000 */
[----:B------:R2:W5:Y:S01]  /*6fa0*/  LDL.LU R37, [R1+0x50] ;  /* 0x0000500001257983 */ /* 0x0005620000300800 */
[----:B------:R-:W-:Y:S01]  /*6fb0*/  FMUL.FTZ R166, R166, R6 ;  /* 0x00000006a6a67220 */ /* 0x000fe20000410000 */
[----:B------:R-:W-:Y:S02]  /*6fc0*/  FMUL.FTZ R165, R165, R7 ;  /* 0x00000007a5a57220 */ /* 0x000fe40000410000 */
[----:B------:R2:W5:Y:S01]  /*6fd0*/  LDL.LU R36, [R1+0x4c] ;  /* 0x00004c0001247983 */ /* 0x0005620000300800 */
[----:B------:R-:W-:Y:S05]  /*6fe0*/  @!P2 BRA `(.L_x_1744) ;  /* 0x0000000000e0a947 */ /* 0x000fea0003800000 */
[----:B------:R-:W1:Y:S01]  /*6ff0*/  LDC R19, c[0x0][0x240] ;  /* 0x00009000ff137b82 */ /* 0x000e620000000800 */
[C---:B------:R-:W-:Y:S01]  /*7000*/  ISETP.GE.AND P4, PT, R232.reuse, UR19, PT ;  /* 0x00000013e8007c0c */ /* 0x040fe2000bf86270 */
[----:B------:R-:W-:Y:S01]  /*7010*/  VIADD R6, R232, 0x40 ;  /* 0x00000040e8067836 */ /* 0x000fe20000000000 */
[----:B------:R-:W-:Y:S04]  /*7020*/  ULOP3.LUT UR12, UR10, 0x1, URZ, 0xc0, !UPT ;  /* 0x000000010a0c7892 */ /* 0x000fe8000f8ec03f */
[----:B------:R-:W-:Y:S01]  /*7030*/  ISETP.GE.AND P3, PT, R6, UR19, PT ;  /* 0x0000001306007c0c */ /* 0x000fe2000bf66270 */
[----:B------:R-:W3:Y:S01]  /*7040*/  LDC R167, c[0x0][0x244] ;  /* 0x00009100ffa77b82 */ /* 0x000ee20000000800 */
        /* <DEDUP_REMOVED lines=16> */
[----:B---3--:R-:W-:Y:S01]  /*7150*/  LEA.HI.X R18, R19, R18, R167, 0x5, P6 ;  /* 0x0000001213127211 */ /* 0x008fe200030f2ca7 */
        /* <DEDUP_REMOVED lines=33> */
.L_x_1744:
[----:B------:R1:W-:Y:S01]  /*7370*/  STS [R236+0x1c400], R20 ;  /* 0x01c40014ec007388 */ /* 0x0003e20000000800 */
[----:B----4-:R-:W-:Y:S01]  /*7380*/  F2FP.F16.F32.PACK_AB R6, R22, R23 ;  /* 0x000000171606723e */ /* 0x010fe200000000ff */
[C---:B-----5:R-:W-:Y:S01]  /*7390*/  FADD.FTZ R12, -R5.reuse, R12 ;  /* 0x0000000c050c7221 */ /* 0x060fe20000010100 */
[C---:B------:R-:W-:Y:S01]  /*73a0*/  FADD.FTZ R8, -R5.reuse, R8 ;  /* 0x0000000805087221 */ /* 0x040fe20000010100 */
[----:B------:R-:W-:Y:S01]  /*73b0*/  STS [R236+0x1c000], R164 ;  /* 0x01c000a4ec007388 */ /* 0x000fe20000000800 */
[C---:B------:R-:W-:Y:S01]  /*73c0*/  FADD.FTZ R7, -R5.reuse, R13 ;  /* 0x0000000d05077221 */ /* 0x040fe20000010100 */
[----:B------:R-:W-:Y:S01]  /*73d0*/  FMUL.FTZ R18, R190, R12 ;  /* 0x0000000cbe127220 */ /* 0x000fe20000410000 */
[----:B------:R-:W-:Y:S01]  /*73e0*/  FADD.FTZ R9, -R5, R9 ;  /* 0x0000000905097221 */ /* 0x000fe20000010100 */
[----:B------:R3:W-:Y:S01]  /*73f0*/  STS [R237+0x1c400], R6 ;  /* 0x01c40006ed007388 */ /* 0x0007e20000000800 */
[----:B------:R-:W-:Y:S01]  /*7400*/  FFMA.FTZ R13, -R227, R227, 1 ;  /* 0x3f800000e30d7423 */ /* 0x000fe200000101e3 */
[----:B------:R-:W-:Y:S01]  /*7410*/  FFMA.FTZ R12, -R226, R226, 1 ;  /* 0x3f800000e20c7423 */ /* 0x000fe200000101e2 */
[----:B------:R-:W-:Y:S01]  /*7420*/  FMUL.FTZ R19, R193, R9 ;  /* 0x00000009c1137220 */ /* 0x000fe20000410000 */
[----:B------:R-:W-:Y:S01]  /*7430*/  FMUL.FTZ R7, R189, R7 ;  /* 0x00000007bd077220 */ /* 0x000fe20000410000 */
[----:B------:R-:W-:Y:S01]  /*7440*/  FMUL.FTZ R13, R13, UR8 ;  /* 0x000000080d0d7c20 */ /* 0x000fe20008410000 */
[----:B------:R-:W-:Y:S01]  /*7450*/  FMUL.FTZ R12, R12, UR8 ;  /* 0x000000080c0c7c20 */ /* 0x000fe20008410000 */
[----:B------:R-:W-:Y:S01]  /*7460*/  FFMA.FTZ R9, -R223, R223, 1 ;  /* 0x3f800000df097423 */ /* 0x000fe200000101df */
[C---:B------:R-:W-:Y:S01]  /*7470*/  FADD.FTZ R24, -R5.reuse, R24 ;  /* 0x0000001805187221 */ /* 0x040fe20000010100 */
[----:B------:R-:W-:Y:S01]  /*7480*/  FADD.FTZ R25, -R5, R25 ;  /* 0x0000001905197221 */ /* 0x000fe20000010100 */
[----:B------:R-:W-:Y:S01]  /*7490*/  FMUL.FTZ R19, R12, R19 ;  /* 0x000000130c137220 */ /* 0x000fe20000410000 */
[----:B------:R-:W-:Y:S01]  /*74a0*/  FMUL.FTZ R9, R9, UR8 ;  /* 0x0000000809097c20 */ /* 0x000fe20008410000 */
[----:B------:R-:W-:Y:S01]  /*74b0*/  FFMA.FTZ R12, -R202, R202, 1 ;  /* 0x3f800000ca0c7423 */ /* 0x000fe200000101ca */
[C---:B------:R-:W-:Y:S01]  /*74c0*/  FADD.FTZ R28, -R5.reuse, R28 ;  /* 0x0000001c051c7221 */ /* 0x040fe20000010100 */
[----:B------:R-:W-:Y:S01]  /*74d0*/  FADD.FTZ R5, -R5, R29 ;  /* 0x0000001d05057221 */ /* 0x000fe20000010100 */
[----:B------:R-:W-:Y:S01]  /*74e0*/  FMUL.FTZ R18, R9, R18 ;  /* 0x0000001209127220 */ /* 0x000fe20000410000 */
[----:B------:R-:W-:Y:S01]  /*74f0*/  FMUL.FTZ R24, R186, R24 ;  /* 0x00000018ba187220 */ /* 0x000fe20000410000 */
[----:B-1----:R-:W-:Y:S01]  /*7500*/  FMUL.FTZ R20, R194, R8 ;  /* 0x00000008c2147220 */ /* 0x002fe20000410000 */
[----:B------:R-:W-:Y:S01]  /*7510*/  FFMA.FTZ R8, -R207, R207, 1 ;  /* 0x3f800000cf087423 */ /* 0x000fe200000101cf */
[----:B------:R-:W-:Y:S01]  /*7520*/  FMUL.FTZ R12, R12, UR8 ;  /* 0x000000080c0c7c20 */ /* 0x000fe20008410000 */
[----:B------:R-:W-:Y:S01]  /*7530*/  FMUL.FTZ R28, R184, R28 ;  /* 0x0000001cb81c7220 */ /* 0x000fe20000410000 */
[----:B------:R-:W-:Y:S01]  /*7540*/  FMUL.FTZ R20, R13, R20 ;  /* 0x000000140d147220 */ /* 0x000fe20000410000 */
[----:B------:R-:W-:Y:S01]  /*7550*/  FMUL.FTZ R8, R8, UR8 ;  /* 0x0000000808087c20 */ /* 0x000fe20008410000 */
[----:B------:R-:W-:Y:S01]  /*7560*/  FMUL.FTZ R5, R183, R5 ;  /* 0x00000005b7057220 */ /* 0x000fe20000410000 */
[----:B------:R-:W-:Y:S01]  /*7570*/  FMUL.FTZ R24, R12, R24 ;  /* 0x000000180c187220 */ /* 0x000fe20000410000 */
[----:B------:R-:W-:Y:S01]  /*7580*/  FADD.FTZ R10, -R4, R10 ;  /* 0x0000000a040a7221 */ /* 0x000fe20000010100 */
[----:B------:R-:W-:Y:S01]  /*7590*/  FMUL.FTZ R13, R8, R7 ;  /* 0x00000007080d7220 */ /* 0x000fe20000410000 */
[----:B------:R-:W-:Y:S01]  /*75a0*/  FFMA.FTZ R8, -R198, R198, 1 ;  /* 0x3f800000c6087423 */ /* 0x000fe200000101c6 */
[----:B------:R-:W-:Y:S01]  /*75b0*/  FFMA.FTZ R7, -R197, R197, 1 ;  /* 0x3f800000c5077423 */ /* 0x000fe200000101c5 */
[C---:B------:R-:W-:Y:S01]  /*75c0*/  FADD.FTZ R11, -R4.reuse, R11 ;  /* 0x0000000b040b7221 */ /* 0x040fe20000010100 */
[----:B---3--:R-:W-:Y:S01]  /*75d0*/  FADD.FTZ R6, -R4, R15 ;  /* 0x0000000f04067221 */ /* 0x008fe20000010100 */
[----:B------:R-:W-:Y:S01]  /*75e0*/  FMUL.FTZ R8, R8, UR8 ;  /* 0x0000000808087c20 */ /* 0x000fe20008410000 */
[----:B------:R-:W-:Y:S01]  /*75f0*/  FMUL.FTZ R7, R7, UR8 ;  /* 0x0000000807077c20 */ /* 0x000fe20008410000 */
[----:B------:R-:W-:Y:S01]  /*7600*/  F2FP.F16.F32.PACK_AB R12, R13, R18 ;  /* 0x000000120d0c723e */ /* 0x000fe200000000ff */
[----:B------:R-:W-:Y:S01]  /*7610*/  FFMA.FTZ R13, -R231, R231, 1 ;  /* 0x3f800000e70d7423 */ /* 0x000fe200000101e7 */
[----:B------:R-:W-:Y:S01]  /*7620*/  FMUL.FTZ R28, R8, R28 ;  /* 0x0000001c081c7220 */ /* 0x000fe20000410000 */
[----:B------:R-:W-:Y:S01]  /*7630*/  FMUL.FTZ R8, R7, R5 ;  /* 0x0000000507087220 */ /* 0x000fe20000410000 */
[----:B------:R-:W-:Y:S01]  /*7640*/  FFMA.FTZ R7, -R228, R228, 1 ;  /* 0x3f800000e4077423 */ /* 0x000fe200000101e4 */
[----:B------:R-:W-:Y:S01]  /*7650*/  FMUL.FTZ R18, R201, R10 ;  /* 0x0000000ac9127220 */ /* 0x000fe20000410000 */
[----:B------:R-:W-:Y:S01]  /*7660*/  FMUL.FTZ R13, R13, UR8 ;  /* 0x000000080d0d7c20 */ /* 0x000fe20008410000 */
[----:B------:R-:W-:Y:S01]  /*7670*/  F2FP.F16.F32.PACK_AB R5, R19, R20 ;  /* 0x000000141305723e */ /* 0x000fe200000000ff */
[----:B------:R-:W-:Y:S01]  /*7680*/  FMUL.FTZ R15, R200, R11 ;  /* 0x0000000bc80f7220 */ /* 0x000fe20000410000 */
[----:B------:R-:W-:Y:S01]  /*7690*/  FMUL.FTZ R6, R195, R6 ;  /* 0x00000006c3067220 */ /* 0x000fe20000410000 */
[----:B------:R-:W-:Y:S01]  /*76a0*/  FMUL.FTZ R7, R7, UR8 ;  /* 0x0000000807077c20 */ /* 0x000fe20008410000 */
[----:B------:R-:W-:Y:S01]  /*76b0*/  STS [R237+0x1c000], R21 ;  /* 0x01c00015ed007388 */ /* 0x000fe20000000800 */
[----:B------:R-:W-:Y:S01]  /*76c0*/  FFMA.FTZ R11, -R230, R230, 1 ;  /* 0x3f800000e60b7423 */ /* 0x000fe200000101e6 */
[----:B------:R-:W-:Y:S01]  /*76d0*/  FMUL.FTZ R18, R13, R18 ;  /* 0x000000120d127220 */ /* 0x000fe20000410000 */
[----:B------:R-:W-:Y:S01]  /*76e0*/  FMUL.FTZ R13, R7, R6 ;  /* 0x00000006070d7220 */ /* 0x000fe20000410000 */
[----:B------:R1:W-:Y:S01]  /*76f0*/  STS [R236+0x1d000], R5 ;  /* 0x01d00005ec007388 */ /* 0x0003e20000000800 */
[C---:B------:R-:W-:Y:S01]  /*7700*/  FADD.FTZ R14, -R4.reuse, R14 ;  /* 0x0000000e040e7221 */ /* 0x040fe20000010100 */
[----:B------:R-:W-:Y:S01]  /*7710*/  FMUL.FTZ R11, R11, UR8 ;  /* 0x000000080b0b7c20 */ /* 0x000fe20008410000 */
[----:B------:R-:W-:Y:S01]  /*7720*/  FADD.FTZ R30, -R4, R30 ;  /* 0x0000001e041e7221 */ /* 0x000fe20000010100 */
[----:B------:R-:W-:Y:S01]  /*7730*/  FFMA.FTZ R10, -R229, R229, 1 ;  /* 0x3f800000e50a7423 */ /* 0x000fe200000101e5 */
[----:B------:R-:W-:Y:S01]  /*7740*/  FFMA.FTZ R7, -R204, R204, 1 ;  /* 0x3f800000cc077423 */ /* 0x000fe200000101cc */
[C---:B------:R-:W-:Y:S01]  /*7750*/  FADD.FTZ R26, -R4.reuse, R26 ;  /* 0x0000001a041a7221 */ /* 0x040fe20000010100 */
[C---:B------:R-:W-:Y:S01]  /*7760*/  FADD.FTZ R27, -R4.reuse, R27 ;  /* 0x0000001b041b7221 */ /* 0x040fe20000010100 */
[----:B------:R-:W-:Y:S01]  /*7770*/  FMUL.FTZ R15, R11, R15 ;  /* 0x0000000f0b0f7220 */ /* 0x000fe20000410000 */
[----:B------:R-:W-:Y:S01]  /*7780*/  FADD.FTZ R4, -R4, R31 ;  /* 0x0000001f04047221 */ /* 0x000fe20000010100 */
[----:B------:R-:W-:Y:S01]  /*7790*/  FMUL.FTZ R14, R196, R14 ;  /* 0x0000000ec40e7220 */ /* 0x000fe20000410000 */
[----:B------:R-:W-:Y:S01]  /*77a0*/  FMUL.FTZ R10, R10, UR8 ;  /* 0x000000080a0a7c20 */ /* 0x000fe20008410000 */
[----:B------:R-:W-:Y:S01]  /*77b0*/  FMUL.FTZ R30, R188, R30 ;  /* 0x0000001ebc1e7220 */ /* 0x000fe20000410000 */
[----:B------:R-:W-:Y:S01]  /*77c0*/  FMUL.FTZ R7, R7, UR8 ;  /* 0x0000000807077c20 */ /* 0x000fe20008410000 */
[----:B------:R-:W-:Y:S01]  /*77d0*/  FFMA.FTZ R6, -R203, R203, 1 ;  /* 0x3f800000cb067423 */ /* 0x000fe200000101cb */
[----:B------:R-:W-:Y:S01]  /*77e0*/  FMUL.FTZ R14, R10, R14 ;  /* 0x0000000e0a0e7220 */ /* 0x000fe20000410000 */
[----:B------:R-:W-:Y:S01]  /*77f0*/  FMUL.FTZ R4, R187, R4 ;  /* 0x00000004bb047220 */ /* 0x000fe20000410000 */
[----:B------:R-:W-:Y:S01]  /*7800*/  FMUL.FTZ R30, R7, R30 ;  /* 0x0000001e071e7220 */ /* 0x000fe20000410000 */
[----:B------:R-:W-:Y:S01]  /*7810*/  FMUL.FTZ R6, R6, UR8 ;  /* 0x0000000806067c20 */ /* 0x000fe20008410000 */
[----:B------:R-:W-:Y:S01]  /*7820*/  F2FP.F16.F32.PACK_AB R7, R15, R18 ;  /* 0x000000120f07723e */ /* 0x000fe200000000ff */
[----:B------:R-:W-:Y:S01]  /*7830*/  FFMA.FTZ R11, -R206, R206, 1 ;  /* 0x3f800000ce0b7423 */ /* 0x000fe200000101ce */
[----:B------:R-:W-:Y:S01]  /*7840*/  FFMA.FTZ R10, -R205, R205, 1 ;  /* 0x3f800000cd0a7423 */ /* 0x000fe200000101cd */
[----:B------:R-:W-:Y:S01]  /*7850*/  FMUL.FTZ R4, R6, R4 ;  /* 0x0000000406047220 */ /* 0x000fe20000410000 */
[----:B------:R-:W-:Y:S01]  /*7860*/  FFMA.FTZ R9, -R199, R199, 1 ;  /* 0x3f800000c7097423 */ /* 0x000fe200000101c7 */
[----:B------:R-:W-:Y:S01]  /*7870*/  F2FP.F16.F32.PACK_AB R6, R13, R14 ;  /* 0x0000000e0d06723e */ /* 0x000fe200000000ff */
[----:B------:R-:W-:Y:S01]  /*7880*/  STS [R236+0x1d400], R7 ;  /* 0x01d40007ec007388 */ /* 0x000fe20000000800 */
[----:B------:R-:W-:Y:S01]  /*7890*/  FMUL.FTZ R25, R185, R25 ;  /* 0x00000019b9197220 */ /* 0x000fe20000410000 */
[----:B------:R-:W-:Y:S01]  /*78a0*/  FMUL.FTZ R11, R11, UR8 ;  /* 0x000000080b0b7c20 */ /* 0x000fe20008410000 */
[----:B------:R-:W-:Y:S01]  /*78b0*/  FMUL.FTZ R10, R10, UR8 ;  /* 0x000000080a0a7c20 */ /* 0x000fe20008410000 */
[----:B------:R-:W-:Y:S01]  /*78c0*/  FMUL.FTZ R9, R9, UR8 ;  /* 0x0000000809097c20 */ /* 0x000fe20008410000 */
[----:B------:R-:W-:Y:S01]  /*78d0*/  FMUL.FTZ R26, R192, R26 ;  /* 0x0000001ac01a7220 */ /* 0x000fe20000410000 */
[----:B------:R-:W-:Y:S01]  /*78e0*/  FMUL.FTZ R27, R191, R27 ;  /* 0x0000001bbf1b7220 */ /* 0x000fe20000410000 */
[----:B------:R-:W-:Y:S01]  /*78f0*/  F2FP.F16.F32.PACK_AB R17, R34, R35 ;  /* 0x000000232211723e */ /* 0x000fe200000000ff */
[----:B------:R-:W-:Y:S01]  /*7900*/  STS [R237+0x1d000], R12 ;  /* 0x01d0000ced007388 */ /* 0x000fe20000000800 */
[----:B------:R-:W-:Y:S01]  /*7910*/  FMUL.FTZ R9, R9, R25 ;  /* 0x0000001909097220 */ /* 0x000fe20000410000 */
[----:B------:R-:W-:Y:S01]  /*7920*/  FMUL.FTZ R26, R11, R26 ;  /* 0x0000001a0b1a7220 */ /* 0x000fe20000410000 */
[----:B------:R-:W-:Y:S01]  /*7930*/  FMUL.FTZ R27, R10, R27 ;  /* 0x0000001b0a1b7220 */ /* 0x000fe20000410000 */
[----:B------:R-:W-:Y:S01]  /*7940*/  STS [R237+0x1d400], R6 ;  /* 0x01d40006ed007388 */ /* 0x000fe20000000800 */
[----:B------:R-:W-:Y:S02]  /*7950*/  F2FP.F16.F32.PACK_AB R16, R165, R166 ;  /* 0x000000a6a510723e */ /* 0x000fe400000000ff */
[----:B------:R-:W-:Y:S01]  /*7960*/  F2FP.F16.F32.PACK_AB R9, R9, R24 ;  /* 0x000000180909723e */ /* 0x000fe200000000ff */
[----:B------:R-:W-:Y:S01]  /*7970*/  STS [R234+0x1c000], R33 ;  /* 0x01c00021ea007388 */ /* 0x000fe20000000800 */
[----:B-1----:R-:W-:Y:S02]  /*7980*/  F2FP.F16.F32.PACK_AB R5, R27, R26 ;  /* 0x0000001a1b05723e */ /* 0x002fe400000000ff */
[----:B------:R-:W-:Y:S01]  /*7990*/  F2FP.F16.F32.PACK_AB R8, R8, R28 ;  /* 0x0000001c0808723e */ /* 0x000fe200000000ff */
[----:B------:R-:W-:Y:S01]  /*79a0*/  STS [R234+0x1c400], R17 ;  /* 0x01c40011ea007388 */ /* 0x000fe20000000800 */
[----:B------:R-:W-:Y:S03]  /*79b0*/  F2FP.F16.F32.PACK_AB R4, R4, R30 ;  /* 0x0000001e0404723e */ /* 0x000fe600000000ff */
        /* <DEDUP_REMOVED lines=9> */
[----:B------:R-:W3:Y:S04]  /*7a50*/  LDSM.16.MT88.4 R12, [R210+0x22000] ;  /* 0x02200000d20c783b */ /* 0x000ee80000004200 */
[----:B------:R-:W4:Y:S04]  /*7a60*/  LDSM.16.MT88.4 R16, [R176] ;  /* 0x00000000b010783b */ /* 0x000f280000004200 */
[----:B------:R-:W2:Y:S04]  /*7a70*/  LDSM.16.MT88.4 R20, [R172+UR4+0xa000] ;  /* 0x00a00004ac14783b */ /* 0x000ea80008004200 */
[----:B------:R-:W2:Y:S04]  /*7a80*/  LDSM.16.MT88.4 R24, [R176+0x2000] ;  /* 0x00200000b018783b */ /* 0x000ea80000004200 */
[----:B------:R-:W-:Y:S04]  /*7a90*/  LDSM.16.MT88.4 R28, [R210+0x20800] ;  /* 0x02080000d21c783b */ /* 0x000fe80000004200 */
[----:B------:R-:W2:Y:S04]  /*7aa0*/  LDSM.16.MT88.4 R32, [R172+UR4+0x8800] ;  /* 0x00880004ac20783b */ /* 0x000ea80008004200 */
[----:B------:R-:W2:Y:S04]  /*7ab0*/  LDSM.16.MT88.4 R164, [R210+0x22800] ;  /* 0x02280000d2a4783b */ /* 0x000ea80000004200 */
[----:B------:R-:W-:Y:S04]  /*7ac0*/  LDSM.16.MT88.4 R168, [R176+0x3000] ;  /* 0x00300000b0a8783b */ /* 0x000fe80000004200 */
[----:B------:R2:W5:Y:S01]  /*7ad0*/  LDL R239, [R1+0x10] ;  /* 0x0000100001ef7983 */ /* 0x0005620000100800 */
[-C--:B-1----:R-:W-:Y:S06]  /*7ae0*/  HMMA.16816.F32 R36, R4, R8.reuse, R36 ;  /* 0x000000080424723c */ /* 0x082fec0000001824 */
[C---:B---3--:R-:W-:Y:S06]  /*7af0*/  HMMA.16816.F32 R40, R12.reuse, R8, R40 ;  /* 0x000000080c28723c */ /* 0x048fec0000001828 */
[-C--:B------:R-:W-:Y:S06]  /*7b00*/  HMMA.16816.F32 R44, R12, R10.reuse, R44 ;  /* 0x0000000a0c2c723c */ /* 0x080fec000000182c */
[C---:B------:R-:W-:Y:S01]  /*7b10*/  HMMA.16816.F32 R48, R4.reuse, R10, R48 ;  /* 0x0000000a0430723c */ /* 0x040fe20000001830 */
[----:B------:R-:W1:Y:S05]  /*7b20*/  LDSM.16.MT88.4 R8, [R176+0x800] ;  /* 0x00080000b008783b */ /* 0x000e6a0000004200 */
[-C--:B----4-:R-:W-:Y:S06]  /*7b30*/  HMMA.16816.F32 R52, R4, R16.reuse, R52 ;  /* 0x000000100434723c */ /* 0x090fec0000001834 */
[C---:B------:R-:W-:Y:S06]  /*7b40*/  HMMA.16816.F32 R56, R12.reuse, R16, R56 ;  /* 0x000000100c38723c */ /* 0x040fec0000001838 */
[-C--:B------:R-:W-:Y:S06]  /*7b50*/  HMMA.16816.F32 R60, R12, R18.reuse, R60 ;  /* 0x000000120c3c723c */ /* 0x080fec000000183c */
[C---:B------:R-:W-:Y:S01]  /*7b60*/  HMMA.16816.F32 R64, R4.reuse, R18, R64 ;  /* 0x000000120440723c */ /* 0x040fe20000001840 */
[----:B------:R-:W3:Y:S05]  /*7b70*/  LDSM.16.MT88.4 R16, [R172+UR4+0xa800] ;  /* 0x00a80004ac10783b */ /* 0x000eea0008004200 */
        /* <DEDUP_REMOVED lines=27> */
[-C--:B--2---:R-:W-:Y:S06]  /*7d30*/  HMMA.16816.F32 R84, R28, R20.reuse, R84 ;  /* 0x000000141c54723c */ /* 0x084fec0000001854 */
        /* <DEDUP_REMOVED lines=52> */
[C---:B------:R-:W-:Y:S02]  /*8080*/  @!P3 LEA R7, P5, R12.reuse, R5, 0x5 ;  /* 0x000000050c07b211 */ /* 0x040fe400078a28ff */
[CC--:B------:R-:W-:Y:S04]  /*8090*/  LEA R4, P0, R5.reuse, R242.reuse, 0x1 ;  /* 0x000000f205047211 */ /* 0x0c0fe800078008ff */
[----:B------:R-:W-:Y:S02]  /*80a0*/  LEA.HI.X.SX32 R5, R5, R243, 0x1, P0 ;  /* 0x000000f305057211 */ /* 0x000fe400000f0eff */
[----:B------:R-:W-:Y:S01]  /*80b0*/  @!P3 LEA R8, P0, R7, R242, 0x1 ;  /* 0x000000f20708b211 */ /* 0x000fe200078008ff */
[----:B------:R-:W-:Y:S01]  /*80c0*/  IMAD.MOV.U32 R242, RZ, RZ, R4 ;  /* 0x000000fffff27224 */ /* 0x000fe200078e0004 */
[C---:B---3--:R-:W-:Y:S02]  /*80d0*/  @!P3 LEA.HI.X R9, R12.reuse, R9, R6, 0x5, P5 ;  /* 0x000000090c09b211 */ /* 0x048fe400028f2c06 */
[----:B-----5:R-:W-:Y:S02]  /*80e0*/  LEA R6, R239, UR4, 0x1 ;  /* 0x00000004ef067c11 */ /* 0x020fe4000f8e08ff */
[C---:B------:R-:W-:Y:S02]  /*80f0*/  @!P4 LEA R10, P5, R12.reuse, R4, 0x6 ;  /* 0x000000040c0ac211 */ /* 0x040fe400078a30ff */
        /* <DEDUP_REMOVED lines=24> */
.L_x_1745:
        /* <DEDUP_REMOVED lines=40> */
[----:B------:R-:W1:Y:S05]  /*8500*/  LDSM.16.MT88.4 R176, [R209+0x5800] ;  /* 0x00580000d1b0783b */ /* 0x000e6a0000004200 */
[----:B------:R-:W-:Y:S01]  /*8510*/  HMMA.16816.F32 R32, R168, R182, R32 ;  /* 0x000000b6a820723c */ /* 0x000fe20000001820 */
[----:B------:R-:W-:Y:S04]  /*8520*/  LDSM.16.M88.4 R168, [R0+0x1e000] ;  /* 0x01e0000000a8783b */ /* 0x000fe80000000200 */
[----:B------:R-:W1:Y:S01]  /*8530*/  LDSM.16.MT88.4 R180, [R209+0x2000] ;  /* 0x00200000d1b4783b */ /* 0x000e620000004200 */
[-C--:B------:R-:W-:Y:S06]  /*8540*/  HMMA.16816.F32 R4, R184, R188.reuse, R4 ;  /* 0x000000bcb804723c */ /* 0x080fec0000001804 */
[C---:B------:R-:W-:Y:S06]  /*8550*/  HMMA.16816.F32 R8, R192.reuse, R188, R8 ;  /* 0x000000bcc008723c */ /* 0x040fec0000001808 */
[-C--:B------:R-:W-:Y:S06]  /*8560*/  HMMA.16816.F32 R12, R192, R190.reuse, R12 ;  /* 0x000000bec00c723c */ /* 0x080fec000000180c */
[C---:B------:R-:W-:Y:S01]  /*8570*/  HMMA.16816.F32 R16, R184.reuse, R190, R16 ;  /* 0x000000beb810723c */ /* 0x040fe20000001810 */
[----:B------:R-:W1:Y:S05]  /*8580*/  LDSM.16.M88.4 R188, [R0+0x1f000] ;  /* 0x01f0000000bc783b */ /* 0x000e6a0000000200 */
[-C--:B---3--:R-:W-:Y:S06]  /*8590*/  HMMA.16816.F32 R20, R184, R196.reuse, R20 ;  /* 0x000000c4b814723c */ /* 0x088fec0000001814 */
[C---:B------:R-:W-:Y:S06]  /*85a0*/  HMMA.16816.F32 R24, R192.reuse, R196, R24 ;  /* 0x000000c4c018723c */ /* 0x040fec0000001818 */
[-C--:B------:R-:W-:Y:S01]  /*85b0*/  HMMA.16816.F32 R28, R192, R198.reuse, R28 ;  /* 0x000000c6c01c723c */ /* 0x080fe2000000181c */
[----:B------:R-:W3:Y:S05]  /*85c0*/  LDSM.16.MT88.4 R192, [R209+0x6000] ;  /* 0x00600000d1c0783b */ /* 0x000eea0000004200 */
[----:B------:R-:W-:Y:S01]  /*85d0*/  HMMA.16816.F32 R32, R184, R198, R32 ;  /* 0x000000c6b820723c */ /* 0x000fe20000001820 */
[----:B------:R-:W-:Y:S04]  /*85e0*/  LDSM.16.MT88.4 R184, [R209+0x2800] ;  /* 0x00280000d1b8783b */ /* 0x000fe80000004200 */
[----:B------:R-:W-:Y:S01]  /*85f0*/  LDSM.16.M88.4 R196, [R2+0x1f000] ;  /* 0x01f0000002c4783b */ /* 0x000fe20000000200 */
[-C--:B------:R-:W-:Y:S06]  /*8600*/  HMMA.16816.F32 R4, R164, R172.reuse, R4 ;  /* 0x000000aca404723c */ /* 0x080fec0000001804 */
[C---:B------:R-:W-:Y:S06]  /*8610*/  HMMA.16816.F32 R8, R200.reuse, R172, R8 ;  /* 0x000000acc808723c */ /* 0x040fec0000001808 */
[-C--:B------:R-:W-:Y:S06]  /*8620*/  HMMA.16816.F32 R12, R200, R174.reuse, R12 ;  /* 0x000000aec80c723c */ /* 0x080fec000000180c */
[C---:B------:R-:W-:Y:S01]  /*8630*/  HMMA.16816.F32 R16, R164.reuse, R174, R16 ;  /* 0x000000aea410723c */ /* 0x040fe20000001810 */
[----:B------:R-:W3:Y:S05]  /*8640*/  LDSM.16.M88.4 R172, [R2+0x1e000] ;  /* 0x01e0000002ac783b */ /* 0x000eea0000000200 */
[-C--:B-1----:R-:W-:Y:S06]  /*8650*/  HMMA.16816.F32 R20, R164, R176.reuse, R20 ;  /* 0x000000b0a414723c */ /* 0x082fec0000001814 */
[C---:B------:R-:W-:Y:S06]  /*8660*/  HMMA.16816.F32 R24, R200.reuse, R176, R24 ;  /* 0x000000b0c818723c */ /* 0x040fec0000001818 */
[-C--:B------:R-:W-:Y:S01]  /*8670*/  HMMA.16816.F32 R28, R200, R178.reuse, R28 ;  /* 0x000000b2c81c723c */ /* 0x080fe2000000181c */
[----:B------:R-:W-:Y:S05]  /*8680*/  LDSM.16.MT88.4 R200, [R209+0x7000] ;  /* 0x00700000d1c8783b */ /* 0x000fea0000004200 */
        /* <DEDUP_REMOVED lines=11> */
[----:B------:R-:W-:Y:S05]  /*8740*/  LDSM.16.M88.4 R188, [R3+0x1f000] ;  /* 0x01f0000003bc783b */ /* 0x000fea0000000200 */
[----:B------:R-:W-:Y:S01]  /*8750*/  HMMA.16816.F32 R32, R168, R194, R32 ;  /* 0x000000c2a820723c */ /* 0x000fe20000001820 */
[----:B------:R-:W-:Y:S04]  /*8760*/  LDSM.16.M88.4 R168, [R3+0x1e000] ;  /* 0x01e0000003a8783b */ /* 0x000fe80000000200 */
        /* <DEDUP_REMOVED lines=23> */
[-C--:B------:R-:W-:Y:S05]  /*88e0*/  HMMA.16816.F32 R4, R168, R184.reuse, R4 ;  /* 0x000000b8a804723c */ /* 0x080fea0000001804 */
[----:B----4-:R-:W-:Y:S01]  /*88f0*/  @P2 IADD3 R166, P0, R230, UR14, RZ ;  /* 0x0000000ee6a62c10 */ /* 0x010fe2000ff1e0ff */
        /* <DEDUP_REMOVED lines=29> */
[----:B----4-:R-:W-:Y:S04]  /*8ad0*/  @P2 STL [R1], R226 ;  /* 0x000000e201002387 */ /* 0x010fe80000100800 */
        /* <DEDUP_REMOVED lines=420> */
.L_x_1747:
        /* <DEDUP_REMOVED lines=23> */
.L_x_1748:
        /* <DEDUP_REMOVED lines=56> */
.L_x_1750:
[----:B------:R-:W-:Y:S05]  /*aa10*/  BSYNC B0 ;  /* 0x0000000000007941 */ /* 0x000fea0003800000 */
.L_x_1749:
        /* <DEDUP_REMOVED lines=18> */
.L_x_1752:
[----:B------:R-:W-:Y:S05]  /*ab40*/  BSYNC B0 ;  /* 0x0000000000007941 */ /* 0x000fea0003800000 */
.L_x_1751:
        /* <DEDUP_REMOVED lines=20> */
.L_x_1754:
[----:B------:R-:W-:Y:S05]  /*ac90*/  BSYNC B0 ;  /* 0x0000000000007941 */ /* 0x000fea0003800000 */
.L_x_1753:
        /* <DEDUP_REMOVED lines=20> */
.L_x_1756:
[----:B------:R-:W-:Y:S05]  /*ade0*/  BSYNC B0 ;  /* 0x0000000000007941 */ /* 0x000fea0003800000 */
.L_x_1755:
        /* <DEDUP_REMOVED lines=32> */
.L_x_1758:
[----:B------:R-:W-:Y:S05]  /*aff0*/  BSYNC B0 ;  /* 0x0000000000007941 */ /* 0x000fea0003800000 */
.L_x_1757:
        /* <DEDUP_REMOVED lines=18> */
.L_x_1760:
[----:B------:R-:W-:Y:S05]  /*b120*/  BSYNC B0 ;  /* 0x0000000000007941 */ /* 0x000fea0003800000 */
.L_x_1759:
        /* <DEDUP_REMOVED lines=18> */
.L_x_1762:
[----:B------:R-:W-:Y:S05]  /*b250*/  BSYNC B0 ;  /* 0x0000000000007941 */ /* 0x000fea0003800000 */
.L_x_1761:
        /* <DEDUP_REMOVED lines=18> */
.L_x_1717:
        /* <DEDUP_REMOVED lines=25> */
.L_x_1764:
        /* <DEDUP_REMOVED lines=23> */
.L_x_1765:
        /* <DEDUP_REMOVED lines=40> */
.L_x_1767:
[----:B------:R-:W-:Y:S05]  /*b900*/  BSYNC B0 ;  /* 0x0000000000007941 */ /* 0x000fea0003800000 */
.L_x_1766:
        /* <DEDUP_REMOVED lines=18> */
.L_x_1769:
[----:B------:R-:W-:Y:S05]  /*ba30*/  BSYNC B0 ;  /* 0x0000000000007941 */ /* 0x000fea0003800000 */
.L_x_1768:
        /* <DEDUP_REMOVED lines=18> */
.L_x_1771:
[----:B------:R-:W-:Y:S05]  /*bb60*/  BSYNC B0 ;  /* 0x0000000000007941 */ /* 0x000fea0003800000 */
.L_x_1770:
        /* <DEDUP_REMOVED lines=18> */
.L_x_1773:
[----:B------:R-:W-:Y:S05]  /*bc90*/  BSYNC B0 ;  /* 0x0000000000007941 */ /* 0x000fea0003800000 */
.L_x_1772:
        /* <DEDUP_REMOVED lines=30> */
.L_x_1775:
[----:B------:R-:W-:Y:S05]  /*be80*/  BSYNC B0 ;  /* 0x0000000000007941 */ /* 0x000fea0003800000 */
.L_x_1774:
        /* <DEDUP_REMOVED lines=18> */
.L_x_1777:
[----:B------:R-:W-:Y:S05]  /*bfb0*/  BSYNC B0 ;  /* 0x0000000000007941 */ /* 0x000fea0003800000 */
.L_x_1776:
        /* <DEDUP_REMOVED lines=18> */
.L_x_1779:
[----:B------:R-:W-:Y:S05]  /*c0e0*/  BSYNC B0 ;  /* 0x0000000000007941 */ /* 0x000fea0003800000 */
.L_x_1778:
        /* <DEDUP_REMOVED lines=17> */
.L_x_1763:
[----:B------:R-:W-:Y:S05]  /*c200*/  BSYNC B1 ;  /* 0x0000000000017941 */ /* 0x000fea0003800000 */
.L_x_1712:
        /* <DEDUP_REMOVED lines=11> */
.L_x_1780:
[----:B------:R-:W-:Y:S05]  /*c2c0*/  EXIT ;  /* 0x000000000000794d */ /* 0x000fea0003800000 */
.L_x_1782:
        /* <DEDUP_REMOVED lines=11> */
.L_x_2091:


//--------------------- .text._ZN5flash44flash_bwd_dq_dk_dv_loop_seqk_parallel_kernelI23Flash_bwd_kernel_traitsILi128ELi64ELi128ELi8ELi2ELi4ELi2ELb0ELb0EN7cutlass6half_tE19Flash_kernel_traitsILi128ELi64ELi128ELi8ES3_EELb1ELb0ELb1ELb0ELb0ELb1ELb0EEEvNS_16Flash_bwd_paramsE --------------------------
	.section	.text._ZN5flash44flash_bwd_dq_dk_dv_loop_seqk_parallel_kernelI23Flash_bwd_kernel_traitsILi128ELi64ELi128ELi8ELi2ELi4ELi2ELb0ELb0EN7cutlass6half_tE19Flash_kernel_traitsILi128ELi64ELi128ELi8ES3_EELb1ELb0ELb1ELb0ELb0ELb1ELb0EEEvNS_16Flash_bwd_paramsE,"ax",@progbits
	.align	128
        .global         _ZN5flash44flash_bwd_dq_dk_dv_loop_seqk_parallel_kernelI23Flash_bwd_kernel_traitsILi128ELi64ELi128ELi8ELi2ELi4ELi2ELb0ELb0EN7cutlass6half_tE19Flash_kernel_traitsILi128ELi64ELi128ELi8ES3_EELb1ELb0ELb1ELb0ELb0ELb1ELb0EEEvNS_16Flash_bwd_paramsE
        .type           _ZN5flash44flash_bwd_dq_dk_dv_loop_seqk_parallel_kernelI23Flash_bwd_kernel_traitsILi128ELi64ELi128ELi8ELi2ELi4ELi2ELb0ELb0EN7cutlass6half_tE19Flash_kernel_traitsILi128ELi64ELi128ELi8ES3_EELb1ELb0ELb1ELb0ELb0ELb1ELb0EEEvNS_16Flash_bwd_paramsE,@function
        .size           _ZN5flash44flash_bwd_dq_dk_dv_loop_seqk_parallel_kernelI23Flash_bwd_kernel_traitsILi128ELi64ELi128ELi8ELi2ELi4ELi2ELb0ELb0EN7cutlass6half_tE19Flash_kernel_traitsILi128ELi64ELi128ELi8ES3_EELb1ELb0ELb1ELb0ELb0ELb1ELb0EEEvNS_16Flash_bwd_paramsE,(.L_x_2092 - _ZN5flash44flash_bwd_dq_dk_dv_loop_seqk_parallel_kernelI23Flash_bwd_kernel_traitsILi128ELi64ELi128ELi8ELi2ELi4ELi2ELb0ELb0EN7cutlass6half_tE19Flash_kernel_traitsILi128ELi64ELi128ELi8ES3_EELb1ELb0ELb1ELb0ELb0ELb1ELb0EEEvNS_16Flash_bwd_paramsE)
        .other          _ZN5flash44flash_bwd_dq_dk_dv_loop_seqk_parallel_kernelI23Flash_bwd_kernel_traitsILi128ELi64ELi128ELi8ELi2ELi4ELi2ELb0ELb0EN7cutlass6half_tE19Flash_kernel_traitsILi128ELi64ELi128ELi8ES3_EELb1ELb0ELb1ELb0ELb0ELb1ELb0EEEvNS_16Flash_bwd_paramsE,@"STO_CUDA_ENTRY STV_DEFAULT"
_ZN5flash44flash_bwd_dq_dk_dv_loop_seqk_parallel_kernelI23Flash_bwd_kernel_traitsILi128ELi64ELi128ELi8ELi2ELi4ELi2ELb0ELb0EN7cutlass6half_tE19Flash_kernel_traitsILi128ELi64ELi128ELi8ES3_EELb1ELb0ELb1ELb0ELb0ELb1ELb0EEEvNS_16Flash_bwd_paramsE:
.text._ZN5flash44flash_bwd_dq_dk_dv_loop_seqk_parallel_kernelI23Flash_bwd_kernel_traitsILi128ELi64ELi128ELi8ELi2ELi4ELi2ELb0ELb0EN7cutlass6half_tE19Flash_kernel_traitsILi128ELi64ELi128ELi8ES3_EELb1ELb0ELb1ELb0ELb0ELb1ELb0EEEvNS_16Flash_bwd_paramsE:
        /* <DEDUP_REMOVED lines=17> */
[----:B------:R-:W-:Y:S01]  /*0110*/  ULDC.64 UR8, c[0x0][0x208] ;  /* 0x0000820000087ab9 */ /* 0x000fe20000000a00 */
[----:B------:R-:W-:Y:S01]  /*0120*/  IMAD.MOV.U32 R234, RZ, RZ, -0x10 ;  /* 0xfffffff0ffea7424 */ /* 0x000fe200078e00ff */
[----:B------:R-:W-:Y:S01]  /*0130*/  ULDC UR59, c[0x0][0x394] ;  /* 0x0000e500003b7ab9 */ /* 0x000fe20000000800 */
[----:B------:R-:W-:Y:S02]  /*0140*/  UMOV UR60, 0xffffc000 ;  /* 0xffffc000003c7882 */ /* 0x000fe40000000000 */
[----:B------:R-:W4:Y:S08]  /*0150*/  S2UR UR56, SR_CTAID.Z ;  /* 0x00000000003879c3 */ /* 0x000f300000002700 */
[----:B------:R-:W5:Y:S01]  /*0160*/  S2UR UR46, SR_CTAID.Y ;  /* 0x00000000002e79c3 */ /* 0x000f620000002600 */
[----:B---3--:R-:W-:Y:S01]  /*0170*/  ULEA UR4, UR4, UR5, 0x18 ;  /* 0x0000000504047291 */ /* 0x008fe2000f8ec03f */
[----:B--2---:R-:W-:Y:S01]  /*0180*/  SHF.R.S32.HI R2, RZ, 0x1f, R7 ;  /* 0x0000001fff027819 */ /* 0x004fe20000011407 */
[----:B----4-:R-:W-:-:S03]  /*0190*/  USHF.R.S32.HI UR5, URZ, 0x1f, UR56 ;  /* 0x0000001f3f057899 */ /* 0x010fc60008011438 */
[CC--:B------:R-:W-:Y:S02]  /*01a0*/  LEA.HI R4, R2.reuse, R7.reuse, RZ, 0x5 ;  /* 0x0000000702047211 */ /* 0x0c0fe400078f28ff */
[CC--:B-1----:R-:W-:Y:S02]  /*01b0*/  LEA.HI R0, R2.reuse, R7.reuse, RZ, 0x2 ;  /* 0x0000000702007211 */ /* 0x0c2fe400078f10ff */
[CC--:B------:R-:W-:Y:S01]  /*01c0*/  LEA.HI R238, R2.reuse, R7.reuse, RZ, 0x3 ;  /* 0x0000000702ee7211 */ /* 0x0c0fe200078f18ff */
[----:B-----5:R-:W-:Y:S01]  /*01d0*/  USHF.L.U32 UR6, UR46, 0x7, URZ ;  /* 0x000000072e067899 */ /* 0x020fe2000800063f */
        /* <DEDUP_REMOVED lines=65> */
[----:B------:R-:W-:Y:S01]  /*05f0*/  IMAD.SHL.U32 R246, R246, 0x8, RZ ;  /* 0x00000008f6f67824 */ /* 0x000fe200078e00ff */
[----:B------:R-:W-:Y:S01]  /*0600*/  LOP3.LUT R209, R4, 0x18, R7, 0xf8, !PT ;  /* 0x0000001804d17812 */ /* 0x000fe200078ef807 */
[----:B------:R-:W-:Y:S01]  /*0610*/  IMAD.SHL.U32 R4, R9, 0x8, RZ ;  /* 0x0000000809047824 */ /* 0x000fe200078e00ff */
[----:B------:R-:W-:-:S02]  /*0620*/  LOP3.LUT R7, R2, 0x10, R5, 0xf8, !PT ;  /* 0x0000001002077812 */ /* 0x000fc400078ef805 */
        /* <DEDUP_REMOVED lines=56> */
.L_x_1829:
        /* <DEDUP_REMOVED lines=16> */
[----:B-1----:R-:W-:Y:S01]  /*0ab0*/  IMAD.U32 R2, RZ, RZ, UR6 ;  /* 0x00000006ff027e24 */ /* 0x002fe2000f8e00ff */
        /* <DEDUP_REMOVED lines=50> */
.L_x_1783:
        /* <DEDUP_REMOVED lines=18> */
[----:B------:R-:W-:Y:S02]  /*0f00*/  USHF.R.S32.HI UR32, URZ, 0x1f, UR58 ;  /* 0x0000001f3f207899 */ /* 0x000fe4000801143a */
[----:B------:R-:W-:Y:S02]  /*0f10*/  @!UP2 UIMAD.WIDE.U32 UR30, UR46, UR10, URZ ;  /* 0x0000000a2e1ea2a5 */ /* 0x000fe4000f8e003f */
[----:B------:R-:W-:Y:S01]  /*0f20*/  USHF.L.U32 UR14, UR46, 0x7, URZ ;  /* 0x000000072e0e7899 */ /* 0x000fe2000800063f */
[----:B------:R-:W-:Y:S01]  /*0f30*/  @UP1 ULDC.64 UR18, c[0x0][0x248] ;  /* 0x0000920000121ab9 */ /* 0x000fe20000000a00 */
[----:B------:R-:W-:Y:S01]  /*0f40*/  ULDC.U8 UR33, c[0x0][0x3d8] ;  /* 0x0000f60000217ab9 */ /* 0x000fe20000000000 */
[----:B------:R-:W-:Y:S01]  /*0f50*/  UIADD3 UR44, UR21, UR22, URZ ;  /* 0x00000016152c7290 */ /* 0x000fe2000fffe03f */
[----:B-1----:R-:W-:Y:S01]  /*0f60*/  IABS R5, R6 ;  /* 0x0000000600057213 */ /* 0x002fe20000000000 */
[----:B------:R-:W-:Y:S01]  /*0f70*/  UISETP.NE.AND UP3, UPT, UR33, URZ, UPT ;  /* 0x0000003f2100728c */ /* 0x000fe2000bf65270 */
[----:B------:R-:W-:Y:S01]  /*0f80*/  ISETP.NE.AND P3, PT, R6, RZ, PT ;  /* 0x000000ff0600720c */ /* 0x000fe20003f65270 */
[----:B------:R-:W-:Y:S01]  /*0f90*/  ULDC.64 UR38, c[0x0][0x240] ;  /* 0x0000900000267ab9 */ /* 0x000fe20000000a00 */
[----:B------:R-:W1:Y:S01]  /*0fa0*/  I2F.RP R2, R5 ;  /* 0x0000000500027306 */ /* 0x000e620000209400 */
[----:B------:R-:W-:Y:S01]  /*0fb0*/  ULDC UR43, c[0x0][0x2dc] ;  /* 0x0000b700002b7ab9 */ /* 0x000fe20000000800 */
[----:B------:R-:W-:Y:S01]  /*0fc0*/  ULDC UR61, c[0x0][0x270] ;  /* 0x00009c00003d7ab9 */ /* 0x000fe20000000800 */
[----:B------:R-:W-:-:S02]  /*0fd0*/  USEL UR34, UR14, URZ, UP0 ;  /* 0x0000003f0e227287 */ /* 0x000fc40008000000 */
[----:B--2---:R-:W-:Y:S02]  /*0fe0*/  UIMAD.WIDE.U32 UR28, UR7, UR12, URZ ;  /* 0x0000000c071c72a5 */ /* 0x004fe4000f8e003f */
[----:B------:R-:W-:Y:S02]  /*0ff0*/  UIMAD.WIDE.U32 UR14, UR6, UR38, URZ ;  /* 0x00000026060e72a5 */ /* 0x000fe4000f8e003f */
[----:B------:R-:W-:Y:S02]  /*1000*/  UIMAD UR48, UR7, UR13, UR29 ;  /* 0x0000000d073072a4 */ /* 0x000fe4000f8e021d */
[----:B------:R-:W-:Y:S01]  /*1010*/  @!UP2 UIMAD UR7, UR57, UR10, URZ ;  /* 0x0000000a3907a2a4 */ /* 0x000fe2000f8e023f */
[----:B------:R-:W-:Y:S01]  /*1020*/  @UP2 ULDC.64 UR12, c[0x0][0x420] ;  /* 0x00010800000c2ab9 */ /* 0x000fe20000000a00 */
[----:B------:R-:W-:Y:S01]  /*1030*/  UIADD3 UR10, UR16, 0x80, UR26 ;  /* 0x00000080100a7890 */ /* 0x000fe2000fffe01a */
[----:B-1----:R-:W1:Y:S01]  /*1040*/  MUFU.RCP R2, R2 ;  /* 0x0000000200027308 */ /* 0x002e620000001000 */
[----:B------:R-:W-:-:S02]  /*1050*/  @!UP2 UIMAD UR25, UR46, UR11, UR7 ;  /* 0x0000000b2e19a2a4 */ /* 0x000fc4000f8e0207 */
[----:B------:R-:W-:Y:S02]  /*1060*/  UIADD3 UR7, UR16, 0x3f, URZ ;  /* 0x0000003f10077890 */ /* 0x000fe4000fffe03f */
[----:B------:R-:W-:Y:S02]  /*1070*/  @UP2 UIMAD.WIDE.U32 UR36, UR6, UR12, URZ ;  /* 0x0000000c062422a5 */ /* 0x000fe4000f8e003f */
[----:B------:R-:W-:Y:S01]  /*1080*/  USHF.R.S32.HI UR11, URZ, 0x1f, UR7 ;  /* 0x0000001f3f0b7899 */ /* 0x000fe20008011407 */
[----:B------:R-:W-:Y:S01]  /*1090*/  ULDC UR12, c[0x0][0x394] ;  /* 0x0000e500000c7ab9 */ /* 0x000fe20000000800 */
[----:B------:R-:W-:Y:S02]  /*10a0*/  @UP2 UIMAD UR47, UR6, UR13, UR37 ;  /* 0x0000000d062f22a4 */ /* 0x000fe4000f8e0225 */
[----:B------:R-:W-:Y:S02]  /*10b0*/  UIADD3 UR10, UR10, UR12, -UR5 ;  /* 0x0000000c0a0a7290 */ /* 0x000fe4000fffe805 */
[----:B------:R-:W-:-:S02]  /*10c0*/  @UP1 UIADD3 UR12, UR35, UR40, URZ ;  /* 0x00000028230c1290 */ /* 0x000fc4000fffe03f */
[----:B------:R-:W-:Y:S01]  /*10d0*/  ULEA.HI UR29, UR11, UR7, URZ, 0x6 ;  /* 0x000000070b1d7291 */ /* 0x000fe2000f8f303f */
[----:B-1----:R-:W-:Y:S01]  /*10e0*/  VIADD R2, R2, 0xffffffe ;  /* 0x0ffffffe02027836 */ /* 0x002fe20000000000 */
[----:B------:R-:W-:Y:S02]  /*10f0*/  UIADD3 UR7, UR10, 0x3f, URZ ;  /* 0x0000003f0a077890 */ /* 0x000fe4000fffe03f */
[----:B------:R-:W-:Y:S01]  /*1100*/  @UP1 UIMAD.WIDE.U32 UR10, UR12, UR18, URZ ;  /* 0x000000120c0a12a5 */ /* 0x000fe2000f8e003f */
[----:B------:R-:W1:Y:S01]  /*1110*/  F2I.FTZ.U32.TRUNC.NTZ R3, R2 ;  /* 0x0000000200037305 */ /* 0x000e62000021f000 */
[----:B------:R-:W-:Y:S01]  /*1120*/  @UP1 UIMAD UR12, UR12, UR19, URZ ;  /* 0x000000130c0c12a4 */ /* 0x000fe2000f8e023f */
[----:B------:R-:W-:Y:S01]  /*1130*/  ULDC.U8 UR13, c[0x0][0x480] ;  /* 0x00012000000d7ab9 */ /* 0x000fe20000000000 */
[----:B------:R-:W-:Y:S02]  /*1140*/  UIMAD UR23, UR6, UR39, URZ ;  /* 0x00000027061772a4 */ /* 0x000fe4000f8e023f */
[----:B------:R-:W-:-:S02]  /*1150*/  @UP1 UIADD3 UR50, UR11, UR12, URZ ;  /* 0x0000000c0b321290 */ /* 0x000fc4000fffe03f */
[----:B------:R-:W-:Y:S01]  /*1160*/  USHF.R.S32.HI UR12, URZ, 0x1f, UR7 ;  /* 0x0000001f3f0c7899 */ /* 0x000fe20008011407 */
[----:B------:R-:W-:Y:S01]  /*1170*/  @UP1 UMOV UR49, UR10 ;  /* 0x0000000a00311c82 */ /* 0x000fe20008000000 */
[----:B------:R-:W-:Y:S02]  /*1180*/  UISETP.NE.AND UP4, UPT, UR13, URZ, UPT ;  /* 0x0000003f0d00728c */ /* 0x000fe4000bf85270 */
[----:B------:R-:W-:Y:S01]  /*1190*/  ULEA.HI UR22, UR12, UR7, URZ, 0x6 ;  /* 0x000000070c167291 */ /* 0x000fe2000f8f303f */
[----:B-1----:R-:W-:Y:S01]  /*11a0*/  IMAD.MOV R0, RZ, RZ, -R3 ;  /* 0x000000ffff007224 */ /* 0x002fe200078e0a03 */
[----:B------:R-:W-:Y:S01]  /*11b0*/  UIMAD UR7, UR32, UR46, URZ ;  /* 0x0000002e200772a4 */ /* 0x000fe2000f8e023f */
[----:B------:R-:W-:Y:S01]  /*11c0*/  IMAD.MOV.U32 R2, RZ, RZ, RZ ;  /* 0x000000ffff027224 */ /* 0x000fe200078e00ff */
[----:B------:R-:W-:Y:S01]  /*11d0*/  UIMAD.WIDE UR10, UR43, UR61, URZ ;  /* 0x0000003d2b0a72a5 */ /* 0x000fe2000f8e023f */
[----:B------:R-:W-:Y:S01]  /*11e0*/  IMAD R0, R0, R5, RZ ;  /* 0x0000000500007224 */ /* 0x000fe200078e02ff */
[----:B------:R-:W-:-:S02]  /*11f0*/  UIMAD.WIDE.U32 UR12, UR46, UR58, URZ ;  /* 0x0000003a2e0c72a5 */ /* 0x000fc4000f8e003f */
[----:B------:R-:W-:Y:S01]  /*1200*/  UIMAD UR7, UR57, UR58, UR7 ;  /* 0x0000003a390772a4 */ /* 0x000fe2000f8e0207 */
[----:B------:R-:W-:Y:S01]  /*1210*/  IMAD.HI.U32 R0, R3, R0, R2 ;  /* 0x0000000003007227 */ /* 0x000fe200078e0002 */
[----:B------:R-:W-:Y:S01]  /*1220*/  MOV R2, R4 ;  /* 0x0000000400027202 */ /* 0x000fe20000000f00 */
[----:B------:R-:W-:Y:S02]  /*1230*/  USEL UR55, UR20, UR14, !UP2 ;  /* 0x0000000e14377287 */ /* 0x000fe4000d000000 */
[----:B------:R-:W-:Y:S02]  /*1240*/  @UP2 UIADD3 UR44, UR15, UR23, URZ ;  /* 0x000000170f2c2290 */ /* 0x000fe4000fffe03f */
[----:B------:R-:W-:Y:S01]  /*1250*/  IMAD.HI.U32 R0, R0, R2, RZ ;  /* 0x0000000200007227 */ /* 0x000fe200078e00ff */
[----:B------:R-:W-:Y:S02]  /*1260*/  USHF.L.U64.HI UR24, UR46, 0x7, UR57 ;  /* 0x000000072e187899 */ /* 0x000fe40008010239 */
[----:B------:R-:W-:Y:S01]  /*1270*/  UIMAD.WIDE.U32 UR14, UR10, UR12, URZ ;  /* 0x0000000c0a0e72a5 */ /* 0x000fe2000f8e003f */
[----:B------:R-:W-:Y:S01]  /*1280*/  IMAD.MOV R3, RZ, RZ, -R0 ;  /* 0x000000ffff037224 */ /* 0x000fe200078e0a00 */
[----:B------:R-:W-:-:S02]  /*1290*/  UIMAD UR23, UR11, UR12, URZ ;  /* 0x0000000c0b1772a4 */ /* 0x000fc4000f8e023f */
[----:B------:R-:W-:Y:S01]  /*12a0*/  UIADD3 UR20, UR13, UR7, URZ ;  /* 0x000000070d147290 */ /* 0x000fe2000fffe03f */
[C---:B------:R-:W-:Y:S01]  /*12b0*/  IMAD R2, R5.reuse, R3, R2 ;  /* 0x0000000305027224 */ /* 0x040fe200078e0202 */
[----:B------:R-:W-:Y:S01]  /*12c0*/  ULDC UR41, c[0x0][0x2c4] ;  /* 0x0000b10000297ab9 */ /* 0x000fe20000000800 */
[----:B------:R-:W-:Y:S02]  /*12d0*/  USHF.R.S32.HI UR12, URZ, 0x6, UR29 ;  /* 0x000000063f0c7899 */ /* 0x000fe4000801141d */
[----:B------:R-:W-:Y:S01]  /*12e0*/  USHF.R.S32.HI UR7, URZ, 0x6, UR22 ;  /* 0x000000063f077899 */ /* 0x000fe20008011416 */
[----:B------:R-:W-:Y:S01]  /*12f0*/  ISETP.GT.U32.AND P1, PT, R5, R2, PT ;  /* 0x000000020500720c */ /* 0x000fe20003f24070 */
[----:B------:R-:W-:Y:S02]  /*1300*/  @UP3 UIMAD UR21, UR46, UR41, URZ ;  /* 0x000000292e1532a4 */ /* 0x000fe4000f8e023f */
[----:B------:R-:W-:Y:S02]  /*1310*/  USEL UR24, UR24, URZ, UP0 ;  /* 0x0000003f18187287 */ /* 0x000fe40008000000 */
[----:B------:R-:W-:-:S02]  /*1320*/  UISETP.LT.AND UP0, UPT, UR12, UR7, UPT ;  /* 0x000000070c00728c */ /* 0x000fc4000bf01270 */
[----:B------:R-:W-:Y:S01]  /*1330*/  @UP3 USEL UR21, UR21, UR6, !UP2 ;  /* 0x0000000615153287 */ /* 0x000fe2000d000000 */
[----:B------:R-:W-:Y:S01]  /*1340*/  @UP3 ULDC UR13, c[0x0][0x2e4] ;  /* 0x0000b900000d3ab9 */ /* 0x000fe20000000800 */
[----:B------:R-:W-:Y:S02]  /*1350*/  USEL UR33, UR12, UR7, UP0 ;  /* 0x000000070c217287 */ /* 0x000fe40008000000 */
[----:B------:R-:W-:Y:S02]  /*1360*/  @UP3 UIMAD UR32, UR56, UR13, UR21 ;  /* 0x0000000d382032a4 */ /* 0x000fe4000f8e0215 */
[----:B------:R-:W-:Y:S01]  /*1370*/  @!P1 IMAD.IADD R2, R2, 0x1, -R5 ;  /* 0x0000000102029824 */ /* 0x000fe200078e0a05 */
[----:B------:R-:W-:Y:S01]  /*1380*/  UIMAD.WIDE.U32 UR12, UR10, UR6, URZ ;  /* 0x000000060a0c72a5 */ /* 0x000fe2000f8e003f */
[----:B------:R-:W-:Y:S01]  /*1390*/  @!P1 IADD3 R0, R0, 0x1, RZ ;  /* 0x0000000100009810 */ /* 0x000fe20007ffe0ff */
[----:B------:R-:W-:Y:S01]  /*13a0*/  ULEA UR7, UR33, 0xffffffc0, 0x6 ;  /* 0xffffffc021077891 */ /* 0x000fe2000f8e303f */
[----:B------:R-:W-:Y:S01]  /*13b0*/  PLOP3.LUT P1, PT, PT, PT, UP1, 0x80, 0x0 ;  /* 0x000000000000781c */ /* 0x000fe20003f2f018 */
[----:B------:R-:W-:Y:S01]  /*13c0*/  UIMAD UR20, UR10, UR20, UR23 ;  /* 0x000000140a1472a4 */ /* 0x000fe2000f8e0217 */
[----:B------:R-:W-:Y:S01]  /*13d0*/  ISETP.GE.U32.AND P0, PT, R2, R5, PT ;  /* 0x000000050200720c */ /* 0x000fe20003f06070 */
[----:B------:R-:W-:Y:S01]  /*13e0*/  USEL UR54, UR14, UR12, !UP2 ;  /* 0x0000000c0e367287 */ /* 0x000fe2000d000000 */
[----:B------:R-:W-:Y:S01]  /*13f0*/  LOP3.LUT R2, R6, UR56, RZ, 0x3c, !PT ;  /* 0x0000003806027c12 */ /* 0x000fe2000f8e3cff */
[----:B------:R-:W-:-:S02]  /*1400*/  USHF.R.S32.HI UR23, URZ, 0x1f, UR7 ;  /* 0x0000001f3f177899 */ /* 0x000fc40008011407 */
[----:B------:R-:W-:Y:S01]  /*1410*/  UIADD3 UR14, UP0, UR7, UR34, URZ ;  /* 0x00000022070e7290 */ /* 0x000fe2000ff1e03f */
[----:B------:R-:W-:Y:S01]  /*1420*/  ISETP.GE.AND P2, PT, R2, RZ, PT ;  /* 0x000000ff0200720c */ /* 0x000fe20003f46270 */
[----:B------:R-:W-:Y:S02]  /*1430*/  UIMAD UR12, UR11, UR6, URZ ;  /* 0x000000060b0c72a4 */ /* 0x000fe4000f8e023f */
[----:B------:R-:W-:Y:S02]  /*1440*/  UIMAD UR45, UR56, UR43, URZ ;  /* 0x0000002b382d72a4 */ /* 0x000fe4000f8e023f */
[----:B------:R-:W-:Y:S02]  /*1450*/  UIADD3 UR43, UR15, UR20, URZ ;  /* 0x000000140f2b7290 */ /* 0x000fe4000fffe03f */
[----:B------:R-:W-:Y:S01]  /*1460*/  UIADD3.X UR15, UR23, UR24, URZ, UP0, !UPT ;  /* 0x00000018170f7290 */ /* 0x000fe200087fe43f */
[----:B------:R-:W-:Y:S01]  /*1470*/  @P0 VIADD R0, R0, 0x1 ;  /* 0x0000000100000836 */ /* 0x000fe20000000000 */
[----:B------:R-:W-:Y:S01]  /*1480*/  UIMAD UR11, UR11, UR14, URZ ;  /* 0x0000000e0b0b72a4 */ /* 0x000fe2000f8e023f */
[----:B------:R-:W-:Y:S01]  /*1490*/  PLOP3.LUT P0, PT, PT, PT, UP3, 0x80, 0x0 ;  /* 0x000000000000781c */ /* 0x000fe20003f0f038 */
[----:B------:R-:W-:-:S02]  /*14a0*/  @UP1 UIADD3 UR27, UR35, UR40, URZ ;  /* 0x00000028231b1290 */ /* 0x000fc4000fffe03f */
[----:B------:R-:W-:Y:S01]  /*14b0*/  @!UP2 UIADD3 UR47, UR31, UR25, URZ ;  /* 0x000000191f2fa290 */ /* 0x000fe2000fffe03f */
[----:B------:R-:W-:Y:S01]  /*14c0*/  @!P2 IADD3 R0, -R0, RZ, RZ ;  /* 0x000000ff0000a210 */ /* 0x000fe20007ffe1ff */
[----:B------:R-:W-:Y:S01]  /*14d0*/  @UP2 UIADD3 UR43, UR13, UR12, URZ ;  /* 0x0000000c0d2b2290 */ /* 0x000fe2000fffe03f */
[----:B------:R-:W-:Y:S01]  /*14e0*/  @!P3 LOP3.LUT R0, RZ, R6, RZ, 0x33, !PT ;  /* 0x00000006ff00b212 */ /* 0x000fe200078e33ff */
[----:B------:R-:W-:Y:S01]  /*14f0*/  UIMAD.WIDE.U32 UR24, UR10, UR14, URZ ;  /* 0x0000000e0a1872a5 */ /* 0x000fe2000f8e003f */
[----:B------:R-:W-:Y:S01]  /*1500*/  @UP1 ULDC.64 UR12, c[0x0][0x250] ;  /* 0x00009400000c1ab9 */ /* 0x000fe20000000a00 */
[----:B------:R-:W-:Y:S02]  /*1510*/  UIMAD UR14, UR10, UR15, UR11 ;  /* 0x0000000f0a0e72a4 */ /* 0x000fe4000f8e020b */
[----:B------:R-:W-:Y:S02]  /*1520*/  @UP1 UIMAD.WIDE.U32 UR10, UR27, UR12, URZ ;  /* 0x0000000c1b0a12a5 */ /* 0x000fe4000f8e003f */
[----:B------:R-:W-:-:S02]  /*1530*/  @!UP3 UIMAD UR22, UR46, UR61, UR56 ;  /* 0x0000003d2e16b2a4 */ /* 0x000fc4000f8e0238 */
[----:B------:R-:W-:Y:S02]  /*1540*/  @UP1 UIMAD UR15, UR27, UR13, URZ ;  /* 0x0000000d1b0f12a4 */ /* 0x000fe4000f8e023f */
[----:B------:R-:W-:Y:S02]  /*1550*/  @!UP3 UIMAD UR32, UR22, UR41, URZ ;  /* 0x000000291620b2a4 */ /* 0x000fe4000f8e023f */
[----:B------:R-:W-:Y:S02]  /*1560*/  USEL UR53, UR48, URZ, UP4 ;  /* 0x0000003f30357287 */ /* 0x000fe4000a000000 */
[----:B------:R-:W-:Y:S02]  /*1570*/  USHF.R.S32.HI UR42, URZ, 0x1f, UR26 ;  /* 0x0000001f3f2a7899 */ /* 0x000fe4000801141a */
[----:B------:R-:W-:Y:S02]  /*1580*/  USHF.R.S32.HI UR51, URZ, 0x1f, UR45 ;  /* 0x0000001f3f337899 */ /* 0x000fe4000801142d */
[----:B------:R-:W-:-:S02]  /*1590*/  USEL UR52, UR28, URZ, UP4 ;  /* 0x0000003f1c347287 */ /* 0x000fc4000a000000 */
        /* <DEDUP_REMOVED lines=16> */
.L_x_1785:
        /* <DEDUP_REMOVED lines=13> */
.L_x_1786:
        /* <DEDUP_REMOVED lines=11> */
.L_x_1787:
[----:B------:R-:W-:-:S04]  /*1820*/  UIMAD UR6, UR46, UR61, UR56 ;  /* 0x0000003d2e0672a4 */ /* 0x000fc8000f8e0238 */
[----:B------:R-:W-:-:S12]  /*1830*/  UIMAD UR6, UR6, UR58, URZ ;  /* 0x0000003a060672a4 */ /* 0x000fd8000f8e023f */
.L_x_1788:
[----:B------:R-:W-:Y:S01]  /*1840*/  SHF.R.S32.HI R40, RZ, 0x1f, R238 ;  /* 0x0000001fff287819 */ /* 0x000fe200000114ee */
[----:B------:R-:W1:Y:S01]  /*1850*/  LDC.64 R8, c[0x0][0x420] ;  /* 0x00010800ff087b82 */ /* 0x000e620000000a00 */
[----:B------:R-:W-:Y:S01]  /*1860*/  IADD3 R4, P0, R238, UR7, RZ ;  /* 0x00000007ee047c10 */ /* 0x000fe2000ff1e0ff */
[----:B------:R-:W2:Y:S01]  /*1870*/  S2R R41, SR_TID.X ;  /* 0x0000000000297919 */ /* 0x000ea20000002100 */
[--C-:B------:R-:W-:Y:S01]  /*1880*/  SHF.R.S32.HI R247, RZ, 0x1f, R246.reuse ;  /* 0x0000001ffff77819 */ /* 0x100fe200000114f6 */
[----:B------:R-:W-:Y:S01]  /*1890*/  UIADD3 UR36, UR26, UR16, URZ ;  /* 0x000000101a247290 */ /* 0x000fe2000fffe03f */
[----:B------:R-:W-:Y:S01]  /*18a0*/  IADD3.X R2, R40, UR23, RZ, P0, !PT ;  /* 0x0000001728027c10 */ /* 0x000fe200087fe4ff */
[----:B------:R-:W-:Y:S01]  /*18b0*/  ULDC UR37, c[0x0][0x398] ;  /* 0x0000e60000257ab9 */ /* 0x000fe20000000800 */
[----:B------:R-:W-:Y:S01]  /*18c0*/  UIADD3 UR31, UR7, UR6, URZ ;  /* 0x00000006071f7290 */ /* 0x000fe2000fffe03f */
[----:B------:R-:W-:Y:S01]  /*18d0*/  BSSY B1, `(.L_x_1784) ;  /* 0x000096a000017945 */ /* 0x000fe20003800000 */
[----:B------:R-:W-:Y:S01]  /*18e0*/  UIADD3 UR32, UR7, UR32, URZ ;  /* 0x0000002007207290 */ /* 0x000fe2000fffe03f */
[----:B------:R-:W-:Y:S01]  /*18f0*/  IMAD R5, R2, UR38, RZ ;  /* 0x0000002602057c24 */ /* 0x000fe2000f8e02ff */
[----:B------:R-:W-:Y:S01]  /*1900*/  ULDC UR11, c[0x0][0x2dc] ;  /* 0x0000b700000b7ab9 */ /* 0x000fe20000000800 */
[----:B------:R-:W-:Y:S01]  /*1910*/  IMAD.WIDE.U32 R2, R4, UR38, R246 ;  /* 0x0000002604027c25 */ /* 0x000fe2000f8e00f6 */
[----:B------:R-:W-:Y:S01]  /*1920*/  UIMAD UR22, UR11, UR61, URZ ;  /* 0x0000003d0b1672a4 */ /* 0x000fe2000f8e023f */
[----:B------:R-:W-:-:S02]  /*1930*/  ULDC.64 UR20, c[0x0][0x428] ;  /* 0x00010a0000147ab9 */ /* 0x000fc40000000a00 */
[----:B------:R-:W-:Y:S01]  /*1940*/  IMAD R5, R4, UR39, R5 ;  /* 0x0000002704057c24 */ /* 0x000fe2000f8e0205 */
[----:B------:R-:W-:Y:S01]  /*1950*/  IADD3 R4, P0, R2, UR55, RZ ;  /* 0x0000003702047c10 */ /* 0x000fe2000ff1e0ff */
[----:B------:R-:W-:Y:S01]  /*1960*/  USHF.R.S32.HI UR28, URZ, 0x1f, UR56 ;  /* 0x0000001f3f1c7899 */ /* 0x000fe20008011438 */
[----:B------:R-:W-:Y:S02]  /*1970*/  ULDC.64 UR14, c[0x0][0x258] ;  /* 0x00009600000e7ab9 */ /* 0x000fe40000000a00 */
[----:B------:R-:W-:Y:S01]  /*1980*/  IADD3.X R5, R3, UR44, R5, P0, !PT ;  /* 0x0000002c03057c10 */ /* 0x000fe200087fe405 */
[----:B------:R-:W-:Y:S01]  /*1990*/  UIMAD UR11, UR28, UR20, URZ ;  /* 0x000000141c0b72a4 */ /* 0x000fe2000f8e023f */
[----:B------:R-:W-:Y:S01]  /*19a0*/  IADD3 R2, P0, R246, UR10, RZ ;  /* 0x0000000af6027c10 */ /* 0x000fe2000ff1e0ff */
[----:B-1----:R-:W-:Y:S01]  /*19b0*/  IMAD R6, R8, UR23, RZ ;  /* 0x0000001708067c24 */ /* 0x002fe2000f8e02ff */
[----:B------:R-:W-:Y:S01]  /*19c0*/  USHF.L.U32 UR10, UR22, 0x6, URZ ;  /* 0x00000006160a7899 */ /* 0x000fe2000800063f */
[----:B------:R-:W-:Y:S01]  /*19d0*/  IMAD.U32 R7, RZ, RZ, UR14 ;  /* 0x0000000eff077e24 */ /* 0x000fe2000f8e00ff */
[----:B------:R-:W-:Y:S01]  /*19e0*/  IADD3.X R3, R247, UR47, RZ, P0, !PT ;  /* 0x0000002ff7037c10 */ /* 0x000fe200087fe4ff */
[----:B------:R-:W-:Y:S01]  /*19f0*/  IMAD R6, R9, UR7, R6 ;  /* 0x0000000709067c24 */ /* 0x000fe2000f8e0206 */
[----:B------:R-:W-:Y:S01]  /*1a00*/  UIADD3 UR27, UP2, UP0, UR24, UR10, UR45 ;  /* 0x0000000a181b7290 */ /* 0x000fe2000f85e02d */
[----:B------:R-:W-:Y:S01]  /*1a10*/  IMAD.WIDE.U32 R4, R7, UR56, R4 ;  /* 0x0000003807047c25 */ /* 0x000fe2000f8e0004 */
[----:B------:R-:W-:-:S02]  /*1a20*/  USHF.R.S32.HI UR10, URZ, 0x1f, UR10 ;  /* 0x0000001f3f0a7899 */ /* 0x000fc4000801140a */
[----:B------:R-:W-:Y:S01]  /*1a30*/  UIMAD UR30, UR56, UR21, UR11 ;  /* 0x00000015381e72a4 */ /* 0x000fe2000f8e020b */
[----:B------:R-:W-:Y:S01]  /*1a40*/  IMAD.WIDE.U32 R2, R8, UR7, R2 ;  /* 0x0000000708027c25 */ /* 0x000fe2000f8e0002 */
[----:B------:R-:W-:Y:S01]  /*1a50*/  UIADD3 UR7, UR36, -UR37, -UR5 ;  /* 0x8000002524077290 */ /* 0x000fe2000fffe805 */
[----:B--2---:R-:W-:Y:S01]  /*1a60*/  SHF.R.S32.HI R42, RZ, 0x1f, R41 ;  /* 0x0000001fff2a7819 */ /* 0x004fe20000011429 */
[----:B------:R-:W-:Y:S01]  /*1a70*/  UIMAD UR11, UR28, UR14, URZ ;  /* 0x0000000e1c0b72a4 */ /* 0x000fe2000f8e023f */
[----:B------:R-:W-:Y:S01]  /*1a80*/  IMAD.IADD R3, R3, 0x1, R6 ;  /* 0x0000000103037824 */ /* 0x000fe200078e0206 */
[----:B------:R-:W-:Y:S01]  /*1a90*/  USHF.R.S32.HI UR23, URZ, 0x1f, UR7 ;  /* 0x0000001f3f177899 */ /* 0x000fe20008011407 */
[----:B------:R-:W-:Y:S01]  /*1aa0*/  IMAD.U32 R6, RZ, RZ, UR20 ;  /* 0x00000014ff067e24 */ /* 0x000fe2000f8e00ff */
[----:B------:R-:W-:Y:S01]  /*1ab0*/  LEA.HI R10, R42, R41, RZ, 0x5 ;  /* 0x000000292a0a7211 */ /* 0x000fe200078f28ff */
[----:B------:R-:W-:Y:S02]  /*1ac0*/  UIMAD UR15, UR56, UR15, UR11 ;  /* 0x0000000f380f72a4 */ /* 0x000fe4000f8e020b */
[----:B------:R-:W-:Y:S01]  /*1ad0*/  ULEA.HI UR23, UR23, UR7, URZ, 0x6 ;  /* 0x0000000717177291 */ /* 0x000fe2000f8f303f */
[----:B------:R-:W-:Y:S01]  /*1ae0*/  IMAD.WIDE.U32 R2, R6, UR56, R2 ;  /* 0x0000003806027c25 */ /* 0x000fe2000f8e0002 */
[----:B------:R-:W-:Y:S01]  /*1af0*/  LOP3.LUT R6, R10, 0xffffffe0, RZ, 0xc0, !PT ;  /* 0xffffffe00a067812 */ /* 0x000fe200078ec0ff */
[----:B------:R-:W-:Y:S01]  /*1b00*/  UIADD3.X UR7, UR48, UR10, UR51, UP2, UP0 ;  /* 0x0000000a30077290 */ /* 0x000fe200097e0433 */
[----:B------:R-:W-:Y:S01]  /*1b10*/  SHF.R.S32.HI R10, RZ, 0x5, R10 ;  /* 0x00000005ff0a7819 */ /* 0x000fe2000001140a */
[----:B------:R-:W-:Y:S01]  /*1b20*/  USHF.R.S32.HI UR23, URZ, 0x6, UR23 ;  /* 0x000000063f177899 */ /* 0x000fe20008011417 */
[----:B------:R-:W-:Y:S01]  /*1b30*/  VIADD R3, R3, UR30 ;  /* 0x0000001e03037c36 */ /* 0x000fe20008000000 */
[----:B------:R-:W-:Y:S01]  /*1b40*/  UIADD3 UR14, UP3, UP2, UR52, UR27, UR54 ;  /* 0x0000001b340e7290 */ /* 0x000fe2000fa7e036 */
[----:B------:R-:W-:Y:S01]  /*1b50*/  IMAD.IADD R36, R41, 0x1, -R6 ;  /* 0x0000000129247824 */ /* 0x000fe200078e0a06 */
[----:B------:R-:W-:Y:S01]  /*1b60*/  UISETP.LT.AND UP0, UPT, URZ, UR23, UPT ;  /* 0x000000173f00728c */ /* 0x000fe2000bf01270 */
[----:B------:R-:W-:Y:S01]  /*1b70*/  IMAD.WIDE.U32 R2, R238, R8, R2 ;  /* 0x00000008ee027225 */ /* 0x000fe200078e0002 */
[----:B------:R-:W-:-:S02]  /*1b80*/  UIADD3.X UR7, UR53, UR7, UR43, UP3, UP2 ;  /* 0x0000000735077290 */ /* 0x000fc40009fe442b */
[----:B------:R-:W-:Y:S01]  /*1b90*/  USEL UR23, URZ, UR23, !UP0 ;  /* 0x000000173f177287 */ /* 0x000fe2000c000000 */
[----:B------:R-:W-:Y:S01]  /*1ba0*/  IMAD R7, R10, UR22, R36 ;  /* 0x000000160a077c24 */ /* 0x000fe2000f8e0224 */
[----:B------:R-:W-:Y:S01]  /*1bb0*/  ULDC.64 UR44, c[0x0][0x478] ;  /* 0x00011e00002c7ab9 */ /* 0x000fe20000000a00 */
[----:B------:R-:W-:Y:S01]  /*1bc0*/  IMAD R10, R40, R8, RZ ;  /* 0x00000008280a7224 */ /* 0x000fe200078e02ff */
[----:B------:R-:W-:Y:S01]  /*1bd0*/  UISETP.GT.AND UP0, UPT, UR33, UR23, UPT ;  /* 0x000000172100728c */ /* 0x000fe2000bf04270 */
[----:B------:R-:W-:Y:S01]  /*1be0*/  VIADD R5, R5, UR15 ;  /* 0x0000000f05057c36 */ /* 0x000fe20008000000 */
[C---:B------:R-:W-:Y:S01]  /*1bf0*/  IADD3 R6, P0, R7.reuse, UR14, RZ ;  /* 0x0000000e07067c10 */ /* 0x040fe2000ff1e0ff */
[----:B------:R-:W-:Y:S01]  /*1c00*/  IMAD R10, R238, R9, R10 ;  /* 0x00000009ee0a7224 */ /* 0x000fe200078e020a */
[----:B------:R-:W-:Y:S01]  /*1c10*/  ULDC.64 UR20, c[0x0][0x400] ;  /* 0x0001000000147ab9 */ /* 0x000fe20000000a00 */
[----:B------:R-:W-:Y:S01]  /*1c20*/  UIMAD.WIDE UR10, UR31, 0x4, UR44 ;  /* 0x000000041f0a78a5 */ /* 0x000fe2000f8e022c */
[----:B------:R-:W-:Y:S01]  /*1c30*/  LEA.HI.X.SX32 R7, R7, UR7, 0x1, P0 ;  /* 0x0000000707077c11 */ /* 0x000fe200080f0eff */
[----:B------:R-:W-:Y:S01]  /*1c40*/  ULDC.64 UR28, c[0x0][0x210] ;  /* 0x00008400001c7ab9 */ /* 0x000fe20000000a00 */
[----:B------:R-:W-:Y:S01]  /*1c50*/  PLOP3.LUT P0, PT, PT, PT, UP0, 0x80, 0x0 ;  /* 0x000000000000781c */ /* 0x000fe20003f0f008 */
[----:B------:R-:W-:Y:S01]  /*1c60*/  ULDC.64 UR24, c[0x0][0x3e0] ;  /* 0x0000f80000187ab9 */ /* 0x000fe20000000a00 */
[----:B------:R-:W-:Y:S01]  /*1c70*/  LEA R201, P2, R6, UR20, 0x2 ;  /* 0x0000001406c97c11 */ /* 0x000fe2000f8410ff */
[----:B------:R-:W-:Y:S01]  /*1c80*/  IMAD.IADD R3, R3, 0x1, R10 ;  /* 0x0000000103037824 */ /* 0x000fe200078e020a */
[----:B------:R-:W-:Y:S01]  /*1c90*/  LEA R230, P4, R4, UR28, 0x1 ;  /* 0x0000001c04e67c11 */ /* 0x000fe2000f8808ff */
[----:B------:R-:W-:Y:S01]  /*1ca0*/  ULDC.64 UR44, c[0x0][0x2b0] ;  /* 0x0000ac00002c7ab9 */ /* 0x000fe20000000a00 */
[----:B------:R-:W-:Y:S01]  /*1cb0*/  LEA R228, P3, R2, UR24, 0x1 ;  /* 0x0000001802e47c11 */ /* 0x000fe2000f8608ff */
[----:B------:R-:W-:Y:S01]  /*1cc0*/  UIADD3 UR6, UR33, -0x1, URZ ;  /* 0xffffffff21067890 */ /* 0x000fe2000fffe03f */
[----:B------:R-:W-:Y:S01]  /*1cd0*/  LEA.HI.X R200, R6, UR21, R7, 0x2, P2 ;  /* 0x0000001506c87c11 */ /* 0x000fe200090f1407 */
[----:B------:R-:W-:Y:S01]  /*1ce0*/  UIMAD.WIDE UR14, UR32, 0x4, UR44 ;  /* 0x00000004200e78a5 */ /* 0x000fe2000f8e022c */
[----:B------:R-:W-:Y:S01]  /*1cf0*/  LEA.HI.X R231, R4, UR29, R5, 0x1, P4 ;  /* 0x0000001d04e77c11 */ /* 0x000fe2000a0f0c05 */
[----:B------:R-:W-:Y:S01]  /*1d00*/  UMOV UR21, UR10 ;  /* 0x0000000a00157c82 */ /* 0x000fe20008000000 */
[----:B------:R-:W-:Y:S01]  /*1d10*/  LEA.HI.X R229, R2, UR25, R3, 0x1, P3 ;  /* 0x0000001902e57c11 */ /* 0x000fe200098f0c03 */
[----:B------:R-:W-:Y:S01]  /*1d20*/  UMOV UR20, UR11 ;  /* 0x0000000b00147c82 */ /* 0x000fe20008000000 */
[----:B------:R-:W-:Y:S07]  /*1d30*/  @P0 BRA `(.L_x_1789) ;  /* 0x0000000c00140947 */ /* 0x000fee0003800000 */
        /* <DEDUP_REMOVED lines=19> */
.L_x_1790:
        /* <DEDUP_REMOVED lines=19> */
.L_x_1791:
        /* <DEDUP_REMOVED lines=35> */
.L_x_1793:
[----:B------:R-:W-:Y:S05]  /*21d0*/  BSYNC B0 ;  /* 0x0000000000007941 */ /* 0x000fea0003800000 */
.L_x_1792:
        /* <DEDUP_REMOVED lines=15> */
.L_x_1795:
[----:B------:R-:W-:Y:S05]  /*22d0*/  BSYNC B0 ;  /* 0x0000000000007941 */ /* 0x000fea0003800000 */
.L_x_1794:
        /* <DEDUP_REMOVED lines=15> */
.L_x_1797:
[----:B------:R-:W-:Y:S05]  /*23d0*/  BSYNC B0 ;  /* 0x0000000000007941 */ /* 0x000fea0003800000 */
.L_x_1796:
        /* <DEDUP_REMOVED lines=15> */
.L_x_1799:
[----:B------:R-:W-:Y:S05]  /*24d0*/  BSYNC B0 ;  /* 0x0000000000007941 */ /* 0x000fea0003800000 */
.L_x_1798:
        /* <DEDUP_REMOVED lines=27> */
.L_x_1801:
[----:B------:R-:W-:Y:S05]  /*2690*/  BSYNC B0 ;  /* 0x0000000000007941 */ /* 0x000fea0003800000 */
.L_x_1800:
        /* <DEDUP_REMOVED lines=15> */
.L_x_1803:
[----:B------:R-:W-:Y:S05]  /*2790*/  BSYNC B0 ;  /* 0x0000000000007941 */ /* 0x000fea0003800000 */
.L_x_1802:
        /* <DEDUP_REMOVED lines=15> */
.L_x_1805:
[----:B------:R-:W-:Y:S05]  /*2890*/  BSYNC B0 ;  /* 0x0000000000007941 */ /* 0x000fea0003800000 */
.L_x_1804:
        /* <DEDUP_REMOVED lines=13> */
[----:B------:R1:W-:Y:S01]  /*2970*/  STG.E.128 desc[UR8][R2.64+0x80], RZ ;  /* 0x000080ff02007986 */ /* 0x0003e2000c101d08 */
[----:B------:R-:W-:Y:S05]  /*2980*/  BRA `(.L_x_1806) ;  /* 0x0000008400787947 */ /* 0x000fea0003800000 */
.L_x_1789:
[----:B------:R-:W-:Y:S01]  /*2990*/  UIMAD UR7, UR6, -0x40, UR16 ;  /* 0xffffffc0060778a4 */ /* 0x000fe2000f8e0210 */
[----:B------:R-:W-:Y:S01]  /*29a0*/  VIADD R3, R238, 0x20 ;  /* 0x00000020ee037836 */ /* 0x000fe20000000000 */
[----:B------:R-:W-:Y:S01]  /*29b0*/  UIMAD UR22, UR42, UR18, URZ ;  /* 0x000000122a1672a4 */ /* 0x000fe2000f8e023f */
[----:B------:R-:W-:Y:S01]  /*29c0*/  IMAD.U32 R4, RZ, RZ, UR18 ;  /* 0x00000012ff047e24 */ /* 0x000fe2000f8e00ff */
[----:B------:R-:W-:Y:S01]  /*29d0*/  UIMAD UR10, UR17, -0x80, UR5 ;  /* 0xffffff80110a78a4 */ /* 0x000fe2000f8e0205 */
[----:B------:R-:W-:Y:S01]  /*29e0*/  IMAD.WIDE.U32 R6, R8, 0x40, RZ ;  /* 0x0000004008067825 */ /* 0x000fe200078e00ff */
[C---:B------:R-:W-:Y:S01]  /*29f0*/  ISETP.GE.AND P5, PT, R3.reuse, UR7, PT ;  /* 0x0000000703007c0c */ /* 0x040fe2000bfa6270 */
[----:B------:R-:W-:Y:S02]  /*2a00*/  UIMAD UR22, UR26, UR19, UR22 ;  /* 0x000000131a1672a4 */ /* 0x000fe4000f8e0216 */
[----:B------:R-:W-:Y:S01]  /*2a10*/  IMAD.WIDE.U32 R4, R4, UR26, R246 ;  /* 0x0000001a04047c25 */ /* 0x000fe2000f8e00f6 */
[----:B------:R-:W-:Y:S01]  /*2a20*/  UIMAD UR11, UR42, UR12, URZ ;  /* 0x0000000c2a0b72a4 */ /* 0x000fe2000f8e023f */
[----:B------:R-:W-:Y:S01]  /*2a30*/  ISETP.GE.AND P3, PT, R3, UR10, PT ;  /* 0x0000000a03007c0c */ /* 0x000fe2000bf66270 */
[----:B------:R-:W-:Y:S01]  /*2a40*/  ULDC.64 UR24, c[0x0][0x260] ;  /* 0x0000980000187ab9 */ /* 0x000fe20000000a00 */
[----:B------:R-:W-:Y:S01]  /*2a50*/  IMAD.U32 R2, RZ, RZ, UR12 ;  /* 0x0000000cff027e24 */ /* 0x000fe2000f8e00ff */
[----:B------:R-:W-:Y:S01]  /*2a60*/  UIMAD UR11, UR26, UR13, UR11 ;  /* 0x0000000d1a0b72a4 */ /* 0x000fe2000f8e020b */
[----:B------:R-:W-:-:S02]  /*2a70*/  VIADD R11, R238, 0x40 ;  /* 0x00000040ee0b7836 */ /* 0x000fc40000000000 */
[----:B------:R-:W-:Y:S02]  /*2a80*/  IMAD.SHL.U32 R13, R9, 0x40, RZ ;  /* 0x00000040090d7824 */ /* 0x000fe400078e00ff */
[----:B------:R-:W-:Y:S01]  /*2a90*/  @!P5 IADD3 R10, P4, R228, R6, RZ ;  /* 0x00000006e40ad210 */ /* 0x000fe20007f9e0ff */
[----:B------:R-:W-:Y:S01]  /*2aa0*/  IMAD.U32 R8, RZ, RZ, UR22 ;  /* 0x00000016ff087e24 */ /* 0x000fe2000f8e00ff */
[----:B------:R-:W-:Y:S01]  /*2ab0*/  IADD3 R6, P1, R4, UR49, RZ ;  /* 0x0000003104067c10 */ /* 0x000fe2000ff3e0ff */
[----:B------:R-:W-:Y:S01]  /*2ac0*/  IMAD.WIDE.U32 R2, R2, UR26, R246 ;  /* 0x0000001a02027c25 */ /* 0x000fe2000f8e00f6 */
[----:B------:R-:W-:Y:S01]  /*2ad0*/  ISETP.GE.AND P2, PT, R11, UR10, PT ;  /* 0x0000000a0b007c0c */ /* 0x000fe2000bf46270 */
[----:B------:R-:W-:Y:S01]  /*2ae0*/  ULDC.64 UR26, c[0x0][0x268] ;  /* 0x00009a00001a7ab9 */ /* 0x000fe20000000a00 */
[----:B------:R-:W-:Y:S01]  /*2af0*/  @!P5 IADD3.X R11, R229, R7, R13, P4, !PT ;  /* 0x00000007e50bd210 */ /* 0x000fe200027fe40d */
[----:B------:R-:W-:Y:S01]  /*2b00*/  VIADD R9, R238, 0x60 ;  /* 0x00000060ee097836 */ /* 0x000fe20000000000 */
[----:B------:R-:W-:Y:S01]  /*2b10*/  IADD3.X R7, R5, UR50, R8, P1, !PT ;  /* 0x0000003205077c10 */ /* 0x000fe20008ffe408 */
[----:B------:R-:W-:Y:S01]  /*2b20*/  IMAD.U32 R5, RZ, RZ, UR11 ;  /* 0x0000000bff057e24 */ /* 0x000fe2000f8e00ff */
[----:B------:R-:W-:Y:S01]  /*2b30*/  IADD3 R4, P1, R2, UR34, RZ ;  /* 0x0000002202047c10 */ /* 0x000fe2000ff3e0ff */
[----:B------:R-:W-:Y:S01]  /*2b40*/  IMAD R2, R12, UR24, RZ ;  /* 0x000000180c027c24 */ /* 0x000fe2000f8e02ff */
[----:B------:R-:W-:Y:S01]  /*2b50*/  ISETP.GE.AND P0, PT, R9, UR10, PT ;  /* 0x0000000a09007c0c */ /* 0x000fe2000bf06270 */
[----:B------:R-:W-:Y:S01]  /*2b60*/  IMAD.SHL.U32 R8, R238, 0x40, RZ ;  /* 0x00000040ee087824 */ /* 0x000fe200078e00ff */
[----:B------:R-:W-:Y:S01]  /*2b70*/  IADD3.X R5, R3, UR41, R5, P1, !PT ;  /* 0x0000002903057c10 */ /* 0x000fe20008ffe405 */
[----:B------:R-:W-:Y:S01]  /*2b80*/  IMAD R9, R0, UR25, R2 ;  /* 0x0000001900097c24 */ /* 0x000fe2000f8e0202 */
[----:B------:R-:W-:Y:S01]  /*2b90*/  ISETP.GE.AND P4, PT, R238, UR10, PT ;  /* 0x0000000aee007c0c */ /* 0x000fe2000bf86270 */
[----:B------:R-:W-:Y:S01]  /*2ba0*/  IMAD.WIDE.U32 R2, R0, UR24, R6 ;  /* 0x0000001800027c25 */ /* 0x000fe2000f8e0006 */
[----:B------:R-:W-:Y:S01]  /*2bb0*/  LOP3.LUT R8, R8, 0x1c0, RZ, 0xc0, !PT ;  /* 0x000001c008087812 */ /* 0x000fe200078ec0ff */
[----:B------:R-:W-:Y:S01]  /*2bc0*/  ULEA.HI UR10, UR6, UR6, URZ, 0x1 ;  /* 0x00000006060a7291 */ /* 0x000fe2000f8f083f */
[----:B------:R-:W1:Y:S01]  /*2bd0*/  @!P2 LDC.64 R30, c[0x0][0x218] ;  /* 0x00008600ff1eab82 */ /* 0x000e620000000a00 */
[----:B------:R-:W-:Y:S01]  /*2be0*/  IMAD R6, R12, UR26, RZ ;  /* 0x0000001a0c067c24 */ /* 0x000fe2000f8e02ff */
[----:B------:R-:W-:Y:S01]  /*2bf0*/  LOP3.LUT R7, R8, 0x38, R246, 0xf8, !PT ;  /* 0x0000003808077812 */ /* 0x000fe200078ef8f6 */
[----:B------:R-:W-:Y:S01]  /*2c00*/  IMAD.IADD R3, R3, 0x1, R9 ;  /* 0x0000000103037824 */ /* 0x000fe200078e0209 */
[----:B------:R-:W-:Y:S01]  /*2c10*/  SHF.R.U32.HI R8, RZ, 0x3, R8 ;  /* 0x00000003ff087819 */ /* 0x000fe20000011608 */
[----:B------:R-:W-:Y:S01]  /*2c20*/  IMAD R12, R0, UR27, R6 ;  /* 0x0000001b000c7c24 */ /* 0x000fe2000f8e0206 */
[----:B------:R-:W-:Y:S01]  /*2c30*/  @!P3 IADD3 R6, P6, R238, 0x20, RZ ;  /* 0x00000020ee06b810 */ /* 0x000fe20007fde0ff */
[----:B------:R-:W-:Y:S01]  /*2c40*/  IMAD.WIDE.U32 R4, R0, UR26, R4 ;  /* 0x0000001a00047c25 */ /* 0x000fe2000f8e0004 */
[----:B------:R-:W-:Y:S01]  /*2c50*/  @!P2 IADD3 R0, P1, R238, 0x40, RZ ;  /* 0x00000040ee00a810 */ /* 0x000fe20007f3e0ff */
[----:B------:R-:W-:Y:S01]  /*2c60*/  ULOP3.LUT UR10, UR10, 0xfffffffe, URZ, 0xc0, !UPT ;  /* 0xfffffffe0a0a7892 */ /* 0x000fe2000f8ec03f */
[----:B------:R-:W-:Y:S01]  /*2c70*/  LOP3.LUT R17, R7, R8, RZ, 0x3c, !PT ;  /* 0x0000000807117212 */ /* 0x000fe200078e3cff */
[--C-:B------:R-:W-:Y:S01]  /*2c80*/  @!P3 IMAD.X R9, RZ, RZ, R40.reuse, P6 ;  /* 0x000000ffff09b224 */ /* 0x100fe200030e0628 */
[----:B------:R-:W-:Y:S01]  /*2c90*/  PLOP3.LUT P6, PT, PT, PT, UP4, 0x80, 0x0 ;  /* 0x000000000000781c */ /* 0x000fe20003fcf048 */
[----:B------:R-:W-:Y:S01]  /*2ca0*/  @!P2 IMAD.X R7, RZ, RZ, R40, P1 ;  /* 0x000000ffff07a224 */ /* 0x000fe200008e0628 */
[----:B------:R-:W-:Y:S01]  /*2cb0*/  UIADD3 UR10, UR6, -UR10, URZ ;  /* 0x8000000a060a7290 */ /* 0x000fe2000fffe03f */
[----:B------:R-:W-:Y:S01]  /*2cc0*/  @!P3 IMAD R9, R9, UR18, RZ ;  /* 0x000000120909bc24 */ /* 0x000fe2000f8e02ff */
[----:B------:R-:W-:Y:S01]  /*2cd0*/  USHF.L.U32 UR22, UR39, 0x6, URZ ;  /* 0x0000000627167899 */ /* 0x000fe2000800063f */
[----:B------:R-:W-:Y:S01]  /*2ce0*/  @!P2 IMAD R8, R7, UR18, RZ ;  /* 0x000000120708ac24 */ /* 0x000fe2000f8e02ff */
[----:B------:R-:W-:Y:S01]  /*2cf0*/  UISETP.NE.AND UP0, UPT, UR10, 0x1, UPT ;  /* 0x000000010a00788c */ /* 0x000fe2000bf05270 */
[----:B------:R-:W-:Y:S01]  /*2d00*/  @!P3 IMAD R34, R6, UR19, R9 ;  /* 0x000000130622bc24 */ /* 0x000fe2000f8e0209 */
[----:B------:R-:W-:Y:S01]  /*2d10*/  UIMAD.WIDE.U32 UR10, UR38, 0x40, URZ ;  /* 0x00000040260a78a5 */ /* 0x000fe2000f8e003f */
[--C-:B------:R-:W-:Y:S01]  /*2d20*/  @!P4 IMAD.MOV.U32 R26, RZ, RZ, R2.reuse ;  /* 0x000000ffff1ac224 */ /* 0x100fe200078e0002 */
[----:B------:R-:W2:Y:S01]  /*2d30*/  @!P4 LDC.64 R24, c[0x0][0x218] ;  /* 0x00008600ff18cb82 */ /* 0x000ea20000000a00 */
[----:B------:R-:W-:-:S02]  /*2d40*/  @!P2 IMAD.MOV.U32 R20, RZ, RZ, R2 ;  /* 0x000000ffff14a224 */ /* 0x000fc400078e0002 */
[----:B------:R-:W-:-:S05]  /*2d50*/  IMAD.MOV.U32 R242, RZ, RZ, 0x7f800000 ;  /* 0x7f800000fff27424 */ /* 0x000fca00078e00ff */
[----:B------:R-:W-:Y:S01]  /*2d60*/  @P6 BAR.SYNC.DEFER_BLOCKING 0x0 ;  /* 0x0000000000006b1d */ /* 0x000fe20000010000 */
[--C-:B------:R-:W-:Y:S01]  /*2d70*/  @!P0 IMAD.MOV.U32 R18, RZ, RZ, R2.reuse ;  /* 0x000000ffff128224 */ /* 0x100fe200078e0002 */
[----:B------:R-:W-:Y:S01]  /*2d80*/  @!P3 IADD3 R16, P6, R238, 0x20, RZ ;  /* 0x00000020ee10b810 */ /* 0x000fe20007fde0ff */
[----:B------:R-:W-:Y:S01]  /*2d90*/  @!P3 IMAD.WIDE.U32 R6, R6, UR18, R2 ;  /* 0x000000120606bc25 */ /* 0x000fe2000f8e0002 */
[----:B------:R-:W-:-:S04]  /*2da0*/  @!P0 IADD3 R2, P1, R238, 0x60, RZ ;  /* 0x00000060ee028810 */ /* 0x000fc80007f3e0ff */
[----:B------:R-:W3:Y:S01]  /*2db0*/  @!P4 LDC.64 R28, c[0x0][0x220] ;  /* 0x00008800ff1ccb82 */ /* 0x000ee20000000a00 */
[--C-:B------:R-:W-:Y:S02]  /*2dc0*/  @!P2 IMAD.MOV.U32 R21, RZ, RZ, R3.reuse ;  /* 0x000000ffff15a224 */ /* 0x100fe400078e0003 */
[----:B------:R-:W-:Y:S02]  /*2dd0*/  IMAD.MOV.U32 R243, RZ, RZ, 0x7f800000 ;  /* 0x7f800000fff37424 */ /* 0x000fe400078e00ff */
[----:B------:R-:W-:Y:S02]  /*2de0*/  IMAD.MOV.U32 R240, RZ, RZ, 0x7f800000 ;  /* 0x7f800000fff07424 */ /* 0x000fe400078e00ff */
[----:B------:R-:W-:Y:S02]  /*2df0*/  IMAD.MOV.U32 R241, RZ, RZ, 0x7f800000 ;  /* 0x7f800000fff17424 */ /* 0x000fe400078e00ff */
[----:B------:R-:W-:Y:S02]  /*2e00*/  IMAD.MOV.U32 R219, RZ, RZ, 0x20 ;  /* 0x00000020ffdb7424 */ /* 0x000fe400078e00ff */
[----:B------:R-:W-:Y:S01]  /*2e10*/  IMAD.MOV.U32 R217, RZ, RZ, 0x40 ;  /* 0x00000040ffd97424 */ /* 0x000fe200078e00ff */
[----:B------:R-:W-:Y:S01]  /*2e20*/  UIADD3 UR36, -UR5, 0x80, UR36 ;  /* 0x0000008005247890 */ /* 0x000fe2000fffe124 */
[--C-:B------:R-:W-:Y:S01]  /*2e30*/  @!P4 IMAD.MOV.U32 R27, RZ, RZ, R3.reuse ;  /* 0x000000ffff1bc224 */ /* 0x100fe200078e0003 */
[----:B------:R-:W-:Y:S01]  /*2e40*/  ULDC UR28, c[0x0][0x394] ;  /* 0x0000e500001c7ab9 */ /* 0x000fe20000000800 */
[----:B------:R-:W-:Y:S01]  /*2e50*/  @!P0 IMAD.MOV.U32 R19, RZ, RZ, R3 ;  /* 0x000000ffff138224 */ /* 0x000fe200078e0003 */
[----:B------:R-:W-:Y:S01]  /*2e60*/  CS2R R158, SRZ ;  /* 0x00000000009e7805 */ /* 0x000fe2000001ff00 */
[----:B------:R-:W-:Y:S01]  /*2e70*/  @!P0 IMAD.X R3, RZ, RZ, R40, P1 ;  /* 0x000000ffff038224 */ /* 0x000fe200008e0628 */
[----:B------:R-:W-:Y:S01]  /*2e80*/  @!P2 IADD3 R22, P1, R238, 0x40, RZ ;  /* 0x00000040ee16a810 */ /* 0x000fe20007f3e0ff */
[C---:B------:R-:W-:Y:S01]  /*2e90*/  @!P2 IMAD R38, R0.reuse, UR19, R8 ;  /* 0x000000130026ac24 */ /* 0x040fe2000f8e0208 */
[----:B------:R-:W-:Y:S01]  /*2ea0*/  CS2R R156, SRZ ;  /* 0x00000000009c7805 */ /* 0x000fe2000001ff00 */
[----:B------:R-:W-:Y:S01]  /*2eb0*/  @!P2 IMAD.WIDE.U32 R20, R0, UR18, R20 ;  /* 0x000000120014ac25 */ /* 0x000fe2000f8e0014 */
[----:B------:R-:W-:-:S02]  /*2ec0*/  CS2R R162, SRZ ;  /* 0x0000000000a27805 */ /* 0x000fc4000001ff00 */
[----:B------:R-:W-:Y:S02]  /*2ed0*/  CS2R R160, SRZ ;  /* 0x0000000000a07805 */ /* 0x000fe4000001ff00 */
[----:B------:R-:W-:Y:S01]  /*2ee0*/  CS2R R154, SRZ ;  /* 0x00000000009a7805 */ /* 0x000fe2000001ff00 */
[----:B------:R-:W-:Y:S01]  /*2ef0*/  IMAD R0, R244, 0x200, R17 ;  /* 0x00000200f4007824 */ /* 0x000fe200078e0211 */
[----:B------:R-:W-:Y:S01]  /*2f00*/  CS2R R152, SRZ ;  /* 0x0000000000987805 */ /* 0x000fe2000001ff00 */
[--C-:B------:R-:W-:Y:S01]  /*2f10*/  @!P3 IMAD.X R8, RZ, RZ, R40.reuse, P6 ;  /* 0x000000ffff08b224 */ /* 0x100fe200030e0628 */
[----:B------:R-:W-:Y:S01]  /*2f20*/  ISETP.GE.AND P6, PT, R238, UR7, PT ;  /* 0x00000007ee007c0c */ /* 0x000fe2000bfc6270 */
[----:B------:R-:W-:Y:S01]  /*2f30*/  @!P2 IMAD.X R23, RZ, RZ, R40, P1 ;  /* 0x000000ffff17a224 */ /* 0x000fe200008e0628 */
[----:B------:R-:W-:Y:S01]  /*2f40*/  PLOP3.LUT P1, PT, PT, PT, UP0, 0x80, 0x0 ;  /* 0x000000000000781c */ /* 0x000fe20003f2f008 */
[----:B------:R-:W-:Y:S01]  /*2f50*/  @!P0 IMAD R3, R3, UR18, RZ ;  /* 0x0000001203038c24 */ /* 0x000fe2000f8e02ff */
[----:B------:R-:W-:Y:S01]  /*2f60*/  CS2R R150, SRZ ;  /* 0x0000000000967805 */ /* 0x000fe2000001ff00 */
[----:B------:R-:W-:Y:S01]  /*2f70*/  VIADD R9, R0, 0x2000 ;  /* 0x0000200000097836 */ /* 0x000fe20000000000 */
[----:B------:R-:W-:Y:S01]  /*2f80*/  CS2R R148, SRZ ;  /* 0x0000000000947805 */ /* 0x000fe2000001ff00 */
[C---:B------:R-:W-:Y:S01]  /*2f90*/  @!P0 IMAD R37, R2.reuse, UR19, R3 ;  /* 0x0000001302258c24 */ /* 0x040fe2000f8e0203 */
[----:B------:R-:W-:Y:S01]  /*2fa0*/  CS2R R142, SRZ ;  /* 0x00000000008e7805 */ /* 0x000fe2000001ff00 */
[----:B------:R-:W-:Y:S01]  /*2fb0*/  @!P0 IMAD.WIDE.U32 R18, R2, UR18, R18 ;  /* 0x0000001202128c25 */ /* 0x000fe2000f8e0012 */
[----:B------:R-:W-:-:S02]  /*2fc0*/  SEL R2, R9, R0, !P1 ;  /* 0x0000000009027207 */ /* 0x000fc40004800000 */
[----:B------:R-:W-:Y:S02]  /*2fd0*/  CS2R R140, SRZ ;  /* 0x00000000008c7805 */ /* 0x000fe4000001ff00 */
[----:B------:R-:W-:Y:S01]  /*2fe0*/  LEA R0, R0, UR4, 0x1 ;  /* 0x0000000400007c11 */ /* 0x000fe2000f8e08ff */
[----:B------:R-:W-:Y:S01]  /*2ff0*/  IMAD.IADD R5, R5, 0x1, R12 ;  /* 0x0000000105057824 */ /* 0x000fe200078e020c */
[----:B------:R-:W-:Y:S01]  /*3000*/  LEA R227, R2, UR4, 0x1 ;  /* 0x0000000402e37c11 */ /* 0x000fe2000f8e08ff */
[----:B------:R-:W-:Y:S01]  /*3010*/  @!P3 IMAD R8, R8, UR12, RZ ;  /* 0x0000000c0808bc24 */ /* 0x000fe2000f8e02ff */
[----:B------:R-:W-:Y:S01]  /*3020*/  CS2R R146, SRZ ;  /* 0x0000000000927805 */ /* 0x000fe2000001ff00 */
[----:B------:R-:W-:Y:S01]  /*3030*/  @P6 STS.128 [R0+0x8000], RZ ;  /* 0x008000ff00006388 */ /* 0x000fe20000000c00 */
[----:B------:R-:W-:Y:S01]  /*3040*/  @!P3 IMAD.MOV.U32 R12, RZ, RZ, R4 ;  /* 0x000000ffff0cb224 */ /* 0x000fe200078e0004 */
[----:B------:R-:W-:Y:S01]  /*3050*/  CS2R R144, SRZ ;  /* 0x0000000000907805 */ /* 0x000fe2000001ff00 */
[----:B------:R-:W-:Y:S01]  /*3060*/  @!P3 IMAD.MOV.U32 R13, RZ, RZ, R5 ;  /* 0x000000ffff0db224 */ /* 0x000fe200078e0005 */
[----:B------:R-:W-:Y:S01]  /*3070*/  @P6 STS.128 [R0+0xa000], RZ ;  /* 0x00a000ff00006388 */ /* 0x000fe20000000c00 */
[C---:B------:R-:W-:Y:S01]  /*3080*/  @!P3 IMAD R39, R16.reuse, UR13, R8 ;  /* 0x0000000d1027bc24 */ /* 0x040fe2000f8e0208 */
[----:B------:R-:W-:Y:S01]  /*3090*/  CS2R R138, SRZ ;  /* 0x00000000008a7805 */ /* 0x000fe2000001ff00 */
[----:B------:R-:W-:Y:S01]  /*30a0*/  IMAD.U32 R8, RZ, RZ, UR22 ;  /* 0x00000016ff087e24 */ /* 0x000fe2000f8e00ff */
[----:B------:R-:W-:Y:S01]  /*30b0*/  @!PT LDS RZ, [RZ] ;  /* 0x00000000fffff984 */ /* 0x000fe20000000800 */
[----:B------:R-:W-:Y:S01]  /*30c0*/  @!PT LDS RZ, [RZ] ;  /* 0x00000000fffff984 */ /* 0x000fe20000000800 */
[----:B------:R-:W-:Y:S01]  /*30d0*/  @!PT LDS RZ, [RZ] ;  /* 0x00000000fffff984 */ /* 0x000fe20000000800 */
[----:B------:R-:W-:Y:S01]  /*30e0*/  @!P6 LDGSTS.E.BYPASS.LTC128B.128 [R0+0x8000], desc[UR8][R228.64] ;  /* 0x08000000e400efae */ /* 0x000fe2000b901d48 */
[----:B------:R-:W-:Y:S01]  /*30f0*/  @!P2 IMAD R3, R23, UR12, RZ ;  /* 0x0000000c1703ac24 */ /* 0x000fe2000f8e02ff */
[----:B------:R-:W-:Y:S01]  /*3100*/  CS2R R136, SRZ ;  /* 0x0000000000887805 */ /* 0x000fe2000001ff00 */
[----:B------:R-:W-:Y:S01]  /*3110*/  @!P3 IMAD.WIDE.U32 R16, R16, UR12, R12 ;  /* 0x0000000c1010bc25 */ /* 0x000fe2000f8e000c */
[----:B------:R-:W-:Y:S01]  /*3120*/  @!P6 LDGSTS.E.BYPASS.LTC128B.128 [R0+0xa000], desc[UR8][R228.64+0x80] ;  /* 0x0a000080e400efae */ /* 0x000fe2000b901d48 */
[----:B------:R-:W4:Y:S01]  /*3130*/  @!P3 LDC.64 R12, c[0x0][0x218] ;  /* 0x00008600ff0cbb82 */ /* 0x000f220000000a00 */
[----:B------:R-:W-:Y:S01]  /*3140*/  CS2R R134, SRZ ;  /* 0x0000000000867805 */ /* 0x000fe2000001ff00 */
[----:B------:R-:W-:Y:S01]  /*3150*/  @!P2 IMAD R35, R22, UR13, R3 ;  /* 0x0000000d1623ac24 */ /* 0x000fe2000f8e0203 */
[----:B------:R-:W-:Y:S01]  /*3160*/  @P5 STS.128 [R0+0x9000], RZ ;  /* 0x009000ff00005388 */ /* 0x000fe20000000c00 */
[----:B------:R-:W-:Y:S01]  /*3170*/  @!P2 IMAD.MOV.U32 R14, RZ, RZ, R4 ;  /* 0x000000ffff0ea224 */ /* 0x000fe200078e0004 */
[----:B------:R-:W-:Y:S01]  /*3180*/  CS2R R132, SRZ ;  /* 0x0000000000847805 */ /* 0x000fe2000001ff00 */
[----:B------:R-:W-:Y:S01]  /*3190*/  @!P2 IMAD.MOV.U32 R15, RZ, RZ, R5 ;  /* 0x000000ffff0fa224 */ /* 0x000fe200078e0005 */
[----:B------:R-:W-:Y:S01]  /*31a0*/  @P5 STS.128 [R0+0xb000], RZ ;  /* 0x00b000ff00005388 */ /* 0x000fe20000000c00 */
[----:B------:R-:W-:Y:S01]  /*31b0*/  @!P4 IMAD R9, R40, UR12, RZ ;  /* 0x0000000c2809cc24 */ /* 0x000fe2000f8e02ff */
[----:B------:R-:W-:Y:S01]  /*31c0*/  CS2R R126, SRZ ;  /* 0x00000000007e7805 */ /* 0x000fe2000001ff00 */
[----:B------:R-:W-:Y:S01]  /*31d0*/  @!P2 IMAD.WIDE.U32 R22, R22, UR12, R14 ;  /* 0x0000000c1616ac25 */ /* 0x000fe2000f8e000e */
[----:B------:R-:W-:Y:S01]  /*31e0*/  @!PT LDS RZ, [RZ] ;  /* 0x00000000fffff984 */ /* 0x000fe20000000800 */
[----:B------:R-:W-:Y:S01]  /*31f0*/  @!PT LDS RZ, [RZ] ;  /* 0x00000000fffff984 */ /* 0x000fe20000000800 */
[----:B------:R-:W-:Y:S01]  /*3200*/  @!PT LDS RZ, [RZ] ;  /* 0x00000000fffff984 */ /* 0x000fe20000000800 */
[----:B------:R-:W-:Y:S01]  /*3210*/  @!P5 LDGSTS.E.BYPASS.LTC128B.128 [R0+0x9000], desc[UR8][R10.64] ;  /* 0x090000000a00dfae */ /* 0x000fe2000b901d48 */
[----:B------:R-:W-:-:S02]  /*3220*/  CS2R R124, SRZ ;  /* 0x00000000007c7805 */ /* 0x000fc4000001ff00 */
[----:B------:R-:W-:Y:S01]  /*3230*/  CS2R R130, SRZ ;  /* 0x0000000000827805 */ /* 0x000fe2000001ff00 */
[----:B------:R-:W-:Y:S01]  /*3240*/  @!P0 IMAD.MOV.U32 R32, RZ, RZ, R4 ;  /* 0x000000ffff208224 */ /* 0x000fe200078e0004 */
[----:B------:R1:W-:Y:S01]  /*3250*/  @!P5 LDGSTS.E.BYPASS.LTC128B.128 [R0+0xb000], desc[UR8][R10.64+0x80] ;  /* 0x0b0000800a00dfae */ /* 0x0003e2000b901d48 */
[--C-:B------:R-:W-:Y:S01]  /*3260*/  @!P0 IMAD.MOV.U32 R33, RZ, RZ, R5.reuse ;  /* 0x000000ffff218224 */ /* 0x100fe200078e0005 */
[----:B------:R-:W-:Y:S01]  /*3270*/  CS2R R128, SRZ ;  /* 0x0000000000807805 */ /* 0x000fe2000001ff00 */
[----:B------:R-:W-:Y:S01]  /*3280*/  @!P3 IMAD.IADD R7, R7, 0x1, R34 ;  /* 0x000000010707b824 */ /* 0x000fe200078e0222 */
[----:B------:R-:W-:Y:S01]  /*3290*/  @P6 STS [R227], RZ ;  /* 0x000000ffe3006388 */ /* 0x000fe20000000800 */
[----:B------:R-:W-:Y:S01]  /*32a0*/  @!P4 IMAD.WIDE.U32 R4, R238, UR12, R4 ;  /* 0x0000000cee04cc25 */ /* 0x000fe2000f8e0004 */
        /* <DEDUP_REMOVED lines=20> */
[----:B------:R-:W-:Y:S01]  /*33f0*/  CS2R R96, SRZ ;  /* 0x0000000000607805 */ /* 0x000fe2000001ff00 */
[----:B-1----:R-:W-:Y:S01]  /*3400*/  @!P4 IMAD R10, R40, UR18, RZ ;  /* 0x00000012280acc24 */ /* 0x002fe2000f8e02ff */
[----:B------:R-:W-:Y:S01]  /*3410*/  @P6 STS [R227+0x2008], RZ ;  /* 0x002008ffe3006388 */ /* 0x000fe20000000800 */
[C---:B------:R-:W-:Y:S01]  /*3420*/  @!P4 IMAD R11, R238.reuse, UR13, R9 ;  /* 0x0000000dee0bcc24 */ /* 0x040fe2000f8e0209 */
[----:B------:R-:W-:Y:S01]  /*3430*/  CS2R R90, SRZ ;  /* 0x00000000005a7805 */ /* 0x000fe2000001ff00 */
[----:B------:R-:W-:Y:S01]  /*3440*/  @!P4 IMAD R10, R238, UR19, R10 ;  /* 0x00000013ee0acc24 */ /* 0x000fe2000f8e020a */
        /* <DEDUP_REMOVED lines=12> */
[----:B------:R-:W-:Y:S02]  /*3510*/  @!P5 IADD3 R2, P6, R230, UR10, RZ ;  /* 0x0000000ae602dc10 */ /* 0x000fe4000ffde0ff */
[----:B------:R-:W-:Y:S02]  /*3520*/  CS2R R80, SRZ ;  /* 0x0000000000507805 */ /* 0x000fe4000001ff00 */
        /* <DEDUP_REMOVED lines=9> */
[----:B------:R-:W-:Y:S01]  /*35c0*/  @P5 STS [R227+0x1008], RZ ;  /* 0x001008ffe3005388 */ /* 0x000fe20000000800 */
[----:B------:R-:W-:Y:S01]  /*35d0*/  @!P0 IMAD.X R8, RZ, RZ, R40, P6 ;  /* 0x000000ffff088224 */ /* 0x000fe200030e0628 */
[----:B------:R-:W-:-:S02]  /*35e0*/  CS2R R60, SRZ ;  /* 0x00000000003c7805 */ /* 0x000fc4000001ff00 */
[----:B------:R-:W-:Y:S01]  /*35f0*/  CS2R R66, SRZ ;  /* 0x0000000000427805 */ /* 0x000fe2000001ff00 */
[----:B------:R-:W-:Y:S01]  /*3600*/  @P5 STS [R227+0x100c], RZ ;  /* 0x00100cffe3005388 */ /* 0x000fe20000000800 */
[----:B------:R-:W-:Y:S01]  /*3610*/  @!P0 IMAD R9, R8, UR12, RZ ;  /* 0x0000000c08098c24 */ /* 0x000fe2000f8e02ff */
        /* <DEDUP_REMOVED lines=11> */
[----:B------:R-:W-:Y:S01]  /*36d0*/  CS2R R48, SRZ ;  /* 0x0000000000307805 */ /* 0x000fe2000001ff00 */
[----:B------:R-:W-:Y:S01]  /*36e0*/  UMOV UR19, UR28 ;  /* 0x0000001c00137c82 */ /* 0x000fe20008000000 */
[----:B------:R-:W-:Y:S01]  /*36f0*/  UIADD3 UR36, UR36, -UR37, URZ ;  /* 0x8000002524247290 */ /* 0x000fe2000fffe03f */
[----:B------:R-:W-:Y:S01]  /*3700*/  @P5 STS [R227+0x300c], RZ ;  /* 0x00300cffe3005388 */ /* 0x000fe20000000800 */
[----:B------:R-:W-:Y:S01]  /*3710*/  ULDC UR41, c[0x0][0x398] ;  /* 0x0000e60000297ab9 */ /* 0x000fe20000000800 */
[----:B------:R-:W-:Y:S01]  /*3720*/  ULDC UR39, c[0x0][0x2dc] ;  /* 0x0000b70000277ab9 */ /* 0x000fe20000000800 */
[----:B------:R-:W-:Y:S01]  /*3730*/  ULDC UR11, c[0x0][0x2ec] ;  /* 0x0000bb00000b7ab9 */ /* 0x000fe20000000800 */
[----:B------:R-:W-:Y:S01]  /*3740*/  @!PT LDS RZ, [RZ] ;  /* 0x00000000fffff984 */ /* 0x000fe20000000800 */
[----:B------:R-:W-:Y:S01]  /*3750*/  @!PT LDS RZ, [RZ] ;  /* 0x00000000fffff984 */ /* 0x000fe20000000800 */
[----:B------:R-:W-:Y:S01]  /*3760*/  @!PT LDS RZ, [RZ] ;  /* 0x00000000fffff984 */ /* 0x000fe20000000800 */
[----:B------:R-:W-:Y:S04]  /*3770*/  @!P5 LDGSTS.E.BYPASS.LTC128B.128 [R227+0x1000], desc[UR8][R2.64] ;  /* 0x0100000002e3dfae */ /* 0x000fe8000b901d48 */
[----:B------:R1:W-:Y:S01]  /*3780*/  @!P5 LDGSTS.E.BYPASS.LTC128B.128 [R227+0x3000], desc[UR8][R2.64+0x80] ;  /* 0x0300008002e3dfae */ /* 0x0003e2000b901d48 */
[----:B----4-:R-:W-:-:S03]  /*3790*/  @!P3 LEA R12, P5, R6, R12, 0x1 ;  /* 0x0000000c060cb211 */ /* 0x010fc600078a08ff */
[----:B------:R-:W-:Y:S01]  /*37a0*/  @P4 STS.128 [R0+0xc000], RZ ;  /* 0x00c000ff00004388 */ /* 0x000fe20000000c00 */
[----:B------:R-:W-:-:S03]  /*37b0*/  @!P3 LEA.HI.X R13, R6, R13, R7, 0x1, P5 ;  /* 0x0000000d060db211 */ /* 0x000fc600028f0c07 */
[----:B------:R-:W-:Y:S01]  /*37c0*/  @P4 STS.128 [R0+0x10000], RZ ;  /* 0x010000ff00004388 */ /* 0x000fe20000000c00 */
[----:B-1----:R-:W-:Y:S02]  /*37d0*/  @!P4 IMAD.WIDE.U32 R2, R238, UR18, R26 ;  /* 0x00000012ee02cc25 */ /* 0x002fe4000f8e001a */
[----:B------:R-:W1:Y:S02]  /*37e0*/  @!P0 LDC.64 R26, c[0x0][0x218] ;  /* 0x00008600ff1a8b82 */ /* 0x000e640000000a00 */
[----:B------:R-:W-:Y:S01]  /*37f0*/  @!P4 IMAD.IADD R10, R3, 0x1, R10 ;  /* 0x00000001030ac824 */ /* 0x000fe200078e020a */
[----:B--2---:R-:W-:Y:S01]  /*3800*/  @!P4 LEA R8, P6, R2, R24, 0x1 ;  /* 0x000000180208c211 */ /* 0x004fe200078c08ff */
[----:B------:R-:W-:Y:S02]  /*3810*/  @!P0 IMAD R24, R14, UR13, R9 ;  /* 0x0000000d0e188c24 */ /* 0x000fe4000f8e0209 */
[----:B------:R-:W-:Y:S01]  /*3820*/  @!P4 IMAD.IADD R3, R5, 0x1, R11 ;  /* 0x000000010503c824 */ /* 0x000fe200078e020b */
[----:B------:R-:W-:Y:S01]  /*3830*/  @!P4 LEA.HI.X R9, R2, R25, R10, 0x1, P6 ;  /* 0x000000190209c211 */ /* 0x000fe200030f0c0a */
[----:B------:R-:W-:Y:S01]  /*3840*/  @!P2 IMAD.IADD R2, R21, 0x1, R38 ;  /* 0x000000011502a824 */ /* 0x000fe200078e0226 */
[----:B---3--:R-:W-:Y:S01]  /*3850*/  @!P4 LEA R10, P5, R4, R28, 0x1 ;  /* 0x0000001c040ac211 */ /* 0x008fe200078a08ff */
[----:B------:R-:W-:Y:S01]  /*3860*/  @!P0 IMAD.WIDE.U32 R14, R14, UR12, R32 ;  /* 0x0000000c0e0e8c25 */ /* 0x000fe2000f8e0020 */
[----:B------:R-:W-:Y:S01]  /*3870*/  @!P2 LEA R6, P6, R20, R30, 0x1 ;  /* 0x0000001e1406a211 */ /* 0x000fe200078c08ff */
[----:B------:R-:W-:Y:S01]  /*3880*/  @!PT LDS RZ, [RZ] ;  /* 0x00000000fffff984 */ /* 0x000fe20000000800 */
[----:B------:R-:W-:Y:S01]  /*3890*/  @!PT LDS RZ, [RZ] ;  /* 0x00000000fffff984 */ /* 0x000fe20000000800 */
[----:B------:R-:W-:Y:S01]  /*38a0*/  @!PT LDS RZ, [RZ] ;  /* 0x00000000fffff984 */ /* 0x000fe20000000800 */
[----:B------:R-:W-:Y:S01]  /*38b0*/  @!P4 LDGSTS.E.BYPASS.LTC128B.128 [R0+0xc000], desc[UR8][R8.64] ;  /* 0x0c0000000800cfae */ /* 0x000fe2000b901d48 */
[----:B------:R-:W-:Y:S01]  /*38c0*/  @!P4 LEA.HI.X R11, R4, R29, R3, 0x1, P5 ;  /* 0x0000001d040bc211 */ /* 0x000fe200028f0c03 */
[----:B------:R-:W-:Y:S01]  /*38d0*/  @!P0 IMAD.IADD R3, R19, 0x1, R37 ;  /* 0x0000000113038824 */ /* 0x000fe200078e0225 */
[----:B------:R-:W-:Y:S01]  /*38e0*/  @!P2 LEA.HI.X R7, R20, R31, R2, 0x1, P6 ;  /* 0x0000001f1407a211 */ /* 0x000fe200030f0c02 */
[----:B------:R2:W-:Y:S01]  /*38f0*/  @!P4 LDGSTS.E.BYPASS.LTC128B.128 [R0+0x10000], desc[UR8][R8.64+0x80] ;  /* 0x100000800800cfae */ /* 0x0005e2000b901d48 */
[----:B------:R-:W3:Y:S01]  /*3900*/  @!P2 LDC.64 R4, c[0x0][0x220] ;  /* 0x00008800ff04ab82 */ /* 0x000ee20000000a00 */
[----:B------:R-:W-:-:S02]  /*3910*/  ULDC.U8 UR12, c[0x0][0x388] ;  /* 0x0000e200000c7ab9 */ /* 0x000fc40000000000 */
[----:B------:R-:W-:Y:S01]  /*3920*/  @P3 STS.128 [R0+0xd000], RZ ;  /* 0x00d000ff00003388 */ /* 0x000fe20000000c00 */
[----:B-1----:R-:W-:-:S03]  /*3930*/  @!P0 LEA R2, P5, R18, R26, 0x1 ;  /* 0x0000001a12028211 */ /* 0x002fc600078a08ff */
[----:B------:R-:W-:Y:S01]  /*3940*/  @P3 STS.128 [R0+0x11000], RZ ;  /* 0x011000ff00003388 */ /* 0x000fe20000000c00 */
[----:B------:R-:W-:-:S03]  /*3950*/  @!P0 LEA.HI.X R3, R18, R27, R3, 0x1, P5 ;  /* 0x0000001b12038211 */ /* 0x000fc600028f0c03 */
        /* <DEDUP_REMOVED lines=35> */
[----:B---3--:R-:W-:Y:S02]  /*3b90*/  @!P2 LEA R4, P5, R22, R4, 0x1 ;  /* 0x000000041604a211 */ /* 0x008fe400078a08ff */
[----:B-1----:R-:W-:Y:S01]  /*3ba0*/  @!P0 LEA R2, P4, R14, R12, 0x1 ;  /* 0x0000000c0e028211 */ /* 0x002fe200078808ff */
        /* <DEDUP_REMOVED lines=54> */
[----:B------:R-:W-:-:S04]  /*3f10*/  CS2R R42, SRZ ;  /* 0x00000000002a7805 */ /* 0x000fc8000001ff00 */
[----:B------:R-:W-:Y:S02]  /*3f20*/  SEL R0, R0, R218, !P1 ;  /* 0x000000da00007207 */ /* 0x000fe40004800000 */
[----:B------:R-:W-:Y:S02]  /*3f30*/  CS2R R40, SRZ ;  /* 0x0000000000287805 */ /* 0x000fe4000001ff00 */
[----:B------:R-:W-:Y:S02]  /*3f40*/  CS2R R38, SRZ ;  /* 0x0000000000267805 */ /* 0x000fe4000001ff00 */
[----:B------:R-:W-:Y:S02]  /*3f50*/  SEL R219, R219, 0xffffffe0, !P0 ;  /* 0xffffffe0dbdb7807 */ /* 0x000fe40004000000 */
[----:B------:R-:W-:Y:S02]  /*3f60*/  LEA R212, R0, UR4, 0x1 ;  /* 0x0000000400d47c11 */ /* 0x000fe4000f8e08ff */
[----:B------:R-:W-:-:S02]  /*3f70*/  SEL R217, R217, 0xffffffc0, !P2 ;  /* 0xffffffc0d9d97807 */ /* 0x000fc40005000000 */
[----:B--2---:R-:W-:Y:S02]  /*3f80*/  R2UR UR34, R9 ;  /* 0x00000000092272ca */ /* 0x004fe400000e0000 */
[----:B----4-:R-:W-:Y:S02]  /*3f90*/  IADD3 R248, P4, P3, R4, UR7, R36 ;  /* 0x0000000704f87c10 */ /* 0x010fe4000fb9e024 */
[----:B------:R-:W-:Y:S02]  /*3fa0*/  R2UR UR7, R8 ;  /* 0x00000000080772ca */ /* 0x000fe400000e0000 */
[----:B------:R-:W-:Y:S01]  /*3fb0*/  IADD3.X R245, R5, UR10, R2, P4, P3 ;  /* 0x0000000a05f57c10 */ /* 0x000fe2000a7e6402 */
[----:B------:R-:W-:Y:S01]  /*3fc0*/  VIADD R2, R220, 0x2000 ;  /* 0x00002000dc027836 */ /* 0x000fe20000000000 */
[----:B------:R-:W-:-:S04]  /*3fd0*/  CS2R R36, SRZ ;  /* 0x0000000000247805 */ /* 0x000fc8000001ff00 */
[----:B------:R-:W-:Y:S01]  /*3fe0*/  SEL R2, R2, R220, !P1 ;  /* 0x000000dc02027207 */ /* 0x000fe20004800000 */
[----:B------:R-:W-:-:S03]  /*3ff0*/  UIADD3 UR38, UR34, -0x4498517b, URZ ;  /* 0xbb67ae8522267890 */ /* 0x000fc6000fffe03f */
[----:B------:R-:W-:Y:S02]  /*4000*/  LEA R211, R2, UR4, 0x1 ;  /* 0x0000000402d37c11 */ /* 0x000fe4000f8e08ff */
[----:B------:R-:W-:Y:S01]  /*4010*/  LOP3.LUT R245, R245, UR7, RZ, 0x3c, !PT ;  /* 0x00000007f5f57c12 */ /* 0x000fe2000f8e3cff */
[----:B------:R-:W-:Y:S02]  /*4020*/  UIADD3 UR33, UR7, -0x61c88647, URZ ;  /* 0x9e3779b907217890 */ /* 0x000fe4000fffe03f */
[----:B------:R-:W-:Y:S02]  /*4030*/  UIADD3 UR37, UR7, 0x3c6ef372, URZ ;  /* 0x3c6ef37207257890 */ /* 0x000fe4000fffe03f */
[----:B------:R-:W-:Y:S02]  /*4040*/  UIADD3 UR32, UR34, 0x76cf5d0a, URZ ;  /* 0x76cf5d0a22207890 */ /* 0x000fe4000fffe03f */
[----:B------:R-:W-:Y:S02]  /*4050*/  UIADD3 UR31, UR7, -0x255992d5, URZ ;  /* 0xdaa66d2b071f7890 */ /* 0x000fe4000fffe03f */
[----:B------:R-:W-:-:S02]  /*4060*/  UIADD3 UR30, UR34, 0x32370b8f, URZ ;  /* 0x32370b8f221e7890 */ /* 0x000fc4000fffe03f */
[----:B------:R-:W-:Y:S02]  /*4070*/  UIADD3 UR29, UR7, 0x78dde6e4, URZ ;  /* 0x78dde6e4071d7890 */ /* 0x000fe4000fffe03f */
[----:B------:R-:W-:Y:S02]  /*4080*/  UIADD3 UR28, UR34, -0x126145ec, URZ ;  /* 0xed9eba14221c7890 */ /* 0x000fe4000fffe03f */
[----:B------:R-:W-:Y:S02]  /*4090*/  UIADD3 UR27, UR7, 0x1715609d, URZ ;  /* 0x1715609d071b7890 */ /* 0x000fe4000fffe03f */
[----:B------:R-:W-:Y:S02]  /*40a0*/  UIADD3 UR26, UR34, -0x56f99767, URZ ;  /* 0xa9066899221a7890 */ /* 0x000fe4000fffe03f */
[----:B------:R-:W-:Y:S02]  /*40b0*/  UIADD3 UR24, UR34, 0x646e171e, URZ ;  /* 0x646e171e22187890 */ /* 0x000fe4000fffe03f */
[----:B------:R-:W-:-:S12]  /*40c0*/  UIADD3 UR25, UR7, -0x4ab325aa, URZ ;  /* 0xb54cda5607197890 */ /* 0x000fd8000fffe03f */
.L_x_1811:
[----:B------:R-:W0:Y:S01]  /*40d0*/  LDGDEPBAR ;  /* 0x00000000000079af */ /* 0x000e220000000000 */
[C---:B------:R-:W-:Y:S01]  /*40e0*/  IADD3 R0, R212.reuse, R219, RZ ;  /* 0x000000dbd4007210 */ /* 0x040fe20007ffe0ff */
[----:B------:R-:W-:Y:S01]  /*40f0*/  IMAD.U32 R2, RZ, RZ, UR21 ;  /* 0x00000015ff027e24 */ /* 0x000fe2000f8e00ff */
[----:B------:R-:W-:Y:S01]  /*4100*/  MOV R237, R200 ;  /* 0x000000c800ed7202 */ /* 0x000fe20000000f00 */
[----:B------:R-:W-:Y:S01]  /*4110*/  IMAD.U32 R3, RZ, RZ, UR20 ;  /* 0x00000014ff037e24 */ /* 0x000fe2000f8e00ff */
[----:B------:R-:W-:Y:S01]  /*4120*/  USHF.L.U32 UR7, UR6, 0x6, URZ ;  /* 0x0000000606077899 */ /* 0x000fe2000800063f */
[----:B------:R-:W-:Y:S01]  /*4130*/  IMAD.MOV.U32 R236, RZ, RZ, R201 ;  /* 0x000000ffffec7224 */ /* 0x000fe200078e00c9 */
[C---:B------:R-:W-:Y:S01]  /*4140*/  LEA R2, P0, R239.reuse, R2, 0x2 ;  /* 0x00000002ef027211 */ /* 0x040fe200078010ff */
[----:B------:R-:W-:Y:S01]  /*4150*/  UMOV UR13, UR59 ;  /* 0x0000003b000d7c82 */ /* 0x000fe20008000000 */
[----:B------:R-:W-:Y:S02]  /*4160*/  UISETP.GE.AND UP0, UPT, UR7, UR36, UPT ;  /* 0x000000240700728c */ /* 0x000fe4000bf06270 */
[----:B------:R-:W-:Y:S04]  /*4170*/  LEA.HI.X.SX32 R3, R239, R3, 0x2, P0 ;  /* 0x00000003ef037211 */ /* 0x000fe800000f16ff */
        /* <DEDUP_REMOVED lines=120> */
.L_x_1807:
        /* <DEDUP_REMOVED lines=132> */
.L_x_1808:
[C---:B------:R-:W-:Y:S01]  /*5140*/  FSETP.NEU.FTZ.AND P0, PT, R242.reuse, -INF , PT ;  /* 0xff800000f200780b */ /* 0x040fe20003f1d000 */
[----:B------:R-:W-:Y:S01]  /*5150*/  FMUL.FTZ R164, R242, 1.4426950216293334961 ;  /* 0x3fb8aa3bf2a47820 */ /* 0x000fe20000410000 */
[----:B------:R-:W-:Y:S01]  /*5160*/  FSETP.NEU.FTZ.AND P1, PT, R240, -INF , PT ;  /* 0xff800000f000780b */ /* 0x000fe20003f3d000 */
[----:B------:R-:W-:Y:S04]  /*5170*/  IMAD.WIDE.U32 R166, R248, -0x2daee0ad, RZ ;  /* 0xd2511f53f8a67825 */ /* 0x000fe800078e00ff */
[----:B------:R-:W-:Y:S01]  /*5180*/  FMUL.FTZ R2, R240, 1.4426950216293334961 ;  /* 0x3fb8aa3bf0027820 */ /* 0x000fe20000410000 */
[----:B------:R-:W-:Y:S01]  /*5190*/  UISETP.GT.AND UP3, UPT, UR6, UR23, UPT ;  /* 0x000000170600728c */ /* 0x000fe2000bf64270 */
[----:B------:R-:W-:Y:S01]  /*51a0*/  FSEL R164, R164, RZ, P0 ;  /* 0x000000ffa4a47208 */ /* 0x000fe20000000000 */
[C---:B------:R-:W-:Y:S01]  /*51b0*/  FMUL.FTZ R3, R243.reuse, 1.4426950216293334961 ;  /* 0x3fb8aa3bf3037820 */ /* 0x040fe20000410000 */
[----:B------:R-:W-:Y:S01]  /*51c0*/  FSETP.NEU.FTZ.AND P0, PT, R243, -INF , PT ;  /* 0xff800000f300780b */ /* 0x000fe20003f1d000 */
[----:B------:R-:W-:Y:S01]  /*51d0*/  FMUL.FTZ R0, R241, 1.4426950216293334961 ;  /* 0x3fb8aa3bf1007820 */ /* 0x000fe20000410000 */
[----:B------:R-:W-:Y:S01]  /*51e0*/  FSEL R2, R2, RZ, P1 ;  /* 0x000000ff02027208 */ /* 0x000fe20000800000 */
[--C-:B------:R-:W-:Y:S01]  /*51f0*/  FFMA.FTZ R16, R16, UR11, -R164.reuse ;  /* 0x0000000b10107c23 */ /* 0x100fe200080108a4 */
[----:B------:R-:W-:Y:S01]  /*5200*/  FSEL R3, R3, RZ, P0 ;  /* 0x000000ff03037208 */ /* 0x000fe20000000000 */
[----:B------:R-:W-:Y:S01]  /*5210*/  FFMA.FTZ R20, R20, UR11, -R164 ;  /* 0x0000000b14147c23 */ /* 0x000fe200080108a4 */
[----:B------:R-:W-:Y:S01]  /*5220*/  FSETP.NEU.FTZ.AND P0, PT, R241, -INF , PT ;  /* 0xff800000f100780b */ /* 0x000fe20003f1d000 */
[----:B------:R1:W-:Y:S01]  /*5230*/  MUFU.EX2 R205, R16 ;  /* 0x0000001000cd7308 */ /* 0x0003e20000000800 */
[----:B------:R-:W-:Y:S01]  /*5240*/  FFMA.FTZ R28, R28, UR11, -R2 ;  /* 0x0000000b1c1c7c23 */ /* 0x000fe20008010802 */
[--C-:B------:R-:W-:Y:S01]  /*5250*/  FFMA.FTZ R35, R35, UR11, -R3.reuse ;  /* 0x0000000b23237c23 */ /* 0x100fe20008010803 */
[----:B------:R-:W-:Y:S01]  /*5260*/  FSEL R0, R0, RZ, P0 ;  /* 0x000000ff00007208 */ /* 0x000fe20000000000 */
[--C-:B------:R-:W-:Y:S01]  /*5270*/  FFMA.FTZ R34, R34, UR11, -R3.reuse ;  /* 0x0000000b22227c23 */ /* 0x100fe20008010803 */
[--C-:B------:R-:W-:Y:S01]  /*5280*/  FFMA.FTZ R19, R19, UR11, -R3.reuse ;  /* 0x0000000b13137c23 */ /* 0x100fe20008010803 */
[--C-:B------:R-:W-:Y:S01]  /*5290*/  FFMA.FTZ R23, R23, UR11, -R3.reuse ;  /* 0x0000000b17177c23 */ /* 0x100fe20008010803 */
[--C-:B------:R-:W-:Y:S03]  /*52a0*/  FFMA.FTZ R18, R18, UR11, -R3.reuse ;  /* 0x0000000b12127c23 */ /* 0x100fe60008010803 */
[----:B------:R2:W-:Y:S01]  /*52b0*/  MUFU.EX2 R221, R20 ;  /* 0x0000001400dd7308 */ /* 0x0005e20000000800 */
[--C-:B------:R-:W-:Y:S01]  /*52c0*/  FFMA.FTZ R32, R32, UR11, -R164.reuse ;  /* 0x0000000b20207c23 */ /* 0x100fe200080108a4 */
[--C-:B------:R-:W-:Y:S01]  /*52d0*/  FFMA.FTZ R33, R33, UR11, -R164.reuse ;  /* 0x0000000b21217c23 */ /* 0x100fe200080108a4 */
[--C-:B------:R-:W-:Y:S01]  /*52e0*/  FFMA.FTZ R192, R17, UR11, -R164.reuse ;  /* 0x0000000b11c07c23 */ /* 0x100fe200080108a4 */
[----:B------:R-:W-:Y:S01]  /*52f0*/  FFMA.FTZ R190, R21, UR11, -R164 ;  /* 0x0000000b15be7c23 */ /* 0x000fe200080108a4 */
[--C-:B------:R-:W-:Y:S01]  /*5300*/  FFMA.FTZ R181, R8, UR11, -R2.reuse ;  /* 0x0000000b08b57c23 */ /* 0x100fe20008010802 */
[--C-:B------:R-:W-:Y:S01]  /*5310*/  FFMA.FTZ R177, R9, UR11, -R2.reuse ;  /* 0x0000000b09b17c23 */ /* 0x100fe20008010802 */
[--C-:B------:R-:W-:Y:S03]  /*5320*/  FFMA.FTZ R17, R12, UR11, -R2.reuse ;  /* 0x0000000b0c117c23 */ /* 0x100fe60008010802 */
[----:B------:R3:W-:Y:S01]  /*5330*/  MUFU.EX2 R223, R28 ;  /* 0x0000001c00df7308 */ /* 0x0007e20000000800 */
[----:B-1----:R-:W-:Y:S02]  /*5340*/  IMAD.U32 R16, RZ, RZ, UR17 ;  /* 0x00000011ff107e24 */ /* 0x002fe4000f8e00ff */
[----:B------:R-:W-:Y:S01]  /*5350*/  FFMA.FTZ R179, R13, UR11, -R2 ;  /* 0x0000000b0db37c23 */ /* 0x000fe20008010802 */
[--C-:B------:R-:W-:Y:S01]  /*5360*/  FFMA.FTZ R15, R15, UR11, -R0.reuse ;  /* 0x0000000b0f0f7c23 */ /* 0x100fe20008010800 */
[----:B------:R-:W-:Y:S01]  /*5370*/  FFMA.FTZ R185, R14, UR11, -R0 ;  /* 0x0000000b0eb97c23 */ /* 0x000fe20008010800 */
[----:B------:R-:W-:Y:S02]  /*5380*/  IMAD R16, R16, 0x4, R244 ;  /* 0x0000000410107824 */ /* 0x000fe400078e02f4 */
[--C-:B------:R-:W-:Y:S01]  /*5390*/  FFMA.FTZ R31, R31, UR11, -R0.reuse ;  /* 0x0000000b1f1f7c23 */ /* 0x100fe20008010800 */
[--C-:B------:R-:W-:Y:S01]  /*53a0*/  FFMA.FTZ R178, R10, UR11, -R0.reuse ;  /* 0x0000000b0ab27c23 */ /* 0x100fe20008010800 */
[----:B------:R-:W1:Y:S01]  /*53b0*/  MUFU.EX2 R226, R32 ;  /* 0x0000002000e27308 */ /* 0x000e620000000800 */
[----:B------:R-:W-:Y:S01]  /*53c0*/  FFMA.FTZ R180, R11, UR11, -R0 ;  /* 0x0000000b0bb47c23 */ /* 0x000fe20008010800 */
[----:B--2---:R-:W-:Y:S01]  /*53d0*/  LOP3.LUT R20, R167, UR34, R16, 0x96, !PT ;  /* 0x00000022a7147c12 */ /* 0x004fe2000f8e9610 */
[--C-:B------:R-:W-:Y:S01]  /*53e0*/  FFMA.FTZ R16, R7, UR11, -R3.reuse ;  /* 0x0000000b07107c23 */ /* 0x100fe20008010803 */
[--C-:B------:R-:W-:Y:S01]  /*53f0*/  FFMA.FTZ R7, R4, UR11, -R164.reuse ;  /* 0x0000000b04077c23 */ /* 0x100fe200080108a4 */
[----:B------:R-:W-:Y:S01]  /*5400*/  FFMA.FTZ R164, R5, UR11, -R164 ;  /* 0x0000000b05a47c23 */ /* 0x000fe200080108a4 */
[--C-:B------:R-:W-:Y:S01]  /*5410*/  FFMA.FTZ R24, R24, UR11, -R2.reuse ;  /* 0x0000000b18187c23 */ /* 0x100fe20008010802 */
[--C-:B------:R-:W-:Y:S03]  /*5420*/  FFMA.FTZ R25, R25, UR11, -R2.reuse ;  /* 0x0000000b19197c23 */ /* 0x100fe60008010802 */
[----:B------:R2:W-:Y:S01]  /*5430*/  MUFU.EX2 R191, R7 ;  /* 0x0000000700bf7308 */ /* 0x0005e20000000800 */
[--C-:B---3--:R-:W-:Y:S01]  /*5440*/  FFMA.FTZ R28, R22, UR11, -R3.reuse ;  /* 0x0000000b161c7c23 */ /* 0x108fe20008010803 */
[----:B------:R-:W-:Y:S01]  /*5450*/  FFMA.FTZ R3, R6, UR11, -R3 ;  /* 0x0000000b06037c23 */ /* 0x000fe20008010803 */
[----:B------:R-:W-:Y:S02]  /*5460*/  IMAD.U32 R6, RZ, RZ, UR6 ;  /* 0x00000006ff067e24 */ /* 0x000fe4000f8e00ff */
[----:B------:R-:W-:Y:S01]  /*5470*/  FFMA.FTZ R2, R29, UR11, -R2 ;  /* 0x0000000b1d027c23 */ /* 0x000fe20008010802 */
[--C-:B------:R-:W-:Y:S01]  /*5480*/  FFMA.FTZ R27, R27, UR11, -R0.reuse ;  /* 0x0000000b1b1b7c23 */ /* 0x100fe20008010800 */
[--C-:B------:R-:W-:Y:S01]  /*5490*/  FFMA.FTZ R26, R26, UR11, -R0.reuse ;  /* 0x0000000b1a1a7c23 */ /* 0x100fe20008010800 */
[----:B------:R-:W-:Y:S02]  /*54a0*/  IMAD R4, R6, 0x4, R251 ;  /* 0x0000000406047824 */ /* 0x000fe400078e02fb */
[----:B------:R3:W-:Y:S01]  /*54b0*/  MUFU.EX2 R206, R19 ;  /* 0x0000001300ce7308 */ /* 0x0007e20000000800 */
[----:B------:R-:W-:Y:S01]  /*54c0*/  FFMA.FTZ R0, R30, UR11, -R0 ;  /* 0x0000000b1e007c23 */ /* 0x000fe20008010800 */
[----:B------:R-:W-:Y:S02]  /*54d0*/  IMAD.MOV.U32 R217, RZ, RZ, 0x40 ;  /* 0x00000040ffd97424 */ /* 0x000fe400078e00ff */
[C---:B------:R-:W-:Y:S03]  /*54e0*/  IMAD.WIDE.U32 R8, R4.reuse, -0x326172a9, RZ ;  /* 0xcd9e8d5704087825 */ /* 0x040fe600078e00ff */
[----:B------:R-:W-:Y:S03]  /*54f0*/  SEL R217, R217, 0xffffffc0, !P2 ;  /* 0xffffffc0d9d97807 */ /* 0x000fe60005000000 */
[----:B------:R4:W-:Y:S01]  /*5500*/  MUFU.EX2 R193, R16 ;  /* 0x0000001000c17308 */ /* 0x0009e20000000800 */
[-C--:B------:R-:W-:Y:S01]  /*5510*/  LOP3.LUT R9, R9, R245.reuse, RZ, 0x3c, !PT ;  /* 0x000000f509097212 */ /* 0x080fe200078e3cff */
[----:B------:R-:W-:Y:S02]  /*5520*/  VIADD R6, R4, 0x2 ;  /* 0x0000000204067836 */ /* 0x000fe40000000000 */
[----:B------:R-:W-:Y:S06]  /*5530*/  IMAD.WIDE.U32 R4, R20, -0x326172a9, RZ ;  /* 0xcd9e8d5714047825 */ /* 0x000fec00078e00ff */
[----:B------:R1:W-:Y:S01]  /*5540*/  MUFU.EX2 R202, R18 ;  /* 0x0000001200ca7308 */ /* 0x0003e20000000800 */
[----:B------:R-:W-:Y:S01]  /*5550*/  LOP3.LUT R20, R5, UR33, R8, 0x96, !PT ;  /* 0x0000002105147c12 */ /* 0x000fe2000f8e9608 */
[----:B--2---:R-:W-:Y:S01]  /*5560*/  IMAD.WIDE.U32 R6, R6, -0x326172a9, RZ ;  /* 0xcd9e8d5706067825 */ /* 0x004fe200078e00ff */
[----:B---3--:R-:W-:Y:S03]  /*5570*/  LOP3.LUT R19, R166, UR38, RZ, 0x3c, !PT ;  /* 0x00000026a6137c12 */ /* 0x008fe6000f8e3cff */
[----:B------:R-:W-:Y:S01]  /*5580*/  IMAD.WIDE.U32 R20, R20, -0x2daee0ad, RZ ;  /* 0xd2511f5314147825 */ /* 0x000fe200078e00ff */
[----:B------:R-:W-:Y:S03]  /*5590*/  LOP3.LUT R7, R7, R245, RZ, 0x3c, !PT ;  /* 0x000000f507077212 */ /* 0x000fe600078e3cff */
[----:B------:R-:W2:Y:S01]  /*55a0*/  MUFU.EX2 R225, R35 ;  /* 0x0000002300e17308 */ /* 0x000ea20000000800 */
[----:B------:R-:W-:Y:S01]  /*55b0*/  LOP3.LUT R12, R5, UR33, R6, 0x96, !PT ;  /* 0x00000021050c7c12 */ /* 0x000fe2000f8e9606 */
[----:B------:R-:W-:Y:S01]  /*55c0*/  IMAD.WIDE.U32 R8, R9, -0x2daee0ad, RZ ;  /* 0xd2511f5309087825 */ /* 0x000fe200078e00ff */
[----:B----4-:R-:W-:Y:S03]  /*55d0*/  LOP3.LUT R16, R4, UR37, RZ, 0x3c, !PT ;  /* 0x0000002504107c12 */ /* 0x010fe6000f8e3cff */
[----:B------:R-:W-:Y:S01]  /*55e0*/  IMAD.WIDE.U32 R12, R12, -0x2daee0ad, RZ ;  /* 0xd2511f530c0c7825 */ /* 0x000fe200078e00ff */
[----:B------:R-:W-:Y:S03]  /*55f0*/  LOP3.LUT R4, R19, R9, RZ, 0x3c, !PT ;  /* 0x0000000913047212 */ /* 0x000fe600078e3cff */
[----:B------:R3:W-:Y:S01]  /*5600*/  MUFU.EX2 R195, R17 ;  /* 0x0000001100c37308 */ /* 0x0007e20000000800 */
[----:B-1----:R-:W-:Y:S01]  /*5610*/  LOP3.LUT R18, R21, UR32, R8, 0x96, !PT ;  /* 0x0000002015127c12 */ /* 0x002fe2000f8e9608 */
[----:B------:R-:W-:Y:S05]  /*5620*/  IMAD.WIDE.U32 R6, R7, -0x2daee0ad, RZ ;  /* 0xd2511f5307067825 */ /* 0x000fea00078e00ff */
[----:B------:R-:W-:Y:S03]  /*5630*/  LOP3.LUT R5, R19, R7, RZ, 0x3c, !PT ;  /* 0x0000000713057212 */ /* 0x000fe600078e3cff */
[----:B------:R1:W-:Y:S01]  /*5640*/  MUFU.EX2 R207, R23 ;  /* 0x0000001700cf7308 */ /* 0x0003e20000000800 */
[----:B------:R-:W-:Y:S01]  /*5650*/  LOP3.LUT R8, R13, UR32, R6, 0x96, !PT ;  /* 0x000000200d087c12 */ /* 0x000fe2000f8e9606 */
[----:B------:R-:W-:Y:S04]  /*5660*/  IMAD.WIDE.U32 R6, R4, -0x326172a9, RZ ;  /* 0xcd9e8d5704067825 */ /* 0x000fe800078e00ff */
[----:B------:R-:W-:Y:S01]  /*5670*/  IMAD.WIDE.U32 R18, R18, -0x326172a9, RZ ;  /* 0xcd9e8d5712127825 */ /* 0x000fe200078e00ff */
[----:B------:R-:W-:Y:S03]  /*5680*/  LOP3.LUT R7, R16, R7, RZ, 0x3c, !PT ;  /* 0x0000000710077212 */ /* 0x000fe600078e3cff */
[----:B------:R-:W-:Y:S01]  /*5690*/  MUFU.EX2 R222, R34 ;  /* 0x0000002200de7308 */ /* 0x000fe20000000800 */
[----:B------:R-:W-:Y:S01]  /*56a0*/  IMAD.WIDE.U32 R8, R8, -0x326172a9, RZ ;  /* 0xcd9e8d5708087825 */ /* 0x000fe200078e00ff */
[----:B---3--:R-:W-:Y:S03]  /*56b0*/  LOP3.LUT R17, R19, UR31, R6, 0x96, !PT ;  /* 0x0000001f13117c12 */ /* 0x008fe6000f8e9606 */
[----:B------:R-:W-:Y:S05]  /*56c0*/  IMAD.WIDE.U32 R4, R5, -0x326172a9, RZ ;  /* 0xcd9e8d5705047825 */ /* 0x000fea00078e00ff */
[----:B------:R3:W-:Y:S01]  /*56d0*/  MUFU.EX2 R194, R15 ;  /* 0x0000000f00c27308 */ /* 0x0007e20000000800 */
[----:B------:R-:W-:Y:S01]  /*56e0*/  IMAD.WIDE.U32 R6, R7, -0x2daee0ad, RZ ;  /* 0xd2511f5307067825 */ /* 0x000fe200078e00ff */
[----:B------:R-:W-:Y:S02]  /*56f0*/  LOP3.LUT R5, R16, R5, RZ, 0x3c, !PT ;  /* 0x0000000510057212 */ /* 0x000fe400078e3cff */
[----:B------:R-:W-:Y:S01]  /*5700*/  LOP3.LUT R22, R9, UR31, R4, 0x96, !PT ;  /* 0x0000001f09167c12 */ /* 0x000fe2000f8e9604 */
[----:B------:R-:W-:Y:S01]  /*5710*/  IMAD.WIDE.U32 R16, R17, -0x2daee0ad, RZ ;  /* 0xd2511f5311107825 */ /* 0x000fe200078e00ff */
[----:B------:R-:W-:Y:S04]  /*5720*/  LOP3.LUT R7, R7, UR30, R20, 0x96, !PT ;  /* 0x0000001e07077c12 */ /* 0x000fe8000f8e9614 */
[----:B------:R-:W4:Y:S01]  /*5730*/  MUFU.EX2 R224, R31 ;  /* 0x0000001f00e07308 */ /* 0x000f220000000800 */
[----:B-1----:R-:W-:Y:S01]  /*5740*/  IMAD.WIDE.U32 R22, R22, -0x2daee0ad, RZ ;  /* 0xd2511f5316167825 */ /* 0x002fe200078e00ff */
[----:B------:R-:W-:Y:S03]  /*5750*/  LOP3.LUT R13, R17, UR28, R6, 0x96, !PT ;  /* 0x0000001c110d7c12 */ /* 0x000fe6000f8e9606 */
[----:B------:R-:W-:Y:S05]  /*5760*/  IMAD.WIDE.U32 R4, R5, -0x2daee0ad, RZ ;  /* 0xd2511f5305047825 */ /* 0x000fea00078e00ff */
[----:B------:R-:W-:Y:S01]  /*5770*/  MUFU.EX2 R200, R28 ;  /* 0x0000001c00c87308 */ /* 0x000fe20000000800 */
[----:B------:R-:W-:Y:S01]  /*5780*/  IMAD.WIDE.U32 R6, R7, -0x326172a9, RZ ;  /* 0xcd9e8d5707067825 */ /* 0x000fe200078e00ff */
[----:B------:R-:W-:Y:S02]  /*5790*/  LOP3.LUT R5, R5, UR30, R12, 0x96, !PT ;  /* 0x0000001e05057c12 */ /* 0x000fe4000f8e960c */
[----:B------:R-:W-:Y:S01]  /*57a0*/  LOP3.LUT R14, R23, UR28, R4, 0x96, !PT ;  /* 0x0000001c170e7c12 */ /* 0x000fe2000f8e9604 */
[----:B------:R-:W-:Y:S01]  /*57b0*/  IMAD.WIDE.U32 R12, R13, -0x326172a9, RZ ;  /* 0xcd9e8d570d0c7825 */ /* 0x000fe200078e00ff */
[----:B------:R-:W-:Y:S04]  /*57c0*/  LOP3.LUT R9, R7, UR29, R18, 0x96, !PT ;  /* 0x0000001d07097c12 */ /* 0x000fe8000f8e9612 */
[----:B------:R1:W-:Y:S01]  /*57d0*/  MUFU.EX2 R182, R3 ;  /* 0x0000000300b67308 */ /* 0x0003e20000000800 */
[----:B------:R-:W-:Y:S01]  /*57e0*/  IMAD.WIDE.U32 R4, R5, -0x326172a9, RZ ;  /* 0xcd9e8d5705047825 */ /* 0x000fe200078e00ff */
[----:B------:R-:W-:Y:S03]  /*57f0*/  LOP3.LUT R7, R13, UR27, R6, 0x96, !PT ;  /* 0x0000001b0d077c12 */ /* 0x000fe6000f8e9606 */
[----:B---3--:R-:W-:Y:S01]  /*5800*/  IMAD.WIDE.U32 R14, R14, -0x326172a9, RZ ;  /* 0xcd9e8d570e0e7825 */ /* 0x008fe200078e00ff */
[----:B------:R-:W-:Y:S04]  /*5810*/  LOP3.LUT R10, R5, UR29, R8, 0x96, !PT ;  /* 0x0000001d050a7c12 */ /* 0x000fe8000f8e9608 */
[----:B------:R-:W-:Y:S01]  /*5820*/  MUFU.EX2 R201, R33 ;  /* 0x0000002100c97308 */ /* 0x000fe20000000800 */
[----:B------:R-:W-:Y:S01]  /*5830*/  IMAD.WIDE.U32 R8, R9, -0x2daee0ad, RZ ;  /* 0xd2511f5309087825 */ /* 0x000fe200078e00ff */
[----:B------:R-:W-:Y:S03]  /*5840*/  LOP3.LUT R6, R15, UR27, R4, 0x96, !PT ;  /* 0x0000001b0f067c12 */ /* 0x000fe6000f8e9604 */
[----:B------:R-:W-:Y:S01]  /*5850*/  IMAD.WIDE.U32 R4, R7, -0x2daee0ad, RZ ;  /* 0xd2511f5307047825 */ /* 0x000fe200078e00ff */
[----:B------:R-:W-:Y:S04]  /*5860*/  LOP3.LUT R16, R9, UR26, R16, 0x96, !PT ;  /* 0x0000001a09107c12 */ /* 0x000fe8000f8e9610 */
[----:B------:R-:W-:Y:S01]  /*5870*/  MUFU.EX2 R192, R192 ;  /* 0x000000c000c07308 */ /* 0x000fe20000000800 */
[----:B------:R-:W-:Y:S01]  /*5880*/  IMAD.WIDE.U32 R6, R6, -0x2daee0ad, RZ ;  /* 0xd2511f5306067825 */ /* 0x000fe200078e00ff */
[----:B------:R-:W-:Y:S02]  /*5890*/  LOP3.LUT R13, R4, 0xff, RZ, 0xc0, !PT ;  /* 0x000000ff040d7812 */ /* 0x000fe400078ec0ff */
[----:B------:R-:W-:Y:S01]  /*58a0*/  LOP3.LUT R9, R5, UR24, R8, 0x96, !PT ;  /* 0x0000001805097c12 */ /* 0x000fe2000f8e9608 */
[----:B------:R-:W-:Y:S01]  /*58b0*/  IMAD.WIDE.U32 R10, R10, -0x2daee0ad, RZ ;  /* 0xd2511f530a0a7825 */ /* 0x000fe200078e00ff */
[----:B------:R-:W-:Y:S04]  /*58c0*/  ISETP.LE.U32.AND P4, PT, R13, UR12, PT ;  /* 0x0000000c0d007c0c */ /* 0x000fe8000bf83070 */
[----:B------:R-:W-:Y:S01]  /*58d0*/  MUFU.EX2 R181, R181 ;  /* 0x000000b500b57308 */ /* 0x000fe20000000800 */
[----:B-1----:R-:W-:Y:S02]  /*58e0*/  LOP3.LUT R3, R6, 0xff, RZ, 0xc0, !PT ;  /* 0x000000ff06037812 */ /* 0x002fe400078ec0ff */
[----:B------:R-:W-:Y:S02]  /*58f0*/  LOP3.LUT R22, R11, UR26, R22, 0x96, !PT ;  /* 0x0000001a0b167c12 */ /* 0x000fe4000f8e9616 */
[----:B------:R-:W-:Y:S02]  /*5900*/  LOP3.LUT R17, R4, 0xffff, RZ, 0xc0, !PT ;  /* 0x0000ffff04117812 */ /* 0x000fe400078ec0ff */
[----:B------:R-:W-:Y:S03]  /*5910*/  LOP3.LUT R8, R7, UR24, R10, 0x96, !PT ;  /* 0x0000001807087c12 */ /* 0x000fe6000f8e960a */
[----:B------:R-:W-:Y:S01]  /*5920*/  MUFU.EX2 R180, R180 ;  /* 0x000000b400b47308 */ /* 0x000fe20000000800 */
[--C-:B------:R-:W-:Y:S02]  /*5930*/  SHF.R.U32.HI R11, RZ, 0x18, R4.reuse ;  /* 0x00000018ff0b7819 */ /* 0x100fe40000011604 */
[----:B------:R-:W-:Y:S01]  /*5940*/  SHF.R.U32.HI R15, RZ, 0x10, R4 ;  /* 0x00000010ff0f7819 */ /* 0x000fe20000011604 */
[----:B------:R-:W-:Y:S01]  /*5950*/  IMAD.WIDE.U32 R4, R16, -0x326172a9, RZ ;  /* 0xcd9e8d5710047825 */ /* 0x000fe200078e00ff */
[--C-:B------:R-:W-:Y:S02]  /*5960*/  SHF.R.U32.HI R10, RZ, 0x18, R6.reuse ;  /* 0x00000018ff0a7819 */ /* 0x100fe40000011606 */
[----:B------:R-:W-:Y:S03]  /*5970*/  ISETP.LE.U32.AND P1, PT, R3, UR12, PT ;  /* 0x0000000c03007c0c */ /* 0x000fe6000bf23070 */
[----:B------:R-:W-:Y:S01]  /*5980*/  MUFU.EX2 R185, R185 ;  /* 0x000000b900b97308 */ /* 0x000fe20000000800 */
[----:B------:R-:W-:Y:S02]  /*5990*/  ISETP.LE.U32.AND P0, PT, R10, UR12, PT ;  /* 0x0000000c0a007c0c */ /* 0x000fe4000bf03070 */
[----:B------:R-:W-:Y:S02]  /*59a0*/  ISETP.LE.U32.AND P3, PT, R11, UR12, PT ;  /* 0x0000000c0b007c0c */ /* 0x000fe4000bf63070 */
[----:B------:R-:W-:Y:S02]  /*59b0*/  LOP3.LUT R10, R4, 0xff, RZ, 0xc0, !PT ;  /* 0x000000ff040a7812 */ /* 0x000fe400078ec0ff */
[----:B------:R-:W-:Y:S03]  /*59c0*/  LOP3.LUT R3, R9, 0xff, RZ, 0xc0, !PT ;  /* 0x000000ff09037812 */ /* 0x000fe600078ec0ff */
[----:B------:R-:W-:Y:S01]  /*59d0*/  MUFU.EX2 R190, R190 ;  /* 0x000000be00be7308 */ /* 0x000fe20000000800 */
[----:B------:R-:W-:Y:S02]  /*59e0*/  SHF.R.U32.HI R18, RZ, 0x10, R6 ;  /* 0x00000010ff127819 */ /* 0x000fe40000011606 */
[----:B------:R-:W-:Y:S02]  /*59f0*/  LOP3.LUT R19, R6, 0xffff, RZ, 0xc0, !PT ;  /* 0x0000ffff06137812 */ /* 0x000fe400078ec0ff */
[----:B------:R-:W-:Y:S02]  /*5a00*/  ISETP.LE.U32.AND P6, PT, R10, UR12, PT ;  /* 0x0000000c0a007c0c */ /* 0x000fe4000bfc3070 */
[----:B------:R-:W-:Y:S03]  /*5a10*/  LOP3.LUT R6, R5, UR25, R12, 0x96, !PT ;  /* 0x0000001905067c12 */ /* 0x000fe6000f8e960c */
[----:B------:R-:W-:Y:S01]  /*5a20*/  MUFU.EX2 R176, R164 ;  /* 0x000000a400b07308 */ /* 0x000fe20000000800 */
[--C-:B------:R-:W-:Y:S02]  /*5a30*/  SHF.R.U32.HI R7, RZ, 0x18, R4.reuse ;  /* 0x00000018ff077819 */ /* 0x100fe40000011604 */
[----:B------:R-:W-:Y:S02]  /*5a40*/  LOP3.LUT R16, R4, 0xffff, RZ, 0xc0, !PT ;  /* 0x0000ffff04107812 */ /* 0x000fe400078ec0ff */
[----:B------:R-:W-:Y:S01]  /*5a50*/  SHF.R.U32.HI R12, RZ, 0x10, R4 ;  /* 0x00000010ff0c7819 */ /* 0x000fe20000011604 */
[----:B------:R-:W-:Y:S01]  /*5a60*/  IMAD.WIDE.U32 R4, R22, -0x326172a9, RZ ;  /* 0xcd9e8d5716047825 */ /* 0x000fe200078e00ff */
[----:B------:R-:W-:Y:S03]  /*5a70*/  ISETP.LE.U32.AND P5, PT, R7, UR12, PT ;  /* 0x0000000c07007c0c */ /* 0x000fe6000bfa3070 */
[----:B------:R-:W-:Y:S01]  /*5a80*/  MUFU.EX2 R178, R178 ;  /* 0x000000b200b27308 */ /* 0x000fe20000000800 */
[--C-:B------:R-:W-:Y:S02]  /*5a90*/  SHF.R.U32.HI R7, RZ, 0x18, R9.reuse ;  /* 0x00000018ff077819 */ /* 0x100fe40000011609 */
[----:B------:R-:W-:Y:S02]  /*5aa0*/  LOP3.LUT R11, R4, 0xff, RZ, 0xc0, !PT ;  /* 0x000000ff040b7812 */ /* 0x000fe400078ec0ff */
[--C-:B------:R-:W-:Y:S02]  /*5ab0*/  SHF.R.U32.HI R10, RZ, 0x18, R4.reuse ;  /* 0x00000018ff0a7819 */ /* 0x100fe40000011604 */
[----:B------:R-:W-:Y:S03]  /*5ac0*/  SHF.R.U32.HI R13, RZ, 0x10, R4 ;  /* 0x00000010ff0d7819 */ /* 0x000fe60000011604 */
[----:B------:R-:W-:Y:S10]  /*5ad0*/  MUFU.EX2 R177, R177 ;  /* 0x000000b100b17308 */ /* 0x000ff40000000800 */
[----:B------:R-:W-:Y:S10]  /*5ae0*/  MUFU.EX2 R187, R2 ;  /* 0x0000000200bb7308 */ /* 0x000ff40000000800 */
[----:B------:R-:W-:Y:S10]  /*5af0*/  MUFU.EX2 R179, R179 ;  /* 0x000000b300b37308 */ /* 0x000ff40000000800 */
[----:B------:R-:W-:Y:S10]  /*5b00*/  MUFU.EX2 R183, R0 ;  /* 0x0000000000b77308 */ /* 0x000ff40000000800 */
[----:B------:R-:W-:Y:S10]  /*5b10*/  MUFU.EX2 R189, R24 ;  /* 0x0000001800bd7308 */ /* 0x000ff40000000800 */
[----:B------:R-:W1:Y:S10]  /*5b20*/  MUFU.EX2 R188, R27 ;  /* 0x0000001b00bc7308 */ /* 0x000e740000000800 */
[----:B------:R-:W-:Y:S10]  /*5b30*/  MUFU.EX2 R186, R25 ;  /* 0x0000001900ba7308 */ /* 0x000ff40000000800 */
[----:B------:R-:W3:Y:S01]  /*5b40*/  MUFU.EX2 R184, R26 ;  /* 0x0000001a00b87308 */ /* 0x000ee20000000800 */
[----:B------:R-:W-:Y:S01]  /*5b50*/  @!P4 FADD.FTZ R226, -R226, -RZ ;  /* 0x800000ffe2e2c221 */ /* 0x000fe20000010100 */
[----:B------:R-:W-:Y:S01]  /*5b60*/  ISETP.LE.U32.AND P4, PT, R3, UR12, PT ;  /* 0x0000000c03007c0c */ /* 0x000fe2000bf83070 */
[----:B------:R-:W-:Y:S01]  /*5b70*/  @!P1 FADD.FTZ R223, -R223, -RZ ;  /* 0x800000ffdfdf9221 */ /* 0x000fe20000010100 */
[----:B------:R-:W-:Y:S01]  /*5b80*/  LOP3.LUT R3, R15, 0xff, RZ, 0xc0, !PT ;  /* 0x000000ff0f037812 */ /* 0x000fe200078ec0ff */
[----:B--2---:R-:W-:Y:S01]  /*5b90*/  @!P3 FADD.FTZ R225, -R225, -RZ ;  /* 0x800000ffe1e1b221 */ /* 0x004fe20000010100 */
[----:B------:R-:W-:Y:S01]  /*5ba0*/  ISETP.LE.U32.AND P3, PT, R7, UR12, PT ;  /* 0x0000000c07007c0c */ /* 0x000fe2000bf63070 */
[----:B------:R-:W-:Y:S01]  /*5bb0*/  @!P6 FADD.FTZ R205, -R205, -RZ ;  /* 0x800000ffcdcde221 */ /* 0x000fe20000010100 */
[----:B------:R-:W-:Y:S01]  /*5bc0*/  ISETP.LE.U32.AND P1, PT, R3, UR12, PT ;  /* 0x0000000c03007c0c */ /* 0x000fe2000bf23070 */
[----:B------:R-:W-:Y:S01]  /*5bd0*/  @!P5 FADD.FTZ R206, -R206, -RZ ;  /* 0x800000ffceced221 */ /* 0x000fe20000010100 */
[----:B------:R-:W-:Y:S01]  /*5be0*/  LOP3.LUT R3, R5, UR25, R14, 0x96, !PT ;  /* 0x0000001905037c12 */ /* 0x000fe2000f8e960e */
[----:B----4-:R-:W-:Y:S01]  /*5bf0*/  @!P0 FADD.FTZ R224, -R224, -RZ ;  /* 0x800000ffe0e08221 */ /* 0x010fe20000010100 */
[----:B------:R-:W-:Y:S02]  /*5c00*/  LOP3.LUT R14, R4, 0xffff, RZ, 0xc0, !PT ;  /* 0x0000ffff040e7812 */ /* 0x000fe400078ec0ff */
[----:B------:R-:W-:Y:S01]  /*5c10*/  SHF.R.U32.HI R4, RZ, 0x18, R6 ;  /* 0x00000018ff047819 */ /* 0x000fe20000011606 */
[----:B------:R-:W-:Y:S01]  /*5c20*/  @!P4 FADD.FTZ R221, -R221, -RZ ;  /* 0x800000ffddddc221 */ /* 0x000fe20000010100 */
[----:B------:R-:W-:Y:S02]  /*5c30*/  SHF.R.U32.HI R5, RZ, 0x18, R8 ;  /* 0x00000018ff057819 */ /* 0x000fe40000011608 */
[----:B------:R-:W-:Y:S01]  /*5c40*/  ISETP.LE.U32.AND P6, PT, R4, UR12, PT ;  /* 0x0000000c04007c0c */ /* 0x000fe2000bfc3070 */
[----:B------:R-:W-:Y:S01]  /*5c50*/  @!P3 FADD.FTZ R207, -R207, -RZ ;  /* 0x800000ffcfcfb221 */ /* 0x000fe20000010100 */
[----:B------:R-:W-:Y:S01]  /*5c60*/  LOP3.LUT R4, R6, 0xff, RZ, 0xc0, !PT ;  /* 0x000000ff06047812 */ /* 0x000fe200078ec0ff */
[----:B------:R-:W-:Y:S01]  /*5c70*/  @!P1 FADD.FTZ R222, -R222, -RZ ;  /* 0x800000ffdede9221 */ /* 0x000fe20000010100 */
[----:B------:R-:W-:Y:S02]  /*5c80*/  ISETP.LE.U32.AND P4, PT, R5, UR12, PT ;  /* 0x0000000c05007c0c */ /* 0x000fe4000bf83070 */
[----:B------:R-:W-:Y:S02]  /*5c90*/  ISETP.LE.U32.AND P5, PT, R4, UR12, PT ;  /* 0x0000000c04007c0c */ /* 0x000fe4000bfa3070 */
[----:B------:R-:W-:Y:S02]  /*5ca0*/  LOP3.LUT R4, R12, 0xff, RZ, 0xc0, !PT ;  /* 0x000000ff0c047812 */ /* 0x000fe400078ec0ff */
[----:B------:R-:W-:Y:S02]  /*5cb0*/  ISETP.LE.U32.AND P1, PT, R11, UR12, PT ;  /* 0x0000000c0b007c0c */ /* 0x000fe4000bf23070 */
[----:B------:R-:W-:Y:S01]  /*5cc0*/  ISETP.LE.U32.AND P3, PT, R4, UR12, PT ;  /* 0x0000000c04007c0c */ /* 0x000fe2000bf63070 */
[----:B------:R-:W-:Y:S01]  /*5cd0*/  @!P6 FADD.FTZ R193, -R193, -RZ ;  /* 0x800000ffc1c1e221 */ /* 0x000fe20000010100 */
[----:B------:R-:W-:Y:S02]  /*5ce0*/  SHF.R.U32.HI R4, RZ, 0x10, R9 ;  /* 0x00000010ff047819 */ /* 0x000fe40000011609 */
[----:B------:R-:W-:Y:S01]  /*5cf0*/  ISETP.LE.U32.AND P6, PT, R10, UR12, PT ;  /* 0x0000000c0a007c0c */ /* 0x000fe2000bfc3070 */
[----:B-1----:R-:W-:Y:S01]  /*5d00*/  @!P4 FADD.FTZ R188, -R188, -RZ ;  /* 0x800000ffbcbcc221 */ /* 0x002fe20000010100 */
[----:B------:R-:W-:Y:S01]  /*5d10*/  LOP3.LUT R5, R4, 0xff, RZ, 0xc0, !PT ;  /* 0x000000ff04057812 */ /* 0x000fe200078ec0ff */
[----:B------:R-:W-:Y:S01]  /*5d20*/  @!P5 FADD.FTZ R191, -R191, -RZ ;  /* 0x800000ffbfbfd221 */ /* 0x000fe20000010100 */
[----:B------:R-:W-:Y:S02]  /*5d30*/  SHF.R.U32.HI R4, RZ, 0x8, R17 ;  /* 0x00000008ff047819 */ /* 0x000fe40000011611 */
[----:B------:R-:W-:Y:S01]  /*5d40*/  ISETP.LE.U32.AND P5, PT, R5, UR12, PT ;  /* 0x0000000c05007c0c */ /* 0x000fe2000bfa3070 */
[----:B------:R-:W-:Y:S01]  /*5d50*/  @!P1 FADD.FTZ R195, -R195, -RZ ;  /* 0x800000ffc3c39221 */ /* 0x000fe20000010100 */
[----:B------:R-:W-:Y:S01]  /*5d60*/  LOP3.LUT R4, R4, 0xffff, RZ, 0xc0, !PT ;  /* 0x0000ffff04047812 */ /* 0x000fe200078ec0ff */
[----:B------:R-:W-:Y:S01]  /*5d70*/  @!P3 FADD.FTZ R202, -R202, -RZ ;  /* 0x800000ffcacab221 */ /* 0x000fe20000010100 */
[----:B------:R-:W-:Y:S02]  /*5d80*/  LOP3.LUT R7, R8, 0xff, RZ, 0xc0, !PT ;  /* 0x000000ff08077812 */ /* 0x000fe400078ec0ff */
[----:B------:R-:W-:Y:S01]  /*5d90*/  SHF.R.U32.HI R5, RZ, 0x10, R6 ;  /* 0x00000010ff057819 */ /* 0x000fe20000011606 */
[----:B------:R-:W-:Y:S01]  /*5da0*/  @!P6 FADD.FTZ R194, -R194, -RZ ;  /* 0x800000ffc2c2e221 */ /* 0x000fe20000010100 */
[----:B------:R-:W-:Y:S02]  /*5db0*/  ISETP.LE.U32.AND P3, PT, R4, UR12, PT ;  /* 0x0000000c04007c0c */ /* 0x000fe4000bf63070 */
[----:B------:R-:W-:Y:S02]  /*5dc0*/  ISETP.LE.U32.AND P0, PT, R7, UR12, PT ;  /* 0x0000000c07007c0c */ /* 0x000fe4000bf03070 */
        /* <DEDUP_REMOVED lines=193> */
[----:B------:R-:W-:Y:S03]  /*69e0*/  FADD.FTZ R7, -R198, R7 ;  /* 0x00000007c6077221 */ /* 0x000fe60000010100 */
[-C--:B------:R-:W-:Y:S01]  /*69f0*/  FSEL R0, R0, R199.reuse, P0 ;  /* 0x000000c700007208 */ /* 0x080fe20000000000 */
[----:B------:R-:W-:Y:S01]  /*6a00*/  FADD.FTZ R5, -R196, R10 ;  /* 0x0000000ac4057221 */ /* 0x000fe20000010100 */
[----:B------:R-:W-:Y:S02]  /*6a10*/  FSEL R4, R4, R199, P1 ;  /* 0x000000c704047208 */ /* 0x000fe40000800000 */
[----:B------:R-:W-:Y:S01]  /*6a20*/  FSETP.GE.FTZ.AND P1, PT, R182, RZ, PT ;  /* 0x000000ffb600720b */ /* 0x000fe20003f36000 */
[----:B------:R-:W-:Y:S01]  /*6a30*/  FMUL.FTZ R203, R176, R0 ;  /* 0x00000000b0cb7220 */ /* 0x000fe20000410000 */
[----:B------:R-:W-:Y:S01]  /*6a40*/  FSETP.GE.FTZ.AND P0, PT, R193, RZ, PT ;  /* 0x000000ffc100720b */ /* 0x000fe20003f16000 */
[----:B------:R-:W-:Y:S01]  /*6a50*/  FADD.FTZ R0, -R198, R6 ;  /* 0x00000006c6007221 */ /* 0x000fe20000010100 */
[----:B------:R-:W-:Y:S01]  /*6a60*/  FMUL.FTZ R204, R191, R4 ;  /* 0x00000004bfcc7220 */ /* 0x000fe20000410000 */
[----:B------:R-:W-:Y:S01]  /*6a70*/  FADD.FTZ R6, -R197, R9 ;  /* 0x00000009c5067221 */ /* 0x000fe20000010100 */
[-C--:B------:R-:W-:Y:S01]  /*6a80*/  FSEL R7, R7, R198.reuse, P0 ;  /* 0x000000c607077208 */ /* 0x080fe20000000000 */
[----:B------:R-:W-:Y:S01]  /*6a90*/  FADD.FTZ R14, -R196, R14 ;  /* 0x0000000ec40e7221 */ /* 0x000fe20000010100 */
[----:B------:R-:W-:Y:S01]  /*6aa0*/  FSEL R0, R0, R198, P1 ;  /* 0x000000c600007208 */ /* 0x000fe20000800000 */
[----:B------:R-:W-:Y:S01]  /*6ab0*/  FADD.FTZ R15, -R196, R15 ;  /* 0x0000000fc40f7221 */ /* 0x000fe20000010100 */
[----:B------:R-:W-:Y:S01]  /*6ac0*/  FSETP.GE.FTZ.AND P1, PT, R178, RZ, PT ;  /* 0x000000ffb200720b */ /* 0x000fe20003f36000 */
[----:B------:R-:W-:Y:S01]  /*6ad0*/  FADD.FTZ R12, -R197, R12 ;  /* 0x0000000cc50c7221 */ /* 0x000fe20000010100 */
[----:B------:R-:W-:Y:S01]  /*6ae0*/  FSETP.GE.FTZ.AND P0, PT, R180, RZ, PT ;  /* 0x000000ffb400720b */ /* 0x000fe20003f16000 */
[----:B------:R-:W-:Y:S01]  /*6af0*/  FMUL.FTZ R191, R182, R0 ;  /* 0x00000000b6bf7220 */ /* 0x000fe20000410000 */
[----:B------:R-:W-:Y:S01]  /*6b00*/  LEA R0, R220, UR4, 0x1 ;  /* 0x00000004dc007c11 */ /* 0x000fe2000f8e08ff */
[----:B------:R-:W-:Y:S01]  /*6b10*/  FMUL.FTZ R182, R193, R7 ;  /* 0x00000007c1b67220 */ /* 0x000fe20000410000 */
[-C--:B------:R-:W-:Y:S01]  /*6b20*/  FSEL R5, R5, R196.reuse, P1 ;  /* 0x000000c405057208 */ /* 0x080fe20000800000 */
[----:B------:R-:W-:Y:S01]  /*6b30*/  FADD.FTZ R7, -R197, R8 ;  /* 0x00000008c5077221 */ /* 0x000fe20000010100 */
[----:B------:R-:W-:Y:S01]  /*6b40*/  FSETP.GE.FTZ.AND P1, PT, R185, RZ, PT ;  /* 0x000000ffb900720b */ /* 0x000fe20003f36000 */
[----:B------:R-:W-:Y:S01]  /*6b50*/  VIADD R4, R0, 0x8000 ;  /* 0x0000800000047836 */ /* 0x000fe20000000000 */
[-C--:B------:R-:W-:Y:S01]  /*6b60*/  FSEL R6, R6, R197.reuse, P3 ;  /* 0x000000c506067208 */ /* 0x080fe20001800000 */
[----:B------:R-:W-:Y:S01]  /*6b70*/  VIADD R176, R0, 0x8040 ;  /* 0x0000804000b07836 */ /* 0x000fe20000000000 */
[----:B------:R-:W-:Y:S01]  /*6b80*/  FSEL R7, R7, R197, P4 ;  /* 0x000000c507077208 */ /* 0x000fe20002000000 */
[----:B------:R-:W-:Y:S01]  /*6b90*/  @P2 VIADD R176, R4, 0xffffffc0 ;  /* 0xffffffc004b02836 */ /* 0x000fe20000000000 */
[----:B------:R-:W-:Y:S01]  /*6ba0*/  FSETP.GE.FTZ.AND P4, PT, R195, RZ, PT ;  /* 0x000000ffc300720b */ /* 0x000fe20003f96000 */
[----:B------:R-:W-:Y:S01]  /*6bb0*/  FADD.FTZ R4, -R196, R11 ;  /* 0x0000000bc4047221 */ /* 0x000fe20000010100 */
[----:B------:R-:W-:Y:S01]  /*6bc0*/  FSETP.GE.FTZ.AND P3, PT, R179, RZ, PT ;  /* 0x000000ffb300720b */ /* 0x000fe20003f76000 */
[-C--:B-1----:R-:W-:Y:S03]  /*6bd0*/  HMMA.16816.F32 R20, R172, R164.reuse, R20 ;  /* 0x000000a4ac14723c */ /* 0x082fe60000001814 */
[-C--:B------:R-:W-:Y:S01]  /*6be0*/  FSEL R4, R4, R196.reuse, P0 ;  /* 0x000000c404047208 */ /* 0x080fe20000000000 */
[----:B------:R-:W-:Y:S01]  /*6bf0*/  FADD.FTZ R13, -R197, R13 ;  /* 0x0000000dc50d7221 */ /* 0x000fe20000010100 */
[----:B------:R-:W-:Y:S01]  /*6c00*/  FSETP.GE.FTZ.AND P0, PT, R194, RZ, PT ;  /* 0x000000ffc200720b */ /* 0x000fe20003f16000 */
[C---:B------:R-:W-:Y:S05]  /*6c10*/  HMMA.16816.F32 R24, R168.reuse, R164, R24 ;  /* 0x000000a4a818723c */ /* 0x040fea0000001818 */
[----:B------:R-:W-:Y:S01]  /*6c20*/  FMUL.FTZ R10, R178, R5 ;  /* 0x00000005b20a7220 */ /* 0x000fe20000410000 */
[----:B------:R-:W-:Y:S01]  /*6c30*/  FSEL R5, R14, R196, P1 ;  /* 0x000000c40e057208 */ /* 0x000fe20000800000 */
[----:B------:R-:W-:Y:S01]  /*6c40*/  FMUL.FTZ R9, R180, R4 ;  /* 0x00000004b4097220 */ /* 0x000fe20000410000 */
[----:B------:R-:W-:Y:S01]  /*6c50*/  FSEL R4, R15, R196, P0 ;  /* 0x000000c40f047208 */ /* 0x000fe20000000000 */
[-C--:B------:R-:W-:Y:S03]  /*6c60*/  HMMA.16816.F32 R28, R168, R166.reuse, R28 ;  /* 0x000000a6a81c723c */ /* 0x080fe6000000181c */
[----:B------:R-:W-:Y:S01]  /*6c70*/  FSETP.GE.FTZ.AND P1, PT, R202, RZ, PT ;  /* 0x000000ffca00720b */ /* 0x000fe20003f36000 */
[----:B------:R-:W-:Y:S01]  /*6c80*/  FADD.FTZ R18, -R198, R18 ;  /* 0x00000012c6127221 */ /* 0x000fe20000010100 */
[----:B------:R-:W-:Y:S01]  /*6c90*/  FSETP.GE.FTZ.AND P0, PT, R206, RZ, PT ;  /* 0x000000ffce00720b */ /* 0x000fe20003f16000 */
[----:B------:R-:W-:Y:S01]  /*6ca0*/  FMUL.FTZ R193, R181, R7 ;  /* 0x00000007b5c17220 */ /* 0x000fe20000410000 */
[-C--:B------:R-:W-:Y:S01]  /*6cb0*/  FSEL R7, R12, R197.reuse, P4 ;  /* 0x000000c50c077208 */ /* 0x080fe20002000000 */
[----:B------:R-:W-:Y:S01]  /*6cc0*/  FMUL.FTZ R11, R177, R6 ;  /* 0x00000006b10b7220 */ /* 0x000fe20000410000 */
[----:B------:R-:W-:Y:S01]  /*6cd0*/  FSETP.GE.FTZ.AND P4, PT, R205, RZ, PT ;  /* 0x000000ffcd00720b */ /* 0x000fe20003f96000 */
[----:B------:R-:W-:Y:S04]  /*6ce0*/  HMMA.16816.F32 R32, R172, R166, R32 ;  /* 0x000000a6ac20723c */ /* 0x000fe80000001820 */
[----:B------:R-:W-:Y:S01]  /*6cf0*/  FSEL R6, R13, R197, P3 ;  /* 0x000000c50d067208 */ /* 0x000fe20001800000 */
[----:B------:R-:W-:Y:S01]  /*6d00*/  FADD.FTZ R19, -R198, R19 ;  /* 0x00000013c6137221 */ /* 0x000fe20000010100 */
[----:B------:R-:W-:Y:S01]  /*6d10*/  FSETP.GE.FTZ.AND P3, PT, R192, RZ, PT ;  /* 0x000000ffc000720b */ /* 0x000fe20003f76000 */
[----:B------:R-:W-:Y:S01]  /*6d20*/  FADD.FTZ R181, -R199, R16 ;  /* 0x00000010c7b57221 */ /* 0x000fe20000010100 */
[----:B------:R-:W-:Y:S03]  /*6d30*/  F2FP.F16.F32.PACK_AB R16, R9, R10 ;  /* 0x0000000a0910723e */ /* 0x000fe600000000ff */
[----:B------:R-:W-:Y:S01]  /*6d40*/  F2FP.F16.F32.PACK_AB R178, R203, R204 ;  /* 0x000000cccbb2723e */ /* 0x000fe200000000ff */
[----:B------:R-:W-:Y:S01]  /*6d50*/  FADD.FTZ R180, -R199, R17 ;  /* 0x00000011c7b47221 */ /* 0x000fe20000010100 */
[----:B------:R-:W-:Y:S01]  /*6d60*/  F2FP.F16.F32.PACK_AB R17, R11, R193 ;  /* 0x000000c10b11723e */ /* 0x000fe200000000ff */
[----:B------:R-:W-:Y:S01]  /*6d70*/  FMUL.FTZ R8, R185, R5 ;  /* 0x00000005b9087220 */ /* 0x000fe20000410000 */
[----:B------:R-:W-:Y:S01]  /*6d80*/  FSEL R5, R18, R198, P1 ;  /* 0x000000c612057208 */ /* 0x000fe20000800000 */
[----:B------:R-:W-:Y:S01]  /*6d90*/  FMUL.FTZ R14, R194, R4 ;  /* 0x00000004c20e7220 */ /* 0x000fe20000410000 */
[----:B------:R-:W-:Y:S01]  /*6da0*/  FSEL R4, R19, R198, P0 ;  /* 0x000000c613047208 */ /* 0x000fe20000000000 */
        /* <DEDUP_REMOVED lines=8> */
[----:B------:R-:W-:Y:S01]  /*6e30*/  FADD.FTZ R11, -R199, R21 ;  /* 0x00000015c70b7221 */ /* 0x000fe20000010100 */
[----:B------:R-:W-:Y:S01]  /*6e40*/  FSETP.GE.FTZ.AND P3, PT, R190, RZ, PT ;  /* 0x000000ffbe00720b */ /* 0x000fe20003f76000 */
[----:B------:R-:W-:Y:S01]  /*6e50*/  FMUL.FTZ R18, R202, R5 ;  /* 0x00000005ca127220 */ /* 0x000fe20000410000 */
[----:B------:R-:W-:Y:S01]  /*6e60*/  FSEL R10, R10, R198, P0 ;  /* 0x000000c60a0a7208 */ /* 0x000fe20000000000 */
[----:B------:R-:W-:Y:S01]  /*6e70*/  FADD.FTZ R5, -R196, R27 ;  /* 0x0000001bc4057221 */ /* 0x000fe20000010100 */
[----:B------:R-:W-:Y:S01]  /*6e80*/  FSETP.GE.FTZ.AND P0, PT, R188, RZ, PT ;  /* 0x000000ffbc00720b */ /* 0x000fe20003f16000 */
[----:B------:R-:W-:Y:S01]  /*6e90*/  FMUL.FTZ R12, R206, R4 ;  /* 0x00000004ce0c7220 */ /* 0x000fe20000410000 */
[-C--:B------:R-:W-:Y:S01]  /*6ea0*/  FSEL R4, R20, R199.reuse, P4 ;  /* 0x000000c714047208 */ /* 0x080fe20002000000 */
[----:B------:R-:W-:Y:S01]  /*6eb0*/  FADD.FTZ R9, -R198, R22 ;  /* 0x00000016c6097221 */ /* 0x000fe20000010100 */
[----:B------:R-:W-:Y:S01]  /*6ec0*/  FSEL R11, R11, R199, P3 ;  /* 0x000000c70b0b7208 */ /* 0x000fe20001800000 */
[----:B------:R-:W-:Y:S01]  /*6ed0*/  FMUL.FTZ R19, R205, R7 ;  /* 0x00000007cd137220 */ /* 0x000fe20000410000 */
[----:B------:R-:W-:Y:S01]  /*6ee0*/  FSETP.GE.FTZ.AND P1, PT, R200, RZ, PT ;  /* 0x000000ffc800720b */ /* 0x000fe20003f36000 */
[----:B------:R-:W-:Y:S01]  /*6ef0*/  FMUL.FTZ R13, R192, R6 ;  /* 0x00000006c00d7220 */ /* 0x000fe20000410000 */
[----:B------:R-:W-:Y:S01]  /*6f00*/  FSEL R5, R5, R196, P0 ;  /* 0x000000c405057208 */ /* 0x000fe20000000000 */
[----:B------:R-:W-:Y:S01]  /*6f10*/  FMUL.FTZ R4, R221, R4 ;  /* 0x00000004dd047220 */ /* 0x000fe20000410000 */
        /* <DEDUP_REMOVED lines=8> */
[----:B------:R-:W-:Y:S01]  /*6fa0*/  FSETP.GE.FTZ.AND P1, PT, R184, RZ, PT ;  /* 0x000000ffb800720b */ /* 0x000fe20003f36000 */
[----:B------:R-:W-:Y:S01]  /*6fb0*/  FADD.FTZ R34, -R198, R34 ;  /* 0x00000022c6227221 */ /* 0x000fe20000010100 */
[----:B------:R-:W-:Y:S01]  /*6fc0*/  FSETP.GE.FTZ.AND P4, PT, R189, RZ, PT ;  /* 0x000000ffbd00720b */ /* 0x000fe20003f96000 */
[----:B------:R-:W-:Y:S01]  /*6fd0*/  FMUL.FTZ R9, R200, R9 ;  /* 0x00000009c8097220 */ /* 0x000fe20000410000 */
[----:B------:R-:W-:Y:S01]  /*6fe0*/  F2FP.F16.F32.PACK_AB R11, R11, R4 ;  /* 0x000000040b0b723e */ /* 0x000fe200000000ff */
[----:B------:R-:W-:Y:S01]  /*6ff0*/  FADD.FTZ R4, -R196, R30 ;  /* 0x0000001ec4047221 */ /* 0x000fe20000010100 */
[-C--:B------:R-:W-:Y:S01]  /*7000*/  FSEL R7, R7, R197.reuse, P3 ;  /* 0x000000c507077208 */ /* 0x080fe20001800000 */
[----:B------:R-:W-:Y:S01]  /*7010*/  FMUL.FTZ R10, R207, R10 ;  /* 0x0000000acf0a7220 */ /* 0x000fe20000410000 */
[----:B------:R-:W-:Y:S01]  /*7020*/  FSEL R6, R6, R196, P1 ;  /* 0x000000c406067208 */ /* 0x000fe20000800000 */
[----:B------:R-:W-:Y:S01]  /*7030*/  FADD.FTZ R32, -R199, R32 ;  /* 0x00000020c7207221 */ /* 0x000fe20000010100 */
[----:B------:R-:W-:Y:S01]  /*7040*/  FSEL R8, R8, R197, P4 ;  /* 0x000000c508087208 */ /* 0x000fe20002000000 */
[----:B------:R-:W-:Y:S01]  /*7050*/  FMUL.FTZ R7, R186, R7 ;  /* 0x00000007ba077220 */ /* 0x000fe20000410000 */
[----:B------:R-:W-:Y:S01]  /*7060*/  FSETP.GE.FTZ.AND P3, PT, R187, RZ, PT ;  /* 0x000000ffbb00720b */ /* 0x000fe20003f76000 */
[----:B------:R-:W-:Y:S01]  /*7070*/  FMUL.FTZ R6, R184, R6 ;  /* 0x00000006b8067220 */ /* 0x000fe20000410000 */
[----:B------:R-:W-:Y:S02]  /*7080*/  FSETP.GE.FTZ.AND P1, PT, R183, RZ, PT ;  /* 0x000000ffb700720b */ /* 0x000fe40003f36000 */
[----:B------:R-:W-:Y:S01]  /*7090*/  F2FP.F16.F32.PACK_AB R12, R12, R18 ;  /* 0x000000120c0c723e */ /* 0x000fe200000000ff */
[----:B------:R-:W-:Y:S01]  /*70a0*/  FMUL.FTZ R18, R189, R8 ;  /* 0x00000008bd127220 */ /* 0x000fe20000410000 */
[----:B------:R-:W-:Y:S01]  /*70b0*/  FSEL R4, R4, R196, P1 ;  /* 0x000000c404047208 */ /* 0x000fe20000800000 */
[----:B------:R-:W-:Y:S01]  /*70c0*/  @P0 FADD.FTZ R196, -R196, R31 ;  /* 0x0000001fc4c40221 */ /* 0x000fe20000010100 */
[----:B------:R-:W-:Y:S01]  /*70d0*/  FSETP.GE.FTZ.AND P0, PT, R225, RZ, PT ;  /* 0x000000ffe100720b */ /* 0x000fe20003f16000 */
[----:B------:R-:W-:Y:S01]  /*70e0*/  FMUL.FTZ R8, R188, R5 ;  /* 0x00000005bc087220 */ /* 0x000fe20000410000 */
[----:B------:R-:W-:Y:S01]  /*70f0*/  FSETP.GE.FTZ.AND P4, PT, R223, RZ, PT ;  /* 0x000000ffdf00720b */ /* 0x000fe20003f96000 */
[----:B------:R-:W-:Y:S01]  /*7100*/  FADD.FTZ R5, -R197, R28 ;  /* 0x0000001cc5057221 */ /* 0x000fe20000010100 */
[----:B------:R-:W-:Y:S01]  /*7110*/  FSETP.GE.FTZ.AND P1, PT, R201, RZ, PT ;  /* 0x000000ffc900720b */ /* 0x000fe20003f36000 */
[----:B------:R-:W-:Y:S01]  /*7120*/  FMUL.FTZ R4, R183, R4 ;  /* 0x00000004b7047220 */ /* 0x000fe20000410000 */
[----:B------:R-:W-:Y:S02]  /*7130*/  F2FP.F16.F32.PACK_AB R10, R10, R9 ;  /* 0x000000090a0a723e */ /* 0x000fe400000000ff */
[----:B------:R-:W-:Y:S01]  /*7140*/  FSEL R5, R5, R197, P4 ;  /* 0x000000c505057208 */ /* 0x000fe20002000000 */
[----:B------:R-:W-:Y:S01]  /*7150*/  @P3 FADD.FTZ R197, -R197, R29 ;  /* 0x0000001dc5c53221 */ /* 0x000fe20000010100 */
[----:B------:R-:W-:Y:S02]  /*7160*/  FSETP.GE.FTZ.AND P3, PT, R222, RZ, PT ;  /* 0x000000ffde00720b */ /* 0x000fe40003f76000 */
[----:B------:R-:W-:Y:S01]  /*7170*/  FSETP.GE.FTZ.AND P4, PT, R226, RZ, PT ;  /* 0x000000ffe200720b */ /* 0x000fe20003f96000 */
[----:B------:R-:W-:Y:S01]  /*7180*/  FMUL.FTZ R5, R223, R5 ;  /* 0x00000005df057220 */ /* 0x000fe20000410000 */
[----:B------:R-:W-:Y:S01]  /*7190*/  FSEL R34, R34, R198, P3 ;  /* 0x000000c622227208 */ /* 0x000fe20001800000 */
[----:B------:R-:W-:Y:S01]  /*71a0*/  @P0 FADD.FTZ R198, -R198, R35 ;  /* 0x00000023c6c60221 */ /* 0x000fe20000010100 */
[----:B------:R-:W-:Y:S02]  /*71b0*/  PLOP3.LUT P0, PT, PT, PT, UP3, 0x80, 0x0 ;  /* 0x000000000000781c */ /* 0x000fe40003f0f038 */
[----:B------:R-:W-:Y:S01]  /*71c0*/  F2FP.F16.F32.PACK_AB R9, R7, R18 ;  /* 0x000000120709723e */ /* 0x000fe200000000ff */
[----:B------:R-:W-:Y:S01]  /*71d0*/  FMUL.FTZ R7, R187, R197 ;  /* 0x000000c5bb077220 */ /* 0x000fe20000410000 */
        /* <DEDUP_REMOVED lines=36> */
.L_x_1809:
[----:B------:R-:W-:Y:S01]  /*7420*/  STS [R232+0x1c000], R178 ;  /* 0x01c000b2e8007388 */ /* 0x000fe20000000800 */
[----:B-1----:R-:W-:Y:S02]  /*7430*/  F2FP.F16.F32.PACK_AB R5, R199, R32 ;  /* 0x00000020c705723e */ /* 0x002fe400000000ff */
[----:B------:R-:W-:Y:S01]  /*7440*/  F2FP.F16.F32.PACK_AB R4, R198, R34 ;  /* 0x00000022c604723e */ /* 0x000fe200000000ff */
        /* <DEDUP_REMOVED lines=19> */
[----:B------:R-:W3:Y:S04]  /*7580*/  LDSM.16.MT88.4 R16, [R176] ;  /* 0x00000000b010783b */ /* 0x000ee80000004200 */
[----:B------:R-:W4:Y:S04]  /*7590*/  LDSM.16.MT88.4 R20, [R0+0xa000] ;  /* 0x00a000000014783b */ /* 0x000f280000004200 */
[----:B------:R-:W5:Y:S04]  /*75a0*/  LDSM.16.MT88.4 R24, [R176+0x2000] ;  /* 0x00200000b018783b */ /* 0x000f680000004200 */
[----:B------:R-:W-:Y:S04]  /*75b0*/  LDSM.16.MT88.4 R28, [R210+0x20800] ;  /* 0x02080000d21c783b */ /* 0x000fe80000004200 */
[----:B------:R-:W5:Y:S04]  /*75c0*/  LDSM.16.MT88.4 R32, [R0+0x8800] ;  /* 0x008800000020783b */ /* 0x000f680000004200 */
[----:B------:R-:W5:Y:S04]  /*75d0*/  LDSM.16.MT88.4 R164, [R210+0x22800] ;  /* 0x02280000d2a4783b */ /* 0x000f680000004200 */
[----:B------:R-:W-:Y:S04]  /*75e0*/  LDSM.16.MT88.4 R168, [R176+0x3000] ;  /* 0x00300000b0a8783b */ /* 0x000fe80000004200 */
        /* <DEDUP_REMOVED lines=106> */
.L_x_1810:
[----:B-1----:R-:W-:Y:S01]  /*7c90*/  LEA R0, R218, UR4, 0x1 ;  /* 0x00000004da007c11 */ /* 0x002fe2000f8e08ff */
[----:B------:R-:W-:Y:S01]  /*7ca0*/  LDSM.16.MT88.4 R16, [R209] ;  /* 0x00000000d110783b */ /* 0x000fe20000004200 */
[----:B------:R-:W-:Y:S01]  /*7cb0*/  IMAD.MOV.U32 R221, RZ, RZ, 0x4 ;  /* 0x00000004ffdd7424 */ /* 0x000fe200078e00ff */
[----:B------:R-:W-:Y:S02]  /*7cc0*/  ULOP3.LUT UR7, UR6, 0x1, URZ, 0xc0, !UPT ;  /* 0x0000000106077892 */ /* 0x000fe4000f8ec03f */
[----:B------:R-:W1:Y:S01]  /*7cd0*/  LDSM.16.M88.4 R32, [R0+0x1c000] ;  /* 0x01c000000020783b */ /* 0x000e620000000200 */
[----:B------:R-:W-:Y:S02]  /*7ce0*/  UISETP.GT.AND UP2, UPT, UR6, UR23, UPT ;  /* 0x000000170600728c */ /* 0x000fe4000bf44270 */
[----:B------:R-:W-:Y:S01]  /*7cf0*/  UISETP.NE.U32.AND UP0, UPT, UR7, 0x1, UPT ;  /* 0x000000010700788c */ /* 0x000fe2000bf05070 */
[----:B------:R-:W2:Y:S01]  /*7d00*/  LDSM.16.M88.4 R28, [R0+0x1d000] ;  /* 0x01d00000001c783b */ /* 0x000ea20000000200 */
[----:B------:R-:W-:Y:S02]  /*7d10*/  @UP3 UIADD3 UR10, UP1, UR14, -0x100, URZ ;  /* 0xffffff000e0a3890 */ /* 0x000fe4000ff3e03f */
[----:B------:R-:W-:Y:S01]  /*7d20*/  UIADD3 UR6, UR6, -0x1, URZ ;  /* 0xffffffff06067890 */ /* 0x000fe2000fffe03f */
[----:B------:R-:W3:Y:S01]  /*7d30*/  LDSM.16.MT88.4 R164, [R209+0x4000] ;  /* 0x00400000d1a4783b */ /* 0x000ee20000004200 */
[----:B------:R-:W-:Y:S03]  /*7d40*/  @UP3 UIADD3.X UR7, UR15, -0x1, URZ, UP1, !UPT ;  /* 0xffffffff0f073890 */ /* 0x000fe60008ffe43f */
        /* <DEDUP_REMOVED lines=36> */
[----:B----4-:R-:W4:Y:S04]  /*7f90*/  LDC R0, c[0x0][0x270] ;  /* 0x00009c00ff007b82 */ /* 0x010f280000000800 */
        /* <DEDUP_REMOVED lines=39> */
[----:B------:R-:W-:Y:S06]  /*8210*/  HMMA.16816.F32 R32, R172, R198, R32 ;  /* 0x000000c6ac20723c */ /* 0x000fec0000001820 */
[-C--:B--2---:R-:W-:Y:S05]  /*8220*/  HMMA.16816.F32 R4, R164, R176.reuse, R4 ;  /* 0x000000b0a404723c */ /* 0x084fea0000001804 */
[----:B------:R-:W-:Y:S01]  /*8230*/  @P0 VIADD R172, R239, 0xffffffc0 ;  /* 0xffffffc0efac0836 */ /* 0x000fe20000000000 */
[C---:B------:R-:W-:Y:S05]  /*8240*/  HMMA.16816.F32 R8, R200.reuse, R176, R8 ;  /* 0x000000b0c808723c */ /* 0x040fea0000001808 */
        /* <DEDUP_REMOVED lines=14> */
[-C--:B---3--:R-:W-:Y:S05]  /*8330*/  HMMA.16816.F32 R4, R168, R180.reuse, R4 ;  /* 0x000000b4a804723c */ /* 0x088fea0000001804 */
[----:B----4-:R-:W-:Y:S01]  /*8340*/  IMAD R167, R0, UR39, RZ ;  /* 0x0000002700a77c24 */ /* 0x010fe2000f8e02ff */
[C---:B-1----:R-:W-:Y:S05]  /*8350*/  HMMA.16816.F32 R8, R184.reuse, R180, R8 ;  /* 0x000000b4b808723c */ /* 0x042fea0000001808 */
        /* <DEDUP_REMOVED lines=504> */
.L_x_1812:
        /* <DEDUP_REMOVED lines=24> */
.L_x_1813:
        /* <DEDUP_REMOVED lines=50> */
.L_x_1815:
[----:B------:R-:W-:Y:S05]  /*a780*/  BSYNC B0 ;  /* 0x0000000000007941 */ /* 0x000fea0003800000 */
.L_x_1814:
        /* <DEDUP_REMOVED lines=15> */
.L_x_1817:
[----:B------:R-:W-:Y:S05]  /*a880*/  BSYNC B0 ;  /* 0x0000000000007941 */ /* 0x000fea0003800000 */
.L_x_1816:
        /* <DEDUP_REMOVED lines=17> */
.L_x_1819:
[----:B------:R-:W-:Y:S05]  /*a9a0*/  BSYNC B0 ;  /* 0x0000000000007941 */ /* 0x000fea0003800000 */
.L_x_1818:
        /* <DEDUP_REMOVED lines=16> */
.L_x_1821:
[----:B------:R-:W-:Y:S05]  /*aab0*/  BSYNC B0 ;  /* 0x0000000000007941 */ /* 0x000fea0003800000 */
.L_x_1820:
        /* <DEDUP_REMOVED lines=29> */
.L_x_1823:
[----:B------:R-:W-:Y:S05]  /*ac90*/  BSYNC B0 ;  /* 0x0000000000007941 */ /* 0x000fea0003800000 */
.L_x_1822:
        /* <DEDUP_REMOVED lines=15> */
.L_x_1825:
[----:B------:R-:W-:Y:S05]  /*ad90*/  BSYNC B0 ;  /* 0x0000000000007941 */ /* 0x000fea0003800000 */
.L_x_1824:
        /* <DEDUP_REMOVED lines=15> */
.L_x_1827:
[----:B------:R-:W-:Y:S05]  /*ae90*/  BSYNC B0 ;  /* 0x0000000000007941 */ /* 0x000fea0003800000 */
.L_x_1826:
        /* <DEDUP_REMOVED lines=12> */
[----:B------:R2:W-:Y:S02]  /*af60*/  STG.E.128 desc[UR8][R2.64+0x80], R44 ;  /* 0x0000802c02007986 */ /* 0x0005e4000c101d08 */
.L_x_1806:
[----:B------:R-:W-:Y:S05]  /*af70*/  BSYNC B1 ;  /* 0x0000000000017941 */ /* 0x000fea0003800000 */
.L_x_1784:
[----:B-12---:R-:W2:Y:S01]  /*af80*/  LDL R2, [R1+0xc] ;  /* 0x00000c0001027983 */ /* 0x006ea20000100800 */
[----:B------:R-:W-:Y:S02]  /*af90*/  ULDC UR5, c[0x0][0xc] ;  /* 0x0000030000057ab9 */ /* 0x000fe40000000800 */
[----:B------:R-:W-:Y:S01]  /*afa0*/  UIADD3 UR17, UR5, UR17, URZ ;  /* 0x0000001105117290 */ /* 0x000fe2000fffe03f */
[----:B--2---:R-:W-:-:S13]  /*afb0*/  R2UR UR6, R2 ;  /* 0x00000000020672ca */ /* 0x004fda00000e0000 */
[----:B------:R-:W-:-:S06]  /*afc0*/  UISETP.GE.AND UP0, UPT, UR17, UR6, UPT ;  /* 0x000000061100728c */ /* 0x000fcc000bf06270 */
[----:B------:R-:W-:-:S13]  /*afd0*/  PLOP3.LUT P0, PT, PT, PT, UP0, 0x80, 0x0 ;  /* 0x000000000000781c */ /* 0x000fda0003f0f008 */
[----:B------:R-:W-:Y:S05]  /*afe0*/  @P0 BRA `(.L_x_1828) ;  /* 0x0000000000040947 */ /* 0x000fea0003800000 */
[----:B------:R-:W-:Y:S05]  /*aff0*/  BRA `(.L_x_1829) ;  /* 0xffffff58006c7947 */ /* 0x000fea000383ffff */
.L_x_1828:
[----:B------:R-:W-:Y:S05]  /*b000*/  EXIT ;  /* 0x000000000000794d */ /* 0x000fea0003800000 */
.L_x_1830:
        /* <DEDUP_REMOVED lines=15> */
.L_x_2092:


//--------------------- .text._ZN5flash44flash_bwd_dq_dk_dv_loop_seqk_parallel_kernelI23Flash_bwd_kernel_traitsILi128ELi64ELi128ELi8ELi2ELi4ELi2ELb0ELb0EN7cutlass6half_tE19Flash_kernel_traitsILi128ELi64ELi128ELi8ES3_EELb0ELb0ELb1ELb0ELb0ELb1ELb1EEEvNS_16Flash_bwd_paramsE --------------------------
	.section	.text._ZN5flash44flash_bwd_dq_dk_dv_loop_seqk_parallel_kernelI23Flash_bwd_kernel_traitsILi128ELi64ELi128ELi8ELi2ELi4ELi2ELb0ELb0EN7cutlass6half_tE19Flash_kernel_traitsILi128ELi64ELi128ELi8ES3_EELb0ELb0ELb1ELb0ELb0ELb1ELb1EEEvNS_16Flash_bwd_paramsE,"ax",@progbits
	.align	128
        .global         _ZN5flash44flash_bwd_dq_dk_dv_loop_seqk_parallel_kernelI23Flash_bwd_kernel_traitsILi128ELi64ELi128ELi8ELi2ELi4ELi2ELb0ELb0EN7cutlass6half_tE19Flash_kernel_traitsILi128ELi64ELi128ELi8ES3_EELb0ELb0ELb1ELb0ELb0ELb1ELb1EEEvNS_16Flash_bwd_paramsE
        .type           _ZN5flash44flash_bwd_dq_dk_dv_loop_seqk_parallel_kernelI23Flash_bwd_kernel_traitsILi128ELi64ELi128ELi8ELi2ELi4ELi2ELb0ELb0EN7cutlass6half_tE19Flash_kernel_traitsILi128ELi64ELi128ELi8ES3_EELb0ELb0ELb1ELb0ELb0ELb1ELb1EEEvNS_16Flash_bwd_paramsE,@function
        .size           _ZN5flash44flash_bwd_dq_dk_dv_loop_seqk_parallel_kernelI23Flash_bwd_kernel_traitsILi128ELi64ELi128ELi8ELi2ELi4ELi2ELb0ELb0EN7cutlass6half_tE19Flash_kernel_traitsILi128ELi64ELi128ELi8ES3_EELb0ELb0ELb1ELb0ELb0ELb1ELb1EEEvNS_16Flash_bwd_paramsE,(.L_x_2093 - _ZN5flash44flash_bwd_dq_dk_dv_loop_seqk_parallel_kernelI23Flash_bwd_kernel_traitsILi128ELi64ELi128ELi8ELi2ELi4ELi2ELb0ELb0EN7cutlass6half_tE19Flash_kernel_traitsILi128ELi64ELi128ELi8ES3_EELb0ELb0ELb1ELb0ELb0ELb1ELb1EEEvNS_16Flash_bwd_paramsE)
        .other          _ZN5flash44flash_bwd_dq_dk_dv_loop_seqk_parallel_kernelI23Flash_bwd_kernel_traitsILi128ELi64ELi128ELi8ELi2ELi4ELi2ELb0ELb0EN7cutlass6half_tE19Flash_kernel_traitsILi128ELi64ELi128ELi8ES3_EELb0ELb0ELb1ELb0ELb0ELb1ELb1EEEvNS_16Flash_bwd_paramsE,@"STO_CUDA_ENTRY STV_DEFAULT"
_ZN5flash44flash_bwd_dq_dk_dv_loop_seqk_parallel_kernelI23Flash_bwd_kernel_traitsILi128ELi64ELi128ELi8ELi2ELi4ELi2ELb0ELb0EN7cutlass6half_tE19Flash_kernel_traitsILi128ELi64ELi128ELi8ES3_EELb0ELb0ELb1ELb0ELb0ELb1ELb1EEEvNS_16Flash_bwd_paramsE:
.text._ZN5flash44flash_bwd_dq_dk_dv_loop_seqk_parallel_kernelI23Flash_bwd_kernel_traitsILi128ELi64ELi128ELi8ELi2ELi4ELi2ELb0ELb0EN7cutlass6half_tE19Flash_kernel_traitsILi128ELi64ELi128ELi8ES3_EELb0ELb0ELb1ELb0ELb0ELb1ELb1EEEvNS_16Flash_bwd_paramsE:
        /* <DEDUP_REMOVED lines=17> */
[----:B------:R-:W-:Y:S01]  /*0110*/  ULDC.64 UR8, c[0x0][0x208] ;  /* 0x0000820000087ab9 */ /* 0x000fe20000000a00 */
[----:B------:R-:W-:Y:S01]  /*0120*/  ULDC UR58, c[0x0][0x394] ;  /* 0x0000e500003a7ab9 */ /* 0x000fe20000000800 */
[----:B------:R-:W-:-:S03]  /*0130*/  UMOV UR59, 0xffffc000 ;  /* 0xffffc000003b7882 */ /* 0x000fc60000000000 */
[----:B------:R-:W4:Y:S08]  /*0140*/  S2UR UR54, SR_CTAID.Z ;  /* 0x00000000003679c3 */ /* 0x000f300000002700 */
[----:B------:R-:W5:Y:S01]  /*0150*/  S2UR UR44, SR_CTAID.Y ;  /* 0x00000000002c79c3 */ /* 0x000f620000002600 */
[----:B---3--:R-:W-:Y:S01]  /*0160*/  ULEA UR4, UR4, UR5, 0x18 ;  /* 0x0000000504047291 */ /* 0x008fe2000f8ec03f */
[----:B--2---:R-:W-:Y:S01]  /*0170*/  SHF.R.S32.HI R14, RZ, 0x1f, R15 ;  /* 0x0000001fff0e7819 */ /* 0x004fe2000001140f */
[----:B----4-:R-:W-:-:S03]  /*0180*/  USHF.R.S32.HI UR6, URZ, 0x1f, UR54 ;  /* 0x0000001f3f067899 */ /* 0x010fc60008011436 */
        /* <DEDUP_REMOVED lines=28> */
[----:B------:R-:W-:Y:S01]  /*0350*/  IMAD.IADD R3, R15, 0x1, -R2 ;  /* 0x000000010f037824 */ /* 0x000fe200078e0a02 */
        /* <DEDUP_REMOVED lines=22> */
[--C-:B------:R-:W-:Y:S02]  /*04c0*/  LOP3.LUT R6, R2, 0x8, R215.reuse, 0xf8, !PT ;  /* 0x0000000802067812 */ /* 0x100fe400078ef8d7 */
[----:B------:R-:W-:Y:S01]  /*04d0*/  SHF.R.S32.HI R3, RZ, 0x6, R4 ;  /* 0x00000006ff037819 */ /* 0x000fe20000011404 */
[----:B------:R-:W-:Y:S01]  /*04e0*/  IMAD.SHL.U32 R4, R10, 0x20, RZ ;  /* 0x000000200a047824 */ /* 0x000fe200078e00ff */
[----:B------:R-:W-:Y:S02]  /*04f0*/  LOP3.LUT R215, R0, 0x8, R215, 0xf8, !PT ;  /* 0x0000000800d77812 */ /* 0x000fe400078ef8d7 */
[----:B------:R-:W-:Y:S01]  /*0500*/  SHF.R.U32.HI R211, RZ, 0x3, R0 ;  /* 0x00000003ffd37819 */ /* 0x000fe20000011600 */
[C---:B------:R-:W-:Y:S01]  /*0510*/  IMAD R2, R3.reuse, 0x800, R5 ;  /* 0x0000080003027824 */ /* 0x040fe200078e0205 */
[----:B------:R-:W-:Y:S01]  /*0520*/  LOP3.LUT R0, R18, 0x7ffffffc, RZ, 0xc0, !PT ;  /* 0x7ffffffc12007812 */ /* 0x000fe200078ec0ff */
[----:B------:R-:W-:Y:S01]  /*0530*/  IMAD.SHL.U32 R7, R3, 0x8, RZ ;  /* 0x0000000803077824 */ /* 0x000fe200078e00ff */
[----:B------:R-:W-:-:S02]  /*0540*/  LOP3.LUT R215, R215, R211, RZ, 0x3c, !PT ;  /* 0x000000d3d7d77212 */ /* 0x000fc400078e3cff */
[----:B------:R-:W-:Y:S01]  /*0550*/  LEA.HI R14, R14, R15, RZ, 0x7 ;  /* 0x0000000f0e0e7211 */ /* 0x000fe200078f38ff */
[C---:B------:R-:W-:Y:S01]  /*0560*/  IMAD.IADD R0, R15.reuse, 0x1, -R0 ;  /* 0x000000010f007824 */ /* 0x040fe200078e0a00 */
[----:B------:R-:W-:Y:S01]  /*0570*/  LOP3.LUT R4, R4, 0x20, RZ, 0xc0, !PT ;  /* 0x0000002004047812 */ /* 0x000fe200078ec0ff */
[----:B------:R-:W-:Y:S01]  /*0580*/  IMAD.IADD R215, R2, 0x1, R215 ;  /* 0x0000000102d77824 */ /* 0x000fe200078e02d7 */
[----:B------:R-:W-:Y:S01]  /*0590*/  R2P PR, R8, 0x6 ;  /* 0x0000000608007804 */ /* 0x000fe20000000000 */
[----:B------:R-:W-:Y:S01]  /*05a0*/  IMAD.SHL.U32 R2, R0, 0x2, RZ ;  /* 0x0000000200027824 */ /* 0x000fe200078e00ff */
[----:B------:R-:W-:Y:S01]  /*05b0*/  SHF.R.S32.HI R0, RZ, 0x7, R14 ;  /* 0x00000007ff007819 */ /* 0x000fe2000001140e */
[----:B------:R-:W-:Y:S01]  /*05c0*/  IMAD.SHL.U32 R15, R15, 0x2, RZ ;  /* 0x000000020f0f7824 */ /* 0x000fe200078e00ff */
[----:B------:R-:W-:Y:S01]  /*05d0*/  LOP3.LUT R210, R4, 0x18, R7, 0xf8, !PT ;  /* 0x0000001804d27812 */ /* 0x000fe200078ef807 */
[--C-:B------:R-:W-:Y:S01]  /*05e0*/  IMAD R11, R11, 0x400, R2.reuse ;  /* 0x000004000b0b7824 */ /* 0x100fe200078e0202 */
[----:B------:R-:W-:Y:S01]  /*05f0*/  LOP3.LUT R211, R5, R6, R211, 0xf6, !PT ;  /* 0x0000000605d37212 */ /* 0x000fe200078ef6d3 */
[C---:B------:R-:W-:Y:S01]  /*0600*/  IMAD R7, R0.reuse, 0x1000, R2 ;  /* 0x0000100000077824 */ /* 0x040fe200078e0202 */
[----:B------:R-:W-:Y:S01]  /*0610*/  SEL R241, R241, 0x10, !P0 ;  /* 0x00000010f1f17807 */ /* 0x000fe20004000000 */
[----:B------:R-:W-:Y:S01]  /*0620*/  IMAD.SHL.U32 R2, R3, 0x20, RZ ;  /* 0x0000002003027824 */ /* 0x000fe200078e00ff */
[----:B------:R-:W-:Y:S01]  /*0630*/  LEA R211, R211, UR4, 0x1 ;  /* 0x00000004d3d37c11 */ /* 0x000fe2000f8e08ff */
[----:B------:R-:W-:-:S02]  /*0640*/  IMAD.SHL.U32 R4, R0, 0x8, RZ ;  /* 0x0000000800047824 */ /* 0x000fc400078e00ff */
[----:B------:R-:W-:Y:S01]  /*0650*/  IMAD.SHL.U32 R0, R8, 0x40, RZ ;  /* 0x0000004008007824 */ /* 0x000fe200078e00ff */
[----:B------:R-:W-:Y:S01]  /*0660*/  LOP3.LUT R6, R2, 0x6, R15, 0xf8, !PT ;  /* 0x0000000602067812 */ /* 0x000fe200078ef80f */
[----:B------:R-:W-:Y:S01]  /*0670*/  IMAD R8, R3, 0x200, R9 ;  /* 0x0000020003087824 */ /* 0x000fe200078e0209 */
[----:B------:R-:W-:Y:S01]  /*0680*/  LOP3.LUT R3, R4, 0x8, RZ, 0xc0, !PT ;  /* 0x0000000804037812 */ /* 0x000fe200078ec0ff */
[----:B------:R-:W-:Y:S01]  /*0690*/  IMAD.SHL.U32 R5, R10, 0x10, RZ ;  /* 0x000000100a057824 */ /* 0x000fe200078e00ff */
[----:B------:R-:W-:Y:S01]  /*06a0*/  LOP3.LUT R0, R0, 0x1c0, RZ, 0xc0, !PT ;  /* 0x000001c000007812 */ /* 0x000fe200078ec0ff */
[----:B------:R-:W-:Y:S01]  /*06b0*/  IMAD R7, R13, 0x400, R7 ;  /* 0x000004000d077824 */ /* 0x000fe200078e0207 */
[----:B------:R1:W-:Y:S01]  /*06c0*/  STL [R1+0x20], R8 ;  /* 0x0000200801007387 */ /* 0x0003e20000100800 */
[----:B------:R-:W-:Y:S01]  /*06d0*/  IMAD.SHL.U32 R215, R215, 0x2, RZ ;  /* 0x00000002d7d77824 */ /* 0x000fe200078e00ff */
[----:B------:R-:W-:Y:S02]  /*06e0*/  LOP3.LUT R4, R0, 0x20, R2, 0xf8, !PT ;  /* 0x0000002000047812 */ /* 0x000fe400078ef802 */
[----:B------:R2:W-:Y:S01]  /*06f0*/  STL [R1+0x30], R6 ;  /* 0x0000300601007387 */ /* 0x0005e20000100800 */
[----:B------:R-:W-:-:S04]  /*0700*/  SHF.R.U32.HI R2, RZ, 0x3, R0 ;  /* 0x00000003ff027819 */ /* 0x000fc80000011600 */
[----:B------:R-:W-:Y:S02]  /*0710*/  LOP3.LUT R4, R4, R2, RZ, 0x3c, !PT ;  /* 0x0000000204047212 */ /* 0x000fe400078e3cff */
[----:B------:R-:W-:-:S03]  /*0720*/  LOP3.LUT R0, R2, R0, R3, 0x1e, !PT ;  /* 0x0000000002007212 */ /* 0x000fc600078e1e03 */
[----:B------:R-:W-:Y:S02]  /*0730*/  IMAD.IADD R7, R4, 0x1, R7 ;  /* 0x0000000104077824 */ /* 0x000fe400078e0207 */
[----:B------:R-:W-:-:S03]  /*0740*/  IMAD.IADD R11, R11, 0x1, R0 ;  /* 0x000000010b0b7824 */ /* 0x000fc600078e0200 */
[----:B------:R-:W-:-:S05]  /*0750*/  LEA R242, R7, UR4, 0x1 ;  /* 0x0000000407f27c11 */ /* 0x000fca000f8e08ff */
[----:B------:R-:W-:Y:S01]  /*0760*/  IMAD.IADD R243, R242, 0x1, R241 ;  /* 0x00000001f2f37824 */ /* 0x000fe200078e02f1 */
[----:B-1----:R-:W-:Y:S01]  /*0770*/  LOP3.LUT R8, R3, 0x10, R5, 0xf8, !PT ;  /* 0x0000001003087812 */ /* 0x002fe200078ef805 */
[----:B------:R-:W-:Y:S02]  /*0780*/  IMAD.SHL.U32 R3, R17, 0x40, RZ ;  /* 0x0000004011037824 */ /* 0x000fe400078e00ff */
[----:B------:R-:W-:Y:S01]  /*0790*/  IMAD.SHL.U32 R5, R10, 0x8, RZ ;  /* 0x000000080a057824 */ /* 0x000fe200078e00ff */
[----:B--2---:R-:W-:Y:S02]  /*07a0*/  SHF.R.S32.HI R6, RZ, 0x2, R16 ;  /* 0x00000002ff067819 */ /* 0x004fe40000011410 */
[----:B------:R-:W-:-:S03]  /*07b0*/  LOP3.LUT R3, R3, 0x1c0, RZ, 0xc0, !PT ;  /* 0x000001c003037812 */ /* 0x000fc600078ec0ff */
[----:B------:R-:W-:Y:S01]  /*07c0*/  IMAD R9, R13, 0x10, R6 ;  /* 0x000000100d097824 */ /* 0x000fe200078e0206 */
[----:B------:R-:W-:Y:S01]  /*07d0*/  SHF.R.U32.HI R4, RZ, 0x3, R3 ;  /* 0x00000003ff047819 */ /* 0x000fe20000011603 */
[----:B------:R-:W-:Y:S01]  /*07e0*/  IMAD.SHL.U32 R6, R12, 0x40, RZ ;  /* 0x000000400c067824 */ /* 0x000fe200078e00ff */
[----:B------:R-:W-:Y:S01]  /*07f0*/  LOP3.LUT R5, R3, 0x8, R5, 0xf8, !PT ;  /* 0x0000000803057812 */ /* 0x000fe200078ef805 */
[----:B------:R-:W-:Y:S01]  /*0800*/  VIADD R2, R9, 0xffffffc0 ;  /* 0xffffffc009027836 */ /* 0x000fe20000000000 */
[----:B------:R-:W-:Y:S01]  /*0810*/  STL [R1+0x10], R9 ;  /* 0x0000100901007387 */ /* 0x000fe20000100800 */
[----:B------:R-:W-:-:S03]  /*0820*/  LOP3.LUT R210, R4, R210, R3, 0x1e, !PT ;  /* 0x000000d204d27212 */ /* 0x000fc600078e1e03 */
[----:B------:R-:W-:-:S04]  /*0830*/  SHF.R.S32.HI R0, RZ, 0x1f, R2 ;  /* 0x0000001fff007819 */ /* 0x000fc80000011402 */
[----:B------:R-:W-:Y:S02]  /*0840*/  SHF.L.U64.HI R2, R2, 0x2, R0 ;  /* 0x0000000202027819 */ /* 0x000fe40000010200 */
[----:B------:R-:W-:-:S03]  /*0850*/  LOP3.LUT R0, R6, 0xfffffe00, RZ, 0xc0, !PT ;  /* 0xfffffe0006007812 */ /* 0x000fc600078ec0ff */
[----:B------:R1:W-:Y:S01]  /*0860*/  STL [R1+0x2c], R2 ;  /* 0x00002c0201007387 */ /* 0x0003e20000100800 */
[----:B------:R-:W-:Y:S02]  /*0870*/  LOP3.LUT R210, R210, R0, RZ, 0xfc, !PT ;  /* 0x00000000d2d27212 */ /* 0x000fe400078efcff */
[----:B-1----:R-:W-:Y:S02]  /*0880*/  LOP3.LUT R2, R4, R8, R3, 0x1e, !PT ;  /* 0x0000000804027212 */ /* 0x002fe400078e1e03 */
[----:B------:R-:W-:Y:S01]  /*0890*/  LOP3.LUT R3, R5, R4, RZ, 0x3c, !PT ;  /* 0x0000000405037212 */ /* 0x000fe200078e3cff */
        /* <DEDUP_REMOVED lines=8> */
[----:B------:R-:W-:Y:S02]  /*0920*/  IMAD.MOV.U32 R0, RZ, RZ, 0x40 ;  /* 0x00000040ff007424 */ /* 0x000fe400078e00ff */
[----:B------:R-:W-:Y:S01]  /*0930*/  IMAD.U32 R3, RZ, RZ, UR6 ;  /* 0x00000006ff037e24 */ /* 0x000fe2000f8e00ff */
[----:B------:R-:W-:Y:S01]  /*0940*/  SEL R214, R2, 0xffffffe0, !P4 ;  /* 0xffffffe002d67807 */ /* 0x000fe20006000000 */
[----:B------:R-:W-:Y:S01]  /*0950*/  USHF.R.S32.HI UR6, URZ, 0x1f, UR54 ;  /* 0x0000001f3f067899 */ /* 0x000fe20008011436 */
[----:B------:R-:W-:Y:S01]  /*0960*/  SEL R216, R0, 0xffffffc0, !P3 ;  /* 0xffffffc000d87807 */ /* 0x000fe20005800000 */
[----:B------:R-:W-:Y:S01]  /*0970*/  VIADD R217, R215, UR5 ;  /* 0x00000005d7d97c36 */ /* 0x000fe20008000000 */
[----:B------:R-:W-:-:S02]  /*0980*/  SEL R2, R2, 0xffffffe0, !P1 ;  /* 0xffffffe002027807 */ /* 0x000fc40004800000 */
[----:B------:R-:W-:Y:S01]  /*0990*/  LEA R5, R11, UR5, 0x1 ;  /* 0x000000050b057c11 */ /* 0x000fe2000f8e08ff */
[----:B------:R-:W-:Y:S01]  /*09a0*/  IMAD.U32 R3, RZ, RZ, UR6 ;  /* 0x00000006ff037e24 */ /* 0x000fe2000f8e00ff */
[----:B------:R-:W-:Y:S01]  /*09b0*/  SEL R0, R0, 0xffffffc0, !P2 ;  /* 0xffffffc000007807 */ /* 0x000fe20005000000 */
[----:B------:R-:W-:Y:S01]  /*09c0*/  IMAD.IADD R240, R242, 0x1, R2 ;  /* 0x00000001f2f07824 */ /* 0x000fe200078e0202 */
[----:B------:R-:W-:Y:S01]  /*09d0*/  LEA R210, R210, UR5, 0x1 ;  /* 0x00000005d2d27c11 */ /* 0x000fe2000f8e08ff */
[----:B------:R-:W-:Y:S01]  /*09e0*/  IMAD.IADD R4, R2, 0x1, R5 ;  /* 0x0000000102047824 */ /* 0x000fe200078e0205 */
[----:B------:R-:W-:Y:S01]  /*09f0*/  STL [R1+0x24], R5 ;  /* 0x0000240501007387 */ /* 0x000fe20000100800 */
[C---:B------:R-:W-:Y:S02]  /*0a00*/  IMAD.IADD R2, R5.reuse, 0x1, R0 ;  /* 0x0000000105027824 */ /* 0x040fe400078e0200 */
[C---:B------:R-:W-:Y:S01]  /*0a10*/  VIADD R3, R5.reuse, 0x420 ;  /* 0x0000042005037836 */ /* 0x040fe20000000000 */
[----:B------:R-:W-:Y:S01]  /*0a20*/  STL [R1+0x34], R4 ;  /* 0x0000340401007387 */ /* 0x000fe20000100800 */
[----:B------:R-:W-:-:S02]  /*0a30*/  @P1 VIADD R3, R5, 0x3e0 ;  /* 0x000003e005031836 */ /* 0x000fc40000000000 */
[C---:B------:R-:W-:Y:S01]  /*0a40*/  IMAD.IADD R214, R217.reuse, 0x1, R214 ;  /* 0x00000001d9d67824 */ /* 0x040fe200078e02d6 */
[----:B------:R1:W-:Y:S01]  /*0a50*/  STL [R1+0x28], R2 ;  /* 0x0000280201007387 */ /* 0x0003e20000100800 */
        /* <DEDUP_REMOVED lines=8> */
.L_x_1877:
        /* <DEDUP_REMOVED lines=18> */
[----:B--2---:R-:W-:Y:S01]  /*0c00*/  IMAD.U32 R2, RZ, RZ, UR6 ;  /* 0x00000006ff027e24 */ /* 0x004fe2000f8e00ff */
        /* <DEDUP_REMOVED lines=10> */
[----:B----4-:R-:W2:Y:S02]  /*0cb0*/  @P1 LDG.E R7, desc[UR8][R4.64] ;  /* 0x0000000804071981 */ /* 0x010ea4000c1e1900 */
[----:B------:R-:W-:-:S02]  /*0cc0*/  UISETP.EQ.OR.EX UP4, UPT, UR13, URZ, !UP2, UP4 ;  /* 0x0000003f0d00728c */ /* 0x000fc4000d782740 */
[----:B------:R-:W-:-:S04]  /*0cd0*/  UIADD3 UR6, UP0, UR16, UR12, URZ ;  /* 0x0000000c10067290 */ /* 0x000fc8000ff1e03f */
[----:B------:R-:W-:Y:S01]  /*0ce0*/  PLOP3.LUT P2, PT, PT, PT, UP4, 0x80, 0x0 ;  /* 0x000000000000781c */ /* 0x000fe20003f4f048 */
[----:B------:R-:W-:Y:S01]  /*0cf0*/  UIADD3.X UR5, UR5, UR13, URZ, UP0, !UPT ;  /* 0x0000000d05057290 */ /* 0x000fe200087fe43f */
[----:B---3--:R1:W3:Y:S02]  /*0d00*/  @P0 LDG.E R5, desc[UR8][R2.64] ;  /* 0x0000000802050981 */ /* 0x0082e4000c1e1900 */
        /* <DEDUP_REMOVED lines=32> */
.L_x_1831:
        /* <DEDUP_REMOVED lines=18> */
[----:B------:R-:W-:Y:S02]  /*1030*/  USHF.L.U32 UR15, UR44, 0x7, URZ ;  /* 0x000000072c0f7899 */ /* 0x000fe4000800063f */
[----:B------:R-:W-:Y:S01]  /*1040*/  @!UP2 UIMAD.WIDE.U32 UR34, UR44, UR10, URZ ;  /* 0x0000000a2c22a2a5 */ /* 0x000fe2000f8e003f */
[----:B------:R-:W-:Y:S02]  /*1050*/  ULDC.U8 UR42, c[0x0][0x3d8] ;  /* 0x0000f600002a7ab9 */ /* 0x000fe40000000000 */
[----:B------:R-:W-:Y:S01]  /*1060*/  @UP0 ULDC.64 UR24, c[0x0][0x248] ;  /* 0x0000920000180ab9 */ /* 0x000fe20000000a00 */
[----:B------:R-:W-:Y:S02]  /*1070*/  UIADD3 UR48, UR19, UR21, URZ ;  /* 0x0000001513307290 */ /* 0x000fe4000fffe03f */
[----:B------:R-:W-:Y:S01]  /*1080*/  UISETP.NE.AND UP3, UPT, UR42, URZ, UPT ;  /* 0x0000003f2a00728c */ /* 0x000fe2000bf65270 */
[----:B-1----:R-:W-:Y:S01]  /*1090*/  IABS R5, R6 ;  /* 0x0000000600057213 */ /* 0x002fe20000000000 */
[----:B------:R-:W-:Y:S01]  /*10a0*/  ULDC.64 UR38, c[0x0][0x240] ;  /* 0x0000900000267ab9 */ /* 0x000fe20000000a00 */
[----:B------:R-:W-:Y:S01]  /*10b0*/  ULDC UR61, c[0x0][0x2dc] ;  /* 0x0000b700003d7ab9 */ /* 0x000fe20000000800 */
[----:B------:R-:W-:Y:S01]  /*10c0*/  ULDC UR60, c[0x0][0x270] ;  /* 0x00009c00003c7ab9 */ /* 0x000fe20000000800 */
[----:B------:R-:W1:Y:S01]  /*10d0*/  I2F.RP R2, R5 ;  /* 0x0000000500027306 */ /* 0x000e620000209400 */
[----:B------:R-:W-:Y:S01]  /*10e0*/  USEL UR29, UR15, URZ, UP1 ;  /* 0x0000003f0f1d7287 */ /* 0x000fe20008800000 */
[----:B------:R-:W-:Y:S01]  /*10f0*/  ISETP.NE.AND P3, PT, R6, RZ, PT ;  /* 0x000000ff0600720c */ /* 0x000fe20003f65270 */
[----:B------:R-:W-:-:S02]  /*1100*/  UIMAD.WIDE.U32 UR16, UR5, UR38, URZ ;  /* 0x00000026051072a5 */ /* 0x000fc4000f8e003f */
[----:B--2---:R-:W-:Y:S02]  /*1110*/  UIMAD.WIDE.U32 UR32, UR7, UR12, URZ ;  /* 0x0000000c072072a5 */ /* 0x004fe4000f8e003f */
[----:B------:R-:W-:Y:S02]  /*1120*/  UIMAD UR15, UR5, UR39, URZ ;  /* 0x00000027050f72a4 */ /* 0x000fe4000f8e023f */
        /* <DEDUP_REMOVED lines=10> */
[----:B------:R-:W-:Y:S02]  /*11d0*/  USHF.R.S32.HI UR33, URZ, 0x1f, UR57 ;  /* 0x0000001f3f217899 */ /* 0x000fe40008011439 */
[----:B------:R-:W-:Y:S02]  /*11e0*/  UIADD3 UR10, UR10, UR12, -UR6 ;  /* 0x0000000c0a0a7290 */ /* 0x000fe4000fffe806 */
[----:B------:R-:W-:-:S02]  /*11f0*/  @UP0 UIADD3 UR12, UR22, UR30, URZ ;  /* 0x0000001e160c0290 */ /* 0x000fc4000fffe03f */
[----:B------:R-:W-:Y:S01]  /*1200*/  ULEA.HI UR28, UR11, UR7, URZ, 0x6 ;  /* 0x000000070b1c7291 */ /* 0x000fe2000f8f303f */
[----:B-1----:R-:W-:Y:S01]  /*1210*/  VIADD R2, R2, 0xffffffe ;  /* 0x0ffffffe02027836 */ /* 0x002fe20000000000 */
[----:B------:R-:W-:Y:S02]  /*1220*/  UIADD3 UR7, UR10, 0x3f, URZ ;  /* 0x0000003f0a077890 */ /* 0x000fe4000fffe03f */
[----:B------:R-:W-:Y:S01]  /*1230*/  @UP0 UIMAD.WIDE.U32 UR10, UR12, UR24, URZ ;  /* 0x000000180c0a02a5 */ /* 0x000fe2000f8e003f */
[----:B------:R-:W1:Y:S01]  /*1240*/  F2I.FTZ.U32.TRUNC.NTZ R3, R2 ;  /* 0x0000000200037305 */ /* 0x000e62000021f000 */
[----:B------:R-:W-:Y:S02]  /*1250*/  @UP0 UIMAD UR12, UR12, UR25, URZ ;  /* 0x000000190c0c02a4 */ /* 0x000fe4000f8e023f */
[----:B------:R-:W-:Y:S02]  /*1260*/  @UP2 UIMAD UR50, UR5, UR13, UR37 ;  /* 0x0000000d053222a4 */ /* 0x000fe4000f8e0225 */
[----:B------:R-:W-:-:S02]  /*1270*/  @UP0 UIADD3 UR52, UR11, UR12, URZ ;  /* 0x0000000c0b340290 */ /* 0x000fc4000fffe03f */
[----:B------:R-:W-:Y:S01]  /*1280*/  USHF.R.S32.HI UR12, URZ, 0x1f, UR7 ;  /* 0x0000001f3f0c7899 */ /* 0x000fe20008011407 */
[----:B------:R-:W-:Y:S01]  /*1290*/  ULDC.U8 UR13, c[0x0][0x480] ;  /* 0x00012000000d7ab9 */ /* 0x000fe20000000000 */
[----:B------:R-:W-:Y:S02]  /*12a0*/  @UP0 UMOV UR51, UR10 ;  /* 0x0000000a00330c82 */ /* 0x000fe40008000000 */
[----:B------:R-:W-:Y:S02]  /*12b0*/  ULEA.HI UR19, UR12, UR7, URZ, 0x6 ;  /* 0x000000070c137291 */ /* 0x000fe4000f8f303f */
[----:B------:R-:W-:Y:S01]  /*12c0*/  UIMAD UR7, UR33, UR44, URZ ;  /* 0x0000002c210772a4 */ /* 0x000fe2000f8e023f */
[----:B-1----:R-:W-:Y:S01]  /*12d0*/  IMAD.MOV R0, RZ, RZ, -R3 ;  /* 0x000000ffff007224 */ /* 0x002fe200078e0a03 */
[----:B------:R-:W-:Y:S01]  /*12e0*/  UISETP.NE.AND UP5, UPT, UR13, URZ, UPT ;  /* 0x0000003f0d00728c */ /* 0x000fe2000bfa5270 */
        /* <DEDUP_REMOVED lines=28> */
[----:B------:R-:W-:Y:S01]  /*14b0*/  @!UP3 UIMAD UR19, UR44, UR60, UR54 ;  /* 0x0000003c2c13b2a4 */ /* 0x000fe2000f8e0236 */
[----:B------:R-:W-:Y:S01]  /*14c0*/  @!P1 IADD3 R0, R0, 0x1, RZ ;  /* 0x0000000100009810 */ /* 0x000fe20007ffe0ff */
[----:B------:R-:W-:Y:S01]  /*14d0*/  UIMAD.WIDE.U32 UR12, UR10, UR5, URZ ;  /* 0x000000050a0c72a5 */ /* 0x000fe2000f8e003f */
[----:B------:R-:W-:Y:S01]  /*14e0*/  PLOP3.LUT P1, PT, PT, PT, UP0, 0x80, 0x0 ;  /* 0x000000000000781c */ /* 0x000fe20003f2f008 */
[----:B------:R-:W-:Y:S01]  /*14f0*/  ULEA UR18, UR33, 0xffffffc0, 0x6 ;  /* 0xffffffc021127891 */ /* 0x000fe2000f8e303f */
[----:B------:R-:W-:Y:S01]  /*1500*/  ISETP.GE.U32.AND P0, PT, R2, R5, PT ;  /* 0x000000050200720c */ /* 0x000fe20003f06070 */
[----:B------:R-:W-:Y:S01]  /*1510*/  UIMAD UR15, UR10, UR15, UR21 ;  /* 0x0000000f0a0f72a4 */ /* 0x000fe2000f8e0215 */
[----:B------:R-:W-:Y:S01]  /*1520*/  LOP3.LUT R2, R6, UR54, RZ, 0x3c, !PT ;  /* 0x0000003606027c12 */ /* 0x000fe2000f8e3cff */
[----:B------:R-:W-:-:S02]  /*1530*/  @!UP3 UIMAD UR43, UR19, UR40, URZ ;  /* 0x00000028132bb2a4 */ /* 0x000fc4000f8e023f */
[----:B------:R-:W-:Y:S01]  /*1540*/  USEL UR53, UR16, UR12, !UP2 ;  /* 0x0000000c10357287 */ /* 0x000fe2000d000000 */
[----:B------:R-:W-:Y:S01]  /*1550*/  ISETP.GE.AND P2, PT, R2, RZ, PT ;  /* 0x000000ff0200720c */ /* 0x000fe20003f46270 */
[----:B------:R-:W-:Y:S02]  /*1560*/  USHF.R.S32.HI UR19, URZ, 0x1f, UR18 ;  /* 0x0000001f3f137899 */ /* 0x000fe40008011412 */
[----:B------:R-:W-:Y:S02]  /*1570*/  UIADD3 UR7, UP1, UR18, UR29, URZ ;  /* 0x0000001d12077290 */ /* 0x000fe4000ff3e03f */
[----:B------:R-:W-:Y:S02]  /*1580*/  UIMAD UR12, UR11, UR5, URZ ;  /* 0x000000050b0c72a4 */ /* 0x000fe4000f8e023f */
[----:B------:R-:W-:Y:S01]  /*1590*/  UIADD3 UR21, UR17, UR15, URZ ;  /* 0x0000000f11157290 */ /* 0x000fe2000fffe03f */
[----:B------:R-:W-:Y:S01]  /*15a0*/  @P0 VIADD R0, R0, 0x1 ;  /* 0x0000000100000836 */ /* 0x000fe20000000000 */
[----:B------:R-:W-:Y:S01]  /*15b0*/  UIADD3.X UR15, UR19, UR26, URZ, UP1, !UPT ;  /* 0x0000001a130f7290 */ /* 0x000fe20008ffe43f */
[----:B------:R-:W-:Y:S01]  /*15c0*/  PLOP3.LUT P0, PT, PT, PT, UP3, 0x80, 0x0 ;  /* 0x000000000000781c */ /* 0x000fe20003f0f038 */
[----:B------:R-:W-:-:S02]  /*15d0*/  UIMAD UR11, UR11, UR7, URZ ;  /* 0x000000070b0b72a4 */ /* 0x000fc4000f8e023f */
[----:B------:R-:W-:Y:S01]  /*15e0*/  @UP0 UIADD3 UR31, UR22, UR30, URZ ;  /* 0x0000001e161f0290 */ /* 0x000fe2000fffe03f */
[----:B------:R-:W-:Y:S01]  /*15f0*/  @!P2 IADD3 R0, -R0, RZ, RZ ;  /* 0x000000ff0000a210 */ /* 0x000fe20007ffe1ff */
[----:B------:R-:W-:Y:S01]  /*1600*/  @UP2 UIADD3 UR21, UR13, UR12, URZ ;  /* 0x0000000c0d152290 */ /* 0x000fe2000fffe03f */
[----:B------:R-:W-:Y:S01]  /*1610*/  @!P3 LOP3.LUT R0, RZ, R6, RZ, 0x33, !PT ;  /* 0x00000006ff00b212 */ /* 0x000fe200078e33ff */
[----:B------:R-:W-:Y:S01]  /*1620*/  UIMAD.WIDE.U32 UR28, UR10, UR7, URZ ;  /* 0x000000070a1c72a5 */ /* 0x000fe2000f8e003f */
[----:B------:R-:W-:Y:S01]  /*1630*/  @UP0 ULDC.64 UR12, c[0x0][0x250] ;  /* 0x00009400000c0ab9 */ /* 0x000fe20000000a00 */
[----:B------:R-:W-:Y:S02]  /*1640*/  UIMAD UR7, UR10, UR15, UR11 ;  /* 0x0000000f0a0772a4 */ /* 0x000fe4000f8e020b */
[----:B------:R-:W-:Y:S02]  /*1650*/  @UP0 UIMAD.WIDE.U32 UR10, UR31, UR12, URZ ;  /* 0x0000000c1f0a02a5 */ /* 0x000fe4000f8e003f */
[----:B------:R-:W-:-:S02]  /*1660*/  UIMAD UR42, UR54, UR61, URZ ;  /* 0x0000003d362a72a4 */ /* 0x000fc4000f8e023f */
[----:B------:R-:W-:Y:S02]  /*1670*/  @UP0 UIMAD UR15, UR31, UR13, URZ ;  /* 0x0000000d1f0f02a4 */ /* 0x000fe4000f8e023f */
[----:B------:R-:W-:Y:S02]  /*1680*/  USEL UR46, UR32, URZ, UP5 ;  /* 0x0000003f202e7287 */ /* 0x000fe4000a800000 */
[----:B------:R-:W-:Y:S02]  /*1690*/  USHF.R.S32.HI UR41, URZ, 0x1f, UR23 ;  /* 0x0000001f3f297899 */ /* 0x000fe40008011417 */
[----:B------:R-:W-:Y:S02]  /*16a0*/  @!UP2 UIADD3 UR50, UR35, UR27, URZ ;  /* 0x0000001b2332a290 */ /* 0x000fe4000fffe03f */
[----:B------:R-:W-:Y:S02]  /*16b0*/  USHF.R.S32.HI UR49, URZ, 0x1f, UR42 ;  /* 0x0000001f3f317899 */ /* 0x000fe4000801142a */
[----:B------:R-:W-:-:S02]  /*16c0*/  @UP0 UIADD3 UR40, UR11, UR15, URZ ;  /* 0x0000000f0b280290 */ /* 0x000fc4000fffe03f */
        /* <DEDUP_REMOVED lines=16> */
.L_x_1833:
        /* <DEDUP_REMOVED lines=13> */
.L_x_1834:
        /* <DEDUP_REMOVED lines=11> */
.L_x_1835:
[----:B------:R-:W-:-:S04]  /*1950*/  UIMAD UR5, UR44, UR60, UR54 ;  /* 0x0000003c2c0572a4 */ /* 0x000fc8000f8e0236 */
[----:B------:R-:W-:-:S12]  /*1960*/  UIMAD UR5, UR5, UR57, URZ ;  /* 0x00000039050572a4 */ /* 0x000fd8000f8e023f */
.L_x_1836:
        /* <DEDUP_REMOVED lines=105> */
.L_x_1838:
        /* <DEDUP_REMOVED lines=19> */
.L_x_1839:
        /* <DEDUP_REMOVED lines=35> */
.L_x_1841:
[----:B------:R-:W-:Y:S05]  /*2360*/  BSYNC B0 ;  /* 0x0000000000007941 */ /* 0x000fea0003800000 */
.L_x_1840:
        /* <DEDUP_REMOVED lines=15> */
.L_x_1843:
[----:B------:R-:W-:Y:S05]  /*2460*/  BSYNC B0 ;  /* 0x0000000000007941 */ /* 0x000fea0003800000 */
.L_x_1842:
        /* <DEDUP_REMOVED lines=15> */
.L_x_1845:
[----:B------:R-:W-:Y:S05]  /*2560*/  BSYNC B0 ;  /* 0x0000000000007941 */ /* 0x000fea0003800000 */
.L_x_1844:
        /* <DEDUP_REMOVED lines=15> */
.L_x_1847:
[----:B------:R-:W-:Y:S05]  /*2660*/  BSYNC B0 ;  /* 0x0000000000007941 */ /* 0x000fea0003800000 */
.L_x_1846:
        /* <DEDUP_REMOVED lines=27> */
.L_x_1849:
[----:B------:R-:W-:Y:S05]  /*2820*/  BSYNC B0 ;  /* 0x0000000000007941 */ /* 0x000fea0003800000 */
.L_x_1848:
        /* <DEDUP_REMOVED lines=15> */
.L_x_1851:
[----:B------:R-:W-:Y:S05]  /*2920*/  BSYNC B0 ;  /* 0x0000000000007941 */ /* 0x000fea0003800000 */
.L_x_1850:
        /* <DEDUP_REMOVED lines=15> */
.L_x_1853:
[----:B------:R-:W-:Y:S05]  /*2a20*/  BSYNC B0 ;  /* 0x0000000000007941 */ /* 0x000fea0003800000 */
.L_x_1852:
        /* <DEDUP_REMOVED lines=14> */
.L_x_1837:
[----:B------:R-:W2:Y:S04]  /*2b10*/  LDL R14, [R1+0x20] ;  /* 0x00002000010e7983 */ /* 0x000ea80000100800 */
[----:B------:R-:W3:Y:S01]  /*2b20*/  LDL R164, [R1+0x10] ;  /* 0x0000100001a47983 */ /* 0x000ee20000100800 */
        /* <DEDUP_REMOVED lines=38> */
[----:B------:R-:W4:Y:S08]  /*2d90*/  @!P3 LDC.64 R30, c[0x0][0x218] ;  /* 0x00008600ff1ebb82 */ /* 0x000f300000000a00 */
[----:B------:R-:W-:Y:S01]  /*2da0*/  @P1 BAR.SYNC.DEFER_BLOCKING 0x0 ;  /* 0x0000000000001b1d */ /* 0x000fe20000010000 */
[----:B------:R-:W-:Y:S01]  /*2db0*/  IMAD R3, R15, UR28, RZ ;  /* 0x0000001c0f037c24 */ /* 0x000fe2000f8e02ff */
[----:B------:R-:W-:Y:S01]  /*2dc0*/  @!P4 IADD3 R8, P1, R2, 0x20, RZ ;  /* 0x000000200208c810 */ /* 0x000fe20007f3e0ff */
[----:B------:R-:W-:Y:S01]  /*2dd0*/  UISETP.NE.AND UP0, UPT, UR11, 0x1, UPT ;  /* 0x000000010b00788c */ /* 0x000fe2000bf05270 */
[----:B------:R-:W-:-:S02]  /*2de0*/  IMAD R16, R0, UR27, R10 ;  /* 0x0000001b00107c24 */ /* 0x000fc4000f8e020a */
[C---:B------:R-:W-:Y:S02]  /*2df0*/  IMAD R15, R0.reuse, UR29, R3 ;  /* 0x0000001d000f7c24 */ /* 0x040fe4000f8e0203 */
[----:B------:R-:W5:Y:S01]  /*2e00*/  @!P2 LDC.64 R32, c[0x0][0x218] ;  /* 0x00008600ff20ab82 */ /* 0x000f620000000a00 */
[----:B------:R-:W-:Y:S01]  /*2e10*/  IMAD.WIDE.U32 R6, R0, UR26, R6 ;  /* 0x0000001a00067c25 */ /* 0x000fe2000f8e0006 */
[----:B------:R-:W-:-:S03]  /*2e20*/  UIMAD.WIDE.U32 UR26, UR38, 0x40, URZ ;  /* 0x00000040261a78a5 */ /* 0x000fc6000f8e003f */
[----:B------:R-:W-:Y:S01]  /*2e30*/  @!P4 IMAD.X R9, RZ, RZ, R35, P1 ;  /* 0x000000ffff09c224 */ /* 0x000fe200008e0623 */
[----:B------:R-:W-:Y:S01]  /*2e40*/  PLOP3.LUT P1, PT, PT, PT, UP0, 0x80, 0x0 ;  /* 0x000000000000781c */ /* 0x000fe20003f2f008 */
[----:B------:R-:W-:Y:S01]  /*2e50*/  IMAD.U32 R11, RZ, RZ, UR15 ;  /* 0x0000000fff0b7e24 */ /* 0x000fe2000f8e00ff */
[----:B------:R-:W-:Y:S01]  /*2e60*/  @!P6 IADD3 R10, P5, R238, UR26, RZ ;  /* 0x0000001aee0aec10 */ /* 0x000fe2000ffbe0ff */
[----:B------:R-:W-:Y:S02]  /*2e70*/  @!P4 IMAD R9, R9, UR24, RZ ;  /* 0x000000180909cc24 */ /* 0x000fe4000f8e02ff */
[----:B------:R-:W-:Y:S01]  /*2e80*/  IMAD.IADD R5, R5, 0x1, R15 ;  /* 0x0000000105057824 */ /* 0x000fe200078e020f */
[----:B------:R-:W-:Y:S01]  /*2e90*/  @!P6 IADD3.X R11, R239, UR27, R11, P5, !PT ;  /* 0x0000001bef0bec10 */ /* 0x000fe2000affe40b */
[----:B------:R-:W-:Y:S01]  /*2ea0*/  IMAD.IADD R7, R7, 0x1, R16 ;  /* 0x0000000107077824 */ /* 0x000fe200078e0210 */
[----:B------:R-:W-:Y:S01]  /*2eb0*/  ISETP.GE.AND P5, PT, R2, UR10, PT ;  /* 0x0000000a02007c0c */ /* 0x000fe2000bfa6270 */
[----:B------:R-:W-:-:S02]  /*2ec0*/  @!P4 IMAD.MOV.U32 R22, RZ, RZ, R6 ;  /* 0x000000ffff16c224 */ /* 0x000fc400078e0006 */
[----:B------:R-:W-:Y:S02]  /*2ed0*/  IMAD.MOV.U32 R43, RZ, RZ, 0x7f800000 ;  /* 0x7f800000ff2b7424 */ /* 0x000fe400078e00ff */
[----:B------:R-:W-:Y:S02]  /*2ee0*/  IMAD.MOV.U32 R42, RZ, RZ, 0x7f800000 ;  /* 0x7f800000ff2a7424 */ /* 0x000fe400078e00ff */
[----:B------:R-:W-:Y:S02]  /*2ef0*/  IMAD.MOV.U32 R41, RZ, RZ, 0x7f800000 ;  /* 0x7f800000ff297424 */ /* 0x000fe400078e00ff */
[----:B------:R-:W-:Y:S02]  /*2f00*/  IMAD.MOV.U32 R40, RZ, RZ, 0x7f800000 ;  /* 0x7f800000ff287424 */ /* 0x000fe400078e00ff */
[----:B------:R-:W-:Y:S02]  /*2f10*/  VIADD R213, R221, 0x2000 ;  /* 0x00002000ddd57836 */ /* 0x000fe40000000000 */
[----:B------:R-:W-:Y:S01]  /*2f20*/  VIADD R212, R220, 0x2000 ;  /* 0x00002000dcd47836 */ /* 0x000fe20000000000 */
[----:B------:R-:W4:Y:S01]  /*2f30*/  @!P5 LDC.64 R26, c[0x0][0x218] ;  /* 0x00008600ff1adb82 */ /* 0x000f220000000a00 */
[----:B------:R-:W-:-:S02]  /*2f40*/  @!P4 IMAD.MOV.U32 R23, RZ, RZ, R7 ;  /* 0x000000ffff17c224 */ /* 0x000fc400078e0007 */
[--C-:B------:R-:W-:Y:S02]  /*2f50*/  @!P3 IMAD.MOV.U32 R24, RZ, RZ, R6.reuse ;  /* 0x000000ffff18b224 */ /* 0x100fe400078e0006 */
[--C-:B------:R-:W-:Y:S02]  /*2f60*/  @!P3 IMAD.MOV.U32 R25, RZ, RZ, R7.reuse ;  /* 0x000000ffff19b224 */ /* 0x100fe400078e0007 */
[--C-:B------:R-:W-:Y:S02]  /*2f70*/  @!P2 IMAD.MOV.U32 R36, RZ, RZ, R6.reuse ;  /* 0x000000ffff24a224 */ /* 0x100fe400078e0006 */
[--C-:B------:R-:W-:Y:S02]  /*2f80*/  @!P2 IMAD.MOV.U32 R37, RZ, RZ, R7.reuse ;  /* 0x000000ffff25a224 */ /* 0x100fe400078e0007 */
[----:B------:R-:W-:Y:S02]  /*2f90*/  IMAD.MOV.U32 R219, RZ, RZ, 0x20 ;  /* 0x00000020ffdb7424 */ /* 0x000fe400078e00ff */
[----:B------:R-:W-:Y:S01]  /*2fa0*/  IMAD.MOV.U32 R218, RZ, RZ, 0x40 ;  /* 0x00000040ffda7424 */ /* 0x000fe200078e00ff */
[----:B------:R-:W-:Y:S01]  /*2fb0*/  CS2R R158, SRZ ;  /* 0x00000000009e7805 */ /* 0x000fe2000001ff00 */
[----:B------:R-:W-:-:S04]  /*2fc0*/  @!P5 IMAD.WIDE.U32 R6, R2, UR12, R6 ;  /* 0x0000000c0206dc25 */ /* 0x000fc8000f8e0006 */
[C---:B--2---:R-:W-:Y:S01]  /*2fd0*/  VIADD R3, R14.reuse, 0x2000 ;  /* 0x000020000e037836 */ /* 0x044fe20000000000 */
[----:B------:R-:W-:Y:S02]  /*2fe0*/  LEA R0, R14, UR4, 0x1 ;  /* 0x000000040e007c11 */ /* 0x000fe4000f8e08ff */
[----:B------:R-:W-:Y:S02]  /*2ff0*/  CS2R R156, SRZ ;  /* 0x00000000009c7805 */ /* 0x000fe4000001ff00 */
[----:B------:R-:W-:Y:S02]  /*3000*/  CS2R R162, SRZ ;  /* 0x0000000000a27805 */ /* 0x000fe4000001ff00 */
[----:B------:R-:W-:Y:S02]  /*3010*/  CS2R R160, SRZ ;  /* 0x0000000000a07805 */ /* 0x000fe4000001ff00 */
[----:B------:R-:W-:Y:S01]  /*3020*/  SEL R14, R3, R14, !P1 ;  /* 0x0000000e030e7207 */ /* 0x000fe20004800000 */
[----:B------:R-:W-:Y:S01]  /*3030*/  @P0 STS.128 [R0+0x8000], RZ ;  /* 0x008000ff00000388 */ /* 0x000fe20000000c00 */
[----:B------:R-:W-:Y:S01]  /*3040*/  @!P4 IMAD R3, R8, UR25, R9 ;  /* 0x000000190803cc24 */ /* 0x000fe2000f8e0209 */
[----:B------:R-:W-:-:S02]  /*3050*/  CS2R R154, SRZ ;  /* 0x00000000009a7805 */ /* 0x000fc4000001ff00 */
[----:B------:R-:W-:Y:S01]  /*3060*/  LEA R235, R14, UR4, 0x1 ;  /* 0x000000040eeb7c11 */ /* 0x000fe2000f8e08ff */
[----:B------:R-:W-:Y:S01]  /*3070*/  @P0 STS.128 [R0+0xa000], RZ ;  /* 0x00a000ff00000388 */ /* 0x000fe20000000c00 */
[----:B------:R-:W-:Y:S01]  /*3080*/  @!P4 IMAD.WIDE.U32 R8, R8, UR24, R4 ;  /* 0x000000180808cc25 */ /* 0x000fe2000f8e0004 */
[----:B------:R-:W-:Y:S02]  /*3090*/  CS2R R152, SRZ ;  /* 0x0000000000987805 */ /* 0x000fe4000001ff00 */
[----:B------:R-:W-:Y:S01]  /*30a0*/  CS2R R150, SRZ ;  /* 0x0000000000967805 */ /* 0x000fe2000001ff00 */
[----:B------:R-:W-:Y:S01]  /*30b0*/  @!PT LDS RZ, [RZ] ;  /* 0x00000000fffff984 */ /* 0x000fe20000000800 */
[----:B------:R-:W-:Y:S01]  /*30c0*/  @!PT LDS RZ, [RZ] ;  /* 0x00000000fffff984 */ /* 0x000fe20000000800 */
[----:B------:R-:W-:Y:S01]  /*30d0*/  @!PT LDS RZ, [RZ] ;  /* 0x00000000fffff984 */ /* 0x000fe20000000800 */
[----:B------:R-:W-:Y:S01]  /*30e0*/  @!P0 LDGSTS.E.BYPASS.LTC128B.128 [R0+0x8000], desc[UR8][R236.64] ;  /* 0x08000000ec008fae */ /* 0x000fe2000b901d48 */
[----:B------:R-:W-:Y:S01]  /*30f0*/  @!P4 IMAD.IADD R3, R9, 0x1, R3 ;  /* 0x000000010903c824 */ /* 0x000fe200078e0203 */
[----:B------:R-:W-:Y:S01]  /*3100*/  CS2R R148, SRZ ;  /* 0x0000000000947805 */ /* 0x000fe2000001ff00 */
[----:B------:R-:W-:Y:S01]  /*3110*/  @!P5 IMAD.MOV.U32 R9, RZ, RZ, R5 ;  /* 0x000000ffff09d224 */ /* 0x000fe200078e0005 */
[----:B------:R-:W-:Y:S01]  /*3120*/  @!P0 LDGSTS.E.BYPASS.LTC128B.128 [R0+0xa000], desc[UR8][R236.64+0x80] ;  /* 0x0a000080ec008fae */ /* 0x000fe2000b901d48 */
[----:B------:R-:W-:-:S02]  /*3130*/  CS2R R142, SRZ ;  /* 0x00000000008e7805 */ /* 0x000fc4000001ff00 */
        /* <DEDUP_REMOVED lines=18> */
[----:B------:R-:W-:-:S02]  /*3260*/  CS2R R122, SRZ ;  /* 0x00000000007a7805 */ /* 0x000fc4000001ff00 */
[----:B------:R-:W-:Y:S02]  /*3270*/  CS2R R120, SRZ ;  /* 0x0000000000787805 */ /* 0x000fe4000001ff00 */
[----:B------:R-:W-:Y:S01]  /*3280*/  CS2R R118, SRZ ;  /* 0x0000000000767805 */ /* 0x000fe2000001ff00 */
[----:B------:R-:W-:Y:S01]  /*3290*/  @P0 STS [R235], RZ ;  /* 0x000000ffeb000388 */ /* 0x000fe20000000800 */
        /* <DEDUP_REMOVED lines=22> */
[----:B---3--:R-:W-:Y:S01]  /*3400*/  VIADD R12, R164, 0x8 ;  /* 0x00000008a40c7836 */ /* 0x008fe20000000000 */
        /* <DEDUP_REMOVED lines=16> */
[----:B-1----:R-:W-:Y:S02]  /*3510*/  @!P4 LEA R20, P0, R8, R20, 0x1 ;  /* 0x000000140814c211 */ /* 0x002fe400078008ff */
[----:B------:R-:W-:-:S02]  /*3520*/  CS2R R60, SRZ ;  /* 0x00000000003c7805 */ /* 0x000fc4000001ff00 */
        /* <DEDUP_REMOVED lines=22> */
[----:B------:R-:W-:Y:S01]  /*3690*/  CS2R R48, SRZ ;  /* 0x0000000000307805 */ /* 0x000fe2000001ff00 */
[----:B------:R-:W-:Y:S01]  /*36a0*/  ULDC UR31, c[0x0][0x394] ;  /* 0x0000e500001f7ab9 */ /* 0x000fe20000000800 */
[----:B------:R-:W-:Y:S01]  /*36b0*/  ULDC UR10, c[0x0][0x2ec] ;  /* 0x0000bb00000a7ab9 */ /* 0x000fe20000000800 */
[----:B------:R-:W-:Y:S04]  /*36c0*/  @P6 STS [R235+0x3008], RZ ;  /* 0x003008ffeb006388 */ /* 0x000fe80000000800 */
[----:B------:R-:W-:Y:S04]  /*36d0*/  @P6 STS [R235+0x300c], RZ ;  /* 0x00300cffeb006388 */ /* 0x000fe80000000800 */
[----:B------:R-:W-:Y:S01]  /*36e0*/  @!PT LDS RZ, [RZ] ;  /* 0x00000000fffff984 */ /* 0x000fe20000000800 */
[----:B------:R-:W-:Y:S01]  /*36f0*/  @!PT LDS RZ, [RZ] ;  /* 0x00000000fffff984 */ /* 0x000fe20000000800 */
[----:B------:R-:W-:Y:S01]  /*3700*/  @!PT LDS RZ, [RZ] ;  /* 0x00000000fffff984 */ /* 0x000fe20000000800 */
[----:B------:R-:W-:Y:S04]  /*3710*/  @!P6 LDGSTS.E.BYPASS.LTC128B.128 [R235+0x1000], desc[UR8][R10.64] ;  /* 0x010000000aebefae */ /* 0x000fe8000b901d48 */
[----:B------:R1:W-:Y:S01]  /*3720*/  @!P6 LDGSTS.E.BYPASS.LTC128B.128 [R235+0x3000], desc[UR8][R10.64+0x80] ;  /* 0x030000800aebefae */ /* 0x0003e2000b901d48 */
[----:B------:R-:W-:-:S02]  /*3730*/  ISETP.GE.AND P6, PT, R12, UR5, PT ;  /* 0x000000050c007c0c */ /* 0x000fc4000bfc6270 */
[C---:B------:R-:W-:Y:S01]  /*3740*/  @!P2 IADD3 R12, P0, R2.reuse, 0x60, RZ ;  /* 0x00000060020ca810 */ /* 0x040fe20007f1e0ff */
[----:B------:R-:W-:Y:S04]  /*3750*/  @P5 STS.128 [R0+0xc000], RZ ;  /* 0x00c000ff00005388 */ /* 0x000fe80000000c00 */
[--C-:B------:R-:W-:Y:S01]  /*3760*/  @!P2 IMAD.X R14, RZ, RZ, R35.reuse, P0 ;  /* 0x000000ffff0ea224 */ /* 0x100fe200000e0623 */
[----:B------:R-:W-:Y:S01]  /*3770*/  @!P4 IADD3 R18, P0, R2, 0x20, RZ ;  /* 0x000000200212c810 */ /* 0x000fe20007f1e0ff */
[----:B------:R-:W-:Y:S02]  /*3780*/  @P5 STS.128 [R0+0x10000], RZ ;  /* 0x010000ff00005388 */ /* 0x000fe40000000c00 */
        /* <DEDUP_REMOVED lines=10> */
[----:B----4-:R-:W-:Y:S02]  /*3830*/  @!P5 LEA R10, P0, R8, R26, 0x1 ;  /* 0x0000001a080ad211 */ /* 0x010fe400078008ff */
[----:B------:R-:W-:Y:S01]  /*3840*/  SEL R213, R213, R221, !P1 ;  /* 0x000000ddd5d57207 */ /* 0x000fe20004800000 */
[----:B------:R-:W-:Y:S01]  /*3850*/  @!P5 IMAD R14, R2, UR25, R3 ;  /* 0x00000019020edc24 */ /* 0x000fe2000f8e0203 */
[----:B------:R-:W-:Y:S01]  /*3860*/  SEL R212, R212, R220, !P1 ;  /* 0x000000dcd4d47207 */ /* 0x000fe20004800000 */
[----:B------:R-:W-:Y:S02]  /*3870*/  @!P4 IMAD R3, R17, UR12, RZ ;  /* 0x0000000c1103cc24 */ /* 0x000fe4000f8e02ff */
[----:B------:R-:W-:Y:S01]  /*3880*/  @!P3 IMAD.IADD R5, R5, 0x1, R29 ;  /* 0x000000010505b824 */ /* 0x000fe200078e021d */
[----:B------:R-:W-:Y:S01]  /*3890*/  LEA R213, R213, UR4, 0x1 ;  /* 0x00000004d5d57c11 */ /* 0x000fe2000f8e08ff */
[----:B------:R-:W-:Y:S01]  /*38a0*/  @!P5 IMAD.IADD R11, R9, 0x1, R14 ;  /* 0x00000001090bd824 */ /* 0x000fe200078e020e */
[----:B------:R-:W-:Y:S01]  /*38b0*/  UMOV UR15, UR31 ;  /* 0x0000001f000f7c82 */ /* 0x000fe20008000000 */
[C---:B------:R-:W-:Y:S01]  /*38c0*/  @!P4 IMAD R34, R18.reuse, UR13, R3 ;  /* 0x0000000d1222cc24 */ /* 0x040fe2000f8e0203 */
[----:B------:R-:W-:Y:S01]  /*38d0*/  ULDC UR25, c[0x0][0x398] ;  /* 0x0000e60000197ab9 */ /* 0x000fe20000000800 */
[----:B------:R-:W-:Y:S01]  /*38e0*/  @!P4 IMAD.WIDE.U32 R18, R18, UR12, R22 ;  /* 0x0000000c1212cc25 */ /* 0x000fe2000f8e0016 */
[----:B------:R-:W-:Y:S01]  /*38f0*/  @!P5 LEA.HI.X R11, R8, R27, R11, 0x1, P0 ;  /* 0x0000001b080bd211 */ /* 0x000fe200000f0c0b */
[----:B------:R-:W1:Y:S01]  /*3900*/  @!P5 LDC.64 R22, c[0x0][0x220] ;  /* 0x00008800ff16db82 */ /* 0x000e620000000a00 */
[C---:B------:R-:W-:Y:S01]  /*3910*/  @!P3 LEA R14, P0, R4.reuse, R30, 0x1 ;  /* 0x0000001e040eb211 */ /* 0x040fe200078008ff */
[----:B------:R-:W-:Y:S01]  /*3920*/  @!P5 IMAD R3, R35, UR12, RZ ;  /* 0x0000000c2303dc24 */ /* 0x000fe2000f8e02ff */
[----:B------:R-:W-:Y:S01]  /*3930*/  ULDC UR24, c[0x0][0x2dc] ;  /* 0x0000b70000187ab9 */ /* 0x000fe20000000800 */
[----:B------:R-:W-:Y:S01]  /*3940*/  @!P3 IMAD R9, R15, UR12, RZ ;  /* 0x0000000c0f09bc24 */ /* 0x000fe2000f8e02ff */
[----:B------:R-:W-:Y:S01]  /*3950*/  @!P3 LEA.HI.X R15, R4, R31, R5, 0x1, P0 ;  /* 0x0000001f040fb211 */ /* 0x000fe200000f0c05 */
[----:B------:R-:W-:Y:S01]  /*3960*/  @!P5 IMAD R4, R2, UR13, R3 ;  /* 0x0000000d0204dc24 */ /* 0x000fe2000f8e0203 */
[----:B-----5:R-:W-:Y:S01]  /*3970*/  @!P2 LEA R8, P0, R12, R32, 0x1 ;  /* 0x000000200c08a211 */ /* 0x020fe200078008ff */
[----:B------:R-:W-:Y:S01]  /*3980*/  @!P2 IMAD.IADD R3, R13, 0x1, R28 ;  /* 0x000000010d03a824 */ /* 0x000fe200078e021c */
[----:B------:R-:W-:Y:S01]  /*3990*/  @!PT LDS RZ, [RZ] ;  /* 0x00000000fffff984 */ /* 0x000fe20000000800 */
[----:B------:R-:W-:Y:S01]  /*39a0*/  @!PT LDS RZ, [RZ] ;  /* 0x00000000fffff984 */ /* 0x000fe20000000800 */
[----:B------:R-:W-:Y:S01]  /*39b0*/  @!PT LDS RZ, [RZ] ;  /* 0x00000000fffff984 */ /* 0x000fe20000000800 */
[----:B------:R-:W-:Y:S01]  /*39c0*/  @!P5 LDGSTS.E.BYPASS.LTC128B.128 [R0+0xc000], desc[UR8][R10.64] ;  /* 0x0c0000000a00dfae */ /* 0x000fe2000b901d48 */
[----:B------:R-:W-:-:S02]  /*39d0*/  @!P3 IMAD R26, R16, UR13, R9 ;  /* 0x0000000d101abc24 */ /* 0x000fc4000f8e0209 */
[----:B------:R-:W-:Y:S01]  /*39e0*/  @!P3 IMAD.WIDE.U32 R16, R16, UR12, R24 ;  /* 0x0000000c1010bc25 */ /* 0x000fe2000f8e0018 */
[----:B------:R2:W-:Y:S01]  /*39f0*/  @!P5 LDGSTS.E.BYPASS.LTC128B.128 [R0+0x10000], desc[UR8][R10.64+0x80] ;  /* 0x100000800a00dfae */ /* 0x0005e2000b901d48 */
[----:B------:R-:W-:Y:S02]  /*3a00*/  @!P2 LEA.HI.X R9, R12, R33, R3, 0x1, P0 ;  /* 0x000000210c09a211 */ /* 0x000fe400000f0c03 */
[----:B------:R-:W3:Y:S01]  /*3a10*/  @!P4 LDC.64 R12, c[0x0][0x220] ;  /* 0x00008800ff0ccb82 */ /* 0x000ee20000000a00 */
[----:B------:R-:W-:Y:S01]  /*3a20*/  @P4 STS.128 [R0+0xd000], RZ ;  /* 0x00d000ff00004388 */ /* 0x000fe20000000c00 */
[----:B------:R-:W-:-:S03]  /*3a30*/  @!P5 IMAD.IADD R3, R7, 0x1, R4 ;  /* 0x000000010703d824 */ /* 0x000fc600078e0204 */
[----:B------:R-:W-:Y:S01]  /*3a40*/  @P4 STS.128 [R0+0x11000], RZ ;  /* 0x011000ff00004388 */ /* 0x000fe20000000c00 */
[----:B-1----:R-:W-:-:S03]  /*3a50*/  @!P5 LEA R4, P0, R6, R22, 0x1 ;  /* 0x000000160604d211 */ /* 0x002fc600078008ff */
[----:B------:R-:W-:Y:S01]  /*3a60*/  @!PT LDS RZ, [RZ] ;  /* 0x00000000fffff984 */ /* 0x000fe20000000800 */
[----:B------:R-:W-:Y:S01]  /*3a70*/  @!PT LDS RZ, [RZ] ;  /* 0x00000000fffff984 */ /* 0x000fe20000000800 */
[----:B------:R-:W-:Y:S01]  /*3a80*/  @!PT LDS RZ, [RZ] ;  /* 0x00000000fffff984 */ /* 0x000fe20000000800 */
[----:B------:R-:W-:Y:S01]  /*3a90*/  @!P4 LDGSTS.E.BYPASS.LTC128B.128 [R0+0xd000], desc[UR8][R20.64] ;  /* 0x0d0000001400cfae */ /* 0x000fe2000b901d48 */
[----:B------:R-:W-:-:S03]  /*3aa0*/  @!P5 LEA.HI.X R5, R6, R23, R3, 0x1, P0 ;  /* 0x000000170605d211 */ /* 0x000fc600000f0c03 */
[----:B------:R1:W-:Y:S01]  /*3ab0*/  @!P4 LDGSTS.E.BYPASS.LTC128B.128 [R0+0x11000], desc[UR8][R20.64+0x80] ;  /* 0x110000801400cfae */ /* 0x0003e2000b901d48 */
[----:B------:R-:W-:-:S03]  /*3ac0*/  @!P2 IADD3 R2, P0, R2, 0x60, RZ ;  /* 0x000000600202a810 */ /* 0x000fc60007f1e0ff */
[----:B------:R-:W-:Y:S02]  /*3ad0*/  @P3 STS.128 [R0+0xe000], RZ ;  /* 0x00e000ff00003388 */ /* 0x000fe40000000c00 */
[----:B------:R-:W-:Y:S02]  /*3ae0*/  @!P2 IMAD.X R3, RZ, RZ, R35, P0 ;  /* 0x000000ffff03a224 */ /* 0x000fe400000e0623 */
[----:B------:R-:W-:Y:S02]  /*3af0*/  @P3 STS.128 [R0+0x12000], RZ ;  /* 0x012000ff00003388 */ /* 0x000fe40000000c00 */
[----:B------:R-:W-:Y:S02]  /*3b00*/  @!P2 IMAD R3, R3, UR12, RZ ;  /* 0x0000000c0303ac24 */ /* 0x000fe4000f8e02ff */
[----:B------:R-:W-:Y:S01]  /*3b10*/  @!PT LDS RZ, [RZ] ;  /* 0x00000000fffff984 */ /* 0x000fe20000000800 */
[----:B------:R-:W-:Y:S01]  /*3b20*/  @!PT LDS RZ, [RZ] ;  /* 0x00000000fffff984 */ /* 0x000fe20000000800 */
[----:B------:R-:W-:Y:S01]  /*3b30*/  @!PT LDS RZ, [RZ] ;  /* 0x00000000fffff984 */ /* 0x000fe20000000800 */
[----:B------:R-:W-:Y:S01]  /*3b40*/  @!P3 LDGSTS.E.BYPASS.LTC128B.128 [R0+0xe000], desc[UR8][R14.64] ;  /* 0x0e0000000e00bfae */ /* 0x000fe2000b901d48 */
[----:B--2---:R-:W-:Y:S02]  /*3b50*/  VIADD R10, R164, 0x28 ;  /* 0x00000028a40a7836 */ /* 0x004fe40000000000 */
[C---:B------:R-:W-:Y:S01]  /*3b60*/  @!P2 IMAD R11, R2.reuse, UR13, R3 ;  /* 0x0000000d020bac24 */ /* 0x040fe2000f8e0203 */
[----:B------:R2:W-:Y:S01]  /*3b70*/  @!P3 LDGSTS.E.BYPASS.LTC128B.128 [R0+0x12000], desc[UR8][R14.64+0x80] ;  /* 0x120000800e00bfae */ /* 0x0005e2000b901d48 */
[----:B------:R-:W-:-:S03]  /*3b80*/  @!P2 IMAD.WIDE.U32 R2, R2, UR12, R36 ;  /* 0x0000000c0202ac25 */ /* 0x000fc6000f8e0024 */
[----:B------:R-:W-:Y:S01]  /*3b90*/  @P2 STS.128 [R0+0xf000], RZ ;  /* 0x00f000ff00002388 */ /* 0x000fe20000000c00 */
[----:B------:R-:W-:-:S03]  /*3ba0*/  @!P2 IMAD.IADD R3, R3, 0x1, R11 ;  /* 0x000000010303a824 */ /* 0x000fc600078e020b */
        /* <DEDUP_REMOVED lines=60> */
[----:B------:R-:W5:Y:S01]  /*3f70*/  @!P0 LDG.E R40, desc[UR8][R4.64] ;  /* 0x0000000804288981 */ /* 0x000f62000c1e1900 */
[----:B------:R-:W-:-:S04]  /*3f80*/  LEA.HI R0, R39, R38, RZ, 0x4 ;  /* 0x0000002627007211 */ /* 0x000fc800078f20ff */
[----:B------:R-:W-:-:S05]  /*3f90*/  LOP3.LUT R0, R0, 0xfffffff0, RZ, 0xc0, !PT ;  /* 0xfffffff000007812 */ /* 0x000fca00078ec0ff */
[----:B------:R-:W-:-:S05]  /*3fa0*/  IMAD.IADD R0, R38, 0x1, -R0 ;  /* 0x0000000126007824 */ /* 0x000fca00078e0a00 */
[----:B-1----:R-:W-:-:S04]  /*3fb0*/  SHF.R.S32.HI R2, RZ, 0x1f, R0 ;  /* 0x0000001fff027819 */ /* 0x002fc80000011400 */
[----:B------:R-:W-:-:S04]  /*3fc0*/  LEA.HI R2, R2, R0, RZ, 0x3 ;  /* 0x0000000002027211 */ /* 0x000fc800078f18ff */
[----:B------:R-:W-:-:S05]  /*3fd0*/  LOP3.LUT R2, R2, 0xfffffff8, RZ, 0xc0, !PT ;  /* 0xfffffff802027812 */ /* 0x000fca00078ec0ff */
[----:B------:R-:W-:Y:S02]  /*3fe0*/  IMAD.IADD R0, R0, 0x1, -R2 ;  /* 0x0000000100007824 */ /* 0x000fe400078e0a02 */
[----:B------:R-:W-:-:S03]  /*3ff0*/  IMAD.SHL.U32 R2, R164, 0x4, RZ ;  /* 0x00000004a4027824 */ /* 0x000fc600078e00ff */
[C---:B------:R-:W-:Y:S02]  /*4000*/  LOP3.LUT P0, RZ, R0.reuse, 0x2, RZ, 0xc0, !PT ;  /* 0x0000000200ff7812 */ /* 0x040fe4000780c0ff */
[----:B------:R-:W-:Y:S01]  /*4010*/  LOP3.LUT P2, RZ, R0, 0x4, RZ, 0xc0, !PT ;  /* 0x0000000400ff7812 */ /* 0x000fe2000784c0ff */
[----:B------:R-:W-:Y:S01]  /*4020*/  VIADD R0, R164, 0xffffffc0 ;  /* 0xffffffc0a4007836 */ /* 0x000fe20000000000 */
[----:B------:R1:W-:Y:S03]  /*4030*/  STL [R1+0x1c], R2 ;  /* 0x00001c0201007387 */ /* 0x0003e60000100800 */
[----:B------:R-:W-:Y:S01]  /*4040*/  IMAD.SHL.U32 R0, R0, 0x4, RZ ;  /* 0x0000000400007824 */ /* 0x000fe200078e00ff */
[----:B------:R-:W-:Y:S01]  /*4050*/  UIADD3 UR5, UR23, UR14, URZ ;  /* 0x0000000e17057290 */ /* 0x000fe2000fffe03f */
[----:B-1----:R-:W-:-:S03]  /*4060*/  SHF.L.U64.HI R2, R164, 0x2, R6 ;  /* 0x00000002a4027819 */ /* 0x002fc60000010206 */
[----:B------:R-:W-:Y:S01]  /*4070*/  UIADD3 UR5, -UR6, 0x80, UR5 ;  /* 0x0000008006057890 */ /* 0x000fe2000fffe105 */
[----:B------:R-:W-:Y:S02]  /*4080*/  CS2R R38, SRZ ;  /* 0x0000000000267805 */ /* 0x000fe4000001ff00 */
[----:B------:R-:W-:Y:S02]  /*4090*/  CS2R R36, SRZ ;  /* 0x0000000000247805 */ /* 0x000fe4000001ff00 */
[----:B------:R-:W-:Y:S02]  /*40a0*/  LEA R212, R212, UR4, 0x1 ;  /* 0x00000004d4d47c11 */ /* 0x000fe4000f8e08ff */
[----:B------:R-:W-:Y:S02]  /*40b0*/  SEL R219, R219, 0xffffffe0, !P0 ;  /* 0xffffffe0dbdb7807 */ /* 0x000fe40004000000 */
[----:B------:R-:W-:Y:S01]  /*40c0*/  SEL R218, R218, 0xffffffc0, !P2 ;  /* 0xffffffc0dada7807 */ /* 0x000fe20005000000 */
[----:B------:R-:W-:-:S03]  /*40d0*/  UIADD3 UR23, UR5, -UR34, URZ ;  /* 0x8000002205177290 */ /* 0x000fc6000fffe03f */
[----:B------:R-:W-:Y:S01]  /*40e0*/  ULDC UR5, c[0x0][0x39c] ;  /* 0x0000e70000057ab9 */ /* 0x000fe20000000800 */
[----:B---3--:R-:W-:Y:S04]  /*40f0*/  STL [R1+0x8], R43 ;  /* 0x0000082b01007387 */ /* 0x008fe80000100800 */
[----:B--2---:R1:W-:Y:S04]  /*4100*/  STL [R1+0xc], R42 ;  /* 0x00000c2a01007387 */ /* 0x0043e80000100800 */
[----:B----4-:R-:W-:Y:S04]  /*4110*/  STL [R1], R41 ;  /* 0x0000002901007387 */ /* 0x010fe80000100800 */
[----:B-----5:R2:W-:Y:S04]  /*4120*/  STL [R1+0x4], R40 ;  /* 0x0000042801007387 */ /* 0x0205e80000100800 */
[----:B------:R3:W-:Y:S04]  /*4130*/  STL [R1+0x18], R2 ;  /* 0x0000180201007387 */ /* 0x0007e80000100800 */
[----:B------:R3:W-:Y:S01]  /*4140*/  STL [R1+0x14], R0 ;  /* 0x0000140001007387 */ /* 0x0007e20000100800 */
[----:B-1----:R-:W-:-:S02]  /*4150*/  CS2R R42, SRZ ;  /* 0x00000000002a7805 */ /* 0x002fc4000001ff00 */
[----:B--2---:R-:W-:-:S07]  /*4160*/  CS2R R40, SRZ ;  /* 0x0000000000287805 */ /* 0x004fce000001ff00 */
.L_x_1859:
[----:B------:R-:W2:Y:S01]  /*4170*/  LDL R201, [R1+0x1c] ;  /* 0x00001c0001c97983 */ /* 0x000ea20000100800 */
[C---:B---3--:R-:W-:Y:S01]  /*4180*/  IADD3 R0, R213.reuse, R219, RZ ;  /* 0x000000dbd5007210 */ /* 0x048fe20007ffe0ff */
        /* <DEDUP_REMOVED lines=223> */
.L_x_1855:
        /* <DEDUP_REMOVED lines=130> */
.L_x_1856:
[----:B------:R-:W2:Y:S01]  /*57a0*/  LDL R0, [R1+0x8] ;  /* 0x0000080001007983 */ /* 0x000ea20000100800 */
[----:B------:R-:W-:Y:S01]  /*57b0*/  MOV R218, 0x40 ;  /* 0x0000004000da7802 */ /* 0x000fe20000000f00 */
[----:B------:R-:W-:Y:S02]  /*57c0*/  UISETP.GT.AND UP3, UPT, UR7, UR21, UPT ;  /* 0x000000150700728c */ /* 0x000fe4000bf64270 */
[----:B------:R-:W3:Y:S01]  /*57d0*/  LDL R2, [R1+0xc] ;  /* 0x00000c0001027983 */ /* 0x000ee20000100800 */
[----:B------:R-:W-:Y:S03]  /*57e0*/  SEL R218, R218, 0xffffffc0, !P2 ;  /* 0xffffffc0dada7807 */ /* 0x000fe60005000000 */
[----:B------:R-:W4:Y:S04]  /*57f0*/  LDL R11, [R1] ;  /* 0x00000000010b7983 */ /* 0x000f280000100800 */
[----:B------:R-:W4:Y:S04]  /*5800*/  LDL R166, [R1+0x4] ;  /* 0x0000040001a67983 */ /* 0x000f280000100800 */
        /* <DEDUP_REMOVED lines=46> */
[----:B------:R-:W-:Y:S01]  /*5af0*/  FFMA.FTZ R11, R23, UR10, -R2 ;  /* 0x0000000a170b7c23 */ /* 0x000fe20008010802 */
[----:B------:R-:W-:Y:S03]  /*5b00*/  PLOP3.LUT P0, PT, PT, PT, UP3, 0x80, 0x0 ;  /* 0x000000000000781c */ /* 0x000fe60003f0f038 */
        /* <DEDUP_REMOVED lines=181> */
[C---:B------:R-:W-:Y:S01]  /*6660*/  FADD.FTZ R4, -R205.reuse, R8 ;  /* 0x00000008cd047221 */ /* 0x040fe20000010100 */
[----:B------:R-:W-:Y:S01]  /*6670*/  FADD.FTZ R9, -R205, R9 ;  /* 0x00000009cd097221 */ /* 0x000fe20000010100 */
[----:B------:R-:W-:Y:S01]  /*6680*/  FMUL.FTZ R183, R183, R5 ;  /* 0x00000005b7b77220 */ /* 0x000fe20000410000 */
[----:B------:R-:W-:Y:S01]  /*6690*/  MOV R5, UR4 ;  /* 0x0000000400057c02 */ /* 0x000fe20008000f00 */
[----:B------:R-:W-:Y:S01]  /*66a0*/  FMUL.FTZ R181, R181, R4 ;  /* 0x00000004b5b57220 */ /* 0x000fe20000410000 */
[----:B------:R-:W-:Y:S01]  /*66b0*/  FADD.FTZ R13, -R205, R13 ;  /* 0x0000000dcd0d7221 */ /* 0x000fe20000010100 */
[----:B------:R-:W-:Y:S01]  /*66c0*/  FMUL.FTZ R180, R180, R9 ;  /* 0x00000009b4b47220 */ /* 0x000fe20000410000 */
[----:B------:R-:W-:Y:S01]  /*66d0*/  IADD3 R8, R0, 0x8000, R5 ;  /* 0x0000800000087810 */ /* 0x000fe20007ffe005 */
[----:B------:R-:W-:Y:S01]  /*66e0*/  FFMA.FTZ R9, -R186, R186, 1 ;  /* 0x3f800000ba097423 */ /* 0x000fe200000101ba */
[----:B------:R-:W1:Y:S01]  /*66f0*/  LDSM.16.M88.4 R4, [R216+0xc800] ;  /* 0x00c80000d804783b */ /* 0x000e620000000200 */
[----:B------:R-:W-:Y:S01]  /*6700*/  FADD.FTZ R17, -R206, R17 ;  /* 0x00000011ce117221 */ /* 0x000fe20000010100 */
[----:B------:R-:W-:Y:S01]  /*6710*/  FADD.FTZ R18, -R207, R18 ;  /* 0x00000012cf127221 */ /* 0x000fe20000010100 */
[----:B------:R-:W-:Y:S01]  /*6720*/  FMUL.FTZ R9, R9, UR5 ;  /* 0x0000000509097c20 */ /* 0x000fe20008410000 */
[----:B------:R-:W-:Y:S01]  /*6730*/  FADD.FTZ R19, -R207, R19 ;  /* 0x00000013cf137221 */ /* 0x000fe20000010100 */
[----:B------:R-:W-:Y:S01]  /*6740*/  FADD.FTZ R12, -R205, R12 ;  /* 0x0000000ccd0c7221 */ /* 0x000fe20000010100 */
[----:B------:R-:W-:Y:S01]  /*6750*/  FADD.FTZ R14, -R204, R14 ;  /* 0x0000000ecc0e7221 */ /* 0x000fe20000010100 */
[----:B------:R-:W-:Y:S01]  /*6760*/  FMUL.FTZ R171, R182, R9 ;  /* 0x00000009b6ab7220 */ /* 0x000fe20000410000 */
[----:B------:R-:W-:Y:S01]  /*6770*/  FADD.FTZ R16, -R206, R16 ;  /* 0x00000010ce107221 */ /* 0x000fe20000010100 */
[----:B------:R-:W-:Y:S01]  /*6780*/  IADD3 R176, R8, 0x40, RZ ;  /* 0x0000004008b07810 */ /* 0x000fe20007ffe0ff */
[----:B------:R-:W-:Y:S01]  /*6790*/  FADD.FTZ R15, -R204, R15 ;  /* 0x0000000fcc0f7221 */ /* 0x000fe20000010100 */
[----:B------:R-:W-:Y:S01]  /*67a0*/  @P2 IADD3 R176, R8, -0x40, RZ ;  /* 0xffffffc008b02810 */ /* 0x000fe20007ffe0ff */
[----:B------:R-:W-:Y:S01]  /*67b0*/  FFMA.FTZ R8, -R185, R185, 1 ;  /* 0x3f800000b9087423 */ /* 0x000fe200000101b9 */
[----:B------:R-:W-:Y:S01]  /*67c0*/  FMUL.FTZ R185, R249, R12 ;  /* 0x0000000cf9b97220 */ /* 0x000fe20000410000 */
[----:B------:R-:W-:Y:S01]  /*67d0*/  FMUL.FTZ R182, R246, R15 ;  /* 0x0000000ff6b67220 */ /* 0x000fe20000410000 */
[----:B------:R-:W-:Y:S01]  /*67e0*/  FADD.FTZ R11, -R204, R11 ;  /* 0x0000000bcc0b7221 */ /* 0x000fe20000010100 */
[----:B------:R-:W-:Y:S01]  /*67f0*/  FMUL.FTZ R8, R8, UR5 ;  /* 0x0000000508087c20 */ /* 0x000fe20008410000 */
[----:B------:R-:W-:Y:S01]  /*6800*/  FADD.FTZ R10, -R204, R10 ;  /* 0x0000000acc0a7221 */ /* 0x000fe20000010100 */
[----:B------:R-:W-:Y:S01]  /*6810*/  FFMA.FTZ R9, -R196, R196, 1 ;  /* 0x3f800000c4097423 */ /* 0x000fe200000101c4 */
[----:B------:R-:W-:Y:S01]  /*6820*/  FMUL.FTZ R178, R178, R11 ;  /* 0x0000000bb2b27220 */ /* 0x000fe20000410000 */
[----:B------:R-:W-:Y:S01]  /*6830*/  FMUL.FTZ R170, R177, R8 ;  /* 0x00000008b1aa7220 */ /* 0x000fe20000410000 */
[----:B------:R-:W-:Y:S01]  /*6840*/  FMUL.FTZ R177, R51, R17 ;  /* 0x0000001133b17220 */ /* 0x000fe20000410000 */
[----:B------:R-:W-:Y:S01]  /*6850*/  FFMA.FTZ R11, -R193, R193, 1 ;  /* 0x3f800000c10b7423 */ /* 0x000fe200000101c1 */
[----:B------:R2:W5:Y:S01]  /*6860*/  LDL.LU R51, [R1+0x84] ;  /* 0x0000840001337983 */ /* 0x0005620000300800 */
[----:B------:R-:W-:Y:S01]  /*6870*/  MOV R193, R169 ;  /* 0x000000a900c17202 */ /* 0x000fe20000000f00 */
[----:B------:R-:W-:Y:S01]  /*6880*/  FMUL.FTZ R179, R179, R10 ;  /* 0x0000000ab3b37220 */ /* 0x000fe20000410000 */
[----:B------:R-:W-:Y:S01]  /*6890*/  FMUL.FTZ R11, R11, UR5 ;  /* 0x000000050b0b7c20 */ /* 0x000fe20008410000 */
[----:B------:R-:W-:Y:S01]  /*68a0*/  FFMA.FTZ R10, -R192, R192, 1 ;  /* 0x3f800000c00a7423 */ /* 0x000fe200000101c0 */
[----:B------:R-:W-:Y:S01]  /*68b0*/  FMUL.FTZ R9, R9, UR5 ;  /* 0x0000000509097c20 */ /* 0x000fe20008410000 */
[----:B------:R-:W-:Y:S01]  /*68c0*/  FFMA.FTZ R8, -R187, R187, 1 ;  /* 0x3f800000bb087423 */ /* 0x000fe200000101bb */
[----:B------:R-:W-:Y:S01]  /*68d0*/  FMUL.FTZ R168, R184, R11 ;  /* 0x0000000bb8a87220 */ /* 0x000fe20000410000 */
[----:B------:R-:W-:Y:S01]  /*68e0*/  FMUL.FTZ R184, R248, R13 ;  /* 0x0000000df8b87220 */ /* 0x000fe20000410000 */
[----:B------:R-:W-:Y:S01]  /*68f0*/  FFMA.FTZ R11, -R198, R198, 1 ;  /* 0x3f800000c60b7423 */ /* 0x000fe200000101c6 */
[----:B------:R-:W-:Y:S01]  /*6900*/  FMUL.FTZ R10, R10, UR5 ;  /* 0x000000050a0a7c20 */ /* 0x000fe20008410000 */
[----:B------:R-:W-:Y:S01]  /*6910*/  FMUL.FTZ R15, R179, R9 ;  /* 0x00000009b30f7220 */ /* 0x000fe20000410000 */
[----:B------:R-:W-:Y:S01]  /*6920*/  FFMA.FTZ R9, -R200, R200, 1 ;  /* 0x3f800000c8097423 */ /* 0x000fe200000101c8 */
[----:B------:R-:W-:Y:S01]  /*6930*/  FMUL.FTZ R11, R11, UR5 ;  /* 0x000000050b0b7c20 */ /* 0x000fe20008410000 */
[----:B------:R-:W-:Y:S01]  /*6940*/  FMUL.FTZ R169, R183, R10 ;  /* 0x0000000ab7a97220 */ /* 0x000fe20000410000 */
[----:B------:R-:W-:Y:S01]  /*6950*/  FMUL.FTZ R183, R247, R14 ;  /* 0x0000000ef7b77220 */ /* 0x000fe20000410000 */
[----:B------:R-:W-:Y:S01]  /*6960*/  FMUL.FTZ R9, R9, UR5 ;  /* 0x0000000509097c20 */ /* 0x000fe20008410000 */
[-C--:B-1----:R-:W-:Y:S03]  /*6970*/  HMMA.16816.F32 R20, R164, R4.reuse, R20 ;  /* 0x00000004a414723c */ /* 0x082fe60000001814 */
[----:B------:R-:W-:Y:S01]  /*6980*/  FMUL.FTZ R13, R181, R11 ;  /* 0x0000000bb50d7220 */ /* 0x000fe20000410000 */
[----:B------:R-:W-:Y:S01]  /*6990*/  F2FP.F16.F32.PACK_AB R169, R169, R168 ;  /* 0x000000a8a9a9723e */ /* 0x000fe200000000ff */
[----:B------:R-:W-:Y:S01]  /*69a0*/  FFMA.FTZ R10, -R197, R197, 1 ;  /* 0x3f800000c50a7423 */ /* 0x000fe200000101c5 */
[C---:B------:R-:W-:Y:S05]  /*69b0*/  HMMA.16816.F32 R24, R172.reuse, R4, R24 ;  /* 0x00000004ac18723c */ /* 0x040fea0000001818 */
[----:B------:R-:W-:Y:S01]  /*69c0*/  F2FP.F16.F32.PACK_AB R168, R170, R171 ;  /* 0x000000abaaa8723e */ /* 0x000fe200000000ff */
[-C--:B------:R-:W-:Y:S05]  /*69d0*/  HMMA.16816.F32 R28, R172, R6.reuse, R28 ;  /* 0x00000006ac1c723c */ /* 0x080fea000000181c */
[----:B------:R-:W-:Y:S01]  /*69e0*/  FMUL.FTZ R171, R50, R18 ;  /* 0x0000001232ab7220 */ /* 0x000fe20000410000 */
[----:B------:R-:W-:Y:S01]  /*69f0*/  HMMA.16816.F32 R32, R164, R6, R32 ;  /* 0x00000006a420723c */ /* 0x000fe20000001820 */
[----:B------:R2:W5:Y:S04]  /*6a00*/  LDL.LU R50, [R1+0x80] ;  /* 0x0000800001327983 */ /* 0x0005680000300800 */
[----:B------:R-:W-:Y:S01]  /*6a10*/  FMUL.FTZ R170, R250, R19 ;  /* 0x00000013faaa7220 */ /* 0x000fe20000410000 */
[C---:B------:R-:W-:Y:S01]  /*6a20*/  FADD.FTZ R20, -R206.reuse, R20 ;  /* 0x00000014ce147221 */ /* 0x040fe20000010100 */
[----:B------:R-:W-:Y:S01]  /*6a30*/  FADD.FTZ R21, -R206, R21 ;  /* 0x00000015ce157221 */ /* 0x000fe20000010100 */
[----:B------:R-:W-:Y:S03]  /*6a40*/  FADD.FTZ R23, -R207, R23 ;  /* 0x00000017cf177221 */ /* 0x000fe60000010100 */
[----:B------:R-:W-:Y:S01]  /*6a50*/  FMUL.FTZ R172, R49, R20 ;  /* 0x0000001431ac7220 */ /* 0x000fe20000410000 */
[C---:B------:R-:W-:Y:S01]  /*6a60*/  FADD.FTZ R24, -R205.reuse, R24 ;  /* 0x00000018cd187221 */ /* 0x040fe20000010100 */
[----:B------:R2:W5:Y:S01]  /*6a70*/  LDL.LU R49, [R1+0x7c] ;  /* 0x00007c0001317983 */ /* 0x0005620000300800 */
[----:B------:R-:W-:Y:S01]  /*6a80*/  FADD.FTZ R25, -R205, R25 ;  /* 0x00000019cd197221 */ /* 0x000fe20000010100 */
[C---:B------:R-:W-:Y:S01]  /*6a90*/  FADD.FTZ R26, -R204.reuse, R26 ;  /* 0x0000001acc1a7221 */ /* 0x040fe20000010100 */
[----:B------:R-:W-:Y:S01]  /*6aa0*/  FMUL.FTZ R164, R47, R24 ;  /* 0x000000182fa47220 */ /* 0x000fe20000410000 */
[C---:B------:R-:W-:Y:S01]  /*6ab0*/  FADD.FTZ R27, -R204.reuse, R27 ;  /* 0x0000001bcc1b7221 */ /* 0x040fe20000010100 */
[C---:B------:R-:W-:Y:S01]  /*6ac0*/  FADD.FTZ R28, -R205.reuse, R28 ;  /* 0x0000001ccd1c7221 */ /* 0x040fe20000010100 */
[----:B------:R-:W-:Y:S01]  /*6ad0*/  FADD.FTZ R29, -R205, R29 ;  /* 0x0000001dcd1d7221 */ /* 0x000fe20000010100 */
[----:B------:R-:W-:Y:S01]  /*6ae0*/  FADD.FTZ R30, -R204, R30 ;  /* 0x0000001ecc1e7221 */ /* 0x000fe20000010100 */
[----:B------:R-:W-:Y:S01]  /*6af0*/  FMUL.FTZ R24, R44, R27 ;  /* 0x0000001b2c187220 */ /* 0x000fe20000410000 */
[----:B------:R-:W-:Y:S01]  /*6b00*/  FADD.FTZ R31, -R204, R31 ;  /* 0x0000001fcc1f7221 */ /* 0x000fe20000010100 */
[----:B------:R-:W-:Y:S01]  /*6b10*/  FMUL.FTZ R29, R42, R29 ;  /* 0x0000001d2a1d7220 */ /* 0x000fe20000410000 */
[C---:B------:R-:W-:Y:S01]  /*6b20*/  FADD.FTZ R32, -R206.reuse, R32 ;  /* 0x00000020ce207221 */ /* 0x040fe20000010100 */
[----:B------:R-:W-:Y:S01]  /*6b30*/  FADD.FTZ R33, -R206, R33 ;  /* 0x00000021ce217221 */ /* 0x000fe20000010100 */
[C---:B------:R-:W-:Y:S01]  /*6b40*/  FADD.FTZ R34, -R207.reuse, R34 ;  /* 0x00000022cf227221 */ /* 0x040fe20000010100 */
[----:B------:R-:W-:Y:S01]  /*6b50*/  FADD.FTZ R35, -R207, R35 ;  /* 0x00000023cf237221 */ /* 0x000fe20000010100 */
[----:B------:R-:W-:Y:S01]  /*6b60*/  FMUL.FTZ R32, R39, R32 ;  /* 0x0000002027207220 */ /* 0x000fe20000410000 */
[----:B------:R-:W-:Y:S01]  /*6b70*/  FADD.FTZ R22, -R207, R22 ;  /* 0x00000016cf167221 */ /* 0x000fe20000010100 */
[----:B------:R-:W-:Y:S01]  /*6b80*/  FMUL.FTZ R34, R37, R34 ;  /* 0x0000002225227220 */ /* 0x000fe20000410000 */
[----:B------:R-:W-:Y:S01]  /*6b90*/  FMUL.FTZ R35, R36, R35 ;  /* 0x0000002324237220 */ /* 0x000fe20000410000 */
[----:B------:R-:W-:Y:S01]  /*6ba0*/  FMUL.FTZ R10, R10, UR5 ;  /* 0x000000050a0a7c20 */ /* 0x000fe20008410000 */
[----:B------:R-:W-:Y:S01]  /*6bb0*/  FMUL.FTZ R22, R252, R22 ;  /* 0x00000016fc167220 */ /* 0x000fe20000410000 */
[----:B------:R-:W-:Y:S01]  /*6bc0*/  FFMA.FTZ R5, -R195, R195, 1 ;  /* 0x3f800000c3057423 */ /* 0x000fe200000101c3 */
[----:B------:R-:W-:Y:S01]  /*6bd0*/  FFMA.FTZ R7, -R226, R226, 1 ;  /* 0x3f800000e2077423 */ /* 0x000fe200000101e2 */
[----:B------:R-:W-:Y:S01]  /*6be0*/  FMUL.FTZ R12, R180, R10 ;  /* 0x0000000ab40c7220 */ /* 0x000fe20000410000 */
[----:B------:R-:W-:Y:S01]  /*6bf0*/  FMUL.FTZ R10, R185, R9 ;  /* 0x00000009b90a7220 */ /* 0x000fe20000410000 */
[----:B------:R-:W-:Y:S01]  /*6c00*/  FMUL.FTZ R5, R5, UR5 ;  /* 0x0000000505057c20 */ /* 0x000fe20008410000 */
[----:B------:R-:W-:Y:S01]  /*6c10*/  FMUL.FTZ R7, R7, UR5 ;  /* 0x0000000507077c20 */ /* 0x000fe20008410000 */
[----:B------:R-:W-:Y:S01]  /*6c20*/  FFMA.FTZ R9, -R222, R222, 1 ;  /* 0x3f800000de097423 */ /* 0x000fe200000101de */
[----:B------:R-:W-:Y:S01]  /*6c30*/  F2FP.F16.F32.PACK_AB R19, R12, R13 ;  /* 0x0000000d0c13723e */ /* 0x000fe200000000ff */
[----:B------:R-:W-:Y:S01]  /*6c40*/  FMUL.FTZ R13, R48, R21 ;  /* 0x00000015300d7220 */ /* 0x000fe20000410000 */
[----:B------:R-:W-:Y:S01]  /*6c50*/  FMUL.FTZ R21, R43, R28 ;  /* 0x0000001c2b157220 */ /* 0x000fe20000410000 */
[----:B------:R2:W5:Y:S01]  /*6c60*/  LDL.LU R48, [R1+0x78] ;  /* 0x0000780001307983 */ /* 0x0005620000300800 */
[----:B------:R-:W-:Y:S01]  /*6c70*/  FMUL.FTZ R11, R183, R5 ;  /* 0x00000005b70b7220 */ /* 0x000fe20000410000 */
[----:B------:R-:W-:Y:S01]  /*6c80*/  FMUL.FTZ R12, R251, R23 ;  /* 0x00000017fb0c7220 */ /* 0x000fe20000410000 */
[----:B------:R-:W-:Y:S01]  /*6c90*/  FMUL.FTZ R23, R41, R30 ;  /* 0x0000001e29177220 */ /* 0x000fe20000410000 */
[----:B------:R2:W5:Y:S01]  /*6ca0*/  LDL.LU R47, [R1+0x74] ;  /* 0x00007400012f7983 */ /* 0x0005620000300800 */
[----:B------:R-:W-:Y:S01]  /*6cb0*/  FMUL.FTZ R9, R9, UR5 ;  /* 0x0000000509097c20 */ /* 0x000fe20008410000 */
[----:B------:R-:W-:Y:S01]  /*6cc0*/  FFMA.FTZ R4, -R194, R194, 1 ;  /* 0x3f800000c2047423 */ /* 0x000fe200000101c2 */
[----:B------:R-:W-:Y:S01]  /*6cd0*/  FFMA.FTZ R6, -R225, R225, 1 ;  /* 0x3f800000e1067423 */ /* 0x000fe200000101e1 */
[----:B------:R-:W-:Y:S01]  /*6ce0*/  FMUL.FTZ R8, R8, UR5 ;  /* 0x0000000508087c20 */ /* 0x000fe20008410000 */
[----:B------:R-:W-:Y:S01]  /*6cf0*/  FFMA.FTZ R5, -R202, R202, 1 ;  /* 0x3f800000ca057423 */ /* 0x000fe200000101ca */
[----:B------:R-:W-:Y:S01]  /*6d00*/  FMUL.FTZ R4, R4, UR5 ;  /* 0x0000000504047c20 */ /* 0x000fe20008410000 */
[----:B------:R-:W-:Y:S01]  /*6d10*/  FMUL.FTZ R6, R6, UR5 ;  /* 0x0000000506067c20 */ /* 0x000fe20008410000 */
[----:B------:R-:W-:Y:S01]  /*6d20*/  FMUL.FTZ R14, R178, R8 ;  /* 0x00000008b20e7220 */ /* 0x000fe20000410000 */
[----:B------:R-:W-:Y:S01]  /*6d30*/  FMUL.FTZ R178, R193, R16 ;  /* 0x00000010c1b27220 */ /* 0x000fe20000410000 */
[----:B------:R-:W-:Y:S01]  /*6d40*/  FMUL.FTZ R16, R182, R4 ;  /* 0x00000004b6107220 */ /* 0x000fe20000410000 */
[----:B------:R-:W-:Y:S01]  /*6d50*/  FMUL.FTZ R13, R13, R6 ;  /* 0x000000060d0d7220 */ /* 0x000fe20000410000 */
[----:B------:R-:W-:Y:S01]  /*6d60*/  FMUL.FTZ R5, R5, UR5 ;  /* 0x0000000505057c20 */ /* 0x000fe20008410000 */
[----:B------:R-:W-:Y:S01]  /*6d70*/  F2FP.F16.F32.PACK_AB R18, R14, R15 ;  /* 0x0000000f0e12723e */ /* 0x000fe200000000ff */
[----:B------:R-:W-:Y:S01]  /*6d80*/  FFMA.FTZ R8, -R199, R199, 1 ;  /* 0x3f800000c7087423 */ /* 0x000fe200000101c7 */
[----:B------:R-:W-:Y:S01]  /*6d90*/  F2FP.F16.F32.PACK_AB R16, R16, R11 ;  /* 0x0000000b1010723e */ /* 0x000fe200000000ff */
[----:B------:R-:W-:Y:S01]  /*6da0*/  FMUL.FTZ R11, R46, R25 ;  /* 0x000000192e0b7220 */ /* 0x000fe20000410000 */
[----:B------:R-:W-:Y:S01]  /*6db0*/  FMUL.FTZ R25, R45, R26 ;  /* 0x0000001a2d197220 */ /* 0x000fe20000410000 */
[----:B------:R2:W5:Y:S01]  /*6dc0*/  LDL.LU R46, [R1+0x70] ;  /* 0x00007000012e7983 */ /* 0x0005620000300800 */
[----:B------:R-:W-:Y:S01]  /*6dd0*/  FMUL.FTZ R8, R8, UR5 ;  /* 0x0000000508087c20 */ /* 0x000fe20008410000 */
[----:B------:R-:W-:Y:S01]  /*6de0*/  FMUL.FTZ R20, R171, R5 ;  /* 0x00000005ab147220 */ /* 0x000fe20000410000 */
[----:B------:R-:W-:Y:S01]  /*6df0*/  FFMA.FTZ R5, -R224, R224, 1 ;  /* 0x3f800000e0057423 */ /* 0x000fe200000101e0 */
[----:B------:R2:W5:Y:S01]  /*6e00*/  LDL.LU R45, [R1+0x6c] ;  /* 0x00006c00012d7983 */ /* 0x0005620000300800 */
[----:B------:R-:W-:Y:S01]  /*6e10*/  FMUL.FTZ R17, R184, R8 ;  /* 0x00000008b8117220 */ /* 0x000fe20000410000 */
[----:B------:R-:W-:Y:S01]  /*6e20*/  FFMA.FTZ R8, -R203, R203, 1 ;  /* 0x3f800000cb087423 */ /* 0x000fe200000101cb */
[----:B------:R-:W-:Y:S01]  /*6e30*/  FMUL.FTZ R5, R5, UR5 ;  /* 0x0000000505057c20 */ /* 0x000fe20008410000 */
[----:B------:R2:W5:Y:S01]  /*6e40*/  LDL.LU R44, [R1+0x68] ;  /* 0x00006800012c7983 */ /* 0x0005620000300800 */
[----:B------:R-:W-:Y:S01]  /*6e50*/  FFMA.FTZ R4, -R201, R201, 1 ;  /* 0x3f800000c9047423 */ /* 0x000fe200000101c9 */
[----:B------:R-:W-:Y:S01]  /*6e60*/  F2FP.F16.F32.PACK_AB R17, R17, R10 ;  /* 0x0000000a1111723e */ /* 0x000fe200000000ff */
[----:B------:R-:W-:Y:S01]  /*6e70*/  FMUL.FTZ R10, R22, R5 ;  /* 0x00000005160a7220 */ /* 0x000fe20000410000 */
[----:B------:R2:W5:Y:S01]  /*6e80*/  LDL.LU R43, [R1+0x64] ;  /* 0x00006400012b7983 */ /* 0x0005620000300800 */
[----:B------:R-:W-:Y:S01]  /*6e90*/  FMUL.FTZ R22, R40, R31 ;  /* 0x0000001f28167220 */ /* 0x000fe20000410000 */
[----:B------:R-:W-:Y:S01]  /*6ea0*/  FMUL.FTZ R15, R8, UR5 ;  /* 0x00000005080f7c20 */ /* 0x000fe20008410000 */
[----:B------:R-:W-:Y:S01]  /*6eb0*/  FMUL.FTZ R8, R178, R9 ;  /* 0x00000009b2087220 */ /* 0x000fe20000410000 */
[----:B------:R2:W5:Y:S01]  /*6ec0*/  LDL.LU R42, [R1+0x60] ;  /* 0x00006000012a7983 */ /* 0x0005620000300800 */
[----:B------:R-:W-:Y:S01]  /*6ed0*/  FMUL.FTZ R9, R172, R7 ;  /* 0x00000007ac097220 */ /* 0x000fe20000410000 */
[----:B------:R-:W-:Y:S01]  /*6ee0*/  FMUL.FTZ R4, R4, UR5 ;  /* 0x0000000504047c20 */ /* 0x000fe20008410000 */
[----:B------:R-:W-:Y:S01]  /*6ef0*/  FFMA.FTZ R7, -R230, R230, 1 ;  /* 0x3f800000e6077423 */ /* 0x000fe200000101e6 */
[----:B------:R2:W5:Y:S01]  /*6f00*/  LDL.LU R41, [R1+0x5c] ;  /* 0x00005c0001297983 */ /* 0x0005620000300800 */
[----:B------:R-:W-:Y:S01]  /*6f10*/  FFMA.FTZ R6, -R228, R228, 1 ;  /* 0x3f800000e4067423 */ /* 0x000fe200000101e4 */
[----:B------:R-:W-:Y:S01]  /*6f20*/  F2FP.F16.F32.PACK_AB R13, R13, R9 ;  /* 0x000000090d0d723e */ /* 0x000fe200000000ff */
[----:B------:R-:W-:Y:S01]  /*6f30*/  FMUL.FTZ R9, R38, R33 ;  /* 0x0000002126097220 */ /* 0x000fe20000410000 */
[----:B------:R2:W5:Y:S01]  /*6f40*/  LDL.LU R40, [R1+0x58] ;  /* 0x0000580001287983 */ /* 0x0005620000300800 */
[----:B------:R-:W-:Y:S01]  /*6f50*/  FMUL.FTZ R14, R170, R4 ;  /* 0x00000004aa0e7220 */ /* 0x000fe20000410000 */
[----:B------:R-:W-:Y:S01]  /*6f60*/  FFMA.FTZ R4, -R223, R223, 1 ;  /* 0x3f800000df047423 */ /* 0x000fe200000101df */
[----:B------:R-:W-:Y:S01]  /*6f70*/  FFMA.FTZ R5, -R227, R227, 1 ;  /* 0x3f800000e3057423 */ /* 0x000fe200000101e3 */
[----:B------:R2:W5:Y:S01]  /*6f80*/  LDL.LU R39, [R1+0x54] ;  /* 0x0000540001277983 */ /* 0x0005620000300800 */
[----:B------:R-:W-:Y:S01]  /*6f90*/  FMUL.FTZ R15, R177, R15 ;  /* 0x0000000fb10f7220 */ /* 0x000fe20000410000 */
[----:B------:R-:W-:Y:S01]  /*6fa0*/  FMUL.FTZ R4, R4, UR5 ;  /* 0x0000000504047c20 */ /* 0x000fe20008410000 */
[----:B------:R-:W-:Y:S01]  /*6fb0*/  FMUL.FTZ R7, R7, UR5 ;  /* 0x0000000507077c20 */ /* 0x000fe20008410000 */
[----:B------:R2:W5:Y:S01]  /*6fc0*/  LDL.LU R38, [R1+0x50] ;  /* 0x0000500001267983 */ /* 0x0005620000300800 */
[----:B------:R-:W-:Y:S01]  /*6fd0*/  FMUL.FTZ R6, R6, UR5 ;  /* 0x0000000506067c20 */ /* 0x000fe20008410000 */
[----:B------:R-:W-:Y:S01]  /*6fe0*/  FMUL.FTZ R12, R12, R4 ;  /* 0x000000040c0c7220 */ /* 0x000fe20000410000 */
[----:B------:R-:W-:Y:S01]  /*6ff0*/  FFMA.FTZ R4, -R188, R188, 1 ;  /* 0x3f800000bc047423 */ /* 0x000fe200000101bc */
[----:B------:R2:W5:Y:S01]  /*7000*/  LDL.LU R37, [R1+0x4c] ;  /* 0x00004c0001257983 */ /* 0x0005620000300800 */
[----:B------:R-:W-:Y:S01]  /*7010*/  FMUL.FTZ R5, R5, UR5 ;  /* 0x0000000505057c20 */ /* 0x000fe20008410000 */
[----:B------:R-:W-:Y:S01]  /*7020*/  F2FP.F16.F32.PACK_AB R15, R15, R8 ;  /* 0x000000080f0f723e */ /* 0x000fe200000000ff */
[----:B------:R-:W-:Y:S01]  /*7030*/  FMUL.FTZ R4, R4, UR5 ;  /* 0x0000000504047c20 */ /* 0x000fe20008410000 */
[----:B------:R2:W5:Y:S01]  /*7040*/  LDL.LU R36, [R1+0x48] ;  /* 0x0000480001247983 */ /* 0x0005620000300800 */
[----:B------:R-:W-:Y:S01]  /*7050*/  FMUL.FTZ R8, R164, R7 ;  /* 0x00000007a4087220 */ /* 0x000fe20000410000 */
[----:B------:R-:W-:Y:S01]  /*7060*/  FMUL.FTZ R11, R11, R6 ;  /* 0x000000060b0b7220 */ /* 0x000fe20000410000 */
[----:B------:R-:W-:Y:S01]  /*7070*/  FMUL.FTZ R24, R24, R4 ;  /* 0x0000000418187220 */ /* 0x000fe20000410000 */
[----:B------:R-:W-:Y:S01]  /*7080*/  FFMA.FTZ R4, -R189, R189, 1 ;  /* 0x3f800000bd047423 */ /* 0x000fe200000101bd */
[----:B------:R-:W-:Y:S01]  /*7090*/  FMUL.FTZ R25, R25, R5 ;  /* 0x0000000519197220 */ /* 0x000fe20000410000 */
[----:B------:R-:W-:Y:S01]  /*70a0*/  FFMA.FTZ R7, -R229, R229, 1 ;  /* 0x3f800000e5077423 */ /* 0x000fe200000101e5 */
[----:B------:R-:W-:Y:S01]  /*70b0*/  FFMA.FTZ R6, -R191, R191, 1 ;  /* 0x3f800000bf067423 */ /* 0x000fe200000101bf */
[----:B------:R-:W-:Y:S01]  /*70c0*/  FMUL.FTZ R4, R4, UR5 ;  /* 0x0000000504047c20 */ /* 0x000fe20008410000 */
[----:B------:R-:W-:Y:S01]  /*70d0*/  FFMA.FTZ R5, -R190, R190, 1 ;  /* 0x3f800000be057423 */ /* 0x000fe200000101be */
[----:B------:R-:W-:Y:S01]  /*70e0*/  FMUL.FTZ R7, R7, UR5 ;  /* 0x0000000507077c20 */ /* 0x000fe20008410000 */
[----:B------:R-:W-:Y:S01]  /*70f0*/  FMUL.FTZ R6, R6, UR5 ;  /* 0x0000000506067c20 */ /* 0x000fe20008410000 */
[----:B------:R-:W-:Y:S01]  /*7100*/  FMUL.FTZ R22, R22, R4 ;  /* 0x0000000416167220 */ /* 0x000fe20000410000 */
[----:B------:R-:W-:Y:S01]  /*7110*/  FMUL.FTZ R5, R5, UR5 ;  /* 0x0000000505057c20 */ /* 0x000fe20008410000 */
[----:B------:R-:W-:Y:S01]  /*7120*/  F2FP.F16.F32.PACK_AB R14, R14, R20 ;  /* 0x000000140e0e723e */ /* 0x000fe200000000ff */
[----:B------:R-:W-:Y:S01]  /*7130*/  FFMA.FTZ R4, -R234, R234, 1 ;  /* 0x3f800000ea047423 */ /* 0x000fe200000101ea */
[----:B------:R-:W-:Y:S01]  /*7140*/  FMUL.FTZ R21, R21, R7 ;  /* 0x0000000715157220 */ /* 0x000fe20000410000 */
[----:B------:R-:W-:Y:S01]  /*7150*/  F2FP.F16.F32.PACK_AB R11, R11, R8 ;  /* 0x000000080b0b723e */ /* 0x000fe200000000ff */
[----:B------:R-:W-:Y:S01]  /*7160*/  FMUL.FTZ R7, R29, R6 ;  /* 0x000000061d077220 */ /* 0x000fe20000410000 */
[----:B------:R-:W-:Y:S01]  /*7170*/  FMUL.FTZ R23, R23, R5 ;  /* 0x0000000517177220 */ /* 0x000fe20000410000 */
[----:B------:R-:W-:Y:S01]  /*7180*/  F2FP.F16.F32.PACK_AB R12, R12, R10 ;  /* 0x0000000a0c0c723e */ /* 0x000fe200000000ff */
[----:B------:R-:W-:Y:S01]  /*7190*/  FMUL.FTZ R20, R4, UR5 ;  /* 0x0000000504147c20 */ /* 0x000fe20008410000 */
[----:B------:R-:W-:Y:S01]  /*71a0*/  FFMA.FTZ R6, -R233, R233, 1 ;  /* 0x3f800000e9067423 */ /* 0x000fe200000101e9 */
[----:B------:R-:W-:Y:S01]  /*71b0*/  F2FP.F16.F32.PACK_AB R10, R24, R25 ;  /* 0x00000019180a723e */ /* 0x000fe200000000ff */
[----:B------:R-:W-:Y:S01]  /*71c0*/  FFMA.FTZ R5, -R232, R232, 1 ;  /* 0x3f800000e8057423 */ /* 0x000fe200000101e8 */
[----:B------:R-:W-:Y:S01]  /*71d0*/  FFMA.FTZ R4, -R231, R231, 1 ;  /* 0x3f800000e7047423 */ /* 0x000fe200000101e7 */
[----:B------:R-:W-:Y:S01]  /*71e0*/  F2FP.F16.F32.PACK_AB R7, R7, R21 ;  /* 0x000000150707723e */ /* 0x000fe200000000ff */
[----:B------:R-:W-:Y:S01]  /*71f0*/  FMUL.FTZ R6, R6, UR5 ;  /* 0x0000000506067c20 */ /* 0x000fe20008410000 */
[----:B------:R-:W-:Y:S01]  /*7200*/  FMUL.FTZ R5, R5, UR5 ;  /* 0x0000000505057c20 */ /* 0x000fe20008410000 */
[----:B------:R-:W-:Y:S01]  /*7210*/  FMUL.FTZ R8, R4, UR5 ;  /* 0x0000000504087c20 */ /* 0x000fe20008410000 */
[----:B------:R-:W-:Y:S01]  /*7220*/  FMUL.FTZ R20, R32, R20 ;  /* 0x0000001420147220 */ /* 0x000fe20000410000 */
[----:B------:R-:W-:Y:S01]  /*7230*/  FMUL.FTZ R9, R9, R6 ;  /* 0x0000000609097220 */ /* 0x000fe20000410000 */
[----:B------:R-:W-:Y:S01]  /*7240*/  F2FP.F16.F32.PACK_AB R6, R22, R23 ;  /* 0x000000171606723e */ /* 0x000fe200000000ff */
[----:B------:R-:W-:Y:S01]  /*7250*/  FMUL.FTZ R4, R34, R5 ;  /* 0x0000000522047220 */ /* 0x000fe20000410000 */
[----:B------:R-:W-:Y:S02]  /*7260*/  FMUL.FTZ R8, R35, R8 ;  /* 0x0000000823087220 */ /* 0x000fe40000410000 */
[----:B------:R-:W-:Y:S03]  /*7270*/  F2FP.F16.F32.PACK_AB R9, R9, R20 ;  /* 0x000000140909723e */ /* 0x000fe600000000ff */
[----:B------:R-:W-:Y:S01]  /*7280*/  F2FP.F16.F32.PACK_AB R8, R8, R4 ;  /* 0x000000040808723e */ /* 0x000fe200000000ff */
[----:B--2---:R-:W-:Y:S06]  /*7290*/  @!P0 BRA `(.L_x_1857) ;  /* 0x0000000000588947 */ /* 0x004fec0003800000 */
        /* <DEDUP_REMOVED lines=22> */
.L_x_1857:
        /* <DEDUP_REMOVED lines=128> */
.L_x_1858:
        /* <DEDUP_REMOVED lines=98> */
[----:B------:R-:W-:Y:S01]  /*8220*/  IMAD.SHL.U32 R172, R173, 0x10, RZ ;  /* 0x00000010adac7824 */ /* 0x000fe200078e00ff */
        /* <DEDUP_REMOVED lines=30> */
[C---:B------:R-:W-:Y:S02]  /*8410*/  IMAD R171, R173.reuse, 0x30, RZ ;  /* 0x00000030adab7824 */ /* 0x040fe400078e02ff */
[----:B------:R1:W-:Y:S02]  /*8420*/  REDG.E.ADD.F32.FTZ.RN.STRONG.GPU desc[UR8][R164.64], R5 ;  /* 0x00000005a40079a6 */ /* 0x0003e4000c10f388 */
[CC--:B-1----:R-:W-:Y:S04]  /*8430*/  LEA R4, P1, R170.reuse, R2.reuse, 0x2 ;  /* 0x00000002aa047211 */ /* 0x0c2fe800078210ff */
[-C--:B------:R-:W-:Y:S01]  /*8440*/  LEA.HI.X.SX32 R5, R170, R3.reuse, 0x2, P1 ;  /* 0x00000003aa057211 */ /* 0x080fe200008f16ff */
[----:B------:R-:W-:Y:S01]  /*8450*/  IMAD R170, R173, 0x38, RZ ;  /* 0x00000038adaa7824 */ /* 0x000fe200078e02ff */
[----:B--2---:R-:W-:Y:S04]  /*8460*/  @P0 STL [R1+0x4], R223 ;  /* 0x000004df01000387 */ /* 0x004fe80000100800 */
[----:B----4-:R-:W-:Y:S04]  /*8470*/  @P0 STL [R1], R224 ;  /* 0x000000e001000387 */ /* 0x010fe80000100800 */
[----:B------:R-:W-:Y:S04]  /*8480*/  @P0 STL [R1+0xc], R225 ;  /* 0x00000ce101000387 */ /* 0x000fe80000100800 */
[----:B---3--:R-:W-:Y:S01]  /*8490*/  @P0 STL [R1+0x8], R226 ;  /* 0x000008e201000387 */ /* 0x008fe20000100800 */
        /* <DEDUP_REMOVED lines=418> */
.L_x_1860:
        /* <DEDUP_REMOVED lines=24> */
.L_x_1861:
        /* <DEDUP_REMOVED lines=51> */
.L_x_1863:
[----:B------:R-:W-:Y:S05]  /*a370*/  BSYNC B0 ;  /* 0x0000000000007941 */ /* 0x000fea0003800000 */
.L_x_1862:
        /* <DEDUP_REMOVED lines=15> */
.L_x_1865:
[----:B------:R-:W-:Y:S05]  /*a470*/  BSYNC B0 ;  /* 0x0000000000007941 */ /* 0x000fea0003800000 */
.L_x_1864:
        /* <DEDUP_REMOVED lines=17> */
.L_x_1867:
[----:B------:R-:W-:Y:S05]  /*a590*/  BSYNC B0 ;  /* 0x0000000000007941 */ /* 0x000fea0003800000 */
.L_x_1866:
        /* <DEDUP_REMOVED lines=17> */
.L_x_1869:
[----:B------:R-:W-:Y:S05]  /*a6b0*/  BSYNC B0 ;  /* 0x0000000000007941 */ /* 0x000fea0003800000 */
.L_x_1868:
        /* <DEDUP_REMOVED lines=29> */
.L_x_1871:
[----:B------:R-:W-:Y:S05]  /*a890*/  BSYNC B0 ;  /* 0x0000000000007941 */ /* 0x000fea0003800000 */
.L_x_1870:
        /* <DEDUP_REMOVED lines=15> */
.L_x_1873:
[----:B------:R-:W-:Y:S05]  /*a990*/  BSYNC B0 ;  /* 0x0000000000007941 */ /* 0x000fea0003800000 */
.L_x_1872:
        /* <DEDUP_REMOVED lines=15> */
.L_x_1875:
[----:B------:R-:W-:Y:S05]  /*aa90*/  BSYNC B0 ;  /* 0x0000000000007941 */ /* 0x000fea0003800000 */
.L_x_1874:
        /* <DEDUP_REMOVED lines=13> */
.L_x_1854:
[----:B------:R-:W-:Y:S05]  /*ab70*/  BSYNC B1 ;  /* 0x0000000000017941 */ /* 0x000fea0003800000 */
.L_x_1832:
[----:B-1----:R-:W5:Y:S01]  /*ab80*/  LDL R2, [R1+0x44] ;  /* 0x0000440001027983 */ /* 0x002f620000100800 */
[----:B------:R-:W-:Y:S02]  /*ab90*/  ULDC UR5, c[0x0][0xc] ;  /* 0x0000030000057ab9 */ /* 0x000fe40000000800 */
[----:B------:R-:W-:Y:S01]  /*aba0*/  UIADD3 UR20, UR5, UR20, URZ ;  /* 0x0000001405147290 */ /* 0x000fe2000fffe03f */
[----:B-----5:R-:W-:-:S13]  /*abb0*/  R2UR UR6, R2 ;  /* 0x00000000020672ca */ /* 0x020fda00000e0000 */
[----:B------:R-:W-:-:S06]  /*abc0*/  UISETP.GE.AND UP0, UPT, UR20, UR6, UPT ;  /* 0x000000061400728c */ /* 0x000fcc000bf06270 */
[----:B------:R-:W-:-:S13]  /*abd0*/  PLOP3.LUT P0, PT, PT, PT, UP0, 0x80, 0x0 ;  /* 0x000000000000781c */ /* 0x000fda0003f0f008 */
[----:B------:R-:W-:Y:S05]  /*abe0*/  @P0 BRA `(.L_x_1876) ;  /* 0x0000000000040947 */ /* 0x000fea0003800000 */
[----:B------:R-:W-:Y:S05]  /*abf0*/  BRA `(.L_x_1877) ;  /* 0xffffff5c00b87947 */ /* 0x000fea000383ffff */
.L_x_1876:
[----:B------:R-:W-:Y:S05]  /*ac00*/  EXIT ;  /* 0x000000000000794d */ /* 0x000fea0003800000 */
.L_x_1878:
        /* <DEDUP_REMOVED lines=15> */
.L_x_2093:


//--------------------- .text._ZN5flash44flash_bwd_dq_dk_dv_loop_seqk_parallel_kernelI23Flash_bwd_kernel_traitsILi128ELi64ELi128ELi8ELi2ELi4ELi2ELb0ELb0EN7cutlass6half_tE19Flash_kernel_traitsILi128ELi64ELi128ELi8ES3_EELb1ELb0ELb1ELb1ELb0ELb0ELb0EEEvNS_16Flash_bwd_paramsE --------------------------
	.section	.text._ZN5flash44flash_bwd_dq_dk_dv_loop_seqk_parallel_kernelI23Flash_bwd_kernel_traitsILi128ELi64ELi128ELi8ELi2ELi4ELi2ELb0ELb0EN7cutlass6half_tE19Flash_kernel_traitsILi128ELi64ELi128ELi8ES3_EELb1ELb0ELb1ELb1ELb0ELb0ELb0EEEvNS_16Flash_bwd_paramsE,"ax",@progbits
	.align	128
        .global         _ZN5flash44flash_bwd_dq_dk_dv_loop_seqk_parallel_kernelI23Flash_bwd_kernel_traitsILi128ELi64ELi128ELi8ELi2ELi4ELi2ELb0ELb0EN7cutlass6half_tE19Flash_kernel_traitsILi128ELi64ELi128ELi8ES3_EELb1ELb0ELb1ELb1ELb0ELb0ELb0EEEvNS_16Flash_bwd_paramsE
        .type           _ZN5flash44flash_bwd_dq_dk_dv_loop_seqk_parallel_kernelI23Flash_bwd_kernel_traitsILi128ELi64ELi128ELi8ELi2ELi4ELi2ELb0ELb0EN7cutlass6half_tE19Flash_kernel_traitsILi128ELi64ELi128ELi8ES3_EELb1ELb0ELb1ELb1ELb0ELb0ELb0EEEvNS_16Flash_bwd_paramsE,@function
        .size           _ZN5flash44flash_bwd_dq_dk_dv_loop_seqk_parallel_kernelI23Flash_bwd_kernel_traitsILi128ELi64ELi128ELi8ELi2ELi4ELi2ELb0ELb0EN7cutlass6half_tE19Flash_kernel_traitsILi128ELi64ELi128ELi8ES3_EELb1ELb0ELb1ELb1ELb0ELb0ELb0EEEvNS_16Flash_bwd_paramsE,(.L_x_2094 - _ZN5flash44flash_bwd_dq_dk_dv_loop_seqk_parallel_kernelI23Flash_bwd_kernel_traitsILi128ELi64ELi128ELi8ELi2ELi4ELi2ELb0ELb0EN7cutlass6half_tE19Flash_kernel_traitsILi128ELi64ELi128ELi8ES3_EELb1ELb0ELb1ELb1ELb0ELb0ELb0EEEvNS_16Flash_bwd_paramsE)
        .other          _ZN5flash44flash_bwd_dq_dk_dv_loop_seqk_parallel_kernelI23Flash_bwd_kernel_traitsILi128ELi64ELi128ELi8ELi2ELi4ELi2ELb0ELb0EN7cutlass6half_tE19Flash_kernel_traitsILi128ELi64ELi128ELi8ES3_EELb1ELb0ELb1ELb1ELb0ELb0ELb0EEEvNS_16Flash_bwd_paramsE,@"STO_CUDA_ENTRY STV_DEFAULT"
_ZN5flash44flash_bwd_dq_dk_dv_loop_seqk_parallel_kernelI23Flash_bwd_kernel_traitsILi128ELi64ELi128ELi8ELi2ELi4ELi2ELb0ELb0EN7cutlass6half_tE19Flash_kernel_traitsILi128ELi64ELi128ELi8ES3_EELb1ELb0ELb1ELb1ELb0ELb0ELb0EEEvNS_16Flash_bwd_paramsE:
.text._ZN5flash44flash_bwd_dq_dk_dv_loop_seqk_parallel_kernelI23Flash_bwd_kernel_traitsILi128ELi64ELi128ELi8ELi2ELi4ELi2ELb0ELb0EN7cutlass6half_tE19Flash_kernel_traitsILi128ELi64ELi128ELi8ES3_EELb1ELb0ELb1ELb1ELb0ELb0ELb0EEEvNS_16Flash_bwd_paramsE:
        /* <DEDUP_REMOVED lines=14> */
[----:B------:R-:W-:Y:S01]  /*00e0*/  IMAD.U32 R248, RZ, RZ, UR6 ;  /* 0x00000006fff87e24 */ /* 0x000fe2000f8e00ff */
[----:B------:R-:W-:Y:S01]  /*00f0*/  ULDC.64 UR8, c[0x0][0x208] ;  /* 0x0000820000087ab9 */ /* 0x000fe20000000a00 */
[----:B------:R-:W-:-:S04]  /*0100*/  IMAD.MOV.U32 R234, RZ, RZ, -0x10 ;  /* 0xfffffff0ffea7424 */ /* 0x000fc800078e00ff */
        /* <DEDUP_REMOVED lines=38> */
[----:B------:R-:W-:Y:S01]  /*0370*/  SHF.R.S32.HI R2, RZ, 0x1f, R8 ;  /* 0x0000001fff027819 */ /* 0x000fe20000011408 */
[----:B------:R-:W-:Y:S01]  /*0380*/  STL [R1+0x4], R15 ;  /* 0x0000040f01007387 */ /* 0x000fe20000100800 */
[----:B------:R-:W-:Y:S01]  /*0390*/  LEA.HI R12, R10, R7, RZ, 0x3 ;  /* 0x000000070a0c7211 */ /* 0x000fe200078f18ff */
[----:B------:R-:W-:Y:S01]  /*03a0*/  IMAD.IADD R9, R4, 0x1, -R0 ;  /* 0x0000000104097824 */ /* 0x000fe200078e0a00 */
[----:B------:R-:W-:Y:S01]  /*03b0*/  LEA.HI R237, R2, R8, RZ, 0x2 ;  /* 0x0000000802ed7211 */ /* 0x000fe200078f10ff */
[----:B------:R-:W-:Y:S01]  /*03c0*/  IMAD.SHL.U32 R2, R6, 0x10, RZ ;  /* 0x0000001006027824 */ /* 0x000fe200078e00ff */
[----:B------:R-:W-:Y:S01]  /*03d0*/  LOP3.LUT R0, R3, 0x1c0, RZ, 0xc0, !PT ;  /* 0x000001c003007812 */ /* 0x000fe200078ec0ff */
[----:B------:R-:W-:Y:S01]  /*03e0*/  IMAD.SHL.U32 R10, R9, 0x200, RZ ;  /* 0x00000200090a7824 */ /* 0x000fe200078e00ff */
[----:B------:R-:W-:-:S02]  /*03f0*/  LOP3.LUT R4, R5, 0x1, RZ, 0xc0, !PT ;  /* 0x0000000105047812 */ /* 0x000fc400078ec0ff */
[C---:B------:R-:W-:Y:S02]  /*0400*/  LOP3.LUT R210, R0.reuse, 0x8, R242, 0xf8, !PT ;  /* 0x0000000800d27812 */ /* 0x040fe400078ef8f2 */
[----:B------:R-:W-:Y:S01]  /*0410*/  LOP3.LUT R206, R0, 0x30, R2, 0xf8, !PT ;  /* 0x0000003000ce7812 */ /* 0x000fe200078ef802 */
[----:B------:R-:W-:Y:S01]  /*0420*/  IMAD.SHL.U32 R2, R13, 0x2, RZ ;  /* 0x000000020d027824 */ /* 0x000fe200078e00ff */
[----:B------:R-:W-:Y:S02]  /*0430*/  SHF.R.U32.HI R8, RZ, 0x3, R0 ;  /* 0x00000003ff087819 */ /* 0x000fe40000011600 */
[----:B------:R-:W-:Y:S01]  /*0440*/  SHF.R.S32.HI R0, RZ, 0x7, R14 ;  /* 0x00000007ff007819 */ /* 0x000fe2000001140e */
[--C-:B------:R-:W-:Y:S01]  /*0450*/  IMAD R252, R6, 0x400, R2.reuse ;  /* 0x0000040006fc7824 */ /* 0x100fe200078e0202 */
        /* <DEDUP_REMOVED lines=12> */
[C---:B------:R-:W-:Y:S01]  /*0520*/  IMAD R3, R249.reuse, 0x800, R10 ;  /* 0x00000800f9037824 */ /* 0x040fe200078e020a */
[----:B------:R-:W-:Y:S01]  /*0530*/  LOP3.LUT R4, R4, 0x20, RZ, 0xc0, !PT ;  /* 0x0000002004047812 */ /* 0x000fe200078ec0ff */
[C---:B------:R-:W-:Y:S01]  /*0540*/  IMAD.SHL.U32 R6, R249.reuse, 0x20, RZ ;  /* 0x00000020f9067824 */ /* 0x040fe200078e00ff */
[C---:B------:R-:W-:Y:S01]  /*0550*/  LOP3.LUT P4, RZ, R230.reuse, 0x2, RZ, 0xc0, !PT ;  /* 0x00000002e6ff7812 */ /* 0x040fe2000788c0ff */
[----:B------:R-:W-:Y:S01]  /*0560*/  IMAD.SHL.U32 R7, R249, 0x8, RZ ;  /* 0x00000008f9077824 */ /* 0x000fe200078e00ff */
[----:B------:R-:W-:Y:S01]  /*0570*/  LOP3.LUT P3, RZ, R230, 0x4, RZ, 0xc0, !PT ;  /* 0x00000004e6ff7812 */ /* 0x000fe2000786c0ff */
[----:B------:R-:W-:Y:S01]  /*0580*/  IMAD.SHL.U32 R5, R9, 0x10, RZ ;  /* 0x0000001009057824 */ /* 0x000fe200078e00ff */
[----:B------:R-:W-:Y:S01]  /*0590*/  LOP3.LUT R6, R0, 0x20, R6, 0xf8, !PT ;  /* 0x0000002000067812 */ /* 0x000fe200078ef806 */
[----:B------:R-:W-:Y:S01]  /*05a0*/  IMAD.IADD R210, R3, 0x1, R210 ;  /* 0x0000000103d27824 */ /* 0x000fe200078e02d2 */
[----:B------:R-:W-:Y:S01]  /*05b0*/  SHF.R.U32.HI R3, RZ, 0x3, R0 ;  /* 0x00000003ff037819 */ /* 0x000fe20000011600 */
[----:B------:R-:W-:Y:S01]  /*05c0*/  STL [R1+0x1c], R16 ;  /* 0x00001c1001007387 */ /* 0x000fe20000100800 */
[----:B------:R-:W-:Y:S01]  /*05d0*/  LOP3.LUT R205, R4, 0x18, R7, 0xf8, !PT ;  /* 0x0000001804cd7812 */ /* 0x000fe200078ef807 */
[----:B------:R-:W-:Y:S01]  /*05e0*/  IMAD.SHL.U32 R230, R230, 0x8, RZ ;  /* 0x00000008e6e67824 */ /* 0x000fe200078e00ff */
[----:B------:R-:W-:-:S02]  /*05f0*/  LOP3.LUT R7, R2, 0x10, R5, 0xf8, !PT ;  /* 0x0000001002077812 */ /* 0x000fc400078ef805 */
[----:B------:R-:W-:Y:S01]  /*0600*/  LOP3.LUT R5, R3, R0, R2, 0x1e, !PT ;  /* 0x0000000003057212 */ /* 0x000fe200078e1e02 */
[----:B------:R-:W-:Y:S01]  /*0610*/  IMAD R0, R15, 0x400, R11 ;  /* 0x000004000f007824 */ /* 0x000fe200078e020b */
[----:B------:R-:W-:Y:S01]  /*0620*/  LOP3.LUT R2, R6, R3, RZ, 0x3c, !PT ;  /* 0x0000000306027212 */ /* 0x000fe200078e3cff */
[----:B------:R-:W-:Y:S01]  /*0630*/  IMAD.SHL.U32 R3, R16, 0x40, RZ ;  /* 0x0000004010037824 */ /* 0x000fe200078e00ff */
[----:B------:R-:W-:Y:S01]  /*0640*/  LEA R210, R210, UR4, 0x1 ;  /* 0x00000004d2d27c11 */ /* 0x000fe2000f8e08ff */
[----:B------:R-:W-:Y:S01]  /*0650*/  IMAD.IADD R252, R252, 0x1, R5 ;  /* 0x00000001fcfc7824 */ /* 0x000fe200078e0205 */
[----:B------:R-:W-:Y:S01]  /*0660*/  LOP3.LUT R206, R206, 0x8, R242, 0xf8, !PT ;  /* 0x00000008cece7812 */ /* 0x000fe200078ef8f2 */
[----:B------:R-:W-:Y:S01]  /*0670*/  IMAD.IADD R232, R2, 0x1, R0 ;  /* 0x0000000102e87824 */ /* 0x000fe200078e0200 */
[----:B------:R-:W-:Y:S01]  /*0680*/  LOP3.LUT R3, R3, 0x1c0, RZ, 0xc0, !PT ;  /* 0x000001c003037812 */ /* 0x000fe200078ec0ff */
[----:B------:R-:W-:Y:S01]  /*0690*/  IMAD.SHL.U32 R2, R9, 0x8, RZ ;  /* 0x0000000809027824 */ /* 0x000fe200078e00ff */
        /* <DEDUP_REMOVED lines=9> */
[-C--:B------:R-:W-:Y:S01]  /*0730*/  LOP3.LUT R215, R2, R0.reuse, RZ, 0xfc, !PT ;  /* 0x0000000002d77212 */ /* 0x080fe200078efcff */
[----:B------:R-:W-:Y:S01]  /*0740*/  IMAD.MOV.U32 R2, RZ, RZ, 0x20 ;  /* 0x00000020ff027424 */ /* 0x000fe200078e00ff */
[----:B------:R-:W-:Y:S01]  /*0750*/  LOP3.LUT R205, R205, R0, RZ, 0xfc, !PT ;  /* 0x00000000cdcd7212 */ /* 0x000fe200078efcff */
[----:B------:R-:W-:Y:S01]  /*0760*/  IMAD.U32 R0, RZ, RZ, UR5 ;  /* 0x00000005ff007e24 */ /* 0x000fe2000f8e00ff */
[----:B------:R-:W-:Y:S01]  /*0770*/  USHF.R.S32.HI UR5, URZ, 0x1f, UR10 ;  /* 0x0000001f3f057899 */ /* 0x000fe2000801140a */
[----:B------:R-:W-:Y:S01]  /*0780*/  IMAD.IADD R216, R4, 0x1, R3 ;  /* 0x0000000104d87824 */ /* 0x000fe200078e0203 */
[C---:B------:R-:W-:Y:S01]  /*0790*/  SEL R211, R2.reuse, 0xffffffe0, !P4 ;  /* 0xffffffe002d37807 */ /* 0x040fe20006000000 */
[----:B------:R-:W-:Y:S01]  /*07a0*/  IMAD.U32 R3, RZ, RZ, UR6 ;  /* 0x00000006ff037e24 */ /* 0x000fe2000f8e00ff */
[----:B------:R-:W-:Y:S01]  /*07b0*/  SEL R2, R2, 0xffffffe0, !P1 ;  /* 0xffffffe002027807 */ /* 0x000fe20004800000 */
[----:B------:R-:W-:Y:S01]  /*07c0*/  IMAD.MOV.U32 R0, RZ, RZ, 0x40 ;  /* 0x00000040ff007424 */ /* 0x000fe200078e00ff */
[----:B------:R-:W-:Y:S01]  /*07d0*/  LEA R232, R232, UR4, 0x1 ;  /* 0x00000004e8e87c11 */ /* 0x000fe2000f8e08ff */
[----:B------:R-:W-:Y:S01]  /*07e0*/  IMAD.U32 R3, RZ, RZ, UR5 ;  /* 0x00000005ff037e24 */ /* 0x000fe2000f8e00ff */
[----:B------:R-:W-:Y:S01]  /*07f0*/  UIADD3 UR5, UR4, 0xc000, URZ ;  /* 0x0000c00004057890 */ /* 0x000fe2000fffe03f */
[----:B------:R-:W-:Y:S01]  /*0800*/  SHF.R.S32.HI R237, RZ, 0x2, R237 ;  /* 0x00000002ffed7819 */ /* 0x000fe200000114ed */
[----:B------:R-:W-:Y:S01]  /*0810*/  USHF.R.S32.HI UR6, URZ, 0x1f, UR7 ;  /* 0x0000001f3f067899 */ /* 0x000fe20008011407 */
[----:B------:R-:W-:Y:S01]  /*0820*/  SEL R212, R0, 0xffffffc0, !P3 ;  /* 0xffffffc000d47807 */ /* 0x000fe20005800000 */
[----:B------:R-:W-:Y:S01]  /*0830*/  IMAD.IADD R233, R232, 0x1, R2 ;  /* 0x00000001e8e97824 */ /* 0x000fe200078e0202 */
[----:B------:R-:W-:Y:S01]  /*0840*/  SEL R0, R0, 0xffffffc0, !P2 ;  /* 0xffffffc000007807 */ /* 0x000fe20005000000 */
[----:B------:R-:W-:Y:S01]  /*0850*/  IMAD.IADD R211, R211, 0x1, R210 ;  /* 0x00000001d3d37824 */ /* 0x000fe200078e02d2 */
[----:B------:R-:W-:Y:S01]  /*0860*/  LEA R252, R252, UR5, 0x1 ;  /* 0x00000005fcfc7c11 */ /* 0x000fe2000f8e08ff */
[----:B------:R-:W-:Y:S01]  /*0870*/  IMAD.U32 R3, RZ, RZ, UR6 ;  /* 0x00000006ff037e24 */ /* 0x000fe2000f8e00ff */
[----:B------:R-:W-:Y:S01]  /*0880*/  LOP3.LUT R206, R10, R206, R8, 0xf6, !PT ;  /* 0x000000ce0ace7212 */ /* 0x000fe200078ef608 */
[----:B------:R-:W-:Y:S01]  /*0890*/  IMAD.IADD R213, R212, 0x1, R210 ;  /* 0x00000001d4d57824 */ /* 0x000fe200078e02d2 */
[----:B------:R-:W-:Y:S01]  /*08a0*/  SHF.R.S32.HI R242, RZ, 0x3, R242 ;  /* 0x00000003fff27819 */ /* 0x000fe200000114f2 */
[----:B------:R-:W-:Y:S01]  /*08b0*/  IMAD.IADD R4, R2, 0x1, R252 ;  /* 0x0000000102047824 */ /* 0x000fe200078e02fc */
[----:B------:R-:W-:Y:S01]  /*08c0*/  LEA R206, R206, UR4, 0x1 ;  /* 0x00000004cece7c11 */ /* 0x000fe2000f8e08ff */
[C---:B------:R-:W-:Y:S01]  /*08d0*/  IMAD.IADD R2, R252.reuse, 0x1, R0 ;  /* 0x00000001fc027824 */ /* 0x040fe200078e0200 */
[----:B------:R-:W-:Y:S01]  /*08e0*/  LEA R205, R205, UR5, 0x1 ;  /* 0x00000005cdcd7c11 */ /* 0x000fe2000f8e08ff */
[C---:B------:R-:W-:Y:S01]  /*08f0*/  VIADD R3, R252.reuse, 0x420 ;  /* 0x00000420fc037836 */ /* 0x040fe20000000000 */
[----:B------:R-:W-:Y:S01]  /*0900*/  STL [R1+0xc], R4 ;  /* 0x00000c0401007387 */ /* 0x000fe20000100800 */
[----:B------:R-:W-:-:S02]  /*0910*/  @P1 VIADD R3, R252, 0x3e0 ;  /* 0x000003e0fc031836 */ /* 0x000fc40000000000 */
[----:B------:R-:W-:Y:S01]  /*0920*/  IMAD.IADD R235, R232, 0x1, R234 ;  /* 0x00000001e8eb7824 */ /* 0x000fe200078e02ea */
[----:B------:R1:W-:Y:S01]  /*0930*/  STL [R1], R2 ;  /* 0x0000000201007387 */ /* 0x0003e20000100800 */
[----:B------:R-:W-:Y:S02]  /*0940*/  IMAD R237, R15, 0x10, R237 ;  /* 0x000000100fed7824 */ /* 0x000fe400078e02ed */
[----:B------:R-:W-:Y:S01]  /*0950*/  IMAD.IADD R212, R212, 0x1, R211 ;  /* 0x00000001d4d47824 */ /* 0x000fe200078e02d3 */
[----:B------:R2:W-:Y:S01]  /*0960*/  STL [R1+0x20], R3 ;  /* 0x0000200301007387 */ /* 0x0005e20000100800 */
[----:B------:R-:W-:Y:S02]  /*0970*/  IMAD.IADD R234, R234, 0x1, R233 ;  /* 0x00000001eaea7824 */ /* 0x000fe400078e02e9 */
[----:B-1----:R-:W-:Y:S02]  /*0980*/  IMAD.IADD R2, R4, 0x1, R0 ;  /* 0x0000000104027824 */ /* 0x002fe400078e0200 */
[----:B------:R-:W-:-:S03]  /*0990*/  IMAD.IADD R0, R0, 0x1, R3 ;  /* 0x0000000100007824 */ /* 0x000fc600078e0203 */
[----:B------:R2:W-:Y:S04]  /*09a0*/  STL [R1+0x10], R2 ;  /* 0x0000100201007387 */ /* 0x0005e80000100800 */
[----:B------:R2:W-:Y:S02]  /*09b0*/  STL [R1+0x18], R0 ;  /* 0x0000180001007387 */ /* 0x0005e40000100800 */
.L_x_1951:
        /* <DEDUP_REMOVED lines=25> */
[----:B---34-:R-:W-:Y:S01]  /*0b50*/  IMAD.U32 R4, RZ, RZ, UR10 ;  /* 0x0000000aff047e24 */ /* 0x018fe2000f8e00ff */
[----:B------:R-:W-:Y:S01]  /*0b60*/  ULDC.64 UR12, c[0x0][0x2f8] ;  /* 0x0000be00000c7ab9 */ /* 0x000fe20000000a00 */
[----:B------:R-:W-:Y:S01]  /*0b70*/  UISETP.NE.AND UP2, UPT, UR17, URZ, UPT ;  /* 0x0000003f1100728c */ /* 0x000fe2000bf45270 */
[----:B------:R-:W-:Y:S01]  /*0b80*/  PLOP3.LUT P3, PT, PT, PT, UP0, 0x80, 0x0 ;  /* 0x000000000000781c */ /* 0x000fe20003f6f008 */
[----:B------:R-:W-:Y:S01]  /*0b90*/  UISETP.EQ.U32.AND UP4, UPT, UR12, URZ, UPT ;  /* 0x0000003f0c00728c */ /* 0x000fe2000bf82070 */
[----:B------:R-:W-:-:S03]  /*0ba0*/  IMAD.U32 R5, RZ, RZ, UR11 ;  /* 0x0000000bff057e24 */ /* 0x000fc6000f8e00ff */
[----:B------:R-:W-:Y:S02]  /*0bb0*/  UISETP.EQ.OR.EX UP4, UPT, UR13, URZ, !UP2, UP4 ;  /* 0x0000003f0d00728c */ /* 0x000fe4000d782740 */
[----:B------:R-:W-:Y:S01]  /*0bc0*/  UIADD3 UR6, UP1, UR16, UR12, URZ ;  /* 0x0000000c10067290 */ /* 0x000fe2000ff3e03f */
[----:B------:R-:W2:Y:S03]  /*0bd0*/  @P1 LDG.E R7, desc[UR8][R4.64] ;  /* 0x0000000804071981 */ /* 0x000ea6000c1e1900 */
[----:B------:R-:W-:Y:S01]  /*0be0*/  PLOP3.LUT P2, PT, PT, PT, UP4, 0x80, 0x0 ;  /* 0x000000000000781c */ /* 0x000fe20003f4f048 */
[----:B------:R-:W-:Y:S01]  /*0bf0*/  UIADD3.X UR5, UR5, UR13, URZ, UP1, !UPT ;  /* 0x0000000d05057290 */ /* 0x000fe20008ffe43f */
[----:B------:R1:W3:Y:S02]  /*0c00*/  @P0 LDG.E R5, desc[UR8][R2.64] ;  /* 0x0000000802050981 */ /* 0x0002e4000c1e1900 */
[----:B-1----:R-:W-:-:S02]  /*0c10*/  IMAD.U32 R2, RZ, RZ, UR15 ;  /* 0x0000000fff027e24 */ /* 0x002fc4000f8e00ff */
[----:B------:R-:W-:-:S05]  /*0c20*/  IMAD.U32 R3, RZ, RZ, UR14 ;  /* 0x0000000eff037e24 */ /* 0x000fca000f8e00ff */
[----:B------:R-:W4:Y:S04]  /*0c30*/  @P3 LDG.E R6, desc[UR8][R2.64] ;  /* 0x0000000802063981 */ /* 0x000f28000c1e1900 */
[----:B-----5:R1:W5:Y:S02]  /*0c40*/  @P3 LDG.E R0, desc[UR8][R2.64+0x4] ;  /* 0x0000040802003981 */ /* 0x020364000c1e1900 */
[----:B-1----:R-:W-:Y:S01]  /*0c50*/  IMAD.U32 R2, RZ, RZ, UR6 ;  /* 0x00000006ff027e24 */ /* 0x002fe2000f8e00ff */
[----:B------:R-:W-:Y:S01]  /*0c60*/  @!UP3 ULDC.64 UR6, c[0x0][0x318] ;  /* 0x0000c6000006bab9 */ /* 0x000fe20000000a00 */
[----:B------:R-:W-:-:S05]  /*0c70*/  IMAD.U32 R3, RZ, RZ, UR5 ;  /* 0x00000005ff037e24 */ /* 0x000fca000f8e00ff */
[----:B------:R-:W5:Y:S01]  /*0c80*/  @!P2 LDG.E R4, desc[UR8][R2.64] ;  /* 0x000000080204a981 */ /* 0x000f62000c1e1900 */
[----:B------:R-:W-:Y:S01]  /*0c90*/  @!UP3 UISETP.NE.U32.AND UP1, UPT, UR6, URZ, UPT ;  /* 0x0000003f0600b28c */ /* 0x000fe2000bf25070 */
[----:B------:R-:W-:Y:S02]  /*0ca0*/  UMOV UR18, URZ ;  /* 0x0000003f00127c82 */ /* 0x000fe40008000000 */
[----:B------:R-:W-:Y:S01]  /*0cb0*/  @!UP3 ULDC UR6, c[0x0][0x2cc] ;  /* 0x0000b3000006bab9 */ /* 0x000fe20000000800 */
[----:B------:R-:W-:Y:S01]  /*0cc0*/  @!UP3 UISETP.NE.AND.EX UP1, UPT, UR7, URZ, UPT, UP1 ;  /* 0x0000003f0700b28c */ /* 0x000fe2000bf25310 */
[----:B------:R-:W-:Y:S02]  /*0cd0*/  UMOV UR5, 0xffffffff ;  /* 0xffffffff00057882 */ /* 0x000fe40000000000 */
[----:B------:R-:W-:Y:S01]  /*0ce0*/  UMOV UR7, 0xffffffff ;  /* 0xffffffff00077882 */ /* 0x000fe20000000000 */
[----:B------:R-:W-:Y:S02]  /*0cf0*/  @!UP3 USEL UR10, UR6, URZ, UP1 ;  /* 0x0000003f060ab287 */ /* 0x000fe40008800000 */
[----:B------:R-:W-:Y:S01]  /*0d00*/  USHF.L.U32 UR35, UR19, 0x7, URZ ;  /* 0x0000000713237899 */ /* 0x000fe2000800063f */
[----:B--2---:R-:W-:-:S13]  /*0d10*/  @P1 R2UR UR18, R7 ;  /* 0x00000000071212ca */ /* 0x004fda00000e0000 */
[----:B------:R-:W-:-:S05]  /*0d20*/  IMAD.U32 R16, RZ, RZ, UR18 ;  /* 0x00000012ff107e24 */ /* 0x000fca000f8e00ff */
[----:B------:R1:W-:Y:S01]  /*0d30*/  STL [R1+0x8], R16 ;  /* 0x0000081001007387 */ /* 0x0003e20000100800 */
[----:B---3--:R-:W-:Y:S02]  /*0d40*/  @P0 R2UR UR11, R5 ;  /* 0x00000000050b02ca */ /* 0x008fe400000e0000 */
[----:B------:R-:W-:-:S04]  /*0d50*/  ISETP.NE.U32.AND P0, PT, RZ, UR12, PT ;  /* 0x0000000cff007c0c */ /* 0x000fc8000bf05070 */
[----:B------:R-:W-:-:S07]  /*0d60*/  ISETP.NE.AND.EX P0, PT, RZ, UR13, PT, P0 ;  /* 0x0000000dff007c0c */ /* 0x000fce000bf05300 */
[----:B------:R-:W-:Y:S01]  /*0d70*/  @UP3 UIADD3 UR6, UR11, -UR18, URZ ;  /* 0x800000120b063290 */ /* 0x000fe2000fffe03f */
[----:B----4-:R-:W-:Y:S02]  /*0d80*/  @P3 R2UR UR5, R6 ;  /* 0x00000000060532ca */ /* 0x010fe400000e0000 */
[----:B-----5:R-:W-:Y:S02]  /*0d90*/  @P3 R2UR UR12, R0 ;  /* 0x00000000000c32ca */ /* 0x020fe400000e0000 */
[----:B------:R-:W-:-:S13]  /*0da0*/  @!P2 R2UR UR7, R4 ;  /* 0x000000000407a2ca */ /* 0x000fda00000e0000 */
[----:B------:R-:W-:Y:S01]  /*0db0*/  IMAD.U32 R17, RZ, RZ, UR7 ;  /* 0x00000007ff117e24 */ /* 0x000fe2000f8e00ff */
[----:B------:R-:W-:-:S04]  /*0dc0*/  ULDC UR7, c[0x0][0x2c8] ;  /* 0x0000b20000077ab9 */ /* 0x000fc80000000800 */
[----:B------:R1:W-:Y:S01]  /*0dd0*/  STL [R1+0x14], R17 ;  /* 0x0000141101007387 */ /* 0x0003e20000100800 */
[----:B------:R-:W-:Y:S05]  /*0de0*/  @!P0 BRA `(.L_x_1879) ;  /* 0x00000000001c8947 */ /* 0x000fea0003800000 */
[----:B------:R-:W-:Y:S02]  /*0df0*/  PLOP3.LUT P0, PT, PT, PT, UP2, 0x80, 0x0 ;  /* 0x000000000000781c */ /* 0x000fe40003f0f028 */
[----:B------:R-:W-:-:S11]  /*0e00*/  R2UR UR11, R17 ;  /* 0x00000000110b72ca */ /* 0x000fd600000e0000 */
[----:B------:R-:W2:Y:S04]  /*0e10*/  @P0 LDG.E R0, desc[UR8][R2.64+0x4] ;  /* 0x0000040802000981 */ /* 0x000ea8000c1e1900 */
[----:B------:R-:W3:Y:S01]  /*0e20*/  @!P0 LDG.E R2, desc[UR8][R2.64] ;  /* 0x0000000802028981 */ /* 0x000ee2000c1e1900 */
[----:B--2---:R-:W-:-:S13]  /*0e30*/  @P0 R2UR UR7, R0 ;  /* 0x00000000000702ca */ /* 0x004fda00000e0000 */
[----:B------:R-:W-:-:S07]  /*0e40*/  @UP2 UIADD3 UR7, UR7, -UR11, URZ ;  /* 0x8000000b07072290 */ /* 0x000fce000fffe03f */
[----:B---3--:R-:W-:-:S15]  /*0e50*/  @!P0 R2UR UR7, R2 ;  /* 0x00000000020782ca */ /* 0x008fde00000e0000 */
.L_x_1879:
[----:B------:R-:W-:-:S13]  /*0e60*/  R2UR UR11, R16 ;  /* 0x00000000100b72ca */ /* 0x000fda00000e0000 */
[----:B------:R-:W-:Y:S02]  /*0e70*/  @!UP3 UIADD3 UR6, UR10, UR7, -UR11 ;  /* 0x000000070a06b290 */ /* 0x000fe4000fffe80b */
[----:B------:R-:W-:Y:S02]  /*0e80*/  @UP0 UIADD3 UR11, UR12, -UR5, URZ ;  /* 0x800000050c0b0290 */ /* 0x000fe4000fffe03f */
[----:B------:R-:W-:-:S05]  /*0e90*/  UISETP.GT.AND UP1, UPT, UR6, UR35, UPT ;  /* 0x000000230600728c */ /* 0x000fca000bf24270 */
[----:B------:R-:W-:Y:S01]  /*0ea0*/  @!UP0 ULDC UR11, c[0x0][0x2c4] ;  /* 0x0000b100000b8ab9 */ /* 0x000fe20000000800 */
[----:B------:R-:W-:-:S13]  /*0eb0*/  PLOP3.LUT P0, PT, PT, PT, UP1, 0x80, 0x0 ;  /* 0x000000000000781c */ /* 0x000fda0003f0f018 */
[----:B------:R-:W-:Y:S05]  /*0ec0*/  @!P0 BRA `(.L_x_1880) ;  /* 0x000000c0009c8947 */ /* 0x000fea0003800000 */
[----:B------:R-:W2:Y:S01]  /*0ed0*/  LDC R6, c[0x0][0x278] ;  /* 0x00009e00ff067b82 */ /* 0x000ea20000000800 */
[----:B------:R-:W-:Y:S01]  /*0ee0*/  UISETP.NE.AND UP2, UPT, UR5, -0x1, UPT ;  /* 0xffffffff0500788c */ /* 0x000fe2000bf45270 */
[----:B------:R-:W-:Y:S01]  /*0ef0*/  R2UR UR17, R17 ;  /* 0x00000000111172ca */ /* 0x000fe200000e0000 */
[----:B------:R-:W-:Y:S01]  /*0f00*/  ULDC.64 UR14, c[0x0][0x488] ;  /* 0x00012200000e7ab9 */ /* 0x000fe20000000a00 */
[----:B------:R-:W-:Y:S01]  /*0f10*/  ULDC.64 UR12, c[0x0][0x228] ;  /* 0x00008a00000c7ab9 */ /* 0x000fe20000000a00 */
[----:B------:R-:W-:Y:S01]  /*0f20*/  R2UR UR16, R16 ;  /* 0x00000000101072ca */ /* 0x000fe200000e0000 */
[----:B------:R-:W-:Y:S02]  /*0f30*/  UIMAD UR7, UR52, UR12, URZ ;  /* 0x0000000c340772a4 */ /* 0x000fe4000f8e023f */
[----:B------:R-:W3:Y:S01]  /*0f40*/  S2UR UR10, SR_CTAID.X ;  /* 0x00000000000a79c3 */ /* 0x000ee20000002500 */
[----:B------:R-:W-:Y:S01]  /*0f50*/  ULDC UR53, c[0x0][0x2d4] ;  /* 0x0000b50000357ab9 */ /* 0x000fe20000000800 */
[----:B------:R-:W-:Y:S01]  /*0f60*/  ULDC.U8 UR27, c[0x0][0x3d8] ;  /* 0x0000f600001b7ab9 */ /* 0x000fe20000000000 */
[----:B------:R-:W-:-:S02]  /*0f70*/  USHF.R.S32.HI UR33, URZ, 0x1f, UR53 ;  /* 0x0000001f3f217899 */ /* 0x000fc40008011435 */
[----:B------:R-:W-:Y:S02]  /*0f80*/  UISETP.NE.AND UP3, UPT, UR27, URZ, UPT ;  /* 0x0000003f1b00728c */ /* 0x000fe4000bf65270 */
[----:B------:R-:W-:Y:S01]  /*0f90*/  UISETP.NE.AND UP1, UPT, UR17, -0x1, UPT ;  /* 0xffffffff1100788c */ /* 0x000fe2000bf25270 */
[----:B------:R-:W4:Y:S01]  /*0fa0*/  S2UR UR48, SR_CTAID.Y ;  /* 0x00000000003079c3 */ /* 0x000f220000002600 */
[----:B------:R-:W-:Y:S01]  /*0fb0*/  ULDC.64 UR24, c[0x0][0x240] ;  /* 0x0000900000187ab9 */ /* 0x000fe20000000a00 */
[----:B------:R-:W-:Y:S01]  /*0fc0*/  ULDC UR55, c[0x0][0x2dc] ;  /* 0x0000b70000377ab9 */ /* 0x000fe20000000800 */
[----:B------:R-:W-:Y:S01]  /*0fd0*/  ULDC UR54, c[0x0][0x270] ;  /* 0x00009c0000367ab9 */ /* 0x000fe20000000800 */
[----:B------:R-:W-:Y:S01]  /*0fe0*/  UIMAD UR22, UR5, UR25, URZ ;  /* 0x00000019051672a4 */ /* 0x000fe2000f8e023f */
[----:B------:R-:W-:Y:S01]  /*0ff0*/  ULDC.U8 UR36, c[0x0][0x480] ;  /* 0x0001200000247ab9 */ /* 0x000fe20000000000 */
[----:B------:R-:W-:Y:S01]  /*1000*/  ULDC UR45, c[0x0][0x2c4] ;  /* 0x0000b100002d7ab9 */ /* 0x000fe20000000800 */
[----:B--2---:R-:W-:Y:S01]  /*1010*/  IABS R5, R6 ;  /* 0x0000000600057213 */ /* 0x004fe20000000000 */
[----:B------:R-:W2:Y:S02]  /*1020*/  S2UR UR47, SR_CTAID.Z ;  /* 0x00000000002f79c3 */ /* 0x000ea40000002700 */
[----:B------:R-:W-:Y:S01]  /*1030*/  @UP1 UIADD3 UR26, UR16, UR17, URZ ;  /* 0x00000011101a1290 */ /* 0x000fe2000fffe03f */
[----:B------:R-:W-:Y:S01]  /*1040*/  ISETP.NE.AND P3, PT, R6, RZ, PT ;  /* 0x000000ff0600720c */ /* 0x000fe20003f65270 */
[----:B------:R-:W5:Y:S01]  /*1050*/  I2F.RP R2, R5 ;  /* 0x0000000500027306 */ /* 0x000f620000209400 */
[----:B------:R-:W-:-:S02]  /*1060*/  UISETP.NE.AND UP4, UPT, UR36, URZ, UPT ;  /* 0x0000003f2400728c */ /* 0x000fc4000bf85270 */
[----:B------:R-:W-:Y:S01]  /*1070*/  USHF.R.S32.HI UR34, URZ, 0x1f, UR35 ;  /* 0x0000001f3f227899 */ /* 0x000fe20008011423 */
[----:B------:R-:W1:Y:S01]  /*1080*/  S2UR UR18, SR_CTAID.Y ;  /* 0x00000000001279c3 */ /* 0x000e620000002600 */
[----:B---3--:R-:W-:-:S04]  /*1090*/  UIMAD.WIDE.U32 UR28, UR10, UR14, URZ ;  /* 0x0000000e0a1c72a5 */ /* 0x008fc8000f8e003f */
[----:B------:R-:W-:Y:S02]  /*10a0*/  UIMAD UR37, UR10, UR15, UR29 ;  /* 0x0000000f0a2572a4 */ /* 0x000fe4000f8e021d */
[----:B----4-:R-:W-:Y:S01]  /*10b0*/  UIMAD.WIDE.U32 UR20, UR48, UR12, URZ ;  /* 0x0000000c301472a5 */ /* 0x010fe2000f8e003f */
[----:B------:R-:W-:Y:S01]  /*10c0*/  @UP2 ULDC.64 UR14, c[0x0][0x420] ;  /* 0x00010800000e2ab9 */ /* 0x000fe20000000a00 */
[----:B-----5:R-:W3:Y:S01]  /*10d0*/  MUFU.RCP R2, R2 ;  /* 0x0000000200027308 */ /* 0x020ee20000001000 */
[----:B------:R-:W-:Y:S02]  /*10e0*/  UIMAD UR23, UR48, UR13, UR7 ;  /* 0x0000000d301772a4 */ /* 0x000fe4000f8e0207 */
[----:B------:R-:W-:Y:S01]  /*10f0*/  @UP2 UIMAD.WIDE.U32 UR40, UR5, UR14, URZ ;  /* 0x0000000e052822a5 */ /* 0x000fe2000f8e003f */
[----:B------:R-:W-:Y:S01]  /*1100*/  @!UP2 ULDC.64 UR12, c[0x0][0x418] ;  /* 0x00010600000caab9 */ /* 0x000fe20000000a00 */
[----:B--2---:R-:W-:Y:S01]  /*1110*/  IABS R4, UR47 ;  /* 0x0000002f00047c13 */ /* 0x004fe20008000000 */
[----:B------:R-:W-:-:S02]  /*1120*/  UIADD3 UR10, UR11, 0x3f, URZ ;  /* 0x0000003f0b0a7890 */ /* 0x000fc4000fffe03f */
[----:B------:R-:W-:Y:S02]  /*1130*/  @!UP2 UIMAD UR7, UR52, UR12, URZ ;  /* 0x0000000c3407a2a4 */ /* 0x000fe4000f8e023f */
[----:B------:R-:W-:Y:S02]  /*1140*/  @UP2 UIMAD UR46, UR5, UR15, UR41 ;  /* 0x0000000f052e22a4 */ /* 0x000fe4000f8e0229 */
[----:B------:R-:W-:Y:S02]  /*1150*/  USHF.R.S32.HI UR15, URZ, 0x1f, UR10 ;  /* 0x0000001f3f0f7899 */ /* 0x000fe4000801140a */
[----:B------:R-:W-:Y:S01]  /*1160*/  @!UP2 UIMAD UR30, UR48, UR13, UR7 ;  /* 0x0000000d301ea2a4 */ /* 0x000fe2000f8e0207 */
[----:B---3--:R-:W-:Y:S01]  /*1170*/  VIADD R2, R2, 0xffffffe ;  /* 0x0ffffffe02027836 */ /* 0x008fe20000000000 */
[----:B------:R-:W-:Y:S02]  /*1180*/  UIADD3 UR7, UR11, 0x80, UR35 ;  /* 0x000000800b077890 */ /* 0x000fe4000fffe023 */
[----:B------:R-:W-:Y:S01]  /*1190*/  @!UP2 UIMAD.WIDE.U32 UR38, UR48, UR12, URZ ;  /* 0x0000000c3026a2a5 */ /* 0x000fe2000f8e003f */
[----:B------:R-:W2:Y:S01]  /*11a0*/  F2I.FTZ.U32.TRUNC.NTZ R3, R2 ;  /* 0x0000000200037305 */ /* 0x000ea2000021f000 */
[----:B-1----:R-:W-:Y:S01]  /*11b0*/  USHF.L.U32 UR18, UR18, 0x7, URZ ;  /* 0x0000000712127899 */ /* 0x002fe2000800063f */
[----:B------:R-:W-:Y:S01]  /*11c0*/  ULDC UR12, c[0x0][0x394] ;  /* 0x0000e500000c7ab9 */ /* 0x000fe20000000800 */
[----:B------:R-:W-:-:S02]  /*11d0*/  ULEA.HI UR27, UR15, UR10, URZ, 0x6 ;  /* 0x0000000a0f1b7291 */ /* 0x000fc4000f8f303f */
[----:B------:R-:W-:Y:S02]  /*11e0*/  UIMAD UR10, UR33, UR48, URZ ;  /* 0x00000030210a72a4 */ /* 0x000fe4000f8e023f */
[----:B------:R-:W-:Y:S02]  /*11f0*/  UIADD3 UR7, UR7, UR12, -UR6 ;  /* 0x0000000c07077290 */ /* 0x000fe4000fffe806 */
[----:B------:R-:W-:Y:S02]  /*1200*/  USEL UR32, UR18, URZ, UP0 ;  /* 0x0000003f12207287 */ /* 0x000fe40008000000 */
[----:B------:R-:W-:Y:S02]  /*1210*/  UIMAD.WIDE.U32 UR18, UR5, UR24, URZ ;  /* 0x00000018051272a5 */ /* 0x000fe4000f8e003f */
[----:B------:R-:W-:Y:S01]  /*1220*/  @UP1 UIADD3 UR29, UR16, UR17, URZ ;  /* 0x00000011101d1290 */ /* 0x000fe2000fffe03f */
[----:B--2---:R-:W-:Y:S01]  /*1230*/  IMAD.MOV R0, RZ, RZ, -R3 ;  /* 0x000000ffff007224 */ /* 0x004fe200078e0a03 */
[----:B------:R-:W-:Y:S01]  /*1240*/  UIMAD.WIDE UR12, UR55, UR54, URZ ;  /* 0x00000036370c72a5 */ /* 0x000fe2000f8e023f */
[----:B------:R-:W-:Y:S01]  /*1250*/  IMAD.MOV.U32 R2, RZ, RZ, RZ ;  /* 0x000000ffff027224 */ /* 0x000fe200078e00ff */
[----:B------:R-:W-:Y:S01]  /*1260*/  UIMAD.WIDE.U32 UR16, UR48, UR53, URZ ;  /* 0x00000035301072a5 */ /* 0x000fe2000f8e003f */
[----:B------:R-:W-:Y:S01]  /*1270*/  IMAD R0, R0, R5, RZ ;  /* 0x0000000500007224 */ /* 0x000fe200078e02ff */
[----:B------:R-:W-:-:S02]  /*1280*/  UIMAD UR10, UR52, UR53, UR10 ;  /* 0x00000035340a72a4 */ /* 0x000fc4000f8e020a */
[----:B------:R-:W-:Y:S01]  /*1290*/  UIADD3 UR7, UR7, 0x3f, URZ ;  /* 0x0000003f07077890 */ /* 0x000fe2000fffe03f */
[----:B------:R-:W-:Y:S01]  /*12a0*/  IMAD.HI.U32 R0, R3, R0, R2 ;  /* 0x0000000003007227 */ /* 0x000fe200078e0002 */
[----:B------:R-:W-:Y:S02]  /*12b0*/  UIADD3 UR43, UR21, UR23, URZ ;  /* 0x00000017152b7290 */ /* 0x000fe4000fffe03f */
[----:B------:R-:W-:Y:S01]  /*12c0*/  @UP2 UIADD3 UR43, UR19, UR22, URZ ;  /* 0x00000016132b2290 */ /* 0x000fe2000fffe03f */
[----:B------:R-:W-:Y:S01]  /*12d0*/  IMAD.MOV.U32 R2, RZ, RZ, R4 ;  /* 0x000000ffff027224 */ /* 0x000fe200078e0004 */
[----:B------:R-:W-:Y:S02]  /*12e0*/  USEL UR51, UR20, UR18, !UP2 ;  /* 0x0000001214337287 */ /* 0x000fe4000d000000 */
[----:B------:R-:W-:Y:S01]  /*12f0*/  UIMAD UR19, UR13, UR16, URZ ;  /* 0x000000100d1372a4 */ /* 0x000fe2000f8e023f */
[----:B------:R-:W-:Y:S01]  /*1300*/  IMAD.HI.U32 R0, R0, R2, RZ ;  /* 0x0000000200007227 */ /* 0x000fe200078e00ff */
[----:B------:R-:W-:-:S02]  /*1310*/  UIADD3 UR10, UR17, UR10, URZ ;  /* 0x0000000a110a7290 */ /* 0x000fc4000fffe03f */
[----:B------:R-:W-:Y:S01]  /*1320*/  USHF.R.S32.HI UR18, URZ, 0x1f, UR7 ;  /* 0x0000001f3f127899 */ /* 0x000fe20008011407 */
[----:B------:R-:W-:Y:S01]  /*1330*/  IMAD.MOV R3, RZ, RZ, -R0 ;  /* 0x000000ffff037224 */ /* 0x000fe200078e0a00 */
[----:B------:R-:W-:Y:S02]  /*1340*/  UIMAD.WIDE.U32 UR20, UR12, UR16, URZ ;  /* 0x000000100c1472a5 */ /* 0x000fe4000f8e003f */
[----:B------:R-:W-:Y:S01]  /*1350*/  UIMAD UR10, UR12, UR10, UR19 ;  /* 0x0000000a0c0a72a4 */ /* 0x000fe2000f8e0213 */
[C---:B------:R-:W-:Y:S01]  /*1360*/  IMAD R2, R5.reuse, R3, R2 ;  /* 0x0000000305027224 */ /* 0x040fe200078e0202 */
[----:B------:R-:W-:Y:S02]  /*1370*/  ULEA.HI UR7, UR18, UR7, URZ, 0x6 ;  /* 0x0000000712077291 */ /* 0x000fe4000f8f303f */
[----:B------:R-:W-:Y:S02]  /*1380*/  USHF.L.U64.HI UR14, UR48, 0x7, UR52 ;  /* 0x00000007300e7899 */ /* 0x000fe40008010234 */
[----:B------:R-:W-:Y:S01]  /*1390*/  ISETP.GT.U32.AND P1, PT, R5, R2, PT ;  /* 0x000000020500720c */ /* 0x000fe20003f24070 */
[----:B------:R-:W-:-:S02]  /*13a0*/  UIADD3 UR42, UR21, UR10, URZ ;  /* 0x0000000a152a7290 */ /* 0x000fc4000fffe03f */
[----:B------:R-:W-:Y:S02]  /*13b0*/  USHF.R.S32.HI UR10, URZ, 0x6, UR27 ;  /* 0x000000063f0a7899 */ /* 0x000fe4000801141b */
[----:B------:R-:W-:Y:S02]  /*13c0*/  USHF.R.S32.HI UR7, URZ, 0x6, UR7 ;  /* 0x000000063f077899 */ /* 0x000fe40008011407 */
[----:B------:R-:W-:Y:S02]  /*13d0*/  UIMAD.WIDE.U32 UR16, UR12, UR5, URZ ;  /* 0x000000050c1072a5 */ /* 0x000fe4000f8e003f */
[----:B------:R-:W-:Y:S02]  /*13e0*/  USEL UR31, UR14, URZ, UP0 ;  /* 0x0000003f0e1f7287 */ /* 0x000fe40008000000 */
[----:B------:R-:W-:Y:S02]  /*13f0*/  UISETP.LT.AND UP0, UPT, UR10, UR7, UPT ;  /* 0x000000070a00728c */ /* 0x000fe4000bf01270 */
[----:B------:R-:W-:Y:S01]  /*1400*/  USEL UR50, UR20, UR16, !UP2 ;  /* 0x0000001014327287 */ /* 0x000fe2000d000000 */
[-C--:B------:R-:W-:Y:S01]  /*1410*/  @!P1 IADD3 R2, R2, -R5.reuse, RZ ;  /* 0x8000000502029210 */ /* 0x080fe20007ffe0ff */
[----:B------:R-:W-:Y:S01]  /*1420*/  @UP3 UIMAD UR20, UR48, UR45, URZ ;  /* 0x0000002d301432a4 */ /* 0x000fe2000f8e023f */
[----:B------:R-:W-:Y:S01]  /*1430*/  @!P1 VIADD R0, R0, 0x1 ;  /* 0x0000000100009836 */ /* 0x000fe20000000000 */
[----:B------:R-:W-:Y:S01]  /*1440*/  USEL UR36, UR10, UR7, UP0 ;  /* 0x000000070a247287 */ /* 0x000fe20008000000 */
[----:B------:R-:W-:Y:S01]  /*1450*/  ISETP.GE.U32.AND P0, PT, R2, R5, PT ;  /* 0x000000050200720c */ /* 0x000fe20003f06070 */
[----:B------:R-:W-:Y:S01]  /*1460*/  @UP3 USEL UR20, UR20, UR5, !UP2 ;  /* 0x0000000514143287 */ /* 0x000fe2000d000000 */
[----:B------:R-:W-:Y:S01]  /*1470*/  LOP3.LUT R2, R6, UR47, RZ, 0x3c, !PT ;  /* 0x0000002f06027c12 */ /* 0x000fe2000f8e3cff */
[----:B------:R-:W-:Y:S01]  /*1480*/  ULEA UR7, UR36, 0xffffffc0, 0x6 ;  /* 0xffffffc024077891 */ /* 0x000fe2000f8e303f */
[----:B------:R-:W-:Y:S01]  /*1490*/  PLOP3.LUT P1, PT, PT, PT, UP1, 0x80, 0x0 ;  /* 0x000000000000781c */ /* 0x000fe20003f2f018 */
[----:B------:R-:W-:Y:S01]  /*14a0*/  @UP3 ULDC UR10, c[0x0][0x2e4] ;  /* 0x0000b900000a3ab9 */ /* 0x000fe20000000800 */
[----:B------:R-:W-:Y:S01]  /*14b0*/  UIMAD UR16, UR13, UR5, URZ ;  /* 0x000000050d1072a4 */ /* 0x000fe2000f8e023f */
[----:B------:R-:W-:Y:S01]  /*14c0*/  ISETP.GE.AND P2, PT, R2, RZ, PT ;  /* 0x000000ff0200720c */ /* 0x000fe20003f46270 */
[----:B------:R-:W-:-:S02]  /*14d0*/  @UP3 UIMAD UR22, UR47, UR10, UR20 ;  /* 0x0000000a2f1632a4 */ /* 0x000fc4000f8e0214 */
[----:B------:R-:W-:Y:S02]  /*14e0*/  USHF.R.S32.HI UR23, URZ, 0x1f, UR7 ;  /* 0x0000001f3f177899 */ /* 0x000fe40008011407 */
[----:B------:R-:W-:Y:S01]  /*14f0*/  UIADD3 UR10, UP0, UR7, UR32, URZ ;  /* 0x00000020070a7290 */ /* 0x000fe2000ff1e03f */
[----:B------:R-:W-:Y:S01]  /*1500*/  @P0 VIADD R0, R0, 0x1 ;  /* 0x0000000100000836 */ /* 0x000fe20000000000 */
[----:B------:R-:W-:Y:S01]  /*1510*/  @UP1 ULDC.64 UR14, c[0x0][0x248] ;  /* 0x00009200000e1ab9 */ /* 0x000fe20000000a00 */
[----:B------:R-:W-:Y:S01]  /*1520*/  @UP1 ULDC.64 UR18, c[0x0][0x250] ;  /* 0x0000940000121ab9 */ /* 0x000fe20000000a00 */
[----:B------:R-:W-:Y:S01]  /*1530*/  UIADD3.X UR20, UR23, UR31, URZ, UP0, !UPT ;  /* 0x0000001f17147290 */ /* 0x000fe200087fe43f */
[----:B------:R-:W-:Y:S01]  /*1540*/  PLOP3.LUT P0, PT, PT, PT, UP3, 0x80, 0x0 ;  /* 0x000000000000781c */ /* 0x000fe20003f0f038 */
[----:B------:R-:W-:Y:S01]  /*1550*/  UIMAD UR13, UR13, UR10, URZ ;  /* 0x0000000a0d0d72a4 */ /* 0x000fe2000f8e023f */
[----:B------:R-:W-:Y:S01]  /*1560*/  MOV R13, R0 ;  /* 0x00000000000d7202 */ /* 0x000fe20000000f00 */
[----:B------:R-:W-:-:S02]  /*1570*/  UIMAD.WIDE.U32 UR32, UR12, UR10, URZ ;  /* 0x0000000a0c2072a5 */ /* 0x000fc4000f8e003f */
[----:B------:R-:W-:Y:S02]  /*1580*/  @UP2 UIADD3 UR42, UR17, UR16, URZ ;  /* 0x00000010112a2290 */ /* 0x000fe4000fffe03f */
[----:B------:R-:W-:Y:S01]  /*1590*/  UIMAD UR10, UR12, UR20, UR13 ;  /* 0x000000140c0a72a4 */ /* 0x000fe2000f8e020d */
[----:B------:R-:W-:Y:S01]  /*15a0*/  @!P2 IMAD.MOV R13, RZ, RZ, -R13 ;  /* 0x000000ffff0da224 */ /* 0x000fe200078e0a0d */
[----:B------:R-:W-:Y:S01]  /*15b0*/  @UP1 UIMAD.WIDE.U32 UR16, UR29, UR14, URZ ;  /* 0x0000000e1d1012a5 */ /* 0x000fe2000f8e003f */
[----:B------:R-:W-:Y:S01]  /*15c0*/  @!P3 LOP3.LUT R13, RZ, R6, RZ, 0x33, !PT ;  /* 0x00000006ff0db212 */ /* 0x000fe200078e33ff */
[----:B------:R-:W-:Y:S02]  /*15d0*/  @UP1 UIMAD.WIDE.U32 UR12, UR26, UR18, URZ ;  /* 0x000000121a0c12a5 */ /* 0x000fe4000f8e003f */
[----:B------:R-:W-:Y:S02]  /*15e0*/  @!UP3 UIMAD UR21, UR48, UR54, UR47 ;  /* 0x000000363015b2a4 */ /* 0x000fe4000f8e022f */
[----:B------:R-:W-:-:S02]  /*15f0*/  UIMAD UR44, UR47, UR55, URZ ;  /* 0x000000372f2c72a4 */ /* 0x000fc4000f8e023f */
[----:B------:R-:W-:Y:S02]  /*1600*/  @UP1 UIMAD UR29, UR29, UR15, URZ ;  /* 0x0000000f1d1d12a4 */ /* 0x000fe4000f8e023f */
[----:B------:R-:W-:Y:S02]  /*1610*/  @UP1 UIMAD UR20, UR26, UR19, URZ ;  /* 0x000000131a1412a4 */ /* 0x000fe4000f8e023f */
[----:B------:R-:W-:Y:S02]  /*1620*/  @!UP2 UIADD3 UR46, UR39, UR30, URZ ;  /* 0x0000001e272ea290 */ /* 0x000fe4000fffe03f */
[----:B------:R-:W-:Y:S02]  /*1630*/  @!UP3 UIMAD UR22, UR21, UR45, URZ ;  /* 0x0000002d1516b2a4 */ /* 0x000fe4000f8e023f */
[----:B------:R-:W-:Y:S02]  /*1640*/  USEL UR48, UR28, URZ, UP4 ;  /* 0x0000003f1c307287 */ /* 0x000fe4000a000000 */
[----:B------:R-:W-:-:S02]  /*1650*/  USHF.R.S32.HI UR49, URZ, 0x1f, UR44 ;  /* 0x0000001f3f317899 */ /* 0x000fc4000801142c */
[----:B------:R-:W-:Y:S02]  /*1660*/  @UP1 UIADD3 UR31, UR13, UR20, URZ ;  /* 0x000000140d1f1290 */ /* 0x000fe4000fffe03f */
[----:B------:R-:W-:Y:S02]  /*1670*/  USEL UR47, UR37, URZ, UP4 ;  /* 0x0000003f252f7287 */ /* 0x000fe4000a000000 */
        /* <DEDUP_REMOVED lines=8> */
[----:B------:R-:W-:Y:S02]  /*1700*/  USHF.R.S32.HI UR10, URZ, 0x1f, UR16 ;  /* 0x0000001f3f0a7899 */ /* 0x000fe40008011410 */
[----:B------:R-:W-:Y:S02]  /*1710*/  UIMAD.WIDE.U32 UR12, UR16, UR14, URZ ;  /* 0x0000000e100c72a5 */ /* 0x000fe4000f8e003f */
[----:B------:R-:W-:-:S04]  /*1720*/  UIMAD UR10, UR10, UR14, URZ ;  /* 0x0000000e0a0a72a4 */ /* 0x000fc8000f8e023f */
[----:B------:R-:W-:-:S03]  /*1730*/  UIMAD UR10, UR16, UR15, UR10 ;  /* 0x0000000f100a72a4 */ /* 0x000fc6000f8e020a */
[----:B------:R-:W-:Y:S01]  /*1740*/  ULDC.64 UR16, c[0x0][0x230] ;  /* 0x00008c0000107ab9 */ /* 0x000fe20000000a00 */
[----:B------:R-:W-:Y:S02]  /*1750*/  UIADD3 UR13, UR13, UR10, URZ ;  /* 0x0000000a0d0d7290 */ /* 0x000fe4000fffe03f */
[----:B------:R-:W-:Y:S02]  /*1760*/  UIMAD UR10, UR52, UR16, URZ ;  /* 0x00000010340a72a4 */ /* 0x000fe4000f8e023f */
[----:B-1----:R-:W-:Y:S02]  /*1770*/  UIMAD.WIDE.U32 UR12, UR20, UR16, UR12 ;  /* 0x00000010140c72a5 */ /* 0x002fe4000f8e000c */
[----:B------:R-:W-:-:S04]  /*1780*/  UIMAD UR10, UR20, UR17, UR10 ;  /* 0x00000011140a72a4 */ /* 0x000fc8000f8e020a */
[----:B------:R-:W-:Y:S01]  /*1790*/  UIADD3 UR29, UR13, UR10, URZ ;  /* 0x0000000a0d1d7290 */ /* 0x000fe2000fffe03f */
[----:B------:R-:W-:-:S11]  /*17a0*/  UMOV UR28, UR12 ;  /* 0x0000000c001c7c82 */ /* 0x000fd60008000000 */
.L_x_1881:
[----:B------:R-:W-:Y:S05]  /*17b0*/  @P1 BRA `(.L_x_1882) ;  /* 0x0000000000381947 */ /* 0x000fea0003800000 */
        /* <DEDUP_REMOVED lines=14> */
.L_x_1882:
        /* <DEDUP_REMOVED lines=13> */
.L_x_1883:
[----:B------:R-:W-:Y:S08]  /*1970*/  S2UR UR12, SR_CTAID.Z ;  /* 0x00000000000c79c3 */ /* 0x000ff00000002700 */
[----:B------:R-:W1:Y:S02]  /*1980*/  S2UR UR5, SR_CTAID.Y ;  /* 0x00000000000579c3 */ /* 0x000e640000002600 */
[----:B-1----:R-:W-:-:S04]  /*1990*/  UIMAD UR5, UR5, UR54, UR12 ;  /* 0x00000036050572a4 */ /* 0x002fc8000f8e020c */
[----:B------:R-:W-:-:S12]  /*19a0*/  UIMAD UR5, UR5, UR53, URZ ;  /* 0x00000035050572a4 */ /* 0x000fd8000f8e023f */
.L_x_1884:
[----:B------:R-:W1:Y:S01]  /*19b0*/  S2R R15, SR_TID.X ;  /* 0x00000000000f7919 */ /* 0x000e620000002100 */
[----:B------:R-:W-:Y:S01]  /*19c0*/  SHF.R.S32.HI R22, RZ, 0x1f, R242 ;  /* 0x0000001fff167819 */ /* 0x000fe200000114f2 */
[----:B------:R-:W2:Y:S01]  /*19d0*/  LDC.64 R8, c[0x0][0x420] ;  /* 0x00010800ff087b82 */ /* 0x000ea20000000a00 */
[----:B------:R-:W-:Y:S01]  /*19e0*/  IADD3 R2, P0, R242, UR7, RZ ;  /* 0x00000007f2027c10 */ /* 0x000fe2000ff1e0ff */
[----:B------:R-:W-:Y:S01]  /*19f0*/  UIADD3 UR33, UR7, UR5, URZ ;  /* 0x0000000507217290 */ /* 0x000fe2000fffe03f */
[----:B------:R-:W-:Y:S01]  /*1a00*/  SHF.R.S32.HI R231, RZ, 0x1f, R230 ;  /* 0x0000001fffe77819 */ /* 0x000fe200000114e6 */
[----:B------:R-:W-:Y:S01]  /*1a10*/  UIADD3 UR5, -UR6, UR11, UR35 ;  /* 0x0000000b06057290 */ /* 0x000fe2000fffe123 */
[----:B------:R-:W-:Y:S01]  /*1a20*/  IADD3.X R0, R22, UR23, RZ, P0, !PT ;  /* 0x0000001716007c10 */ /* 0x000fe200087fe4ff */
[----:B------:R-:W-:Y:S01]  /*1a30*/  UIMAD UR12, UR55, UR54, URZ ;  /* 0x00000036370c72a4 */ /* 0x000fe2000f8e023f */
[----:B------:R-:W-:Y:S01]  /*1a40*/  BSSY B1, `(.L_x_1880) ;  /* 0x0000b6f000017945 */ /* 0x000fe20003800000 */
[----:B------:R-:W3:Y:S01]  /*1a50*/  S2UR UR13, SR_CTAID.Z ;  /* 0x00000000000d79c3 */ /* 0x000ee20000002700 */
[----:B------:R-:W-:Y:S01]  /*1a60*/  ULDC UR58, c[0x0][0x398] ;  /* 0x0000e600003a7ab9 */ /* 0x000fe20000000800 */
[----:B------:R-:W-:Y:S01]  /*1a70*/  IMAD R0, R0, UR24, RZ ;  /* 0x0000001800007c24 */ /* 0x000fe2000f8e02ff */
[----:B------:R-:W-:Y:S01]  /*1a80*/  UIADD3 UR5, UR5, -UR58, URZ ;  /* 0x8000003a05057290 */ /* 0x000fe2000fffe03f */
[----:B------:R-:W-:Y:S01]  /*1a90*/  VIADD R12, R230, 0x40 ;  /* 0x00000040e60c7836 */ /* 0x000fe20000000000 */
[----:B------:R-:W-:Y:S01]  /*1aa0*/  UIADD3 UR37, UR7, UR22, URZ ;  /* 0x0000001607257290 */ /* 0x000fe2000fffe03f */
[C---:B------:R-:W-:Y:S01]  /*1ab0*/  IMAD R0, R2.reuse, UR25, R0 ;  /* 0x0000001902007c24 */ /* 0x040fe2000f8e0200 */
[----:B------:R-:W-:Y:S01]  /*1ac0*/  ULDC.64 UR16, c[0x0][0x428] ;  /* 0x00010a0000107ab9 */ /* 0x000fe20000000a00 */
[----:B------:R-:W-:Y:S01]  /*1ad0*/  IMAD.WIDE.U32 R2, R2, UR24, R230 ;  /* 0x0000001802027c25 */ /* 0x000fe2000f8e00e6 */
[----:B------:R-:W4:Y:S01]  /*1ae0*/  S2UR UR38, SR_CTAID.Z ;  /* 0x00000000002679c3 */ /* 0x000f220000002700 */
[----:B------:R-:W-:Y:S01]  /*1af0*/  ULDC.64 UR20, c[0x0][0x258] ;  /* 0x0000960000147ab9 */ /* 0x000fe20000000a00 */
[----:B------:R-:W-:Y:S01]  /*1b00*/  ULDC.64 UR26, c[0x0][0x400] ;  /* 0x00010000001a7ab9 */ /* 0x000fe20000000a00 */
[----:B------:R-:W-:Y:S01]  /*1b10*/  IADD3 R4, P2, R2, UR51, RZ ;  /* 0x0000003302047c10 */ /* 0x000fe2000ff5e0ff */
[----:B------:R-:W-:Y:S01]  /*1b20*/  USHF.R.S32.HI UR51, URZ, 0x1f, UR5 ;  /* 0x0000001f3f337899 */ /* 0x000fe20008011405 */
[----:B------:R-:W-:Y:S01]  /*1b30*/  IADD3 R2, P0, R230, UR10, RZ ;  /* 0x0000000ae6027c10 */ /* 0x000fe2000ff1e0ff */
[----:B------:R-:W-:Y:S01]  /*1b40*/  USHF.L.U32 UR10, UR12, 0x6, URZ ;  /* 0x000000060c0a7899 */ /* 0x000fe2000800063f */
[----:B------:R-:W-:Y:S01]  /*1b50*/  IADD3.X R5, R3, UR43, R0, P2, !PT ;  /* 0x0000002b03057c10 */ /* 0x000fe200097fe400 */
[----:B--2---:R-:W-:Y:S01]  /*1b60*/  IMAD R0, R8, UR23, RZ ;  /* 0x0000001708007c24 */ /* 0x004fe2000f8e02ff */
[----:B------:R-:W-:Y:S01]  /*1b70*/  IADD3.X R3, R231, UR46, RZ, P0, !PT ;  /* 0x0000002ee7037c10 */ /* 0x000fe200087fe4ff */
[----:B------:R-:W-:Y:S01]  /*1b80*/  ULEA.HI UR51, UR51, UR5, URZ, 0x6 ;  /* 0x0000000533337291 */ /* 0x000fe2000f8f303f */
[----:B-1----:R-:W-:Y:S01]  /*1b90*/  SHF.R.S32.HI R6, RZ, 0x1f, R15 ;  /* 0x0000001fff067819 */ /* 0x002fe2000001140f */
[----:B------:R-:W-:-:S02]  /*1ba0*/  IMAD R0, R9, UR7, R0 ;  /* 0x0000000709007c24 */ /* 0x000fc4000f8e0200 */
[----:B------:R-:W-:Y:S01]  /*1bb0*/  USHF.R.S32.HI UR51, URZ, 0x6, UR51 ;  /* 0x000000063f337899 */ /* 0x000fe20008011433 */
[----:B------:R-:W-:Y:S01]  /*1bc0*/  IMAD.WIDE.U32 R2, R8, UR7, R2 ;  /* 0x0000000708027c25 */ /* 0x000fe2000f8e0002 */
[----:B------:R-:W-:Y:S01]  /*1bd0*/  LEA.HI R6, R6, R15, RZ, 0x5 ;  /* 0x0000000f06067211 */ /* 0x000fe200078f28ff */
[----:B------:R-:W-:Y:S02]  /*1be0*/  USHF.R.S32.HI UR7, URZ, 0x1f, UR10 ;  /* 0x0000001f3f077899 */ /* 0x000fe4000801140a */
[----:B------:R-:W-:Y:S01]  /*1bf0*/  UIADD3 UR10, UP2, UP0, UR32, UR10, UR44 ;  /* 0x0000000a200a7290 */ /* 0x000fe2000f85e02c */
[----:B------:R-:W-:Y:S01]  /*1c00*/  LOP3.LUT R7, R6, 0xffffffe0, RZ, 0xc0, !PT ;  /* 0xffffffe006077812 */ /* 0x000fe200078ec0ff */
[----:B------:R-:W-:Y:S01]  /*1c10*/  IMAD.IADD R3, R3, 0x1, R0 ;  /* 0x0000000103037824 */ /* 0x000fe200078e0200 */
[----:B------:R-:W-:Y:S01]  /*1c20*/  SHF.R.S32.HI R0, RZ, 0x5, R6 ;  /* 0x00000005ff007819 */ /* 0x000fe20000011406 */
[----:B------:R-:W-:Y:S01]  /*1c30*/  UIADD3.X UR7, UR45, UR7, UR49, UP2, UP0 ;  /* 0x000000072d077290 */ /* 0x000fe200097e0431 */
[----:B------:R-:W-:Y:S01]  /*1c40*/  IMAD.U32 R6, RZ, RZ, UR16 ;  /* 0x00000010ff067e24 */ /* 0x000fe2000f8e00ff */
[----:B------:R-:W-:Y:S01]  /*1c50*/  UIADD3 UR10, UP2, UP0, UR48, UR10, UR50 ;  /* 0x0000000a300a7290 */ /* 0x000fe2000f85e032 */
[----:B------:R-:W-:Y:S01]  /*1c60*/  IMAD.IADD R15, R15, 0x1, -R7 ;  /* 0x000000010f0f7824 */ /* 0x000fe200078e0a07 */
[----:B---3--:R-:W-:Y:S01]  /*1c70*/  USHF.R.S32.HI UR13, URZ, 0x1f, UR13 ;  /* 0x0000001f3f0d7899 */ /* 0x008fe2000801140d */
[----:B----4-:R-:W-:Y:S01]  /*1c80*/  IMAD.WIDE.U32 R2, R6, UR38, R2 ;  /* 0x0000002606027c25 */ /* 0x010fe2000f8e0002 */
[----:B------:R-:W-:-:S02]  /*1c90*/  UIADD3.X UR7, UR47, UR7, UR42, UP2, UP0 ;  /* 0x000000072f077290 */ /* 0x000fc400097e042a */
[----:B------:R-:W-:Y:S01]  /*1ca0*/  UISETP.LT.AND UP0, UPT, URZ, UR51, UPT ;  /* 0x000000333f00728c */ /* 0x000fe2000bf01270 */
[----:B------:R-:W-:Y:S01]  /*1cb0*/  IMAD R0, R0, UR12, R15 ;  /* 0x0000000c00007c24 */ /* 0x000fe2000f8e020f */
[----:B------:R-:W-:Y:S01]  /*1cc0*/  UIMAD UR22, UR13, UR20, URZ ;  /* 0x000000140d1672a4 */ /* 0x000fe2000f8e023f */
[----:B------:R-:W-:Y:S01]  /*1cd0*/  IMAD.U32 R7, RZ, RZ, UR20 ;  /* 0x00000014ff077e24 */ /* 0x000fe2000f8e00ff */
[----:B------:R-:W-:Y:S02]  /*1ce0*/  USEL UR51, URZ, UR51, !UP0 ;  /* 0x000000333f337287 */ /* 0x000fe4000c000000 */
[C---:B------:R-:W-:Y:S01]  /*1cf0*/  IADD3 R6, P0, R0.reuse, UR10, RZ ;  /* 0x0000000a00067c10 */ /* 0x040fe2000ff1e0ff */
[----:B------:R-:W-:Y:S01]  /*1d00*/  UIMAD UR13, UR13, UR16, URZ ;  /* 0x000000100d0d72a4 */ /* 0x000fe2000f8e023f */
[----:B------:R-:W-:Y:S01]  /*1d10*/  IMAD.WIDE.U32 R4, R7, UR38, R4 ;  /* 0x0000002607047c25 */ /* 0x000fe2000f8e0004 */
[----:B------:R-:W-:Y:S01]  /*1d20*/  UISETP.GT.AND UP0, UPT, UR36, UR51, UPT ;  /* 0x000000332400728c */ /* 0x000fe2000bf04270 */
[----:B------:R-:W-:Y:S01]  /*1d30*/  LEA.HI.X.SX32 R0, R0, UR7, 0x1, P0 ;  /* 0x0000000700007c11 */ /* 0x000fe200080f0eff */
[----:B------:R-:W-:Y:S01]  /*1d40*/  UIMAD UR13, UR38, UR17, UR13 ;  /* 0x00000011260d72a4 */ /* 0x000fe2000f8e020d */
[----:B------:R-:W-:Y:S01]  /*1d50*/  LEA R218, P0, R6, UR26, 0x2 ;  /* 0x0000001a06da7c11 */ /* 0x000fe2000f8010ff */
[----:B------:R-:W-:Y:S01]  /*1d60*/  UIMAD UR21, UR38, UR21, UR22 ;  /* 0x00000015261572a4 */ /* 0x000fe2000f8e0216 */
[----:B------:R-:W-:-:S02]  /*1d70*/  ULDC.64 UR16, c[0x0][0x478] ;  /* 0x00011e0000107ab9 */ /* 0x000fc40000000a00 */
[----:B------:R-:W-:Y:S01]  /*1d80*/  LEA.HI.X R219, R6, UR27, R0, 0x2, P0 ;  /* 0x0000001b06db7c11 */ /* 0x000fe200080f1400 */
[----:B------:R-:W-:Y:S01]  /*1d90*/  VIADD R3, R3, UR13 ;  /* 0x0000000d03037c36 */ /* 0x000fe20008000000 */
[----:B------:R-:W-:Y:S01]  /*1da0*/  PLOP3.LUT P0, PT, PT, PT, UP0, 0x80, 0x0 ;  /* 0x000000000000781c */ /* 0x000fe20003f0f008 */
[-C--:B------:R-:W-:Y:S01]  /*1db0*/  IMAD R0, R22, R8.reuse, RZ ;  /* 0x0000000816007224 */ /* 0x080fe200078e02ff */
[----:B------:R-:W-:Y:S01]  /*1dc0*/  UIMAD.WIDE UR26, UR33, 0x4, UR16 ;  /* 0x00000004211a78a5 */ /* 0x000fe2000f8e0210 */
[C---:B------:R-:W-:Y:S01]  /*1dd0*/  IMAD.WIDE.U32 R2, R242.reuse, R8, R2 ;  /* 0x00000008f2027225 */ /* 0x040fe200078e0002 */
[----:B------:R-:W-:Y:S01]  /*1de0*/  ULDC.64 UR12, c[0x0][0x210] ;  /* 0x00008400000c7ab9 */ /* 0x000fe20000000a00 */
[----:B------:R-:W-:Y:S01]  /*1df0*/  ULDC.64 UR22, c[0x0][0x3e0] ;  /* 0x0000f80000167ab9 */ /* 0x000fe20000000a00 */
[----:B------:R-:W-:Y:S01]  /*1e00*/  ULDC.64 UR38, c[0x0][0x2b0] ;  /* 0x0000ac0000267ab9 */ /* 0x000fe20000000a00 */
[----:B------:R-:W-:Y:S01]  /*1e10*/  IMAD R0, R242, R9, R0 ;  /* 0x00000009f2007224 */ /* 0x000fe200078e0200 */
[----:B------:R-:W-:Y:S01]  /*1e20*/  LEA R240, P3, R4, UR12, 0x1 ;  /* 0x0000000c04f07c11 */ /* 0x000fe2000f8608ff */
[----:B------:R-:W-:Y:S01]  /*1e30*/  VIADD R11, R5, UR21 ;  /* 0x00000015050b7c36 */ /* 0x000fe20008000000 */
[----:B------:R-:W-:Y:S01]  /*1e40*/  LEA R238, P2, R2, UR22, 0x1 ;  /* 0x0000001602ee7c11 */ /* 0x000fe2000f8408ff */
[----:B------:R-:W-:Y:S01]  /*1e50*/  IMAD.IADD R10, R3, 0x1, R0 ;  /* 0x00000001030a7824 */ /* 0x000fe200078e0200 */
[----:B------:R-:W-:-:S02]  /*1e60*/  UIADD3 UR7, UR36, -0x1, URZ ;  /* 0xffffffff24077890 */ /* 0x000fc4000fffe03f */
[----:B------:R-:W-:Y:S01]  /*1e70*/  UIMAD.WIDE UR16, UR37, 0x4, UR38 ;  /* 0x00000004251078a5 */ /* 0x000fe2000f8e0226 */
[----:B------:R-:W-:Y:S01]  /*1e80*/  LEA.HI.X R241, R4, UR13, R11, 0x1, P3 ;  /* 0x0000000d04f17c11 */ /* 0x000fe200098f0c0b */
[----:B------:R-:W-:Y:S01]  /*1e90*/  UMOV UR21, UR26 ;  /* 0x0000001a00157c82 */ /* 0x000fe20008000000 */
[----:B------:R-:W-:Y:S01]  /*1ea0*/  UMOV UR20, UR27 ;  /* 0x0000001b00147c82 */ /* 0x000fe20008000000 */
        /* <DEDUP_REMOVED lines=25> */
.L_x_1886:
        /* <DEDUP_REMOVED lines=23> */
.L_x_1887:
[----:B------:R-:W-:Y:S01]  /*21b0*/  R2UR UR14, R248 ;  /* 0x00000000f80e72ca */ /* 0x000fe200000e0000 */
[----:B------:R-:W-:Y:S01]  /*21c0*/  UIMAD UR5, UR34, UR12, URZ ;  /* 0x0000000c220572a4 */ /* 0x000fe2000f8e023f */
[C---:B------:R-:W-:Y:S01]  /*21d0*/  VIADD R0, R242.reuse, 0x20 ;  /* 0x00000020f2007836 */ /* 0x040fe20000000000 */
[----:B------:R-:W-:Y:S01]  /*21e0*/  BSSY B0, `(.L_x_1888) ;  /* 0x0000026000007945 */ /* 0x000fe20003800000 */
[----:B------:R-:W-:Y:S01]  /*21f0*/  IMAD.U32 R2, RZ, RZ, UR12 ;  /* 0x0000000cff027e24 */ /* 0x000fe2000f8e00ff */
[----:B------:R-:W-:Y:S01]  /*2200*/  UIMAD UR5, UR35, UR13, UR5 ;  /* 0x0000000d230572a4 */ /* 0x000fe2000f8e0205 */
[----:B------:R-:W-:Y:S02]  /*2210*/  VIADD R4, R242, 0x40 ;  /* 0x00000040f2047836 */ /* 0x000fe40000000000 */
[----:B------:R-:W-:-:S05]  /*2220*/  IMAD.WIDE.U32 R2, R2, UR35, R230 ;  /* 0x0000002302027c25 */ /* 0x000fca000f8e00e6 */
[----:B------:R-:W-:Y:S01]  /*2230*/  UIMAD UR6, UR14, -0x80, UR6 ;  /* 0xffffff800e0678a4 */ /* 0x000fe2000f8e0206 */
[----:B------:R-:W1:Y:S01]  /*2240*/  S2UR UR14, SR_CTAID.Z ;  /* 0x00000000000e79c3 */ /* 0x000e620000002700 */
[----:B------:R-:W-:-:S04]  /*2250*/  IADD3 R2, P0, R2, UR7, RZ ;  /* 0x0000000702027c10 */ /* 0x000fc8000ff1e0ff */
[----:B------:R-:W-:Y:S02]  /*2260*/  ISETP.GE.AND P4, PT, R0, UR6, PT ;  /* 0x0000000600007c0c */ /* 0x000fe4000bf86270 */
[----:B------:R-:W-:Y:S02]  /*2270*/  MOV R0, UR5 ;  /* 0x0000000500007c02 */ /* 0x000fe40008000f00 */
[----:B------:R-:W-:Y:S02]  /*2280*/  ISETP.GE.AND P5, PT, R242, UR6, PT ;  /* 0x00000006f2007c0c */ /* 0x000fe4000bfa6270 */
[----:B------:R-:W-:Y:S02]  /*2290*/  IADD3.X R3, R3, UR18, R0, P0, !PT ;  /* 0x0000001203037c10 */ /* 0x000fe400087fe400 */
[----:B------:R-:W-:Y:S01]  /*22a0*/  ISETP.GE.AND P3, PT, R4, UR6, PT ;  /* 0x0000000604007c0c */ /* 0x000fe2000bf66270 */
[----:B------:R-:W-:-:S05]  /*22b0*/  VIADD R4, R242, 0x60 ;  /* 0x00000060f2047836 */ /* 0x000fca0000000000 */
        /* <DEDUP_REMOVED lines=24> */
.L_x_1889:
[----:B------:R-:W-:Y:S05]  /*2440*/  BSYNC B0 ;  /* 0x0000000000007941 */ /* 0x000fea0003800000 */
.L_x_1888:
        /* <DEDUP_REMOVED lines=18> */
.L_x_1891:
[----:B------:R-:W-:Y:S05]  /*2570*/  BSYNC B0 ;  /* 0x0000000000007941 */ /* 0x000fea0003800000 */
.L_x_1890:
        /* <DEDUP_REMOVED lines=18> */
.L_x_1893:
[----:B------:R-:W-:Y:S05]  /*26a0*/  BSYNC B0 ;  /* 0x0000000000007941 */ /* 0x000fea0003800000 */
.L_x_1892:
        /* <DEDUP_REMOVED lines=18> */
.L_x_1895:
[----:B------:R-:W-:Y:S05]  /*27d0*/  BSYNC B0 ;  /* 0x0000000000007941 */ /* 0x000fea0003800000 */
.L_x_1894:
[----:B------:R-:W5:Y:S01]  /*27e0*/  S2UR UR6, SR_CTAID.Z ;  /* 0x00000000000679c3 */ /* 0x000f620000002700 */
[----:B------:R-:W-:Y:S01]  /*27f0*/  UIMAD UR5, UR34, UR10, URZ ;  /* 0x0000000a220572a4 */ /* 0x000fe2000f8e023f */
[----:B----4-:R-:W-:Y:S01]  /*2800*/  IMAD.U32 R2, RZ, RZ, UR10 ;  /* 0x0000000aff027e24 */ /* 0x010fe2000f8e00ff */
[----:B------:R-:W-:Y:S02]  /*2810*/  BSSY B0, `(.L_x_1896) ;  /* 0x000001d000007945 */ /* 0x000fe40003800000 */
[----:B------:R-:W-:Y:S01]  /*2820*/  UIMAD UR5, UR35, UR11, UR5 ;  /* 0x0000000b230572a4 */ /* 0x000fe2000f8e0205 */
[----:B------:R-:W-:Y:S02]  /*2830*/  IMAD.WIDE.U32 R2, R2, UR35, R230 ;  /* 0x0000002302027c25 */ /* 0x000fe4000f8e00e6 */
[----:B------:R-:W4:Y:S03]  /*2840*/  S2UR UR12, SR_CTAID.Z ;  /* 0x00000000000c79c3 */ /* 0x000f260000002700 */
[----:B------:R-:W-:Y:S01]  /*2850*/  IMAD.U32 R0, RZ, RZ, UR5 ;  /* 0x00000005ff007e24 */ /* 0x000fe2000f8e00ff */
[----:B------:R-:W-:-:S04]  /*2860*/  IADD3 R2, P0, R2, UR16, RZ ;  /* 0x0000001002027c10 */ /* 0x000fc8000ff1e0ff */
[----:B------:R-:W-:Y:S01]  /*2870*/  IADD3.X R3, R3, UR17, R0, P0, !PT ;  /* 0x0000001103037c10 */ /* 0x000fe200087fe400 */
[----:B-----5:R-:W-:-:S03]  /*2880*/  USHF.R.S32.HI UR13, URZ, 0x1f, UR6 ;  /* 0x0000001f3f0d7899 */ /* 0x020fc60008011406 */
[----:B------:R-:W-:Y:S02]  /*2890*/  ULDC.64 UR6, c[0x0][0x470] ;  /* 0x00011c0000067ab9 */ /* 0x000fe40000000a00 */
[----:B------:R-:W-:Y:S01]  /*28a0*/  UIMAD UR5, UR13, UR6, URZ ;  /* 0x000000060d0572a4 */ /* 0x000fe2000f8e023f */
[----:B------:R-:W-:-:S03]  /*28b0*/  MOV R0, UR6 ;  /* 0x0000000600007c02 */ /* 0x000fc60008000f00 */
[----:B----4-:R-:W-:Y:S02]  /*28c0*/  UIMAD UR7, UR12, UR7, UR5 ;  /* 0x000000070c0772a4 */ /* 0x010fe4000f8e0205 */
        /* <DEDUP_REMOVED lines=17> */
.L_x_1897:
[----:B------:R-:W-:Y:S05]  /*29e0*/  BSYNC B0 ;  /* 0x0000000000007941 */ /* 0x000fea0003800000 */
.L_x_1896:
        /* <DEDUP_REMOVED lines=18> */
.L_x_1899:
[----:B------:R-:W-:Y:S05]  /*2b10*/  BSYNC B0 ;  /* 0x0000000000007941 */ /* 0x000fea0003800000 */
.L_x_1898:
        /* <DEDUP_REMOVED lines=18> */
.L_x_1901:
[----:B------:R-:W-:Y:S05]  /*2c40*/  BSYNC B0 ;  /* 0x0000000000007941 */ /* 0x000fea0003800000 */
.L_x_1900:
        /* <DEDUP_REMOVED lines=19> */
.L_x_1885:
        /* <DEDUP_REMOVED lines=35> */
.L_x_1904:
[----:B------:R-:W-:Y:S05]  /*2fb0*/  BSYNC B0 ;  /* 0x0000000000007941 */ /* 0x000fea0003800000 */
.L_x_1903:
        /* <DEDUP_REMOVED lines=27> */
.L_x_1906:
[----:B------:R-:W-:Y:S05]  /*3170*/  BSYNC B0 ;  /* 0x0000000000007941 */ /* 0x000fea0003800000 */
.L_x_1905:
        /* <DEDUP_REMOVED lines=12> */
.L_x_1908:
        /* <DEDUP_REMOVED lines=20> */
.L_x_1909:
[----:B------:R-:W-:Y:S05]  /*3380*/  BSYNC B0 ;  /* 0x0000000000007941 */ /* 0x000fea0003800000 */
.L_x_1907:
        /* <DEDUP_REMOVED lines=13> */
.L_x_1911:
        /* <DEDUP_REMOVED lines=29> */
.L_x_1912:
[----:B------:R-:W-:Y:S05]  /*3630*/  BSYNC B0 ;  /* 0x0000000000007941 */ /* 0x000fea0003800000 */
.L_x_1910:
[----:B------:R-:W-:Y:S01]  /*3640*/  R2UR UR13, R248 ;  /* 0x00000000f80d72ca */ /* 0x000fe200000e0000 */
[----:B------:R-:W-:Y:S01]  /*3650*/  UIMAD UR10, UR34, UR14, URZ ;  /* 0x0000000e220a72a4 */ /* 0x000fe2000f8e023f */
[----:B-1----:R-:W-:Y:S01]  /*3660*/  IMAD.U32 R2, RZ, RZ, UR14 ;  /* 0x0000000eff027e24 */ /* 0x002fe2000f8e00ff */
[----:B------:R-:W-:Y:S01]  /*3670*/  BSSY B0, `(.L_x_1913) ;  /* 0x0000035000007945 */ /* 0x000fe20003800000 */
[----:B------:R-:W-:Y:S01]  /*3680*/  VIADD R7, R237, 0x8 ;  /* 0x00000008ed077836 */ /* 0x000fe20000000000 */
[----:B------:R-:W-:Y:S01]  /*3690*/  UIMAD UR12, UR35, UR15, UR10 ;  /* 0x0000000f230c72a4 */ /* 0x000fe2000f8e020a */
[----:B------:R-:W-:-:S03]  /*36a0*/  IMAD.WIDE.U32 R2, R2, UR35, R230 ;  /* 0x0000002302027c25 */ /* 0x000fc6000f8e00e6 */
[----:B------:R-:W-:Y:S01]  /*36b0*/  ISETP.GE.AND P2, PT, R7, UR5, PT ;  /* 0x0000000507007c0c */ /* 0x000fe2000bf46270 */
[C---:B------:R-:W-:Y:S01]  /*36c0*/  VIADD R6, R237.reuse, 0x20 ;  /* 0x00000020ed067836 */ /* 0x040fe20000000000 */
[----:B------:R-:W-:Y:S01]  /*36d0*/  IADD3 R4, P0, R2, UR28, RZ ;  /* 0x0000001c02047c10 */ /* 0x000fe2000ff1e0ff */
[----:B------:R-:W-:Y:S01]  /*36e0*/  IMAD.U32 R5, RZ, RZ, UR12 ;  /* 0x0000000cff057e24 */ /* 0x000fe2000f8e00ff */
[----:B------:R-:W-:Y:S01]  /*36f0*/  UIMAD UR10, UR13, -0x80, UR6 ;  /* 0xffffff800d0a78a4 */ /* 0x000fe2000f8e0206 */
[----:B------:R-:W-:Y:S01]  /*3700*/  VIADD R16, R237, 0x28 ;  /* 0x00000028ed107836 */ /* 0x000fe20000000000 */
[----:B------:R-:W-:Y:S01]  /*3710*/  P2R R21, PR, RZ, 0x4 ;  /* 0x00000004ff157803 */ /* 0x000fe20000000000 */
[----:B------:R-:W-:Y:S01]  /*3720*/  ULDC.64 UR12, c[0x0][0x260] ;  /* 0x00009800000c7ab9 */ /* 0x000fe20000000a00 */
[----:B------:R-:W-:Y:S01]  /*3730*/  IADD3.X R5, R3, UR29, R5, P0, !PT ;  /* 0x0000001d03057c10 */ /* 0x000fe200087fe405 */
[----:B------:R-:W-:Y:S01]  /*3740*/  IMAD R2, R14, UR12, RZ ;  /* 0x0000000c0e027c24 */ /* 0x000fe2000f8e02ff */
[----:B------:R-:W-:-:S02]  /*3750*/  ISETP.GE.AND P5, PT, R242, UR10, PT ;  /* 0x0000000af2007c0c */ /* 0x000fc4000bfa6270 */
[----:B------:R-:W-:Y:S01]  /*3760*/  ISETP.GE.AND P0, PT, R6, UR5, PT ;  /* 0x0000000506007c0c */ /* 0x000fe2000bf06270 */
[----:B------:R-:W-:Y:S01]  /*3770*/  IMAD R2, R13, UR13, R2 ;  /* 0x0000000d0d027c24 */ /* 0x000fe2000f8e0202 */
[----:B------:R-:W-:Y:S01]  /*3780*/  ISETP.GE.AND P2, PT, R237, UR5, PT ;  /* 0x00000005ed007c0c */ /* 0x000fe2000bf46270 */
[----:B------:R-:W-:Y:S01]  /*3790*/  IMAD.WIDE.U32 R4, R13, UR12, R4 ;  /* 0x0000000c0d047c25 */ /* 0x000fe2000f8e0004 */
[----:B------:R-:W-:Y:S02]  /*37a0*/  P2R R20, PR, RZ, 0x1 ;  /* 0x00000001ff147803 */ /* 0x000fe40000000000 */
[----:B------:R-:W-:Y:S01]  /*37b0*/  ISETP.GE.AND P0, PT, R16, UR5, PT ;  /* 0x0000000510007c0c */ /* 0x000fe2000bf06270 */
[----:B------:R-:W-:Y:S01]  /*37c0*/  IMAD.IADD R9, R5, 0x1, R2 ;  /* 0x0000000105097824 */ /* 0x000fe200078e0202 */
[----:B------:R-:W-:Y:S02]  /*37d0*/  P2R R19, PR, RZ, 0x4 ;  /* 0x00000004ff137803 */ /* 0x000fe40000000000 */
[----:B------:R-:W-:Y:S01]  /*37e0*/  P2R R18, PR, RZ, 0x1 ;  /* 0x00000001ff127803 */ /* 0x000fe20000000000 */
[----:B------:R1:W-:Y:S04]  /*37f0*/  @P5 STS.128 [R0+0xc000], RZ ;  /* 0x00c000ff00005388 */ /* 0x0003e80000000c00 */
[----:B------:R1:W-:Y:S01]  /*3800*/  @P5 STS.128 [R0+0x10000], RZ ;  /* 0x010000ff00005388 */ /* 0x0003e20000000c00 */
[----:B------:R-:W-:Y:S05]  /*3810*/  @P5 BRA `(.L_x_1914) ;  /* 0x0000000000685947 */ /* 0x000fea0003800000 */
        /* <DEDUP_REMOVED lines=26> */
.L_x_1914:
[----:B------:R-:W-:Y:S05]  /*39c0*/  BSYNC B0 ;  /* 0x0000000000007941 */ /* 0x000fea0003800000 */
.L_x_1913:
        /* <DEDUP_REMOVED lines=33> */
.L_x_1916:
[----:B------:R-:W-:Y:S05]  /*3be0*/  BSYNC B0 ;  /* 0x0000000000007941 */ /* 0x000fea0003800000 */
.L_x_1915:
        /* <DEDUP_REMOVED lines=34> */
.L_x_1918:
[----:B------:R-:W-:Y:S05]  /*3e10*/  BSYNC B0 ;  /* 0x0000000000007941 */ /* 0x000fea0003800000 */
.L_x_1917:
        /* <DEDUP_REMOVED lines=33> */
.L_x_1920:
[----:B------:R-:W-:Y:S05]  /*4030*/  BSYNC B0 ;  /* 0x0000000000007941 */ /* 0x000fea0003800000 */
.L_x_1919:
        /* <DEDUP_REMOVED lines=42> */
.L_x_1922:
[----:B------:R-:W-:Y:S05]  /*42e0*/  BSYNC B0 ;  /* 0x0000000000007941 */ /* 0x000fea0003800000 */
.L_x_1921:
        /* <DEDUP_REMOVED lines=32> */
.L_x_1924:
[----:B------:R-:W-:Y:S05]  /*44f0*/  BSYNC B0 ;  /* 0x0000000000007941 */ /* 0x000fea0003800000 */
.L_x_1923:
        /* <DEDUP_REMOVED lines=32> */
.L_x_1926:
[----:B------:R-:W-:Y:S05]  /*4700*/  BSYNC B0 ;  /* 0x0000000000007941 */ /* 0x000fea0003800000 */
.L_x_1925:
        /* <DEDUP_REMOVED lines=30> */
.L_x_1928:
[----:B------:R-:W-:Y:S05]  /*48f0*/  BSYNC B0 ;  /* 0x0000000000007941 */ /* 0x000fea0003800000 */
.L_x_1927:
[----:B------:R-:W2:Y:S01]  /*4900*/  S2UR UR5, SR_CTAID.Z ;  /* 0x00000000000579c3 */ /* 0x000ea20000002700 */
[----:B------:R-:W-:Y:S01]  /*4910*/  ULDC.64 UR14, c[0x0][0x3c8] ;  /* 0x0000f200000e7ab9 */ /* 0x000fe20000000a00 */
[----:B------:R-:W3:Y:S01]  /*4920*/  LDL R9, [R1+0x1c] ;  /* 0x00001c0001097983 */ /* 0x000ee20000100800 */
[----:B------:R-:W-:Y:S01]  /*4930*/  UISETP.NE.U32.AND UP1, UPT, UR14, URZ, UPT ;  /* 0x0000003f0e00728c */ /* 0x000fe2000bf25070 */
[----:B------:R-:W-:Y:S02]  /*4940*/  ISETP.NE.AND P5, PT, R19, RZ, PT ;  /* 0x000000ff1300720c */ /* 0x000fe40003fa5270 */
[----:B------:R-:W-:Y:S01]  /*4950*/  ISETP.NE.AND P4, PT, R21, RZ, PT ;  /* 0x000000ff1500720c */ /* 0x000fe20003f85270 */
[----:B------:R-:W-:Y:S01]  /*4960*/  UISETP.NE.AND.EX UP1, UPT, UR15, URZ, UPT, UP1 ;  /* 0x0000003f0f00728c */ /* 0x000fe2000bf25310 */
[----:B------:R-:W4:Y:S01]  /*4970*/  S2UR UR23, SR_CTAID.Z ;  /* 0x00000000001779c3 */ /* 0x000f220000002700 */
[----:B------:R-:W-:Y:S02]  /*4980*/  ISETP.NE.AND P3, PT, R20, RZ, PT ;  /* 0x000000ff1400720c */ /* 0x000fe40003f65270 */
[----:B------:R-:W-:-:S05]  /*4990*/  ISETP.NE.AND P2, PT, R18, RZ, PT ;  /* 0x000000ff1200720c */ /* 0x000fca0003f45270 */
[----:B------:R-:W1:Y:S01]  /*49a0*/  S2UR UR22, SR_CTAID.Y ;  /* 0x00000000001679c3 */ /* 0x000e620000002600 */
[----:B------:R-:W-:Y:S01]  /*49b0*/  PLOP3.LUT P0, PT, PT, PT, UP1, 0x80, 0x0 ;  /* 0x000000000000781c */ /* 0x000fe20003f0f018 */
[----:B------:R-:W-:-:S06]  /*49c0*/  @UP1 ULDC.64 UR18, c[0x0][0x3d0] ;  /* 0x0000f40000121ab9 */ /* 0x000fcc0000000a00 */
[----:B------:R-:W1:Y:S01]  /*49d0*/  LDC.64 R10, c[0x0][0x3b8] ;  /* 0x0000ee00ff0a7b82 */ /* 0x000e620000000a00 */
[----:B--2---:R-:W-:Y:S01]  /*49e0*/  USHF.R.S32.HI UR10, URZ, 0x1f, UR5 ;  /* 0x0000001f3f0a7899 */ /* 0x004fe20008011405 */
[----:B------:R-:W0:Y:S01]  /*49f0*/  LDGDEPBAR ;  /* 0x00000000000079af */ /* 0x000e220000000000 */
[----:B------:R-:W-:Y:S01]  /*4a00*/  @UP1 UIMAD UR5, UR52, UR18, URZ ;  /* 0x00000012340512a4 */ /* 0x000fe2000f8e023f */
[----:B------:R-:W-:Y:S01]  /*4a10*/  IMAD.MOV.U32 R245, RZ, RZ, 0x7f800000 ;  /* 0x7f800000fff57424 */ /* 0x000fe200078e00ff */
[----:B------:R-:W-:Y:S01]  /*4a20*/  ULDC UR34, c[0x0][0x270] ;  /* 0x00009c0000227ab9 */ /* 0x000fe20000000800 */
[----:B----4-:R-:W-:Y:S02]  /*4a30*/  @UP1 UMOV UR12, UR23 ;  /* 0x00000017000c1c82 */ /* 0x010fe40008000000 */
[----:B------:R-:W-:Y:S01]  /*4a40*/  @UP1 UMOV UR13, UR10 ;  /* 0x0000000a000d1c82 */ /* 0x000fe20008000000 */
[----:B------:R-:W-:Y:S01]  /*4a50*/  IMAD.MOV.U32 R246, RZ, RZ, 0x7f800000 ;  /* 0x7f800000fff67424 */ /* 0x000fe200078e00ff */
[----:B------:R-:W-:Y:S01]  /*4a60*/  R2UR UR10, R248 ;  /* 0x00000000f80a72ca */ /* 0x000fe200000e0000 */
[----:B-1----:R-:W-:-:S02]  /*4a70*/  @UP1 UIMAD.WIDE.U32 UR12, UR22, UR18, UR12 ;  /* 0x00000012160c12a5 */ /* 0x002fc4000f8e000c */
[----:B------:R-:W-:Y:S02]  /*4a80*/  @UP1 UIMAD UR5, UR22, UR19, UR5 ;  /* 0x00000013160512a4 */ /* 0x000fe4000f8e0205 */
[----:B------:R-:W-:Y:S02]  /*4a90*/  @UP1 ULEA UR14, UP0, UR12, UR14, 0x2 ;  /* 0x0000000e0c0e1291 */ /* 0x000fe4000f80103f */
[----:B------:R-:W-:Y:S01]  /*4aa0*/  @UP1 UIADD3 UR5, UR13, UR5, URZ ;  /* 0x000000050d051290 */ /* 0x000fe2000fffe03f */
[----:B------:R-:W2:Y:S03]  /*4ab0*/  LDG.E.64 R4, desc[UR8][R10.64+0x8] ;  /* 0x000008080a047981 */ /* 0x000ea6000c1e1b00 */
[----:B------:R-:W-:Y:S01]  /*4ac0*/  @UP1 ULEA.HI.X UR15, UR12, UR15, UR5, 0x2, UP0 ;  /* 0x0000000f0c0f1291 */ /* 0x000fe200080f1405 */
[----:B------:R-:W-:Y:S02]  /*4ad0*/  IMAD.U32 R2, RZ, RZ, UR14 ;  /* 0x0000000eff027e24 */ /* 0x000fe4000f8e00ff */
[----:B------:R-:W-:Y:S01]  /*4ae0*/  IMAD.MOV.U32 R243, RZ, RZ, 0x7f800000 ;  /* 0x7f800000fff37424 */ /* 0x000fe200078e00ff */
[----:B------:R-:W-:-:S02]  /*4af0*/  @UP1 ULDC UR5, c[0x0][0x2e8] ;  /* 0x0000ba0000051ab9 */ /* 0x000fc40000000800 */
[----:B------:R-:W-:-:S05]  /*4b00*/  IMAD.U32 R3, RZ, RZ, UR15 ;  /* 0x0000000fff037e24 */ /* 0x000fca000f8e00ff */
[----:B------:R1:W4:Y:S04]  /*4b10*/  @P0 LDG.E R8, desc[UR8][R2.64] ;  /* 0x0000000802080981 */ /* 0x000328000c1e1900 */
[----:B------:R-:W4:Y:S01]  /*4b20*/  LDG.E.64 R10, desc[UR8][R10.64] ;  /* 0x000000080a0a7981 */ /* 0x000f22000c1e1b00 */
[----:B-1----:R-:W-:-:S04]  /*4b30*/  IMAD.MOV.U32 R2, RZ, RZ, 0x4 ;  /* 0x00000004ff027424 */ /* 0x002fc800078e00ff */
[----:B------:R-:W-:-:S05]  /*4b40*/  IMAD.WIDE R2, R237, R2, UR16 ;  /* 0x00000010ed027e25 */ /* 0x000fca000f8e0202 */
[----:B------:R-:W5:Y:S04]  /*4b50*/  @!P5 LDG.E R245, desc[UR8][R2.64] ;  /* 0x0000000802f5d981 */ /* 0x000f68000c1e1900 */
[----:B------:R-:W5:Y:S04]  /*4b60*/  @!P4 LDG.E R246, desc[UR8][R2.64+0x20] ;  /* 0x0000200802f6c981 */ /* 0x000f68000c1e1900 */
[----:B------:R1:W5:Y:S01]  /*4b70*/  @!P3 LDG.E R243, desc[UR8][R2.64+0x80] ;  /* 0x0000800802f3b981 */ /* 0x000362000c1e1900 */
[----:B---3--:R-:W4:Y:S01]  /*4b80*/  @P0 MUFU.RCP R0, UR5 ;  /* 0x0000000500000d08 */ /* 0x008f220008001000 */
[----:B------:R-:W-:Y:S01]  /*4b90*/  IMAD.MOV.U32 R6, RZ, RZ, 0x4 ;  /* 0x00000004ff067424 */ /* 0x000fe200078e00ff */
[----:B------:R-:W-:Y:S01]  /*4ba0*/  UIMAD UR5, UR22, UR54, UR23 ;  /* 0x00000036160572a4 */ /* 0x000fe2000f8e0217 */
[----:B-1----:R-:W1:Y:S01]  /*4bb0*/  S2R R2, SR_TID.X ;  /* 0x0000000000027919 */ /* 0x002e620000002100 */
[----:B------:R-:W-:-:S02]  /*4bc0*/  IMAD.MOV.U32 R244, RZ, RZ, 0x7f800000 ;  /* 0x7f800000fff47424 */ /* 0x000fc400078e00ff */
[----:B------:R-:W-:Y:S01]  /*4bd0*/  USHF.L.U32 UR5, UR5, 0x5, URZ ;  /* 0x0000000505057899 */ /* 0x000fe2000800063f */
[----:B------:R-:W-:-:S03]  /*4be0*/  @!P2 IMAD.WIDE R6, R16, R6, UR16 ;  /* 0x000000101006ae25 */ /* 0x000fc6000f8e0206 */
[----:B------:R-:W-:Y:S02]  /*4bf0*/  USHF.R.S32.HI UR12, URZ, 0x1f, UR5 ;  /* 0x0000001f3f0c7899 */ /* 0x000fe40008011405 */
[----:B------:R3:W5:Y:S01]  /*4c00*/  @!P2 LDG.E R244, desc[UR8][R6.64] ;  /* 0x0000000806f4a981 */ /* 0x000762000c1e1900 */
[----:B------:R-:W-:Y:S01]  /*4c10*/  IMAD.SHL.U32 R224, R249, 0x20, RZ ;  /* 0x00000020f9e07824 */ /* 0x000fe200078e00ff */
[----:B------:R-:W-:Y:S01]  /*4c20*/  UIADD3 UR35, UR35, UR11, URZ ;  /* 0x0000000b23237290 */ /* 0x000fe2000fffe03f */
[----:B------:R-:W-:Y:S02]  /*4c30*/  IMAD.MOV.U32 R214, RZ, RZ, 0x20 ;  /* 0x00000020ffd67424 */ /* 0x000fe400078e00ff */
[----:B-1----:R-:W-:-:S05]  /*4c40*/  IMAD.SHL.U32 R2, R2, 0x2, RZ ;  /* 0x0000000202027824 */ /* 0x002fca00078e00ff */
[----:B------:R-:W-:Y:S01]  /*4c50*/  LOP3.LUT R224, R224, 0x6, R2, 0xf8, !PT ;  /* 0x00000006e0e07812 */ /* 0x000fe200078ef802 */
[----:B------:R-:W-:-:S04]  /*4c60*/  IMAD.U32 R2, RZ, RZ, UR10 ;  /* 0x0000000aff027e24 */ /* 0x000fc8000f8e00ff */
[----:B------:R-:W-:Y:S01]  /*4c70*/  IMAD R224, R2, 0x80, R224 ;  /* 0x0000008002e07824 */ /* 0x000fe200078e02e0 */
[----:B------:R-:W-:Y:S01]  /*4c80*/  SHF.R.S32.HI R2, RZ, 0x1f, R15 ;  /* 0x0000001fff027819 */ /* 0x000fe2000001140f */
[----:B------:R-:W-:Y:S01]  /*4c90*/  IMAD.MOV.U32 R208, RZ, RZ, 0x40 ;  /* 0x00000040ffd07424 */ /* 0x000fe200078e00ff */
[----:B------:R-:W-:Y:S01]  /*4ca0*/  UIADD3 UR35, -UR6, 0x80, UR35 ;  /* 0x0000008006237890 */ /* 0x000fe2000fffe123 */
[----:B------:R-:W-:Y:S01]  /*4cb0*/  IMAD.MOV.U32 R236, RZ, RZ, R223 ;  /* 0x000000ffffec7224 */ /* 0x000fe200078e00df */
        /* <DEDUP_REMOVED lines=65> */
[----:B------:R-:W-:Y:S01]  /*50d0*/  UIADD3 UR58, UR35, -UR58, URZ ;  /* 0x8000003a233a7290 */ /* 0x000fe2000fffe03f */
[----:B------:R-:W-:Y:S01]  /*50e0*/  UMOV UR19, UR14 ;  /* 0x0000000e00137c82 */ /* 0x000fe20008000000 */
[----:B--2---:R-:W-:Y:S01]  /*50f0*/  IADD3 R250, P3, P2, R4, UR5, R15 ;  /* 0x0000000504fa7c10 */ /* 0x004fe2000fa7e00f */
[----:B------:R-:W-:-:S02]  /*5100*/  ULDC UR5, c[0x0][0x2dc] ;  /* 0x0000b70000057ab9 */ /* 0x000fc40000000800 */
[----:B------:R-:W-:-:S04]  /*5110*/  UIMAD UR34, UR5, UR34, URZ ;  /* 0x00000022052272a4 */ /* 0x000fc8000f8e023f */
[----:B------:R-:W-:Y:S02]  /*5120*/  USHF.L.U32 UR23, UR34, 0x4, URZ ;  /* 0x0000000422177899 */ /* 0x000fe4000800063f */
[----:B------:R-:W-:Y:S02]  /*5130*/  USHF.L.U32 UR22, UR34, 0x3, URZ ;  /* 0x0000000322167899 */ /* 0x000fe4000800063f */
[----:B------:R-:W-:Y:S02]  /*5140*/  UIADD3 UR33, UR23, 0x20, URZ ;  /* 0x0000002017217890 */ /* 0x000fe4000fffe03f */
[----:B------:R-:W-:Y:S01]  /*5150*/  UIADD3 UR28, UR23, 0x40, URZ ;  /* 0x00000040171c7890 */ /* 0x000fe2000fffe03f */
[----:B----4-:R-:W-:Y:S01]  /*5160*/  @P0 FMUL.FTZ R0, R8, R0 ;  /* 0x0000000008000220 */ /* 0x010fe20000410000 */
[----:B------:R-:W-:Y:S02]  /*5170*/  UIADD3 UR57, UR23, 0x60, URZ ;  /* 0x0000006017397890 */ /* 0x000fe4000fffe03f */
[----:B------:R-:W-:-:S02]  /*5180*/  UIADD3 UR32, UR22, UR33, URZ ;  /* 0x0000002116207290 */ /* 0x000fc4000fffe03f */
[----:B------:R-:W-:Y:S02]  /*5190*/  UIADD3 UR27, UR22, UR28, URZ ;  /* 0x0000001c161b7290 */ /* 0x000fe4000fffe03f */
[----:B------:R-:W-:Y:S01]  /*51a0*/  UIADD3 UR56, UR22, UR57, URZ ;  /* 0x0000003916387290 */ /* 0x000fe2000fffe03f */
[----:B------:R-:W-:Y:S02]  /*51b0*/  R2UR UR10, R10 ;  /* 0x000000000a0a72ca */ /* 0x000fe400000e0000 */
[----:B------:R-:W-:Y:S01]  /*51c0*/  @P0 R2UR UR13, R0 ;  /* 0x00000000000d02ca */ /* 0x000fe200000e0000 */
[----:B------:R-:W-:Y:S01]  /*51d0*/  VIADD R0, R216, 0x2000 ;  /* 0x00002000d8007836 */ /* 0x000fe20000000000 */
[----:B------:R-:W-:Y:S01]  /*51e0*/  R2UR UR52, R11 ;  /* 0x000000000b3472ca */ /* 0x000fe200000e0000 */
[----:B------:R-:W-:Y:S01]  /*51f0*/  UIADD3 UR31, UR22, UR32, URZ ;  /* 0x00000020161f7290 */ /* 0x000fe2000fffe03f */
[----:B------:R-:W-:Y:S01]  /*5200*/  IADD3.X R247, R5, UR12, R2, P3, P2 ;  /* 0x0000000c05f77c10 */ /* 0x000fe20009fe4402 */
[----:B------:R-:W-:Y:S01]  /*5210*/  VIADD R2, R215, 0x2000 ;  /* 0x00002000d7027836 */ /* 0x000fe20000000000 */
[----:B------:R-:W-:-:S02]  /*5220*/  UIADD3 UR26, UR22, UR27, URZ ;  /* 0x0000001b161a7290 */ /* 0x000fc4000fffe03f */
[----:B------:R-:W-:Y:S01]  /*5230*/  UIADD3 UR55, UR22, UR56, URZ ;  /* 0x0000003816377290 */ /* 0x000fe2000fffe03f */
[C---:B------:R-:W-:Y:S01]  /*5240*/  LOP3.LUT P0, RZ, R9.reuse, 0x2, RZ, 0xc0, !PT ;  /* 0x0000000209ff7812 */ /* 0x040fe2000780c0ff */
[----:B------:R-:W-:Y:S01]  /*5250*/  UIADD3 UR30, UR22, UR31, URZ ;  /* 0x0000001f161e7290 */ /* 0x000fe2000fffe03f */
[C---:B------:R-:W-:Y:S01]  /*5260*/  LOP3.LUT P3, RZ, R9.reuse, 0x4, RZ, 0xc0, !PT ;  /* 0x0000000409ff7812 */ /* 0x040fe2000786c0ff */
[----:B------:R-:W-:Y:S01]  /*5270*/  UIADD3 UR25, UR22, UR26, URZ ;  /* 0x0000001a16197290 */ /* 0x000fe2000fffe03f */
[----:B------:R-:W-:Y:S01]  /*5280*/  SEL R2, R2, R215, !P1 ;  /* 0x000000d702027207 */ /* 0x000fe20004800000 */
[----:B------:R-:W-:Y:S01]  /*5290*/  UIADD3 UR54, UR22, UR55, URZ ;  /* 0x0000003716367290 */ /* 0x000fe2000fffe03f */
[----:B------:R-:W-:Y:S01]  /*52a0*/  SEL R0, R0, R216, !P1 ;  /* 0x000000d800007207 */ /* 0x000fe20004800000 */
[----:B------:R-:W-:Y:S01]  /*52b0*/  UIADD3 UR12, UR10, 0x3c6ef372, URZ ;  /* 0x3c6ef3720a0c7890 */ /* 0x000fe2000fffe03f */
[----:B------:R-:W-:Y:S01]  /*52c0*/  LOP3.LUT P2, RZ, R9, 0x4, RZ, 0xc0, !PT ;  /* 0x0000000409ff7812 */ /* 0x000fe2000784c0ff */
[----:B------:R-:W-:Y:S01]  /*52d0*/  UIADD3 UR29, UR22, UR30, URZ ;  /* 0x0000001e161d7290 */ /* 0x000fe2000fffe03f */
[----:B------:R-:W-:Y:S01]  /*52e0*/  SEL R214, R214, 0xffffffe0, !P0 ;  /* 0xffffffe0d6d67807 */ /* 0x000fe20004000000 */
[----:B------:R-:W-:Y:S01]  /*52f0*/  UIADD3 UR24, UR22, UR25, URZ ;  /* 0x0000001916187290 */ /* 0x000fe2000fffe03f */
[----:B------:R-:W-:Y:S01]  /*5300*/  SEL R208, R208, 0xffffffc0, !P3 ;  /* 0xffffffc0d0d07807 */ /* 0x000fe20005800000 */
[----:B------:R-:W-:Y:S01]  /*5310*/  UIADD3 UR53, UR22, UR54, URZ ;  /* 0x0000003616357290 */ /* 0x000fe2000fffe03f */
[----:B------:R-:W-:Y:S01]  /*5320*/  LEA R207, R2, UR4, 0x1 ;  /* 0x0000000402cf7c11 */ /* 0x000fe2000f8e08ff */
[----:B------:R-:W-:Y:S01]  /*5330*/  UMOV UR5, URZ ;  /* 0x0000003f00057c82 */ /* 0x000fe20008000000 */
[----:B------:R-:W-:-:S02]  /*5340*/  LOP3.LUT R247, R247, UR10, RZ, 0x3c, !PT ;  /* 0x0000000af7f77c12 */ /* 0x000fc4000f8e3cff */
[----:B------:R-:W-:Y:S01]  /*5350*/  LEA R209, R0, UR4, 0x1 ;  /* 0x0000000400d17c11 */ /* 0x000fe2000f8e08ff */
[----:B------:R-:W-:Y:S01]  /*5360*/  UIMAD UR40, UR34, 0x18, URZ ;  /* 0x00000018222878a4 */ /* 0x000fe2000f8e023f */
[----:B------:R-:W-:Y:S01]  /*5370*/  IMAD.U32 R251, RZ, RZ, UR12 ;  /* 0x0000000cfffb7e24 */ /* 0x000fe2000f8e00ff */
[----:B------:R-:W-:Y:S02]  /*5380*/  USHF.L.U32 UR39, UR34, 0x5, URZ ;  /* 0x0000000522277899 */ /* 0x000fe4000800063f */
[----:B------:R-:W-:Y:S02]  /*5390*/  UIMAD UR38, UR34, 0x28, URZ ;  /* 0x00000028222678a4 */ /* 0x000fe4000f8e023f */
[----:B------:R-:W-:Y:S02]  /*53a0*/  UIMAD UR37, UR34, 0x30, URZ ;  /* 0x00000030222578a4 */ /* 0x000fe4000f8e023f */
[----:B------:R-:W-:Y:S01]  /*53b0*/  UIMAD UR36, UR34, 0x38, URZ ;  /* 0x00000038222478a4 */ /* 0x000fe2000f8e023f */
[----:B------:R-:W-:Y:S01]  /*53c0*/  @UP1 UMOV UR5, UR13 ;  /* 0x0000000d00051c82 */ /* 0x000fe20008000000 */
[----:B------:R-:W-:-:S02]  /*53d0*/  ULEA UR34, -UR34, URZ, 0x6 ;  /* 0x0000003f22227291 */ /* 0x000fc4000f8e313f */
[----:B------:R-:W-:Y:S02]  /*53e0*/  UIADD3 UR49, UR10, -0x4ab325aa, URZ ;  /* 0xb54cda560a317890 */ /* 0x000fe4000fffe03f */
[----:B------:R-:W-:Y:S02]  /*53f0*/  UIADD3 UR47, UR10, 0x1715609d, URZ ;  /* 0x1715609d0a2f7890 */ /* 0x000fe4000fffe03f */
[----:B------:R-:W-:Y:S02]  /*5400*/  UIADD3 UR45, UR10, 0x78dde6e4, URZ ;  /* 0x78dde6e40a2d7890 */ /* 0x000fe4000fffe03f */
[----:B------:R-:W-:Y:S02]  /*5410*/  UIADD3 UR43, UR10, -0x255992d5, URZ ;  /* 0xdaa66d2b0a2b7890 */ /* 0x000fe4000fffe03f */
[----:B------:R-:W-:Y:S02]  /*5420*/  UIADD3 UR41, UR10, -0x61c88647, URZ ;  /* 0x9e3779b90a297890 */ /* 0x000fe4000fffe03f */
[----:B------:R-:W-:-:S02]  /*5430*/  UIADD3 UR50, UR52, 0x646e171e, URZ ;  /* 0x646e171e34327890 */ /* 0x000fc4000fffe03f */
[----:B------:R-:W-:Y:S02]  /*5440*/  UIADD3 UR48, UR52, -0x56f99767, URZ ;  /* 0xa906689934307890 */ /* 0x000fe4000fffe03f */
[----:B------:R-:W-:Y:S02]  /*5450*/  UIADD3 UR46, UR52, -0x126145ec, URZ ;  /* 0xed9eba14342e7890 */ /* 0x000fe4000fffe03f */
[----:B------:R-:W-:Y:S02]  /*5460*/  UIADD3 UR44, UR52, 0x32370b8f, URZ ;  /* 0x32370b8f342c7890 */ /* 0x000fe4000fffe03f */
[----:B------:R-:W-:Y:S02]  /*5470*/  UIADD3 UR42, UR52, 0x76cf5d0a, URZ ;  /* 0x76cf5d0a342a7890 */ /* 0x000fe4000fffe03f */
[----:B------:R-:W-:Y:S02]  /*5480*/  UIADD3 UR61, UR52, -0x4498517b, URZ ;  /* 0xbb67ae85343d7890 */ /* 0x000fe4000fffe03f */
[----:B------:R-:W-:-:S02]  /*5490*/  UIADD3 UR35, UR22, UR29, URZ ;  /* 0x0000001d16237290 */ /* 0x000fc4000fffe03f */
[----:B------:R-:W-:Y:S02]  /*54a0*/  UIADD3 UR60, UR22, UR24, URZ ;  /* 0x00000018163c7290 */ /* 0x000fe4000fffe03f */
[----:B------:R-:W-:Y:S01]  /*54b0*/  UIADD3 UR59, UR22, UR53, URZ ;  /* 0x00000035163b7290 */ /* 0x000fe2000fffe03f */
[----:B------:R-:W-:Y:S01]  /*54c0*/  ULDC.U8 UR13, c[0x0][0x388] ;  /* 0x0000e200000d7ab9 */ /* 0x000fe20000000000 */
[----:B---3--:R-:W-:-:S10]  /*54d0*/  ULDC UR12, c[0x0][0x2ec] ;  /* 0x0000bb00000c7ab9 */ /* 0x008fd40000000800 */
.L_x_1933:
[----:B------:R-:W0:Y:S01]  /*54e0*/  LDGDEPBAR ;  /* 0x00000000000079af */ /* 0x000e220000000000 */
[----:B------:R-:W-:Y:S01]  /*54f0*/  IMAD.IADD R0, R209, 0x1, R214 ;  /* 0x00000001d1007824 */ /* 0x000fe200078e02d6 */
[----:B------:R-:W-:Y:S01]  /*5500*/  USHF.L.U32 UR10, UR7, 0x6, URZ ;  /* 0x00000006070a7899 */ /* 0x000fe2000800063f */
[----:B------:R-:W-:Y:S01]  /*5510*/  IMAD.U32 R2, RZ, RZ, UR21 ;  /* 0x00000015ff027e24 */ /* 0x000fe2000f8e00ff */
[----:B------:R-:W-:Y:S01]  /*5520*/  ULDC UR14, c[0x0][0x394] ;  /* 0x0000e500000e7ab9 */ /* 0x000fe20000000800 */
[----:B------:R-:W-:Y:S01]  /*5530*/  IMAD.U32 R3, RZ, RZ, UR20 ;  /* 0x00000014ff037e24 */ /* 0x000fe2000f8e00ff */
[----:B------:R-:W-:Y:S02]  /*5540*/  UISETP.GE.AND UP0, UPT, UR10, UR58, UPT ;  /* 0x0000003a0a00728c */ /* 0x000fe4000bf06270 */
[C---:B------:R-:W-:Y:S04]  /*5550*/  LEA R2, P0, R237.reuse, R2, 0x2 ;  /* 0x00000002ed027211 */ /* 0x040fe800078010ff */
[----:B------:R-:W-:Y:S01]  /*5560*/  LEA.HI.X.SX32 R3, R237, R3, 0x2, P0 ;  /* 0x00000003ed037211 */ /* 0x000fe200000f16ff */
[----:B------:R-:W-:Y:S04]  /*5570*/  DEPBAR.LE SB0, 0x0 ;  /* 0x000080000000791a */ /* 0x000fe80000000000 */
[----:B------:R-:W-:Y:S06]  /*5580*/  BAR.SYNC.DEFER_BLOCKING 0x0 ;  /* 0x0000000000007b1d */ /* 0x000fec0000010000 */
[----:B------:R-:W-:Y:S06]  /*5590*/  LDSM.16.M88.4 R32, [R209] ;  /* 0x00000000d120783b */ /* 0x000fec0000000200 */
[----:B------:R-:W1:Y:S06]  /*55a0*/  LDSM.16.M88.4 R16, [R210+0xc000] ;  /* 0x00c00000d210783b */ /* 0x000e6c0000000200 */
[----:B------:R-:W2:Y:S06]  /*55b0*/  LDSM.16.M88.4 R28, [R209+0x1000] ;  /* 0x00100000d11c783b */ /* 0x000eac0000000200 */
[----:B------:R-:W3:Y:S06]  /*55c0*/  LDSM.16.M88.4 R164, [R210+0xc800] ;  /* 0x00c80000d2a4783b */ /* 0x000eec0000000200 */
[----:B------:R-:W-:Y:S06]  /*55d0*/  LDSM.16.M88.4 R168, [R0] ;  /* 0x0000000000a8783b */ /* 0x000fec0000000200 */
[----:B------:R-:W4:Y:S06]  /*55e0*/  LDSM.16.M88.4 R172, [R211+0xc000] ;  /* 0x00c00000d3ac783b */ /* 0x000f2c0000000200 */
[----:B------:R-:W4:Y:S06]  /*55f0*/  LDSM.16.M88.4 R176, [R0+0x1000] ;  /* 0x0010000000b0783b */ /* 0x000f2c0000000200 */
[----:B------:R-:W4:Y:S01]  /*5600*/  LDSM.16.M88.4 R180, [R211+0xc800] ;  /* 0x00c80000d3b4783b */ /* 0x000f220000000200 */
[-C--:B-1----:R-:W-:Y:S05]  /*5610*/  HMMA.16816.F32 R4, R32, R16.reuse, RZ ;  /* 0x000000102004723c */ /* 0x082fea00000018ff */
[----:B------:R-:W-:Y:S01]  /*5620*/  LDSM.16.M88.4 R188, [R213+0xc000] ;  /* 0x00c00000d5bc783b */ /* 0x000fe20000000200 */
[C---:B--2---:R-:W-:Y:S05]  /*5630*/  HMMA.16816.F32 R8, R28.reuse, R16, RZ ;  /* 0x000000101c08723c */ /* 0x044fea00000018ff */
[----:B------:R-:W-:Y:S01]  /*5640*/  LDSM.16.M88.4 R200, [R213+0x10800] ;  /* 0x01080000d5c8783b */ /* 0x000fe20000000200 */
[-C--:B------:R-:W-:Y:S05]  /*5650*/  HMMA.16816.F32 R12, R28, R18.reuse, RZ ;  /* 0x000000121c0c723c */ /* 0x080fea00000018ff */
[----:B-----5:R-:W5:Y:S01]  /*5660*/  LDG.E R222, desc[UR8][R2.64] ;  /* 0x0000000802de7981 */ /* 0x020f62000c1e1900 */
[C---:B------:R-:W-:Y:S05]  /*5670*/  HMMA.16816.F32 R16, R32.reuse, R18, RZ ;  /* 0x000000122010723c */ /* 0x040fea00000018ff */
[----:B------:R-:W5:Y:S06]  /*5680*/  LDG.E R221, desc[UR8][R2.64+0x20] ;  /* 0x0000200802dd7981 */ /* 0x000f6c000c1e1900 */
[----:B------:R-:W5:Y:S01]  /*5690*/  LDG.E R220, desc[UR8][R2.64+0x80] ;  /* 0x0000800802dc7981 */ /* 0x000f62000c1e1900 */
[-C--:B---3--:R-:W-:Y:S05]  /*56a0*/  HMMA.16816.F32 R20, R32, R164.reuse, RZ ;  /* 0x000000a42014723c */ /* 0x088fea00000018ff */
[----:B------:R1:W5:Y:S01]  /*56b0*/  LDG.E R217, desc[UR8][R2.64+0xa0] ;  /* 0x0000a00802d97981 */ /* 0x000362000c1e1900 */
[C---:B------:R-:W-:Y:S06]  /*56c0*/  HMMA.16816.F32 R24, R28.reuse, R164, RZ ;  /* 0x000000a41c18723c */ /* 0x040fec00000018ff */
[-C--:B------:R-:W-:Y:S06]  /*56d0*/  HMMA.16816.F32 R28, R28, R166.reuse, RZ ;  /* 0x000000a61c1c723c */ /* 0x080fec00000018ff */
[----:B------:R-:W-:Y:S01]  /*56e0*/  HMMA.16816.F32 R32, R32, R166, RZ ;  /* 0x000000a62020723c */ /* 0x000fe200000018ff */
[----:B------:R-:W-:Y:S05]  /*56f0*/  LDSM.16.M88.4 R164, [R213+0xc800] ;  /* 0x00c80000d5a4783b */ /* 0x000fea0000000200 */
[-C--:B----4-:R-:W-:Y:S05]  /*5700*/  HMMA.16816.F32 R4, R168, R172.reuse, R4 ;  /* 0x000000aca804723c */ /* 0x090fea0000001804 */
[--C-:B-1----:R-:W-:Y:S01]  /*5710*/  IMAD.IADD R3, R209, 0x1, R208.reuse ;  /* 0x00000001d1037824 */ /* 0x102fe200078e02d0 */
[C---:B------:R-:W-:Y:S04]  /*5720*/  HMMA.16816.F32 R8, R176.reuse, R172, R8 ;  /* 0x000000acb008723c */ /* 0x040fe80000001808 */
[----:B------:R-:W1:Y:S01]  /*5730*/  LDSM.16.M88.4 R184, [R3] ;  /* 0x0000000003b8783b */ /* 0x000e620000000200 */
[----:B------:R-:W-:Y:S01]  /*5740*/  IMAD.IADD R2, R0, 0x1, R208 ;  /* 0x0000000100027824 */ /* 0x000fe200078e02d0 */
[-C--:B------:R-:W-:Y:S04]  /*5750*/  HMMA.16816.F32 R12, R176, R174.reuse, R12 ;  /* 0x000000aeb00c723c */ /* 0x080fe8000000180c */
[----:B------:R-:W2:Y:S02]  /*5760*/  LDSM.16.M88.4 R192, [R3+0x1000] ;  /* 0x0010000003c0783b */ /* 0x000ea40000000200 */
[C---:B------:R-:W-:Y:S04]  /*5770*/  HMMA.16816.F32 R16, R168.reuse, R174, R16 ;  /* 0x000000aea810723c */ /* 0x040fe80000001810 */
[----:B------:R-:W-:Y:S02]  /*5780*/  LDSM.16.M88.4 R172, [R2] ;  /* 0x0000000002ac783b */ /* 0x000fe40000000200 */
[-C--:B------:R-:W-:Y:S04]  /*5790*/  HMMA.16816.F32 R20, R168, R180.reuse, R20 ;  /* 0x000000b4a814723c */ /* 0x080fe80000001814 */
[----:B------:R-:W-:Y:S02]  /*57a0*/  LDSM.16.M88.4 R196, [R2+0x1000] ;  /* 0x0010000002c4783b */ /* 0x000fe40000000200 */
[C---:B------:R-:W-:Y:S06]  /*57b0*/  HMMA.16816.F32 R24, R176.reuse, R180, R24 ;  /* 0x000000b4b018723c */ /* 0x040fec0000001818 */
[-C--:B------:R-:W-:Y:S01]  /*57c0*/  HMMA.16816.F32 R28, R176, R182.reuse, R28 ;  /* 0x000000b6b01c723c */ /* 0x080fe2000000181c */
[----:B------:R-:W3:Y:S05]  /*57d0*/  LDSM.16.M88.4 R176, [R212+0xc000] ;  /* 0x00c00000d4b0783b */ /* 0x000eea0000000200 */
[----:B------:R-:W-:Y:S01]  /*57e0*/  HMMA.16816.F32 R32, R168, R182, R32 ;  /* 0x000000b6a820723c */ /* 0x000fe20000001820 */
[----:B------:R-:W4:Y:S06]  /*57f0*/  LDSM.16.M88.4 R168, [R212+0xc800] ;  /* 0x00c80000d4a8783b */ /* 0x000f2c0000000200 */
[----:B------:R-:W-:Y:S01]  /*5800*/  LDSM.16.M88.4 R180, [R209+0x2000] ;  /* 0x00200000d1b4783b */ /* 0x000fe20000000200 */
[-C--:B-1----:R-:W-:Y:S06]  /*5810*/  HMMA.16816.F32 R4, R184, R188.reuse, R4 ;  /* 0x000000bcb804723c */ /* 0x082fec0000001804 */
[C---:B--2---:R-:W-:Y:S06]  /*5820*/  HMMA.16816.F32 R8, R192.reuse, R188, R8 ;  /* 0x000000bcc008723c */ /* 0x044fec0000001808 */
[-C--:B------:R-:W-:Y:S06]  /*5830*/  HMMA.16816.F32 R12, R192, R190.reuse, R12 ;  /* 0x000000bec00c723c */ /* 0x080fec000000180c */
[C---:B------:R-:W-:Y:S01]  /*5840*/  HMMA.16816.F32 R16, R184.reuse, R190, R16 ;  /* 0x000000beb810723c */ /* 0x040fe20000001810 */
[----:B------:R-:W1:Y:S05]  /*5850*/  LDSM.16.M88.4 R188, [R210+0x10000] ;  /* 0x01000000d2bc783b */ /* 0x000e6a0000000200 */
[-C--:B------:R-:W-:Y:S06]  /*5860*/  HMMA.16816.F32 R20, R184, R164.reuse, R20 ;  /* 0x000000a4b814723c */ /* 0x080fec0000001814 */
[C---:B------:R-:W-:Y:S06]  /*5870*/  HMMA.16816.F32 R24, R192.reuse, R164, R24 ;  /* 0x000000a4c018723c */ /* 0x040fec0000001818 */
[-C--:B------:R-:W-:Y:S01]  /*5880*/  HMMA.16816.F32 R28, R192, R166.reuse, R28 ;  /* 0x000000a6c01c723c */ /* 0x080fe2000000181c */
[----:B------:R-:W2:Y:S05]  /*5890*/  LDSM.16.M88.4 R192, [R209+0x3000] ;  /* 0x00300000d1c0783b */ /* 0x000eaa0000000200 */
[----:B------:R-:W-:Y:S01]  /*58a0*/  HMMA.16816.F32 R32, R184, R166, R32 ;  /* 0x000000a6b820723c */ /* 0x000fe20000001820 */
[----:B------:R-:W2:Y:S05]  /*58b0*/  LDSM.16.M88.4 R164, [R210+0x10800] ;  /* 0x01080000d2a4783b */ /* 0x000eaa0000000200 */
[-C--:B---3--:R-:W-:Y:S01]  /*58c0*/  HMMA.16816.F32 R4, R172, R176.reuse, R4 ;  /* 0x000000b0ac04723c */ /* 0x088fe20000001804 */
[----:B------:R-:W-:Y:S05]  /*58d0*/  LDSM.16.M88.4 R184, [R211+0x10000] ;  /* 0x01000000d3b8783b */ /* 0x000fea0000000200 */
[C---:B------:R-:W-:Y:S06]  /*58e0*/  HMMA.16816.F32 R8, R196.reuse, R176, R8 ;  /* 0x000000b0c408723c */ /* 0x040fec0000001808 */
[-C--:B------:R-:W-:Y:S06]  /*58f0*/  HMMA.16816.F32 R12, R196, R178.reuse, R12 ;  /* 0x000000b2c40c723c */ /* 0x080fec000000180c */
[C---:B------:R-:W-:Y:S01]  /*5900*/  HMMA.16816.F32 R16, R172.reuse, R178, R16 ;  /* 0x000000b2ac10723c */ /* 0x040fe20000001810 */
[----:B------:R-:W3:Y:S05]  /*5910*/  LDSM.16.M88.4 R176, [R0+0x2000] ;  /* 0x0020000000b0783b */ /* 0x000eea0000000200 */
[-C--:B----4-:R-:W-:Y:S06]  /*5920*/  HMMA.16816.F32 R20, R172, R168.reuse, R20 ;  /* 0x000000a8ac14723c */ /* 0x090fec0000001814 */
[C---:B------:R-:W-:Y:S06]  /*5930*/  HMMA.16816.F32 R24, R196.reuse, R168, R24 ;  /* 0x000000a8c418723c */ /* 0x040fec0000001818 */
[-C--:B------:R-:W-:Y:S01]  /*5940*/  HMMA.16816.F32 R28, R196, R170.reuse, R28 ;  /* 0x000000aac41c723c */ /* 0x080fe2000000181c */
[----:B------:R4:W3:Y:S05]  /*5950*/  LDSM.16.M88.4 R196, [R0+0x3000] ;  /* 0x0030000000c4783b */ /* 0x0008ea0000000200 */
[----:B------:R-:W-:Y:S01]  /*5960*/  HMMA.16816.F32 R32, R172, R170, R32 ;  /* 0x000000aaac20723c */ /* 0x000fe20000001820 */
[----:B------:R-:W3:Y:S05]  /*5970*/  LDSM.16.M88.4 R168, [R211+0x10800] ;  /* 0x01080000d3a8783b */ /* 0x000eea0000000200 */
[-C--:B-1----:R-:W-:Y:S01]  /*5980*/  HMMA.16816.F32 R4, R180, R188.reuse, R4 ;  /* 0x000000bcb404723c */ /* 0x082fe20000001804 */
[----:B------:R-:W-:Y:S05]  /*5990*/  LDSM.16.M88.4 R172, [R3+0x2000] ;  /* 0x0020000003ac783b */ /* 0x000fea0000000200 */
[C---:B--2---:R-:W-:Y:S06]  /*59a0*/  HMMA.16816.F32 R8, R192.reuse, R188, R8 ;  /* 0x000000bcc008723c */ /* 0x044fec0000001808 */
[-C--:B------:R-:W-:Y:S05]  /*59b0*/  HMMA.16816.F32 R12, R192, R190.reuse, R12 ;  /* 0x000000bec00c723c */ /* 0x080fea000000180c */
[----:B----4-:R-:W-:Y:S01]  /*59c0*/  IADD3 R0, R237, -UR11, -R224 ;  /* 0x8000000bed007c10 */ /* 0x010fe2000fffe8e0 */
[C---:B------:R-:W-:Y:S01]  /*59d0*/  HMMA.16816.F32 R16, R180.reuse, R190, R16 ;  /* 0x000000beb410723c */ /* 0x040fe20000001810 */
[----:B------:R-:W1:Y:S04]  /*59e0*/  LDSM.16.M88.4 R188, [R213+0x10000] ;  /* 0x01000000d5bc783b */ /* 0x000e680000000200 */
[----:B------:R-:W-:Y:S01]  /*59f0*/  VIADD R0, R0, UR6 ;  /* 0x0000000600007c36 */ /* 0x000fe20008000000 */
[-C--:B------:R-:W-:Y:S05]  /*5a00*/  HMMA.16816.F32 R20, R180, R164.reuse, R20 ;  /* 0x000000a4b414723c */ /* 0x080fea0000001814 */
[----:B------:R-:W-:Y:S01]  /*5a10*/  VIADD R0, R0, UR10 ;  /* 0x0000000a00007c36 */ /* 0x000fe20008000000 */
[C---:B------:R-:W-:Y:S06]  /*5a20*/  HMMA.16816.F32 R24, R192.reuse, R164, R24 ;  /* 0x000000a4c018723c */ /* 0x040fec0000001818 */
[-C--:B------:R-:W-:Y:S01]  /*5a30*/  HMMA.16816.F32 R28, R192, R166.reuse, R28 ;  /* 0x000000a6c01c723c */ /* 0x080fe2000000181c */
[----:B------:R2:W4:Y:S05]  /*5a40*/  LDSM.16.M88.4 R192, [R3+0x3000] ;  /* 0x0030000003c0783b */ /* 0x00052a0000000200 */
[----:B------:R-:W-:Y:S01]  /*5a50*/  HMMA.16816.F32 R32, R180, R166, R32 ;  /* 0x000000a6b420723c */ /* 0x000fe20000001820 */
[----:B------:R-:W-:Y:S05]  /*5a60*/  LDSM.16.M88.4 R164, [R2+0x2000] ;  /* 0x0020000002a4783b */ /* 0x000fea0000000200 */
[-C--:B---3--:R-:W-:Y:S05]  /*5a70*/  HMMA.16816.F32 R4, R176, R184.reuse, R4 ;  /* 0x000000b8b004723c */ /* 0x088fea0000001804 */
        /* <DEDUP_REMOVED lines=9> */
[----:B------:R-:W-:Y:S01]  /*5b10*/  VIADD R180, R0, 0x7 ;  /* 0x0000000700b47836 */ /* 0x000fe20000000000 */
[-C--:B------:R-:W-:Y:S04]  /*5b20*/  HMMA.16816.F32 R20, R176, R168.reuse, R20 ;  /* 0x000000a8b014723c */ /* 0x080fe80000001814 */
[----:B------:R-:W-:Y:S01]  /*5b30*/  ISETP.GE.AND P3, PT, R180, RZ, PT ;  /* 0x000000ffb400720c */ /* 0x000fe20003f66270 */
[C---:B--2---:R-:W-:Y:S01]  /*5b40*/  VIADD R3, R0.reuse, 0x28 ;  /* 0x0000002800037836 */ /* 0x044fe20000000000 */
[C---:B------:R-:W-:Y:S04]  /*5b50*/  HMMA.16816.F32 R24, R196.reuse, R168, R24 ;  /* 0x000000a8c418723c */ /* 0x040fe80000001818 */
[----:B------:R-:W-:Y:S01]  /*5b60*/  ISETP.GE.AND P1, PT, R3, RZ, PT ;  /* 0x000000ff0300720c */ /* 0x000fe20003f26270 */
[C---:B------:R-:W-:Y:S01]  /*5b70*/  VIADD R185, R0.reuse, 0x20 ;  /* 0x0000002000b97836 */ /* 0x040fe20000000000 */
[-C--:B------:R-:W-:Y:S04]  /*5b80*/  HMMA.16816.F32 R28, R196, R170.reuse, R28 ;  /* 0x000000aac41c723c */ /* 0x080fe8000000181c */
[----:B------:R-:W-:Y:S01]  /*5b90*/  ISETP.GE.AND P6, PT, R185, RZ, PT ;  /* 0x000000ffb900720c */ /* 0x000fe20003fc6270 */
[C---:B------:R-:W-:Y:S01]  /*5ba0*/  VIADD R184, R0.reuse, 0x1f ;  /* 0x0000001f00b87836 */ /* 0x040fe20000000000 */
[----:B------:R-:W-:Y:S01]  /*5bb0*/  HMMA.16816.F32 R32, R176, R170, R32 ;  /* 0x000000aab020723c */ /* 0x000fe20000001820 */
[----:B------:R-:W2:Y:S04]  /*5bc0*/  LDSM.16.M88.4 R168, [R212+0x10000] ;  /* 0x01000000d4a8783b */ /* 0x000ea80000000200 */
[C---:B------:R-:W-:Y:S01]  /*5bd0*/  VIADD R187, R0.reuse, 0x18 ;  /* 0x0000001800bb7836 */ /* 0x040fe20000000000 */
[-C--:B-1----:R-:W-:Y:S01]  /*5be0*/  HMMA.16816.F32 R4, R172, R188.reuse, R4 ;  /* 0x000000bcac04723c */ /* 0x082fe20000001804 */
[----:B------:R-:W-:Y:S04]  /*5bf0*/  LDSM.16.M88.4 R176, [R212+0x10800] ;  /* 0x01080000d4b0783b */ /* 0x000fe80000000200 */
[C---:B------:R-:W-:Y:S01]  /*5c00*/  @!P0 IADD3 R183, -R0.reuse, -0x27, RZ ;  /* 0xffffffd900b78810 */ /* 0x040fe20007ffe1ff */
[C---:B----4-:R-:W-:Y:S05]  /*5c10*/  HMMA.16816.F32 R8, R192.reuse, R188, R8 ;  /* 0x000000bcc008723c */ /* 0x050fea0000001808 */
[----:B------:R-:W-:Y:S01]  /*5c20*/  @!P5 IADD3 R182, -R0, 0x1, RZ ;  /* 0x0000000100b6d810 */ /* 0x000fe20007ffe1ff */
[-C--:B------:R-:W-:Y:S03]  /*5c30*/  HMMA.16816.F32 R12, R192, R190.reuse, R12 ;  /* 0x000000bec00c723c */ /* 0x080fe6000000180c */
[----:B------:R-:W-:Y:S02]  /*5c40*/  ISETP.GE.AND P5, PT, R184, RZ, PT ;  /* 0x000000ffb800720c */ /* 0x000fe40003fa6270 */
[C---:B------:R-:W-:Y:S01]  /*5c50*/  @!P4 IADD3 R181, -R0.reuse, -0x8, RZ ;  /* 0xfffffff800b5c810 */ /* 0x040fe20007ffe1ff */
[C---:B------:R-:W-:Y:S04]  /*5c60*/  HMMA.16816.F32 R16, R172.reuse, R190, R16 ;  /* 0x000000beac10723c */ /* 0x040fe80000001810 */
[----:B------:R-:W-:Y:S01]  /*5c70*/  ISETP.GE.AND P4, PT, R187, RZ, PT ;  /* 0x000000ffbb00720c */ /* 0x000fe20003f86270 */
[C---:B------:R-:W-:Y:S01]  /*5c80*/  VIADD R186, R0.reuse, 0x17 ;  /* 0x0000001700ba7836 */ /* 0x040fe20000000000 */
[----:B------:R-:W-:Y:S01]  /*5c90*/  @!P3 IADD3 R180, -R0, -0x7, RZ ;  /* 0xfffffff900b4b810 */ /* 0x000fe20007ffe1ff */
[-C--:B------:R-:W-:Y:S03]  /*5ca0*/  HMMA.16816.F32 R20, R172, R200.reuse, R20 ;  /* 0x000000c8ac14723c */ /* 0x080fe60000001814 */
[----:B------:R-:W-:Y:S01]  /*5cb0*/  ISETP.GE.AND P3, PT, R186, RZ, PT ;  /* 0x000000ffba00720c */ /* 0x000fe20003f66270 */
[C---:B------:R-:W-:Y:S01]  /*5cc0*/  VIADD R188, R0.reuse, 0xfffffff8 ;  /* 0xfffffff800bc7836 */ /* 0x040fe20000000000 */
[----:B------:R-:W-:Y:S01]  /*5cd0*/  @!P1 IADD3 R3, -R0, -0x28, RZ ;  /* 0xffffffd800039810 */ /* 0x000fe20007ffe1ff */
[C---:B------:R-:W-:Y:S04]  /*5ce0*/  HMMA.16816.F32 R24, R192.reuse, R200, R24 ;  /* 0x000000c8c018723c */ /* 0x040fe80000001818 */
[----:B------:R-:W-:Y:S01]  /*5cf0*/  ISETP.GE.AND P1, PT, R188, RZ, PT ;  /* 0x000000ffbc00720c */ /* 0x000fe20003f26270 */
[C---:B------:R-:W-:Y:S01]  /*5d00*/  VIADD R190, R0.reuse, 0xfffffff0 ;  /* 0xfffffff000be7836 */ /* 0x040fe20000000000 */
[----:B------:R-:W-:Y:S01]  /*5d10*/  @!P6 IADD3 R185, -R0, -0x20, RZ ;  /* 0xffffffe000b9e810 */ /* 0x000fe20007ffe1ff */
[-C--:B------:R-:W-:Y:S03]  /*5d20*/  HMMA.16816.F32 R28, R192, R202.reuse, R28 ;  /* 0x000000cac01c723c */ /* 0x080fe6000000181c */
[----:B------:R-:W-:Y:S01]  /*5d30*/  ISETP.GE.AND P6, PT, R190, RZ, PT ;  /* 0x000000ffbe00720c */ /* 0x000fe20003fc6270 */
[C---:B------:R-:W-:Y:S01]  /*5d40*/  VIADD R189, R0.reuse, 0xffffffef ;  /* 0xffffffef00bd7836 */ /* 0x040fe20000000000 */
[C---:B------:R-:W-:Y:S01]  /*5d50*/  @!P5 IADD3 R184, -R0.reuse, -0x1f, RZ ;  /* 0xffffffe100b8d810 */ /* 0x040fe20007ffe1ff */
[----:B------:R-:W-:Y:S01]  /*5d60*/  HMMA.16816.F32 R32, R172, R202, R32 ;  /* 0x000000caac20723c */ /* 0x000fe20000001820 */
[----:B------:R1:W3:Y:S03]  /*5d70*/  LDSM.16.M88.4 R172, [R2+0x3000] ;  /* 0x0030000002ac783b */ /* 0x0002e60000000200 */
[----:B------:R-:W-:Y:S01]  /*5d80*/  ISETP.GE.AND P5, PT, R189, RZ, PT ;  /* 0x000000ffbd00720c */ /* 0x000fe20003fa6270 */
[C---:B------:R-:W-:Y:S01]  /*5d90*/  VIADD R193, R0.reuse, 0xffffffe7 ;  /* 0xffffffe700c17836 */ /* 0x040fe20000000000 */
[C---:B------:R-:W-:Y:S01]  /*5da0*/  @!P4 IADD3 R187, -R0.reuse, -0x18, RZ ;  /* 0xffffffe800bbc810 */ /* 0x040fe20007ffe1ff */
[-C--:B--2---:R-:W-:Y:S05]  /*5db0*/  HMMA.16816.F32 R4, R164, R168.reuse, R4 ;  /* 0x000000a8a404723c */ /* 0x084fea0000001804 */
[C---:B------:R-:W-:Y:S01]  /*5dc0*/  @!P3 IADD3 R186, -R0.reuse, -0x17, RZ ;  /* 0xffffffe900bab810 */ /* 0x040fe20007ffe1ff */
[C---:B------:R-:W-:Y:S01]  /*5dd0*/  VIADD R191, R0.reuse, 0x10 ;  /* 0x0000001000bf7836 */ /* 0x040fe20000000000 */
[C---:B------:R-:W-:Y:S01]  /*5de0*/  @!P1 IADD3 R188, -R0.reuse, 0x8, RZ ;  /* 0x0000000800bc9810 */ /* 0x040fe20007ffe1ff */
[C---:B------:R-:W-:Y:S03]  /*5df0*/  VIADD R192, R0.reuse, 0xf ;  /* 0x0000000f00c07836 */ /* 0x040fe60000000000 */
[----:B------:R-:W-:Y:S01]  /*5e00*/  ISETP.GE.AND P4, PT, R191, RZ, PT ;  /* 0x000000ffbf00720c */ /* 0x000fe20003f86270 */
[----:B------:R-:W-:Y:S01]  /*5e10*/  VIADD R194, R0, 0xffffffe8 ;  /* 0xffffffe800c27836 */ /* 0x000fe20000000000 */
[----:B------:R-:W-:Y:S02]  /*5e20*/  ISETP.GE.AND P3, PT, R192, RZ, PT ;  /* 0x000000ffc000720c */ /* 0x000fe40003f66270 */
[----:B------:R-:W-:Y:S02]  /*5e30*/  @!P6 IADD3 R190, -R0, 0x10, RZ ;  /* 0x0000001000bee810 */ /* 0x000fe40007ffe1ff */
[----:B------:R-:W-:Y:S01]  /*5e40*/  ISETP.GE.AND P1, PT, R194, RZ, PT ;  /* 0x000000ffc200720c */ /* 0x000fe20003f26270 */
[C---:B-1----:R-:W-:Y:S01]  /*5e50*/  VIADD R2, R0.reuse, 0xfffffff7 ;  /* 0xfffffff700027836 */ /* 0x042fe20000000000 */
[----:B------:R-:W-:Y:S02]  /*5e60*/  @!P5 IADD3 R189, -R0, 0x11, RZ ;  /* 0x0000001100bdd810 */ /* 0x000fe40007ffe1ff */
[----:B------:R-:W-:Y:S02]  /*5e70*/  I2FP.F32.S32 R182, R182 ;  /* 0x000000b600b67245 */ /* 0x000fe40000201400 */
[----:B------:R-:W-:Y:S02]  /*5e80*/  ISETP.GE.AND P0, PT, R2, RZ, PT ;  /* 0x000000ff0200720c */ /* 0x000fe40003f06270 */
[----:B------:R-:W-:Y:S01]  /*5e90*/  @!P4 IADD3 R191, -R0, -0x10, RZ ;  /* 0xfffffff000bfc810 */ /* 0x000fe20007ffe1ff */
[----:B------:R-:W-:Y:S01]  /*5ea0*/  FFMA.FTZ R5, R182, -UR5, R5 ;  /* 0x80000005b6057c23 */ /* 0x000fe20008010005 */
[C---:B------:R-:W-:Y:S02]  /*5eb0*/  @!P3 IADD3 R192, -R0.reuse, -0xf, RZ ;  /* 0xfffffff100c0b810 */ /* 0x040fe40007ffe1ff */
[----:B------:R-:W-:Y:S02]  /*5ec0*/  I2FP.F32.S32 R181, R181 ;  /* 0x000000b500b57245 */ /* 0x000fe40000201400 */
[C---:B------:R-:W-:Y:S02]  /*5ed0*/  @!P1 IADD3 R194, -R0.reuse, 0x18, RZ ;  /* 0x0000001800c29810 */ /* 0x040fe40007ffe1ff */
[----:B------:R-:W-:Y:S01]  /*5ee0*/  I2FP.F32.S32 R180, R180 ;  /* 0x000000b400b47245 */ /* 0x000fe20000201400 */
[C---:B---3--:R-:W-:Y:S04]  /*5ef0*/  HMMA.16816.F32 R8, R172.reuse, R168, R8 ;  /* 0x000000a8ac08723c */ /* 0x048fe80000001808 */
[----:B------:R-:W-:Y:S01]  /*5f00*/  @!P0 IADD3 R2, -R0, 0x9, RZ ;  /* 0x0000000900028810 */ /* 0x000fe20007ffe1ff */
[----:B------:R-:W-:Y:S01]  /*5f10*/  FFMA.FTZ R6, R181, -UR5, R6 ;  /* 0x80000005b5067c23 */ /* 0x000fe20008010006 */
[----:B------:R-:W-:Y:S01]  /*5f20*/  ISETP.GE.AND P0, PT, R193, RZ, PT ;  /* 0x000000ffc100720c */ /* 0x000fe20003f06270 */
[-C--:B------:R-:W-:Y:S04]  /*5f30*/  HMMA.16816.F32 R12, R172, R170.reuse, R12 ;  /* 0x000000aaac0c723c */ /* 0x080fe8000000180c */
[----:B------:R-:W-:Y:S01]  /*5f40*/  IABS R168, R0 ;  /* 0x0000000000a87213 */ /* 0x000fe20000000000 */
[----:B------:R-:W-:Y:S01]  /*5f50*/  FFMA.FTZ R7, R180, -UR5, R7 ;  /* 0x80000005b4077c23 */ /* 0x000fe20008010007 */
[----:B------:R-:W-:Y:S01]  /*5f60*/  I2FP.F32.S32 R2, R2 ;  /* 0x0000000200027245 */ /* 0x000fe20000201400 */
[C---:B------:R-:W-:Y:S04]  /*5f70*/  HMMA.16816.F32 R16, R164.reuse, R170, R16 ;  /* 0x000000aaa410723c */ /* 0x040fe80000001810 */
[----:B------:R-:W-:Y:S02]  /*5f80*/  I2FP.F32.S32 R168, R168 ;  /* 0x000000a800a87245 */ /* 0x000fe40000201400 */
[----:B------:R-:W-:Y:S01]  /*5f90*/  @!P0 IADD3 R193, -R0, 0x19, RZ ;  /* 0x0000001900c18810 */ /* 0x000fe20007ffe1ff */
[-C--:B------:R-:W-:Y:S01]  /*5fa0*/  HMMA.16816.F32 R20, R164, R176.reuse, R20 ;  /* 0x000000b0a414723c */ /* 0x080fe20000001814 */
[----:B------:R-:W-:Y:S03]  /*5fb0*/  PLOP3.LUT P0, PT, PT, PT, UP0, 0x80, 0x0 ;  /* 0x000000000000781c */ /* 0x000fe60003f0f008 */
[----:B------:R-:W-:Y:S01]  /*5fc0*/  I2FP.F32.S32 R0, R188 ;  /* 0x000000bc00007245 */ /* 0x000fe20000201400 */
[----:B------:R-:W-:Y:S01]  /*5fd0*/  FFMA.FTZ R4, R168, -UR5, R4 ;  /* 0x80000005a8047c23 */ /* 0x000fe20008010004 */
[C---:B------:R-:W-:Y:S05]  /*5fe0*/  HMMA.16816.F32 R24, R172.reuse, R176, R24 ;  /* 0x000000b0ac18723c */ /* 0x040fea0000001818 */
[----:B------:R-:W-:Y:S01]  /*5ff0*/  I2FP.F32.S32 R3, R3 ;  /* 0x0000000300037245 */ /* 0x000fe20000201400 */
[-C--:B------:R-:W-:Y:S05]  /*6000*/  HMMA.16816.F32 R28, R172, R178.reuse, R28 ;  /* 0x000000b2ac1c723c */ /* 0x080fea000000181c */
[----:B------:R-:W-:Y:S01]  /*6010*/  FFMA.FTZ R16, R0, -UR5, R16 ;  /* 0x8000000500107c23 */ /* 0x000fe20008010010 */
[----:B------:R-:W-:Y:S05]  /*6020*/  HMMA.16816.F32 R32, R164, R178, R32 ;  /* 0x000000b2a420723c */ /* 0x000fea0000001820 */
[----:B------:R-:W-:Y:S01]  /*6030*/  FFMA.FTZ R17, R2, -UR5, R17 ;  /* 0x8000000502117c23 */ /* 0x000fe20008010011 */
[----:B------:R-:W-:Y:S01]  /*6040*/  FFMA.FTZ R22, R0, -UR5, R22 ;  /* 0x8000000500167c23 */ /* 0x000fe20008010016 */
[----:B------:R-:W-:Y:S01]  /*6050*/  FFMA.FTZ R23, R2, -UR5, R23 ;  /* 0x8000000502177c23 */ /* 0x000fe20008010017 */
[----:B------:R-:W-:Y:S03]  /*6060*/  I2FP.F32.S32 R183, R183 ;  /* 0x000000b700b77245 */ /* 0x000fe60000201400 */
        /* <DEDUP_REMOVED lines=35> */
[----:B------:R-:W-:Y:S11]  /*62a0*/  R2UR UR14, R248 ;  /* 0x00000000f80e72ca */ /* 0x000ff600000e0000 */
[----:B------:R-:W-:Y:S02]  /*62b0*/  @!UPT UIADD3 URZ, URZ, URZ, URZ ;  /* 0x0000003f3f3ff290 */ /* 0x000fe4000fffe03f */
        /* <DEDUP_REMOVED lines=12> */
.L_x_1929:
[----:B------:R-:W-:Y:S01]  /*6380*/  ULDC UR15, c[0x0][0x398] ;  /* 0x0000e600000f7ab9 */ /* 0x000fe20000000800 */
[----:B------:R-:W-:Y:S02]  /*6390*/  VIADD R164, R237, UR10 ;  /* 0x0000000aeda47c36 */ /* 0x000fe40008000000 */
[----:B------:R-:W-:Y:S01]  /*63a0*/  VIADD R173, R224, 0x1 ;  /* 0x00000001e0ad7836 */ /* 0x000fe20000000000 */
[----:B------:R-:W-:Y:S01]  /*63b0*/  UIADD3 UR10, -UR14, UR6, -UR11 ;  /* 0x000000060e0a7290 */ /* 0x000fe2000fffe90b */
[C---:B------:R-:W-:Y:S01]  /*63c0*/  VIADD R3, R164.reuse, 0x8 ;  /* 0x00000008a4037836 */ /* 0x040fe20000000000 */
[----:B------:R-:W-:Y:S01]  /*63d0*/  UMOV UR19, UR14 ;  /* 0x0000000e00137c82 */ /* 0x000fe20008000000 */
[C---:B------:R-:W-:Y:S02]  /*63e0*/  VIADD R165, R164.reuse, 0x20 ;  /* 0x00000020a4a57836 */ /* 0x040fe40000000000 */
[C---:B------:R-:W-:Y:S01]  /*63f0*/  VIADD R166, R164.reuse, 0x28 ;  /* 0x00000028a4a67836 */ /* 0x040fe20000000000 */
[----:B------:R-:W-:Y:S01]  /*6400*/  VIADDMNMX R2, R164, UR10, RZ, !PT ;  /* 0x0000000aa4027c46 */ /* 0x000fe2000f8001ff */
[C---:B------:R-:W-:Y:S01]  /*6410*/  VIADD R172, R224.reuse, 0x8 ;  /* 0x00000008e0ac7836 */ /* 0x040fe20000000000 */
[----:B------:R-:W-:Y:S01]  /*6420*/  VIADDMNMX R3, R3, UR10, RZ, !PT ;  /* 0x0000000a03037c46 */ /* 0x000fe2000f8001ff */
[C---:B------:R-:W-:Y:S01]  /*6430*/  VIADD R171, R224.reuse, 0x9 ;  /* 0x00000009e0ab7836 */ /* 0x040fe20000000000 */
[----:B------:R-:W-:Y:S01]  /*6440*/  VIADDMNMX R165, R165, UR10, RZ, !PT ;  /* 0x0000000aa5a57c46 */ /* 0x000fe2000f8001ff */
[----:B------:R-:W-:Y:S01]  /*6450*/  VIADD R170, R224, 0x10 ;  /* 0x00000010e0aa7836 */ /* 0x000fe20000000000 */
[----:B------:R-:W-:Y:S01]  /*6460*/  VIADDMNMX R166, R166, UR10, RZ, !PT ;  /* 0x0000000aa6a67c46 */ /* 0x000fe2000f8001ff */
[----:B------:R-:W-:Y:S01]  /*6470*/  UIADD3 UR10, UR6, 0x1, -UR11 ;  /* 0x00000001060a7890 */ /* 0x000fe2000fffe80b */
[CC--:B------:R-:W-:Y:S01]  /*6480*/  ISETP.GE.AND P0, PT, R224.reuse, R2.reuse, PT ;  /* 0x00000002e000720c */ /* 0x0c0fe20003f06270 */
[----:B------:R-:W-:Y:S01]  /*6490*/  VIADD R169, R224, 0x11 ;  /* 0x00000011e0a97836 */ /* 0x000fe20000000000 */
[-C--:B------:R-:W-:Y:S01]  /*64a0*/  ISETP.GE.AND P6, PT, R173, R2.reuse, PT ;  /* 0x00000002ad00720c */ /* 0x080fe20003fc6270 */
[----:B------:R-:W-:Y:S01]  /*64b0*/  UIADD3 UR10, UR10, UR15, URZ ;  /* 0x0000000f0a0a7290 */ /* 0x000fe2000fffe03f */
[-C--:B------:R-:W-:Y:S01]  /*64c0*/  ISETP.GE.AND P5, PT, R172, R2.reuse, PT ;  /* 0x00000002ac00720c */ /* 0x080fe20003fa6270 */
[C---:B------:R-:W-:Y:S01]  /*64d0*/  VIADD R168, R224.reuse, 0x18 ;  /* 0x00000018e0a87836 */ /* 0x040fe20000000000 */
[-C--:B------:R-:W-:Y:S01]  /*64e0*/  ISETP.GE.AND P4, PT, R171, R2.reuse, PT ;  /* 0x00000002ab00720c */ /* 0x080fe20003f86270 */
[----:B------:R-:W-:Y:S01]  /*64f0*/  VIADD R167, R224, 0x19 ;  /* 0x00000019e0a77836 */ /* 0x000fe20000000000 */
[-C--:B------:R-:W-:Y:S01]  /*6500*/  ISETP.GE.AND P3, PT, R170, R2.reuse, PT ;  /* 0x00000002aa00720c */ /* 0x080fe20003f66270 */
[----:B------:R-:W-:Y:S01]  /*6510*/  IMAD.U32 R0, RZ, RZ, UR10 ;  /* 0x0000000aff007e24 */ /* 0x000fe2000f8e00ff */
[----:B------:R-:W-:Y:S01]  /*6520*/  ISETP.GE.AND P1, PT, R169, R2, PT ;  /* 0x00000002a900720c */ /* 0x000fe20003f26270 */
[----:B------:R-:W-:Y:S02]  /*6530*/  IMAD.U32 R174, RZ, RZ, UR10 ;  /* 0x0000000affae7e24 */ /* 0x000fe4000f8e00ff */
[----:B------:R-:W-:Y:S01]  /*6540*/  IMAD.U32 R175, RZ, RZ, UR10 ;  /* 0x0000000affaf7e24 */ /* 0x000fe2000f8e00ff */
[----:B------:R-:W-:Y:S01]  /*6550*/  VIADDMNMX R0, R164, R0, UR6, PT ;  /* 0x00000006a4007e46 */ /* 0x000fe2000b800100 */
[----:B------:R-:W-:Y:S03]  /*6560*/  IMAD.U32 R176, RZ, RZ, UR10 ;  /* 0x0000000affb07e24 */ /* 0x000fe6000f8e00ff */
[-C--:B------:R-:W-:Y:S02]  /*6570*/  ISETP.GE.OR P0, PT, R224, R0.reuse, !P0 ;  /* 0x00000000e000720c */ /* 0x080fe40004706670 */
[----:B------:R-:W-:Y:S02]  /*6580*/  ISETP.GE.OR P6, PT, R173, R0, !P6 ;  /* 0x00000000ad00720c */ /* 0x000fe400077c6670 */
[----:B------:R-:W-:Y:S02]  /*6590*/  FSEL R4, R4, -INF , !P0 ;  /* 0xff80000004047808 */ /* 0x000fe40004000000 */
[----:B------:R-:W-:Y:S02]  /*65a0*/  FSEL R5, R5, -INF , !P6 ;  /* 0xff80000005057808 */ /* 0x000fe40007000000 */
        /* <DEDUP_REMOVED lines=9> */
[----:B------:R-:W-:Y:S02]  /*6640*/  FSEL R16, R16, -INF , !P5 ;  /* 0xff80000010107808 */ /* 0x000fe40006800000 */
[----:B------:R-:W-:Y:S02]  /*6650*/  FSEL R17, R17, -INF , !P4 ;  /* 0xff80000011117808 */ /* 0x000fe40006000000 */
[-C--:B------:R-:W-:Y:S02]  /*6660*/  ISETP.GE.AND P5, PT, R224, R3.reuse, PT ;  /* 0x00000003e000720c */ /* 0x080fe40003fa6270 */
[-C--:B------:R-:W-:Y:S02]  /*6670*/  ISETP.GE.AND P4, PT, R173, R3.reuse, PT ;  /* 0x00000003ad00720c */ /* 0x080fe40003f86270 */
[----:B------:R-:W-:Y:S02]  /*6680*/  VIMNMX R0, R0, UR6, PT ;  /* 0x0000000600007c48 */ /* 0x000fe4000bfe0100 */
[----:B------:R-:W-:Y:S02]  /*6690*/  FSEL R20, R20, -INF , !P3 ;  /* 0xff80000014147808 */ /* 0x000fe40005800000 */
[----:B------:R-:W-:Y:S02]  /*66a0*/  FSEL R21, R21, -INF , !P1 ;  /* 0xff80000015157808 */ /* 0x000fe40004800000 */
[----:B------:R-:W-:Y:S02]  /*66b0*/  FSEL R32, R32, -INF , !P0 ;  /* 0xff80000020207808 */ /* 0x000fe40004000000 */
[-C--:B------:R-:W-:Y:S02]  /*66c0*/  ISETP.GE.OR P5, PT, R224, R0.reuse, !P5 ;  /* 0x00000000e000720c */ /* 0x080fe40006fa6670 */
[-C--:B------:R-:W-:Y:S02]  /*66d0*/  ISETP.GE.OR P4, PT, R173, R0.reuse, !P4 ;  /* 0x00000000ad00720c */ /* 0x080fe40006786670 */
[----:B------:R-:W-:Y:S02]  /*66e0*/  FSEL R33, R33, -INF , !P6 ;  /* 0xff80000021217808 */ /* 0x000fe40007000000 */
[-C--:B------:R-:W-:Y:S02]  /*66f0*/  ISETP.GE.AND P3, PT, R172, R3.reuse, PT ;  /* 0x00000003ac00720c */ /* 0x080fe40003f66270 */
[-C--:B------:R-:W-:Y:S02]  /*6700*/  ISETP.GE.AND P1, PT, R171, R3.reuse, PT ;  /* 0x00000003ab00720c */ /* 0x080fe40003f26270 */
[-C--:B------:R-:W-:Y:S02]  /*6710*/  ISETP.GE.AND P0, PT, R170, R3.reuse, PT ;  /* 0x00000003aa00720c */ /* 0x080fe40003f06270 */
[-C--:B------:R-:W-:Y:S02]  /*6720*/  ISETP.GE.AND P6, PT, R169, R3.reuse, PT ;  /* 0x00000003a900720c */ /* 0x080fe40003fc6270 */
        /* <DEDUP_REMOVED lines=8> */
[--C-:B------:R-:W-:Y:S02]  /*67b0*/  IADD3 R3, R175, 0x20, R164.reuse ;  /* 0x00000020af037810 */ /* 0x100fe40007ffe0a4 */
[-C--:B------:R-:W-:Y:S02]  /*67c0*/  ISETP.GE.OR P5, PT, R168, R0.reuse, !P5 ;  /* 0x00000000a800720c */ /* 0x080fe40006fa6670 */
[----:B------:R-:W-:Y:S02]  /*67d0*/  ISETP.GE.OR P4, PT, R167, R0, !P4 ;  /* 0x00000000a700720c */ /* 0x000fe40006786670 */
        /* <DEDUP_REMOVED lines=10> */
[-C--:B------:R-:W-:Y:S02]  /*6880*/  ISETP.GE.OR P1, PT, R173, R0.reuse, !P1 ;  /* 0x00000000ad00720c */ /* 0x080fe40004f26670 */
[-C--:B------:R-:W-:Y:S02]  /*6890*/  ISETP.GE.OR P0, PT, R172, R0.reuse, !P0 ;  /* 0x00000000ac00720c */ /* 0x080fe40004706670 */
[----:B------:R-:W-:Y:S02]  /*68a0*/  ISETP.GE.OR P6, PT, R171, R0, !P6 ;  /* 0x00000000ab00720c */ /* 0x000fe400077c6670 */
[----:B------:R-:W-:Y:S02]  /*68b0*/  IADD3 R2, R176, 0x28, R164 ;  /* 0x00000028b0027810 */ /* 0x000fe40007ffe0a4 */
        /* <DEDUP_REMOVED lines=43> */
.L_x_1930:
[C---:B------:R-:W-:Y:S01]  /*6b70*/  FSETP.NEU.FTZ.AND P1, PT, R245.reuse, -INF , PT ;  /* 0xff800000f500780b */ /* 0x040fe20003f3d000 */
[----:B------:R-:W2:Y:S01]  /*6b80*/  LDL R165, [R1+0x4] ;  /* 0x0000040001a57983 */ /* 0x000ea20000100800 */
[----:B------:R-:W-:Y:S01]  /*6b90*/  FSETP.NEU.FTZ.AND P0, PT, R246, -INF , PT ;  /* 0xff800000f600780b */ /* 0x000fe20003f1d000 */
[----:B------:R-:W-:Y:S01]  /*6ba0*/  FMUL.FTZ R164, R245, 1.4426950216293334961 ;  /* 0x3fb8aa3bf5a47820 */ /* 0x000fe20000410000 */
[----:B------:R-:W-:Y:S01]  /*6bb0*/  R2UR UR14, R248 ;  /* 0x00000000f80e72ca */ /* 0x000fe200000e0000 */
[----:B------:R-:W-:Y:S01]  /*6bc0*/  FMUL.FTZ R3, R246, 1.4426950216293334961 ;  /* 0x3fb8aa3bf6037820 */ /* 0x000fe20000410000 */
[----:B------:R-:W-:Y:S01]  /*6bd0*/  R2UR UR10, R251 ;  /* 0x00000000fb0a72ca */ /* 0x000fe200000e0000 */
[----:B------:R-:W-:Y:S01]  /*6be0*/  FMUL.FTZ R0, R244, 1.4426950216293334961 ;  /* 0x3fb8aa3bf4007820 */ /* 0x000fe20000410000 */
[----:B------:R-:W-:Y:S01]  /*6bf0*/  FSEL R164, R164, RZ, P1 ;  /* 0x000000ffa4a47208 */ /* 0x000fe20000800000 */
[----:B------:R-:W-:Y:S01]  /*6c00*/  FMUL.FTZ R2, R243, 1.4426950216293334961 ;  /* 0x3fb8aa3bf3027820 */ /* 0x000fe20000410000 */
[----:B------:R-:W-:Y:S01]  /*6c10*/  FSEL R3, R3, RZ, P0 ;  /* 0x000000ff03037208 */ /* 0x000fe20000000000 */
[----:B------:R-:W-:Y:S01]  /*6c20*/  IMAD.WIDE.U32 R166, R250, -0x2daee0ad, RZ ;  /* 0xd2511f53faa67825 */ /* 0x000fe200078e00ff */
[----:B------:R-:W-:Y:S01]  /*6c30*/  FSETP.NEU.FTZ.AND P0, PT, R244, -INF , PT ;  /* 0xff800000f400780b */ /* 0x000fe20003f1d000 */
[----:B------:R-:W-:Y:S01]  /*6c40*/  UISETP.GT.AND UP2, UPT, UR7, UR51, UPT ;  /* 0x000000330700728c */ /* 0x000fe2000bf44270 */
[----:B------:R-:W-:Y:S01]  /*6c50*/  FSETP.NEU.FTZ.AND P1, PT, R243, -INF , PT ;  /* 0xff800000f300780b */ /* 0x000fe20003f3d000 */
[--C-:B------:R-:W-:Y:S01]  /*6c60*/  FFMA.FTZ R16, R16, UR12, -R164.reuse ;  /* 0x0000000c10107c23 */ /* 0x100fe200080108a4 */
[----:B------:R-:W-:Y:S01]  /*6c70*/  FSEL R0, R0, RZ, P0 ;  /* 0x000000ff00007208 */ /* 0x000fe20000000000 */
[--C-:B------:R-:W-:Y:S01]  /*6c80*/  FFMA.FTZ R19, R19, UR12, -R3.reuse ;  /* 0x0000000c13137c23 */ /* 0x100fe20008010803 */
[----:B------:R-:W-:Y:S01]  /*6c90*/  FSEL R2, R2, RZ, P1 ;  /* 0x000000ff02027208 */ /* 0x000fe20000800000 */
[----:B------:R1:W3:Y:S01]  /*6ca0*/  MUFU.EX2 R203, R16 ;  /* 0x0000001000cb7308 */ /* 0x0002e20000000800 */
[--C-:B------:R-:W-:Y:S01]  /*6cb0*/  FFMA.FTZ R4, R4, UR12, -R164.reuse ;  /* 0x0000000c04047c23 */ /* 0x100fe200080108a4 */
[----:B------:R-:W-:Y:S01]  /*6cc0*/  FFMA.FTZ R32, R32, UR12, -R164 ;  /* 0x0000000c20207c23 */ /* 0x000fe200080108a4 */
[--C-:B------:R-:W-:Y:S01]  /*6cd0*/  FFMA.FTZ R35, R35, UR12, -R3.reuse ;  /* 0x0000000c23237c23 */ /* 0x100fe20008010803 */
[----:B------:R-:W-:Y:S01]  /*6ce0*/  FFMA.FTZ R31, R31, UR12, -R0 ;  /* 0x0000000c1f1f7c23 */ /* 0x000fe20008010800 */
[--C-:B------:R-:W-:Y:S01]  /*6cf0*/  FFMA.FTZ R28, R28, UR12, -R2.reuse ;  /* 0x0000000c1c1c7c23 */ /* 0x100fe20008010802 */
[--C-:B------:R-:W-:Y:S01]  /*6d00*/  FFMA.FTZ R184, R6, UR12, -R3.reuse ;  /* 0x0000000c06b87c23 */ /* 0x100fe20008010803 */
[----:B------:R-:W-:Y:S03]  /*6d10*/  FFMA.FTZ R12, R12, UR12, -R2 ;  /* 0x0000000c0c0c7c23 */ /* 0x000fe60008010802 */
[----:B------:R4:W3:Y:S01]  /*6d20*/  MUFU.EX2 R225, R19 ;  /* 0x0000001300e17308 */ /* 0x0008e20000000800 */
[----:B------:R-:W-:Y:S01]  /*6d30*/  FFMA.FTZ R20, R20, UR12, -R164 ;  /* 0x0000000c14147c23 */ /* 0x000fe200080108a4 */
[----:B------:R-:W-:Y:S01]  /*6d40*/  FFMA.FTZ R15, R15, UR12, -R0 ;  /* 0x0000000c0f0f7c23 */ /* 0x000fe20008010800 */
[----:B------:R-:W-:Y:S01]  /*6d50*/  FFMA.FTZ R176, R5, UR12, -R164 ;  /* 0x0000000c05b07c23 */ /* 0x000fe200080108a4 */
[----:B------:R-:W-:Y:S01]  /*6d60*/  FFMA.FTZ R179, R13, UR12, -R2 ;  /* 0x0000000c0db37c23 */ /* 0x000fe20008010802 */
[----:B------:R-:W-:Y:S01]  /*6d70*/  FFMA.FTZ R33, R33, UR12, -R164 ;  /* 0x0000000c21217c23 */ /* 0x000fe200080108a4 */
[----:B------:R-:W-:Y:S01]  /*6d80*/  FFMA.FTZ R178, R10, UR12, -R0 ;  /* 0x0000000c0ab27c23 */ /* 0x000fe20008010800 */
[--C-:B------:R-:W-:Y:S03]  /*6d90*/  FFMA.FTZ R177, R9, UR12, -R2.reuse ;  /* 0x0000000c09b17c23 */ /* 0x100fe60008010802 */
[----:B------:R3:W-:Y:S01]  /*6da0*/  MUFU.EX2 R193, R4 ;  /* 0x0000000400c17308 */ /* 0x0007e20000000800 */
[----:B-1----:R-:W-:Y:S01]  /*6db0*/  FFMA.FTZ R16, R7, UR12, -R3 ;  /* 0x0000000c07107c23 */ /* 0x002fe20008010803 */
[----:B------:R-:W-:Y:S02]  /*6dc0*/  IMAD.U32 R7, RZ, RZ, UR7 ;  /* 0x00000007ff077e24 */ /* 0x000fe4000f8e00ff */
[--C-:B------:R-:W-:Y:S01]  /*6dd0*/  FFMA.FTZ R189, R24, UR12, -R2.reuse ;  /* 0x0000000c18bd7c23 */ /* 0x100fe20008010802 */
[----:B------:R-:W-:Y:S01]  /*6de0*/  FFMA.FTZ R25, R25, UR12, -R2 ;  /* 0x0000000c19197c23 */ /* 0x000fe20008010802 */
[--C-:B------:R-:W-:Y:S01]  /*6df0*/  FFMA.FTZ R27, R27, UR12, -R0.reuse ;  /* 0x0000000c1b1b7c23 */ /* 0x100fe20008010800 */
[----:B------:R-:W-:Y:S03]  /*6e00*/  FFMA.FTZ R26, R26, UR12, -R0 ;  /* 0x0000000c1a1a7c23 */ /* 0x000fe60008010800 */
[----:B------:R1:W-:Y:S01]  /*6e10*/  MUFU.EX2 R195, R16 ;  /* 0x0000001000c37308 */ /* 0x0003e20000000800 */
[----:B----4-:R-:W-:Y:S04]  /*6e20*/  IMAD.U32 R19, RZ, RZ, UR14 ;  /* 0x0000000eff137e24 */ /* 0x010fe8000f8e00ff */
[----:B------:R-:W-:Y:S05]  /*6e30*/  IMAD R19, R19, 0x4, R249 ;  /* 0x0000000413137824 */ /* 0x000fea00078e02f9 */
[----:B------:R4:W2:Y:S01]  /*6e40*/  MUFU.EX2 R229, R32 ;  /* 0x0000002000e57308 */ /* 0x0008a20000000800 */
[--C-:B---3--:R-:W-:Y:S01]  /*6e50*/  FFMA.FTZ R4, R18, UR12, -R3.reuse ;  /* 0x0000000c12047c23 */ /* 0x108fe20008010803 */
[----:B------:R-:W-:Y:S04]  /*6e60*/  LOP3.LUT R19, R19, UR52, RZ, 0x3c, !PT ;  /* 0x0000003413137c12 */ /* 0x000fe8000f8e3cff */
[----:B------:R-:W-:Y:S04]  /*6e70*/  LOP3.LUT R19, R167, R19, RZ, 0x3c, !PT ;  /* 0x00000013a7137212 */ /* 0x000fe800078e3cff */
[----:B------:R-:W-:Y:S01]  /*6e80*/  MUFU.EX2 R228, R35 ;  /* 0x0000002300e47308 */ /* 0x000fe20000000800 */
[----:B-1----:R-:W-:Y:S09]  /*6e90*/  LOP3.LUT R16, R166, UR61, RZ, 0x3c, !PT ;  /* 0x0000003da6107c12 */ /* 0x002ff2000f8e3cff */
[----:B------:R1:W-:Y:S01]  /*6ea0*/  MUFU.EX2 R227, R31 ;  /* 0x0000001f00e37308 */ /* 0x0003e20000000800 */
[--C-:B----4-:R-:W-:Y:S09]  /*6eb0*/  FFMA.FTZ R32, R34, UR12, -R3.reuse ;  /* 0x0000000c22207c23 */ /* 0x110ff20008010803 */
[----:B------:R-:W3:Y:S10]  /*6ec0*/  MUFU.EX2 R226, R28 ;  /* 0x0000001c00e27308 */ /* 0x000ef40000000800 */
[----:B------:R-:W4:Y:S01]  /*6ed0*/  MUFU.EX2 R202, R4 ;  /* 0x0000000400ca7308 */ /* 0x000f220000000800 */
[--C-:B-1----:R-:W-:Y:S01]  /*6ee0*/  FFMA.FTZ R31, R23, UR12, -R3.reuse ;  /* 0x0000000c171f7c23 */ /* 0x102fe20008010803 */
[----:B------:R-:W-:Y:S08]  /*6ef0*/  FFMA.FTZ R3, R22, UR12, -R3 ;  /* 0x0000000c16037c23 */ /* 0x000ff00008010803 */
[----:B------:R-:W1:Y:S10]  /*6f00*/  MUFU.EX2 R197, R12 ;  /* 0x0000000c00c57308 */ /* 0x000e740000000800 */
[----:B------:R-:W1:Y:S10]  /*6f10*/  MUFU.EX2 R200, R20 ;  /* 0x0000001400c87308 */ /* 0x000e740000000800 */
[----:B------:R3:W-:Y:S10]  /*6f20*/  MUFU.EX2 R196, R15 ;  /* 0x0000000f00c47308 */ /* 0x0007f40000000800 */
[----:B------:R-:W-:Y:S10]  /*6f30*/  MUFU.EX2 R191, R3 ;  /* 0x0000000300bf7308 */ /* 0x000ff40000000800 */
[----:B------:R-:W1:Y:S01]  /*6f40*/  MUFU.EX2 R198, R31 ;  /* 0x0000001f00c67308 */ /* 0x000e620000000800 */
[--C-:B---3--:R-:W-:Y:S01]  /*6f50*/  FFMA.FTZ R15, R17, UR12, -R164.reuse ;  /* 0x0000000c110f7c23 */ /* 0x108fe200080108a4 */
[----:B------:R-:W-:Y:S08]  /*6f60*/  FFMA.FTZ R164, R21, UR12, -R164 ;  /* 0x0000000c15a47c23 */ /* 0x000ff000080108a4 */
[----:B------:R-:W-:Y:S10]  /*6f70*/  MUFU.EX2 R192, R15 ;  /* 0x0000000f00c07308 */ /* 0x000ff40000000800 */
[----:B------:R-:W3:Y:S10]  /*6f80*/  MUFU.EX2 R201, R32 ;  /* 0x0000002000c97308 */ /* 0x000ef40000000800 */
        /* <DEDUP_REMOVED lines=10> */
[----:B------:R-:W3:Y:S01]  /*7030*/  MUFU.EX2 R189, R189 ;  /* 0x000000bd00bd7308 */ /* 0x000ee20000000800 */
[----:B--2---:R-:W-:Y:S04]  /*7040*/  IMAD R7, R7, 0x4, R165 ;  /* 0x0000000407077824 */ /* 0x004fe800078e02a5 */
[C---:B------:R-:W-:Y:S04]  /*7050*/  IMAD.WIDE.U32 R166, R7.reuse, -0x326172a9, RZ ;  /* 0xcd9e8d5707a67825 */ /* 0x040fe800078e00ff */
[----:B------:R-:W-:Y:S01]  /*7060*/  VIADD R18, R7, 0x2 ;  /* 0x0000000207127836 */ /* 0x000fe20000000000 */
[-C--:B------:R-:W-:Y:S01]  /*7070*/  LOP3.LUT R34, R167, R247.reuse, RZ, 0x3c, !PT ;  /* 0x000000f7a7227212 */ /* 0x080fe200078e3cff */
[----:B------:R-:W-:Y:S04]  /*7080*/  IMAD.WIDE.U32 R6, R19, -0x326172a9, RZ ;  /* 0xcd9e8d5713067825 */ /* 0x000fe800078e00ff */
[----:B------:R-:W-:Y:S01]  /*7090*/  IMAD.WIDE.U32 R18, R18, -0x326172a9, RZ ;  /* 0xcd9e8d5712127825 */ /* 0x000fe200078e00ff */
[----:B------:R-:W-:Y:S02]  /*70a0*/  LOP3.LUT R22, R7, UR41, R166, 0x96, !PT ;  /* 0x0000002907167c12 */ /* 0x000fe4000f8e96a6 */
[----:B------:R-:W-:Y:S01]  /*70b0*/  LOP3.LUT R4, R6, UR10, RZ, 0x3c, !PT ;  /* 0x0000000a06047c12 */ /* 0x000fe2000f8e3cff */
[----:B------:R-:W-:Y:S01]  /*70c0*/  IMAD.WIDE.U32 R34, R34, -0x2daee0ad, RZ ;  /* 0xd2511f5322227825 */ /* 0x000fe200078e00ff */
[----:B------:R-:W-:Y:S02]  /*70d0*/  LOP3.LUT R28, R19, R247, RZ, 0x3c, !PT ;  /* 0x000000f7131c7212 */ /* 0x000fe400078e3cff */
[----:B------:R-:W-:Y:S01]  /*70e0*/  LOP3.LUT R168, R7, UR41, R18, 0x96, !PT ;  /* 0x0000002907a87c12 */ /* 0x000fe2000f8e9612 */
[----:B------:R-:W-:Y:S01]  /*70f0*/  IMAD.WIDE.U32 R22, R22, -0x2daee0ad, RZ ;  /* 0xd2511f5316167825 */ /* 0x000fe200078e00ff */
[----:B------:R-:W-:Y:S03]  /*7100*/  LOP3.LUT R19, R16, R35, RZ, 0x3c, !PT ;  /* 0x0000002310137212 */ /* 0x000fe600078e3cff */
[----:B------:R-:W-:Y:S01]  /*7110*/  IMAD.WIDE.U32 R6, R28, -0x2daee0ad, RZ ;  /* 0xd2511f531c067825 */ /* 0x000fe200078e00ff */
[----:B------:R-:W-:Y:S03]  /*7120*/  LOP3.LUT R34, R23, UR42, R34, 0x96, !PT ;  /* 0x0000002a17227c12 */ /* 0x000fe6000f8e9622 */
[----:B------:R-:W-:Y:S01]  /*7130*/  IMAD.WIDE.U32 R18, R19, -0x326172a9, RZ ;  /* 0xcd9e8d5713127825 */ /* 0x000fe200078e00ff */
[----:B------:R-:W-:Y:S03]  /*7140*/  LOP3.LUT R7, R16, R7, RZ, 0x3c, !PT ;  /* 0x0000000710077212 */ /* 0x000fe600078e3cff */
[----:B------:R-:W-:Y:S01]  /*7150*/  IMAD.WIDE.U32 R168, R168, -0x2daee0ad, RZ ;  /* 0xd2511f53a8a87825 */ /* 0x000fe200078e00ff */
[----:B------:R-:W-:Y:S03]  /*7160*/  LOP3.LUT R166, R4, R19, RZ, 0x3c, !PT ;  /* 0x0000001304a67212 */ /* 0x000fe600078e3cff */
[----:B------:R-:W-:Y:S01]  /*7170*/  IMAD.WIDE.U32 R34, R34, -0x326172a9, RZ ;  /* 0xcd9e8d5722227825 */ /* 0x000fe200078e00ff */
[----:B------:R-:W-:Y:S03]  /*7180*/  LOP3.LUT R170, R169, UR42, R6, 0x96, !PT ;  /* 0x0000002aa9aa7c12 */ /* 0x000fe6000f8e9606 */
[----:B------:R-:W-:Y:S01]  /*7190*/  IMAD.WIDE.U32 R166, R166, -0x2daee0ad, RZ ;  /* 0xd2511f53a6a67825 */ /* 0x000fe200078e00ff */
[----:B------:R-:W-:Y:S03]  /*71a0*/  LOP3.LUT R12, R35, UR43, R18, 0x96, !PT ;  /* 0x0000002b230c7c12 */ /* 0x000fe6000f8e9612 */
[----:B------:R-:W-:Y:S01]  /*71b0*/  IMAD.WIDE.U32 R170, R170, -0x326172a9, RZ ;  /* 0xcd9e8d57aaaa7825 */ /* 0x000fe200078e00ff */
[----:B------:R-:W-:Y:S03]  /*71c0*/  LOP3.LUT R19, R167, UR44, R22, 0x96, !PT ;  /* 0x0000002ca7137c12 */ /* 0x000fe6000f8e9616 */
[----:B------:R-:W-:Y:S04]  /*71d0*/  IMAD.WIDE.U32 R6, R7, -0x326172a9, RZ ;  /* 0xcd9e8d5707067825 */ /* 0x000fe800078e00ff */
[----:B------:R-:W-:Y:S01]  /*71e0*/  IMAD.WIDE.U32 R18, R19, -0x326172a9, RZ ;  /* 0xcd9e8d5713127825 */ /* 0x000fe200078e00ff */
[----:B------:R-:W-:Y:S02]  /*71f0*/  LOP3.LUT R4, R4, R7, RZ, 0x3c, !PT ;  /* 0x0000000704047212 */ /* 0x000fe400078e3cff */
[----:B------:R-:W-:Y:S01]  /*7200*/  LOP3.LUT R22, R171, UR43, R6, 0x96, !PT ;  /* 0x0000002bab167c12 */ /* 0x000fe2000f8e9606 */
[----:B------:R-:W-:Y:S01]  /*7210*/  IMAD.WIDE.U32 R6, R12, -0x2daee0ad, RZ ;  /* 0xd2511f530c067825 */ /* 0x000fe200078e00ff */
[----:B------:R-:W-:Y:S03]  /*7220*/  LOP3.LUT R16, R19, UR45, R34, 0x96, !PT ;  /* 0x0000002d13107c12 */ /* 0x000fe6000f8e9622 */
[----:B------:R-:W-:Y:S01]  /*7230*/  IMAD.WIDE.U32 R4, R4, -0x2daee0ad, RZ ;  /* 0xd2511f5304047825 */ /* 0x000fe200078e00ff */
[----:B------:R-:W-:Y:S03]  /*7240*/  LOP3.LUT R12, R7, UR46, R166, 0x96, !PT ;  /* 0x0000002e070c7c12 */ /* 0x000fe6000f8e96a6 */
[----:B------:R-:W-:Y:S01]  /*7250*/  FFMA.FTZ R7, R8, UR12, -R2 ;  /* 0x0000000c08077c23 */ /* 0x000fe20008010802 */
[----:B------:R-:W-:Y:S01]  /*7260*/  IMAD.WIDE.U32 R22, R22, -0x2daee0ad, RZ ;  /* 0xd2511f5316167825 */ /* 0x000fe200078e00ff */
[----:B------:R-:W-:Y:S02]  /*7270*/  LOP3.LUT R5, R5, UR44, R168, 0x96, !PT ;  /* 0x0000002c05057c12 */ /* 0x000fe4000f8e96a8 */
[----:B------:R2:W3:Y:S01]  /*7280*/  MUFU.EX2 R187, R7 ;  /* 0x0000000700bb7308 */ /* 0x0004e20000000800 */
[----:B------:R-:W-:Y:S01]  /*7290*/  IMAD.WIDE.U32 R12, R12, -0x326172a9, RZ ;  /* 0xcd9e8d570c0c7825 */ /* 0x000fe200078e00ff */
[----:B------:R-:W-:Y:S03]  /*72a0*/  LOP3.LUT R20, R23, UR46, R4, 0x96, !PT ;  /* 0x0000002e17147c12 */ /* 0x000fe6000f8e9604 */
[----:B------:R-:W-:Y:S01]  /*72b0*/  FFMA.FTZ R2, R29, UR12, -R2 ;  /* 0x0000000c1d027c23 */ /* 0x000fe20008010802 */
[----:B------:R-:W-:Y:S01]  /*72c0*/  IMAD.WIDE.U32 R4, R5, -0x326172a9, RZ ;  /* 0xcd9e8d5705047825 */ /* 0x000fe200078e00ff */
[----:B------:R-:W-:Y:S03]  /*72d0*/  LOP3.LUT R8, R13, UR47, R18, 0x96, !PT ;  /* 0x0000002f0d087c12 */ /* 0x000fe6000f8e9612 */
[----:B------:R-:W-:Y:S01]  /*72e0*/  FFMA.FTZ R13, R11, UR12, -R0 ;  /* 0x0000000c0b0d7c23 */ /* 0x000fe20008010800 */
[----:B------:R-:W-:Y:S01]  /*72f0*/  IMAD.WIDE.U32 R20, R20, -0x326172a9, RZ ;  /* 0xcd9e8d5714147825 */ /* 0x000fe200078e00ff */
[----:B------:R-:W-:Y:S01]  /*7300*/  LOP3.LUT R170, R5, UR45, R170, 0x96, !PT ;  /* 0x0000002d05aa7c12 */ /* 0x000fe2000f8e96aa */
[----:B------:R-:W-:Y:S02]  /*7310*/  MUFU.EX2 R185, R2 ;  /* 0x0000000200b97308 */ /* 0x000fe40000000800 */
[----:B------:R-:W-:Y:S01]  /*7320*/  IMAD.WIDE.U32 R16, R16, -0x2daee0ad, RZ ;  /* 0xd2511f5310107825 */ /* 0x000fe200078e00ff */
[----:B------:R-:W-:Y:S03]  /*7330*/  LOP3.LUT R4, R21, UR47, R4, 0x96, !PT ;  /* 0x0000002f15047c12 */ /* 0x000fe6000f8e9604 */
[----:B------:R-:W-:Y:S01]  /*7340*/  FFMA.FTZ R21, R14, UR12, -R0 ;  /* 0x0000000c0e157c23 */ /* 0x000fe20008010800 */
[----:B------:R-:W-:Y:S01]  /*7350*/  IMAD.WIDE.U32 R10, R170, -0x2daee0ad, RZ ;  /* 0xd2511f53aa0a7825 */ /* 0x000fe200078e00ff */
[----:B------:R-:W-:Y:S02]  /*7360*/  LOP3.LUT R6, R17, UR48, R6, 0x96, !PT ;  /* 0x0000003011067c12 */ /* 0x000fe4000f8e9606 */
[----:B------:R4:W3:Y:S01]  /*7370*/  MUFU.EX2 R183, R13 ;  /* 0x0000000d00b77308 */ /* 0x0008e20000000800 */
[----:B------:R-:W-:Y:S01]  /*7380*/  FFMA.FTZ R0, R30, UR12, -R0 ;  /* 0x0000000c1e007c23 */ /* 0x000fe20008010800 */
[----:B------:R-:W-:Y:S01]  /*7390*/  IMAD.WIDE.U32 R8, R8, -0x2daee0ad, RZ ;  /* 0xd2511f5308087825 */ /* 0x000fe200078e00ff */
[----:B------:R-:W-:Y:S03]  /*73a0*/  LOP3.LUT R22, R11, UR48, R22, 0x96, !PT ;  /* 0x000000300b167c12 */ /* 0x000fe6000f8e9616 */
[----:B--2---:R-:W-:Y:S01]  /*73b0*/  IMAD.WIDE.U32 R6, R6, -0x326172a9, RZ ;  /* 0xcd9e8d5706067825 */ /* 0x004fe200078e00ff */
[----:B------:R-:W-:Y:S03]  /*73c0*/  LOP3.LUT R11, R9, UR50, R16, 0x96, !PT ;  /* 0x00000032090b7c12 */ /* 0x000fe6000f8e9610 */
[----:B------:R2:W3:Y:S01]  /*73d0*/  MUFU.EX2 R188, R21 ;  /* 0x0000001500bc7308 */ /* 0x0004e20000000800 */
[----:B------:R-:W-:Y:S01]  /*73e0*/  SHF.R.U32.HI R14, RZ, 0x18, R8 ;  /* 0x00000018ff0e7819 */ /* 0x000fe20000011608 */
[----:B------:R-:W-:Y:S01]  /*73f0*/  IMAD.WIDE.U32 R4, R4, -0x2daee0ad, RZ ;  /* 0xd2511f5304047825 */ /* 0x000fe200078e00ff */
[----:B------:R-:W-:Y:S02]  /*7400*/  LOP3.LUT R16, R6, 0xff, RZ, 0xc0, !PT ;  /* 0x000000ff06107812 */ /* 0x000fe400078ec0ff */
[--C-:B------:R-:W-:Y:S02]  /*7410*/  SHF.R.U32.HI R15, RZ, 0x18, R6.reuse ;  /* 0x00000018ff0f7819 */ /* 0x100fe40000011606 */
[----:B------:R-:W-:Y:S03]  /*7420*/  ISETP.LE.U32.AND P5, PT, R16, UR13, PT ;  /* 0x0000000d10007c0c */ /* 0x000fe6000bfa3070 */
[----:B------:R-:W3:Y:S01]  /*7430*/  MUFU.EX2 R180, R0 ;  /* 0x0000000000b47308 */ /* 0x000ee20000000800 */
[----:B----4-:R-:W-:Y:S02]  /*7440*/  LOP3.LUT R13, R8, 0xff, RZ, 0xc0, !PT ;  /* 0x000000ff080d7812 */ /* 0x010fe400078ec0ff */
[----:B------:R-:W-:Y:S02]  /*7450*/  SHF.R.U32.HI R17, RZ, 0x10, R6 ;  /* 0x00000010ff117819 */ /* 0x000fe40000011606 */
[----:B------:R-:W-:Y:S02]  /*7460*/  LOP3.LUT R19, R6, 0xffff, RZ, 0xc0, !PT ;  /* 0x0000ffff06137812 */ /* 0x000fe400078ec0ff */
[----:B------:R-:W-:Y:S02]  /*7470*/  LOP3.LUT R12, R7, UR49, R12, 0x96, !PT ;  /* 0x00000031070c7c12 */ /* 0x000fe4000f8e960c */
[----:B------:R-:W-:Y:S02]  /*7480*/  ISETP.LE.U32.AND P6, PT, R15, UR13, PT ;  /* 0x0000000d0f007c0c */ /* 0x000fe4000bfc3070 */
[----:B--2---:R-:W-:Y:S01]  /*7490*/  SHF.R.U32.HI R21, RZ, 0x10, R4 ;  /* 0x00000010ff157819 */ /* 0x004fe20000011604 */
[----:B------:R-:W-:Y:S01]  /*74a0*/  @!P5 FADD.FTZ R203, -R203, -RZ ;  /* 0x800000ffcbcbd221 */ /* 0x000fe20000010100 */
[C---:B------:R-:W-:Y:S02]  /*74b0*/  LOP3.LUT R24, R4.reuse, 0xffff, RZ, 0xc0, !PT ;  /* 0x0000ffff04187812 */ /* 0x040fe400078ec0ff */
[----:B------:R-:W-:Y:S02]  /*74c0*/  LOP3.LUT R10, R5, UR50, R10, 0x96, !PT ;  /* 0x00000032050a7c12 */ /* 0x000fe4000f8e960a */
[----:B------:R-:W-:Y:S02]  /*74d0*/  LOP3.LUT R7, R4, 0xff, RZ, 0xc0, !PT ;  /* 0x000000ff04077812 */ /* 0x000fe400078ec0ff */
[----:B------:R-:W-:Y:S01]  /*74e0*/  SHF.R.U32.HI R6, RZ, 0x18, R4 ;  /* 0x00000018ff067819 */ /* 0x000fe20000011604 */
[----:B------:R-:W-:Y:S01]  /*74f0*/  IMAD.WIDE.U32 R4, R22, -0x326172a9, RZ ;  /* 0xcd9e8d5716047825 */ /* 0x000fe200078e00ff */
[----:B------:R-:W-:Y:S02]  /*7500*/  ISETP.LE.U32.AND P4, PT, R13, UR13, PT ;  /* 0x0000000d0d007c0c */ /* 0x000fe4000bf83070 */
[----:B------:R-:W-:Y:S01]  /*7510*/  SHF.R.U32.HI R18, RZ, 0x10, R8 ;  /* 0x00000010ff127819 */ /* 0x000fe20000011608 */
[----:B------:R-:W-:Y:S01]  /*7520*/  @!P6 FADD.FTZ R225, -R225, -RZ ;  /* 0x800000ffe1e1e221 */ /* 0x000fe20000010100 */
[----:B------:R-:W-:Y:S02]  /*7530*/  LOP3.LUT R23, R8, 0xffff, RZ, 0xc0, !PT ;  /* 0x0000ffff08177812 */ /* 0x000fe400078ec0ff */
[----:B------:R-:W-:Y:S02]  /*7540*/  ISETP.LE.U32.AND P1, PT, R7, UR13, PT ;  /* 0x0000000d07007c0c */ /* 0x000fe4000bf23070 */
[----:B------:R-:W-:Y:S02]  /*7550*/  ISETP.LE.U32.AND P0, PT, R6, UR13, PT ;  /* 0x0000000d06007c0c */ /* 0x000fe4000bf03070 */
[C---:B------:R-:W-:Y:S02]  /*7560*/  LOP3.LUT R6, R4.reuse, 0xff, RZ, 0xc0, !PT ;  /* 0x000000ff04067812 */ /* 0x040fe400078ec0ff */
[--C-:B------:R-:W-:Y:S01]  /*7570*/  SHF.R.U32.HI R7, RZ, 0x18, R4.reuse ;  /* 0x00000018ff077819 */ /* 0x100fe20000011604 */
[----:B------:R-:W-:Y:S01]  /*7580*/  @!P4 FADD.FTZ R229, -R229, -RZ ;  /* 0x800000ffe5e5c221 */ /* 0x000fe20000010100 */
[----:B------:R-:W-:Y:S02]  /*7590*/  SHF.R.U32.HI R8, RZ, 0x10, R4 ;  /* 0x00000010ff087819 */ /* 0x000fe40000011604 */
[----:B------:R-:W-:Y:S02]  /*75a0*/  LOP3.LUT R9, R4, 0xffff, RZ, 0xc0, !PT ;  /* 0x0000ffff04097812 */ /* 0x000fe400078ec0ff */
[----:B------:R-:W-:Y:S01]  /*75b0*/  SHF.R.U32.HI R4, RZ, 0x18, R12 ;  /* 0x00000018ff047819 */ /* 0x000fe2000001160c */
[----:B------:R-:W-:Y:S01]  /*75c0*/  @!P1 FADD.FTZ R226, -R226, -RZ ;  /* 0x800000ffe2e29221 */ /* 0x000fe20000010100 */
[----:B------:R-:W-:Y:S01]  /*75d0*/  LOP3.LUT R3, R5, UR49, R20, 0x96, !PT ;  /* 0x0000003105037c12 */ /* 0x000fe2000f8e9614 */
[----:B------:R-:W-:Y:S01]  /*75e0*/  @!P0 FADD.FTZ R227, -R227, -RZ ;  /* 0x800000ffe3e38221 */ /* 0x000fe20000010100 */
[----:B------:R-:W-:Y:S02]  /*75f0*/  ISETP.LE.U32.AND P3, PT, R14, UR13, PT ;  /* 0x0000000d0e007c0c */ /* 0x000fe4000bf63070 */
[----:B------:R-:W-:Y:S02]  /*7600*/  LOP3.LUT R5, R12, 0xff, RZ, 0xc0, !PT ;  /* 0x000000ff0c057812 */ /* 0x000fe400078ec0ff */
[----:B------:R-:W-:Y:S02]  /*7610*/  ISETP.LE.U32.AND P5, PT, R4, UR13, PT ;  /* 0x0000000d04007c0c */ /* 0x000fe4000bfa3070 */
[----:B------:R-:W-:Y:S02]  /*7620*/  LOP3.LUT R4, R17, 0xff, RZ, 0xc0, !PT ;  /* 0x000000ff11047812 */ /* 0x000fe400078ec0ff */
[----:B------:R-:W-:Y:S02]  /*7630*/  ISETP.LE.U32.AND P6, PT, R5, UR13, PT ;  /* 0x0000000d05007c0c */ /* 0x000fe4000bfc3070 */
[----:B------:R-:W-:Y:S02]  /*7640*/  ISETP.LE.U32.AND P4, PT, R4, UR13, PT ;  /* 0x0000000d04007c0c */ /* 0x000fe4000bf83070 */
[----:B------:R-:W-:Y:S01]  /*7650*/  LOP3.LUT R4, R11, 0xff, RZ, 0xc0, !PT ;  /* 0x000000ff0b047812 */ /* 0x000fe200078ec0ff */
[----:B------:R-:W-:Y:S01]  /*7660*/  @!P3 FADD.FTZ R228, -R228, -RZ ;  /* 0x800000ffe4e4b221 */ /* 0x000fe20000010100 */
[----:B------:R-:W-:Y:S02]  /*7670*/  ISETP.LE.U32.AND P3, PT, R6, UR13, PT ;  /* 0x0000000d06007c0c */ /* 0x000fe4000bf63070 */
[----:B------:R-:W-:Y:S01]  /*7680*/  ISETP.LE.U32.AND P0, PT, R4, UR13, PT ;  /* 0x0000000d04007c0c */ /* 0x000fe2000bf03070 */
[----:B------:R-:W-:Y:S01]  /*7690*/  @!P5 FADD.FTZ R195, -R195, -RZ ;  /* 0x800000ffc3c3d221 */ /* 0x000fe20000010100 */
[----:B------:R-:W-:Y:S02]  /*76a0*/  SHF.R.U32.HI R4, RZ, 0x18, R11 ;  /* 0x00000018ff047819 */ /* 0x000fe4000001160b */
[----:B------:R-:W-:Y:S01]  /*76b0*/  LOP3.LUT R5, R18, 0xff, RZ, 0xc0, !PT ;  /* 0x000000ff12057812 */ /* 0x000fe200078ec0ff */
[----:B------:R-:W-:Y:S01]  /*76c0*/  @!P6 FADD.FTZ R193, -R193, -RZ ;  /* 0x800000ffc1c1e221 */ /* 0x000fe20000010100 */
[----:B------:R-:W-:Y:S01]  /*76d0*/  ISETP.LE.U32.AND P5, PT, R4, UR13, PT ;  /* 0x0000000d04007c0c */ /* 0x000fe2000bfa3070 */
[----:B------:R-:W-:Y:S01]  /*76e0*/  @!P4 FADD.FTZ R202, -R202, -RZ ;  /* 0x800000ffcacac221 */ /* 0x000fe20000010100 */
[----:B------:R-:W-:Y:S02]  /*76f0*/  LOP3.LUT R4, R10, 0xff, RZ, 0xc0, !PT ;  /* 0x000000ff0a047812 */ /* 0x000fe400078ec0ff */
[----:B------:R-:W-:Y:S01]  /*7700*/  ISETP.LE.U32.AND P6, PT, R5, UR13, PT ;  /* 0x0000000d05007c0c */ /* 0x000fe2000bfc3070 */
[----:B-1----:R-:W-:Y:S01]  /*7710*/  @!P3 FADD.FTZ R197, -R197, -RZ ;  /* 0x800000ffc5c5b221 */ /* 0x002fe20000010100 */
[----:B------:R-:W-:Y:S01]  /*7720*/  SHF.R.U32.HI R5, RZ, 0x10, R12 ;  /* 0x00000010ff057819 */ /* 0x000fe2000001160c */
[----:B------:R-:W-:Y:S01]  /*7730*/  @!P0 FADD.FTZ R200, -R200, -RZ ;  /* 0x800000ffc8c88221 */ /* 0x000fe20000010100 */
[----:B------:R-:W-:Y:S02]  /*7740*/  ISETP.LE.U32.AND P4, PT, R4, UR13, PT ;  /* 0x0000000d04007c0c */ /* 0x000fe4000bf83070 */
[----:B------:R-:W-:Y:S02]  /*7750*/  SHF.R.U32.HI R4, RZ, 0x8, R19 ;  /* 0x00000008ff047819 */ /* 0x000fe40000011613 */
[----:B------:R-:W-:Y:S01]  /*7760*/  LOP3.LUT R5, R5, 0xff, RZ, 0xc0, !PT ;  /* 0x000000ff05057812 */ /* 0x000fe200078ec0ff */
[----:B------:R-:W-:Y:S01]  /*7770*/  @!P5 FADD.FTZ R198, -R198, -RZ ;  /* 0x800000ffc6c6d221 */ /* 0x000fe20000010100 */
[----:B------:R-:W-:Y:S02]  /*7780*/  LOP3.LUT R4, R4, 0xffff, RZ, 0xc0, !PT ;  /* 0x0000ffff04047812 */ /* 0x000fe400078ec0ff */
[----:B------:R-:W-:Y:S01]  /*7790*/  ISETP.LE.U32.AND P3, PT, R5, UR13, PT ;  /* 0x0000000d05007c0c */ /* 0x000fe2000bf63070 */
[----:B---3--:R-:W-:Y:S01]  /*77a0*/  @!P6 FADD.FTZ R201, -R201, -RZ ;  /* 0x800000ffc9c9e221 */ /* 0x008fe20000010100 */
[----:B------:R-:W-:Y:S02]  /*77b0*/  ISETP.LE.U32.AND P0, PT, R4, UR13, PT ;  /* 0x0000000d04007c0c */ /* 0x000fe4000bf03070 */
[----:B------:R-:W-:Y:S01]  /*77c0*/  LOP3.LUT R4, R3, 0xff, RZ, 0xc0, !PT ;  /* 0x000000ff03047812 */ /* 0x000fe200078ec0ff */
[----:B------:R-:W-:Y:S01]  /*77d0*/  @!P4 FADD.FTZ R189, -R189, -RZ ;  /* 0x800000ffbdbdc221 */ /* 0x000fe20000010100 */
[----:B------:R-:W-:Y:S02]  /*77e0*/  SHF.R.U32.HI R5, RZ, 0x18, R3 ;  /* 0x00000018ff057819 */ /* 0x000fe40000011603 */
[----:B------:R-:W-:Y:S02]  /*77f0*/  ISETP.LE.U32.AND P5, PT, R4, UR13, PT ;  /* 0x0000000d04007c0c */ /* 0x000fe4000bfa3070 */
[----:B------:R-:W-:Y:S02]  /*7800*/  ISETP.LE.U32.AND P1, PT, R7, UR13, PT ;  /* 0x0000000d07007c0c */ /* 0x000fe4000bf23070 */
[----:B------:R-:W-:Y:S01]  /*7810*/  LOP3.LUT R4, R8, 0xff, RZ, 0xc0, !PT ;  /* 0x000000ff08047812 */ /* 0x000fe200078ec0ff */
[----:B------:R-:W-:Y:S01]  /*7820*/  @!P3 FADD.FTZ R184, -R184, -RZ ;  /* 0x800000ffb8b8b221 */ /* 0x000fe20000010100 */
[----:B------:R-:W-:Y:S01]  /*7830*/  ISETP.LE.U32.AND P6, PT, R5, UR13, PT ;  /* 0x0000000d05007c0c */ /* 0x000fe2000bfc3070 */
[----:B------:R-:W-:Y:S01]  /*7840*/  @!P0 FADD.FTZ R192, -R192, -RZ ;  /* 0x800000ffc0c08221 */ /* 0x000fe20000010100 */
[----:B------:R-:W-:Y:S02]  /*7850*/  SHF.R.U32.HI R5, RZ, 0x10, R11 ;  /* 0x00000010ff057819 */ /* 0x000fe4000001160b */
[----:B------:R-:W-:Y:S02]  /*7860*/  ISETP.LE.U32.AND P3, PT, R4, UR13, PT ;  /* 0x0000000d04007c0c */ /* 0x000fe4000bf63070 */
[----:B------:R-:W-:Y:S01]  /*7870*/  LOP3.LUT R4, R5, 0xff, RZ, 0xc0, !PT ;  /* 0x000000ff05047812 */ /* 0x000fe200078ec0ff */
[----:B------:R-:W-:Y:S01]  /*7880*/  @!P5 FADD.FTZ R187, -R187, -RZ ;  /* 0x800000ffbbbbd221 */ /* 0x000fe20000010100 */
[----:B------:R-:W-:Y:S01]  /*7890*/  LOP3.LUT R12, R12, 0xffff, RZ, 0xc0, !PT ;  /* 0x0000ffff0c0c7812 */ /* 0x000fe200078ec0ff */
[----:B------:R-:W-:Y:S01]  /*78a0*/  @!P1 FADD.FTZ R196, -R196, -RZ ;  /* 0x800000ffc4c49221 */ /* 0x000fe20000010100 */
[----:B------:R-:W-:Y:S02]  /*78b0*/  ISETP.LE.U32.AND P0, PT, R4, UR13, PT ;  /* 0x0000000d04007c0c */ /* 0x000fe4000bf03070 */
[----:B------:R-:W-:Y:S01]  /*78c0*/  SHF.R.U32.HI R5, RZ, 0x8, R23 ;  /* 0x00000008ff057819 */ /* 0x000fe20000011617 */
[----:B------:R-:W-:Y:S01]  /*78d0*/  @!P6 FADD.FTZ R183, -R183, -RZ ;  /* 0x800000ffb7b7e221 */ /* 0x000fe20000010100 */
[----:B------:R-:W-:Y:S02]  /*78e0*/  SHF.R.U32.HI R6, RZ, 0x18, R10 ;  /* 0x00000018ff067819 */ /* 0x000fe4000001160a */
[----:B------:R-:W-:Y:S01]  /*78f0*/  SHF.R.U32.HI R4, RZ, 0x8, R12 ;  /* 0x00000008ff047819 */ /* 0x000fe2000001160c */
[----:B------:R-:W-:Y:S01]  /*7900*/  @!P3 FADD.FTZ R188, -R188, -RZ ;  /* 0x800000ffbcbcb221 */ /* 0x000fe20000010100 */
[----:B------:R-:W-:Y:S02]  /*7910*/  ISETP.LE.U32.AND P1, PT, R6, UR13, PT ;  /* 0x0000000d06007c0c */ /* 0x000fe4000bf23070 */
[----:B------:R-:W-:Y:S02]  /*7920*/  LOP3.LUT R5, R5, 0xffff, RZ, 0xc0, !PT ;  /* 0x0000ffff05057812 */ /* 0x000fe400078ec0ff */
[----:B------:R-:W-:Y:S01]  /*7930*/  LOP3.LUT R4, R4, 0xffff, RZ, 0xc0, !PT ;  /* 0x0000ffff04047812 */ /* 0x000fe200078ec0ff */
[----:B------:R-:W-:Y:S01]  /*7940*/  @!P0 FADD.FTZ R191, -R191, -RZ ;  /* 0x800000ffbfbf8221 */ /* 0x000fe20000010100 */
[----:B------:R-:W-:Y:S02]  /*7950*/  SHF.R.U32.HI R6, RZ, 0x10, R3 ;  /* 0x00000010ff067819 */ /* 0x000fe40000011603 */
[----:B------:R-:W-:Y:S02]  /*7960*/  ISETP.LE.U32.AND P5, PT, R5, UR13, PT ;  /* 0x0000000d05007c0c */ /* 0x000fe4000bfa3070 */
[----:B------:R-:W-:Y:S02]  /*7970*/  ISETP.LE.U32.AND P6, PT, R4, UR13, PT ;  /* 0x0000000d04007c0c */ /* 0x000fe4000bfc3070 */
[----:B------:R-:W-:Y:S01]  /*7980*/  LOP3.LUT R5, R6, 0xff, RZ, 0xc0, !PT ;  /* 0x000000ff06057812 */ /* 0x000fe200078ec0ff */
[----:B------:R-:W-:Y:S01]  /*7990*/  @!P1 FADD.FTZ R186, -R186, -RZ ;  /* 0x800000ffbaba9221 */ /* 0x000fe20000010100 */
[----:B------:R-:W-:Y:S02]  /*79a0*/  SHF.R.U32.HI R4, RZ, 0x8, R9 ;  /* 0x00000008ff047819 */ /* 0x000fe40000011609 */
[----:B------:R-:W-:Y:S02]  /*79b0*/  LOP3.LUT R3, R3, 0xffff, RZ, 0xc0, !PT ;  /* 0x0000ffff03037812 */ /* 0x000fe400078ec0ff */
[----:B------:R-:W-:Y:S02]  /*79c0*/  ISETP.LE.U32.AND P3, PT, R5, UR13, PT ;  /* 0x0000000d05007c0c */ /* 0x000fe4000bf63070 */
[----:B------:R-:W-:Y:S01]  /*79d0*/  LOP3.LUT R4, R4, 0xffff, RZ, 0xc0, !PT ;  /* 0x0000ffff04047812 */ /* 0x000fe200078ec0ff */
[----:B------:R-:W-:Y:S01]  /*79e0*/  @!P5 FADD.FTZ R194, -R194, -RZ ;  /* 0x800000ffc2c2d221 */ /* 0x000fe20000010100 */
[----:B------:R-:W-:Y:S01]  /*79f0*/  SHF.R.U32.HI R3, RZ, 0x8, R3 ;  /* 0x00000008ff037819 */ /* 0x000fe20000011603 */
[----:B------:R-:W-:Y:S01]  /*7a00*/  @!P6 FADD.FTZ R176, -R176, -RZ ;  /* 0x800000ffb0b0e221 */ /* 0x000fe20000010100 */
[----:B------:R-:W-:Y:S02]  /*7a10*/  ISETP.LE.U32.AND P0, PT, R4, UR13, PT ;  /* 0x0000000d04007c0c */ /* 0x000fe4000bf03070 */
[----:B------:R-:W-:Y:S02]  /*7a20*/  LOP3.LUT R3, R3, 0xffff, RZ, 0xc0, !PT ;  /* 0x0000ffff03037812 */ /* 0x000fe400078ec0ff */
[----:B------:R-:W-:Y:S02]  /*7a30*/  SHF.R.U32.HI R4, RZ, 0x10, R10 ;  /* 0x00000010ff047819 */ /* 0x000fe4000001160a */
[----:B------:R-:W-:Y:S01]  /*7a40*/  ISETP.LE.U32.AND P6, PT, R3, UR13, PT ;  /* 0x0000000d03007c0c */ /* 0x000fe2000bfc3070 */
[----:B------:R-:W-:Y:S01]  /*7a50*/  @!P3 FADD.FTZ R178, -R178, -RZ ;  /* 0x800000ffb2b2b221 */ /* 0x000fe20000010100 */
[----:B------:R-:W-:Y:S02]  /*7a60*/  LOP3.LUT R3, R21, 0xff, RZ, 0xc0, !PT ;  /* 0x000000ff15037812 */ /* 0x000fe400078ec0ff */
[----:B------:R-:W-:Y:S02]  /*7a70*/  LOP3.LUT R4, R4, 0xff, RZ, 0xc0, !PT ;  /* 0x000000ff04047812 */ /* 0x000fe400078ec0ff */
[----:B------:R-:W-:Y:S01]  /*7a80*/  ISETP.LE.U32.AND P3, PT, R3, UR13, PT ;  /* 0x0000000d03007c0c */ /* 0x000fe2000bf63070 */
[----:B------:R-:W-:Y:S01]  /*7a90*/  @!P0 FADD.FTZ R179, -R179, -RZ ;  /* 0x800000ffb3b38221 */ /* 0x000fe20000010100 */
[----:B------:R-:W-:Y:S02]  /*7aa0*/  SHF.R.U32.HI R3, RZ, 0x8, R24 ;  /* 0x00000008ff037819 */ /* 0x000fe40000011618 */
[----:B------:R-:W-:Y:S02]  /*7ab0*/  ISETP.LE.U32.AND P0, PT, R4, UR13, PT ;  /* 0x0000000d04007c0c */ /* 0x000fe4000bf03070 */
[----:B------:R-:W-:Y:S01]  /*7ac0*/  LOP3.LUT R4, R3, 0xffff, RZ, 0xc0, !PT ;  /* 0x0000ffff03047812 */ /* 0x000fe200078ec0ff */
[----:B------:R-:W-:Y:S01]  /*7ad0*/  @!P6 FADD.FTZ R177, -R177, -RZ ;  /* 0x800000ffb1b1e221 */ /* 0x000fe20000010100 */
[----:B------:R-:W-:Y:S02]  /*7ae0*/  F2FP.RELU.F16.F32.PACK_AB R3, R195, R184 ;  /* 0x000000b8c303723e */ /* 0x000fe400000008ff */
[----:B------:R-:W-:Y:S02]  /*7af0*/  LOP3.LUT R11, R11, 0xffff, RZ, 0xc0, !PT ;  /* 0x0000ffff0b0b7812 */ /* 0x000fe400078ec0ff */
[----:B------:R-:W-:Y:S01]  /*7b00*/  F2FP.RELU.F16.F32.PACK_AB R6, R176, R193 ;  /* 0x000000c1b006723e */ /* 0x000fe200000008ff */
[----:B------:R1:W-:Y:S01]  /*7b10*/  STS [R232+0x20400], R3 ;  /* 0x02040003e8007388 */ /* 0x0003e20000000800 */
[----:B------:R-:W-:Y:S01]  /*7b20*/  SHF.R.U32.HI R5, RZ, 0x8, R11 ;  /* 0x00000008ff057819 */ /* 0x000fe2000001160b */
[----:B------:R-:W-:Y:S01]  /*7b30*/  @!P3 FADD.FTZ R180, -R180, -RZ ;  /* 0x800000ffb4b4b221 */ /* 0x000fe20000010100 */
[----:B------:R-:W-:Y:S01]  /*7b40*/  F2FP.RELU.F16.F32.PACK_AB R2, R225, R202 ;  /* 0x000000cae102723e */ /* 0x000fe200000008ff */
[----:B------:R-:W-:Y:S01]  /*7b50*/  STS [R232+0x20000], R6 ;  /* 0x02000006e8007388 */ /* 0x000fe20000000800 */
[----:B------:R-:W-:Y:S01]  /*7b60*/  LOP3.LUT R5, R5, 0xffff, RZ, 0xc0, !PT ;  /* 0x0000ffff05057812 */ /* 0x000fe200078ec0ff */
[----:B------:R-:W-:Y:S01]  /*7b70*/  @!P0 FADD.FTZ R181, -R181, -RZ ;  /* 0x800000ffb5b58221 */ /* 0x000fe20000010100 */
[----:B------:R-:W-:Y:S01]  /*7b80*/  F2FP.RELU.F16.F32.PACK_AB R0, R194, R229 ;  /* 0x000000e5c200723e */ /* 0x000fe200000008ff */
[----:B------:R2:W-:Y:S01]  /*7b90*/  STS [R235+0x20400], R2 ;  /* 0x02040002eb007388 */ /* 0x0005e20000000800 */
[----:B------:R-:W-:Y:S02]  /*7ba0*/  ISETP.LE.U32.AND P5, PT, R5, UR13, PT ;  /* 0x0000000d05007c0c */ /* 0x000fe4000bfa3070 */
[----:B------:R-:W-:Y:S02]  /*7bb0*/  LOP3.LUT R5, R10, 0xffff, RZ, 0xc0, !PT ;  /* 0x0000ffff0a057812 */ /* 0x000fe400078ec0ff */
[----:B------:R-:W-:Y:S02]  /*7bc0*/  FSETP.GE.FTZ.AND P3, PT, R193, RZ, PT ;  /* 0x000000ffc100720b */ /* 0x000fe40003f76000 */
[----:B------:R-:W-:Y:S02]  /*7bd0*/  SHF.R.U32.HI R5, RZ, 0x8, R5 ;  /* 0x00000008ff057819 */ /* 0x000fe40000011605 */
[----:B------:R-:W-:Y:S02]  /*7be0*/  FSETP.GE.FTZ.AND P1, PT, R176, RZ, PT ;  /* 0x000000ffb000720b */ /* 0x000fe40003f36000 */
[----:B------:R-:W-:Y:S02]  /*7bf0*/  LOP3.LUT R5, R5, 0xffff, RZ, 0xc0, !PT ;  /* 0x0000ffff05057812 */ /* 0x000fe400078ec0ff */
[----:B------:R-:W-:Y:S01]  /*7c00*/  FSETP.GE.FTZ.AND P0, PT, R184, RZ, PT ;  /* 0x000000ffb800720b */ /* 0x000fe20003f16000 */
[----:B------:R-:W-:Y:S01]  /*7c10*/  @!P5 FADD.FTZ R190, -R190, -RZ ;  /* 0x800000ffbebed221 */ /* 0x000fe20000010100 */
[----:B------:R-:W-:Y:S02]  /*7c20*/  ISETP.LE.U32.AND P5, PT, R4, UR13, PT ;  /* 0x0000000d04007c0c */ /* 0x000fe4000bfa3070 */
[----:B-1----:R-:W-:Y:S02]  /*7c30*/  F2FP.RELU.F16.F32.PACK_AB R3, R192, R203 ;  /* 0x000000cbc003723e */ /* 0x002fe400000008ff */
[----:B------:R-:W-:Y:S02]  /*7c40*/  ISETP.LE.U32.AND P6, PT, R5, UR13, PT ;  /* 0x0000000d05007c0c */ /* 0x000fe4000bfc3070 */
[----:B------:R-:W-:Y:S01]  /*7c50*/  F2FP.RELU.F16.F32.PACK_AB R5, R177, R187 ;  /* 0x000000bbb105723e */ /* 0x000fe200000008ff */
[----:B------:R1:W-:Y:S01]  /*7c60*/  STS [R235+0x20000], R3 ;  /* 0x02000003eb007388 */ /* 0x0003e20000000800 */
[----:B------:R-:W-:Y:S02]  /*7c70*/  F2FP.RELU.F16.F32.PACK_AB R4, R183, R178 ;  /* 0x000000b2b704723e */ /* 0x000fe400000008ff */
[----:B--2---:R-:W-:Y:S01]  /*7c80*/  F2FP.RELU.F16.F32.PACK_AB R2, R198, R191 ;  /* 0x000000bfc602723e */ /* 0x004fe200000008ff */
[----:B------:R2:W-:Y:S01]  /*7c90*/  STS [R232+0x21000], R5 ;  /* 0x02100005e8007388 */ /* 0x0005e20000000800 */
[----:B------:R-:W-:Y:S01]  /*7ca0*/  FSETP.GE.FTZ.AND P4, PT, R187, RZ, PT ;  /* 0x000000ffbb00720b */ /* 0x000fe20003f96000 */
[----:B------:R-:W-:Y:S02]  /*7cb0*/  @!P5 FADD.FTZ R185, -R185, -RZ ;  /* 0x800000ffb9b9d221 */ /* 0x000fe40000010100 */
        /* <DEDUP_REMOVED lines=23> */
[--C-:B------:R-:W-:Y:S07]  /*7e30*/  IMAD.IADD R204, R208, 0x1, R0.reuse ;  /* 0x00000001d0cc7824 */ /* 0x100fee00078e0200 */
[----:B------:R-:W1:Y:S01]  /*7e40*/  LDSM.16.M88.4 R32, [R0+0x8000] ;  /* 0x008000000020783b */ /* 0x000e620000000200 */
[----:B--2---:R-:W-:Y:S07]  /*7e50*/  IMAD.IADD R2, R214, 0x1, R0 ;  /* 0x00000001d6027824 */ /* 0x004fee00078e0200 */
[----:B------:R-:W2:Y:S01]  /*7e60*/  LDSM.16.M88.4 R28, [R0+0x9000] ;  /* 0x00900000001c783b */ /* 0x000ea20000000200 */
[----:B------:R-:W-:Y:S07]  /*7e70*/  IMAD.IADD R3, R208, 0x1, R2 ;  /* 0x00000001d0037824 */ /* 0x000fee00078e0202 */
        /* <DEDUP_REMOVED lines=78> */
[-C--:B------:R-:W-:Y:S06]  /*8360*/  HMMA.16816.F32 R28, R172, R170.reuse, R28 ;  /* 0x000000aaac1c723c */ /* 0x080fec000000181c */
[----:B------:R-:W-:Y:S01]  /*8370*/  HMMA.16816.F32 R32, R164, R170, R32 ;  /* 0x000000aaa420723c */ /* 0x000fe20000001820 */
[----:B------:R-:W-:Y:S08]  /*8380*/  LDSM.16.M88.4 R164, [R3+0xa000] ;  /* 0x00a0000003a4783b */ /* 0x000ff00000000200 */
[----:B------:R-:W1:Y:S02]  /*8390*/  LDSM.16.M88.4 R168, [R212+0x18000] ;  /* 0x01800000d4a8783b */ /* 0x000e640000000200 */
[-C--:B-1----:R-:W-:Y:S11]  /*83a0*/  HMMA.16816.F32 R4, R164, R168.reuse, R4 ;  /* 0x000000a8a404723c */ /* 0x082ff60000001804 */
[----:B------:R-:W-:Y:S11]  /*83b0*/  @!UPT UIADD3 URZ, URZ, URZ, URZ ;  /* 0x0000003f3f3ff290 */ /* 0x000ff6000fffe03f */
[----:B------:R-:W-:Y:S02]  /*83c0*/  @!UPT UIADD3 URZ, URZ, URZ, URZ ;  /* 0x0000003f3f3ff290 */ /* 0x000fe4000fffe03f */
[C---:B-----5:R-:W-:Y:S01]  /*83d0*/  FADD.FTZ R172, -R222.reuse, R4 ;  /* 0x00000004deac7221 */ /* 0x060fe20000010100 */
[C---:B------:R-:W-:Y:S01]  /*83e0*/  FADD.FTZ R4, -R221.reuse, R6 ;  /* 0x00000006dd047221 */ /* 0x040fe20000010100 */
        /* <DEDUP_REMOVED lines=11> */
[----:B------:R-:W-:Y:S02]  /*84a0*/  FSEL R176, R7, R221, P0 ;  /* 0x000000dd07b07208 */ /* 0x000fe40000000000 */
[----:B------:R-:W-:Y:S02]  /*84b0*/  FSETP.GE.FTZ.AND P0, PT, R183, RZ, PT ;  /* 0x000000ffb700720b */ /* 0x000fe40003f16000 */
[----:B------:R-:W-:Y:S01]  /*84c0*/  FSETP.GE.FTZ.AND P1, PT, R178, RZ, PT ;  /* 0x000000ffb200720b */ /* 0x000fe20003f36000 */
[----:B------:R-:W-:Y:S05]  /*84d0*/  FMUL.FTZ R176, R195, R176 ;  /* 0x000000b0c3b07220 */ /* 0x000fea0000410000 */
[----:B------:R-:W-:Y:S01]  /*84e0*/  F2FP.F16.F32.PACK_AB R176, R176, R184 ;  /* 0x000000b8b0b0723e */ /* 0x000fe200000000ff */
[C---:B-1----:R-:W-:Y:S06]  /*84f0*/  HMMA.16816.F32 R8, R172.reuse, R168, R8 ;  /* 0x000000a8ac08723c */ /* 0x042fec0000001808 */
[-C--:B------:R-:W-:Y:S06]  /*8500*/  HMMA.16816.F32 R12, R172, R170.reuse, R12 ;  /* 0x000000aaac0c723c */ /* 0x080fec000000180c */
[C---:B------:R-:W-:Y:S01]  /*8510*/  HMMA.16816.F32 R16, R164.reuse, R170, R16 ;  /* 0x000000aaa410723c */ /* 0x040fe20000001810 */
[----:B------:R-:W1:Y:S11]  /*8520*/  LDSM.16.M88.4 R168, [R212+0x18800] ;  /* 0x01880000d4a8783b */ /* 0x000e760000000200 */
[C---:B------:R-:W-:Y:S01]  /*8530*/  FADD.FTZ R4, -R217.reuse, R11 ;  /* 0x0000000bd9047221 */ /* 0x040fe20000010100 */
[C---:B------:R-:W-:Y:S01]  /*8540*/  FADD.FTZ R7, -R220.reuse, R8 ;  /* 0x00000008dc077221 */ /* 0x040fe20000010100 */
[----:B------:R-:W-:Y:S01]  /*8550*/  FADD.FTZ R6, -R220, R9 ;  /* 0x00000009dc067221 */ /* 0x000fe20000010100 */
[C---:B------:R-:W-:Y:S02]  /*8560*/  FADD.FTZ R5, -R217.reuse, R10 ;  /* 0x0000000ad9057221 */ /* 0x040fe40000010100 */
[----:B------:R-:W-:Y:S01]  /*8570*/  FSEL R4, R4, R217, P0 ;  /* 0x000000d904047208 */ /* 0x000fe20000000000 */
        /* <DEDUP_REMOVED lines=24> */
[-C--:B-1----:R-:W-:Y:S03]  /*8700*/  HMMA.16816.F32 R20, R164, R168.reuse, R20 ;  /* 0x000000a8a414723c */ /* 0x082fe60000001814 */
[----:B------:R-:W-:Y:S01]  /*8710*/  FSETP.GE.FTZ.AND P3, PT, R192, RZ, PT ;  /* 0x000000ffc000720b */ /* 0x000fe20003f76000 */
[----:B------:R-:W-:Y:S01]  /*8720*/  FMUL.FTZ R178, R178, R5 ;  /* 0x00000005b2b27220 */ /* 0x000fe20000410000 */
[----:B------:R-:W-:Y:S01]  /*8730*/  FSEL R4, R19, R221, P0 ;  /* 0x000000dd13047208 */ /* 0x000fe20000000000 */
[C---:B------:R-:W-:Y:S04]  /*8740*/  HMMA.16816.F32 R24, R172.reuse, R168, R24 ;  /* 0x000000a8ac18723c */ /* 0x040fe80000001818 */
[----:B------:R-:W-:Y:S01]  /*8750*/  FSETP.GE.FTZ.AND P0, PT, R198, RZ, PT ;  /* 0x000000ffc600720b */ /* 0x000fe20003f16000 */
[----:B------:R-:W-:Y:S01]  /*8760*/  FMUL.FTZ R183, R197, R7 ;  /* 0x00000007c5b77220 */ /* 0x000fe20000410000 */
[----:B------:R-:W-:Y:S01]  /*8770*/  FSEL R5, R14, R217, P1 ;  /* 0x000000d90e057208 */ /* 0x000fe20000800000 */
[-C--:B------:R-:W-:Y:S03]  /*8780*/  HMMA.16816.F32 R28, R172, R170.reuse, R28 ;  /* 0x000000aaac1c723c */ /* 0x080fe6000000181c */
[----:B------:R-:W-:Y:S01]  /*8790*/  FSETP.GE.FTZ.AND P1, PT, R202, RZ, PT ;  /* 0x000000ffca00720b */ /* 0x000fe20003f36000 */
[----:B------:R-:W-:Y:S01]  /*87a0*/  FMUL.FTZ R13, R179, R6 ;  /* 0x00000006b30d7220 */ /* 0x000fe20000410000 */
[----:B------:R-:W-:Y:S01]  /*87b0*/  FSEL R7, R16, R222, P4 ;  /* 0x000000de10077208 */ /* 0x000fe20002000000 */
[----:B------:R-:W-:Y:S01]  /*87c0*/  FMUL.FTZ R16, R225, R4 ;  /* 0x00000004e1107220 */ /* 0x000fe20000410000 */
[-C--:B------:R-:W-:Y:S01]  /*87d0*/  FSEL R6, R17, R222.reuse, P3 ;  /* 0x000000de11067208 */ /* 0x080fe20001800000 */
[----:B------:R-:W-:Y:S01]  /*87e0*/  FMUL.FTZ R12, R188, R5 ;  /* 0x00000005bc0c7220 */ /* 0x000fe20000410000 */
[----:B------:R-:W-:Y:S01]  /*87f0*/  FSETP.GE.FTZ.AND P4, PT, R200, RZ, PT ;  /* 0x000000ffc800720b */ /* 0x000fe20003f96000 */
[----:B------:R-:W-:Y:S04]  /*8800*/  HMMA.16816.F32 R32, R164, R170, R32 ;  /* 0x000000aaa420723c */ /* 0x000fe80000001820 */
[----:B------:R-:W-:Y:S01]  /*8810*/  FSETP.GE.FTZ.AND P3, PT, R190, RZ, PT ;  /* 0x000000ffbe00720b */ /* 0x000fe20003f76000 */
[C---:B------:R-:W-:Y:S01]  /*8820*/  FADD.FTZ R20, -R222.reuse, R20 ;  /* 0x00000014de147221 */ /* 0x040fe20000010100 */
[----:B------:R-:W-:Y:S01]  /*8830*/  FSEL R5, R9, R221, P1 ;  /* 0x000000dd09057208 */ /* 0x000fe20000800000 */
[----:B------:R-:W-:Y:S01]  /*8840*/  FADD.FTZ R15, -R222, R21 ;  /* 0x00000015de0f7221 */ /* 0x000fe20000010100 */
[----:B------:R-:W-:Y:S03]  /*8850*/  FSETP.GE.FTZ.AND P1, PT, R191, RZ, PT ;  /* 0x000000ffbf00720b */ /* 0x000fe60003f36000 */
[-C--:B------:R-:W-:Y:S01]  /*8860*/  FSEL R4, R20, R222.reuse, P4 ;  /* 0x000000de14047208 */ /* 0x080fe20002000000 */
[----:B------:R-:W-:Y:S01]  /*8870*/  FADD.FTZ R22, -R221, R22 ;  /* 0x00000016dd167221 */ /* 0x000fe20000010100 */
[----:B------:R-:W-:Y:S01]  /*8880*/  FSEL R15, R15, R222, P3 ;  /* 0x000000de0f0f7208 */ /* 0x000fe20001800000 */
[----:B------:R-:W-:Y:S01]  /*8890*/  FADD.FTZ R14, -R221, R23 ;  /* 0x00000017dd0e7221 */ /* 0x000fe20000010100 */
[----:B------:R-:W-:Y:S01]  /*88a0*/  F2FP.F16.F32.PACK_AB R169, R10, R187 ;  /* 0x000000bb0aa9723e */ /* 0x000fe200000000ff */
[----:B------:R-:W-:Y:S01]  /*88b0*/  FMUL.FTZ R17, R192, R6 ;  /* 0x00000006c0117220 */ /* 0x000fe20000410000 */
[----:B------:R-:W-:Y:S01]  /*88c0*/  FSEL R9, R22, R221, P1 ;  /* 0x000000dd16097208 */ /* 0x000fe20000800000 */
[----:B------:R-:W-:Y:S01]  /*88d0*/  FMUL.FTZ R4, R200, R4 ;  /* 0x00000004c8047220 */ /* 0x000fe20000410000 */
[----:B------:R-:W-:Y:S01]  /*88e0*/  FSETP.GE.FTZ.AND P1, PT, R181, RZ, PT ;  /* 0x000000ffb500720b */ /* 0x000fe20003f36000 */
[----:B------:R-:W-:Y:S01]  /*88f0*/  FMUL.FTZ R15, R190, R15 ;  /* 0x0000000fbe0f7220 */ /* 0x000fe20000410000 */
[----:B------:R-:W-:Y:S01]  /*8900*/  FSEL R14, R14, R221, P0 ;  /* 0x000000dd0e0e7208 */ /* 0x000fe20000000000 */
[----:B------:R-:W-:Y:S01]  /*8910*/  FADD.FTZ R6, -R217, R26 ;  /* 0x0000001ad9067221 */ /* 0x000fe20000010100 */
[----:B------:R-:W-:Y:S01]  /*8920*/  FSETP.GE.FTZ.AND P0, PT, R186, RZ, PT ;  /* 0x000000ffba00720b */ /* 0x000fe20003f16000 */
[----:B------:R-:W-:Y:S01]  /*8930*/  FMUL.FTZ R10, R202, R5 ;  /* 0x00000005ca0a7220 */ /* 0x000fe20000410000 */
[----:B------:R-:W-:Y:S01]  /*8940*/  F2FP.F16.F32.PACK_AB R15, R15, R4 ;  /* 0x000000040f0f723e */ /* 0x000fe200000000ff */
[C---:B------:R-:W-:Y:S01]  /*8950*/  FADD.FTZ R5, -R217.reuse, R27 ;  /* 0x0000001bd9057221 */ /* 0x040fe20000010100 */
[----:B------:R-:W-:Y:S01]  /*8960*/  FSEL R6, R6, R217, P1 ;  /* 0x000000d906067208 */ /* 0x000fe20000800000 */
[----:B------:R-:W-:Y:S01]  /*8970*/  FADD.FTZ R4, -R217, R30 ;  /* 0x0000001ed9047221 */ /* 0x000fe20000010100 */
[----:B------:R-:W-:Y:S01]  /*8980*/  FSETP.GE.FTZ.AND P1, PT, R180, RZ, PT ;  /* 0x000000ffb400720b */ /* 0x000fe20003f36000 */
[----:B------:R-:W-:Y:S01]  /*8990*/  FMUL.FTZ R11, R203, R7 ;  /* 0x00000007cb0b7220 */ /* 0x000fe20000410000 */
[----:B------:R-:W-:Y:S01]  /*89a0*/  F2FP.F16.F32.PACK_AB R168, R8, R178 ;  /* 0x000000b208a8723e */ /* 0x000fe200000000ff */
[C---:B------:R-:W-:Y:S01]  /*89b0*/  FADD.FTZ R8, -R220.reuse, R24 ;  /* 0x00000018dc087221 */ /* 0x040fe20000010100 */
[-C--:B------:R-:W-:Y:S01]  /*89c0*/  FSEL R5, R5, R217.reuse, P0 ;  /* 0x000000d905057208 */ /* 0x080fe20000000000 */
[----:B------:R-:W-:Y:S01]  /*89d0*/  FADD.FTZ R7, -R220, R25 ;  /* 0x00000019dc077221 */ /* 0x000fe20000010100 */
[----:B------:R-:W-:Y:S01]  /*89e0*/  FSETP.GE.FTZ.AND P4, PT, R189, RZ, PT ;  /* 0x000000ffbd00720b */ /* 0x000fe20003f96000 */
[----:B------:R-:W-:Y:S01]  /*89f0*/  FADD.FTZ R32, -R222, R32 ;  /* 0x00000020de207221 */ /* 0x000fe20000010100 */
[----:B------:R-:W-:Y:S01]  /*8a00*/  FSETP.GE.FTZ.AND P0, PT, R227, RZ, PT ;  /* 0x000000ffe300720b */ /* 0x000fe20003f16000 */
[----:B------:R-:W-:Y:S01]  /*8a10*/  FADD.FTZ R34, -R221, R34 ;  /* 0x00000022dd227221 */ /* 0x000fe20000010100 */
[----:B------:R-:W-:Y:S01]  /*8a20*/  FSEL R4, R4, R217, P1 ;  /* 0x000000d904047208 */ /* 0x000fe20000800000 */
[----:B------:R-:W-:Y:S01]  /*8a30*/  FMUL.FTZ R9, R191, R9 ;  /* 0x00000009bf097220 */ /* 0x000fe20000410000 */
[----:B------:R-:W-:Y:S01]  /*8a40*/  F2FP.F16.F32.PACK_AB R18, R18, R12 ;  /* 0x0000000c1212723e */ /* 0x000fe200000000ff */
        /* <DEDUP_REMOVED lines=8> */
[----:B------:R-:W-:Y:S01]  /*8ad0*/  @P0 FADD.FTZ R217, -R217, R31 ;  /* 0x0000001fd9d90221 */ /* 0x000fe20000010100 */
        /* <DEDUP_REMOVED lines=33> */
[----:B------:R-:W-:Y:S01]  /*8cf0*/  UMOV UR14, 0xffffc000 ;  /* 0xffffc000000e7882 */ /* 0x000fe20000000000 */
[----:B------:R-:W-:Y:S01]  /*8d00*/  ULOP3.LUT UR10, UR7, 0x1, URZ, 0xc0, !UPT ;  /* 0x00000001070a7892 */ /* 0x000fe2000f8ec03f */
[C---:B------:R-:W-:Y:S03]  /*8d10*/  VIADD R4, R230.reuse, 0x40 ;  /* 0x00000040e6047836 */ /* 0x040fe60000000000 */
        /* <DEDUP_REMOVED lines=11> */
[C---:B-1----:R-:W-:Y:S03]  /*8dd0*/  IMAD.U32 R5, R20.reuse, -0x40, RZ ;  /* 0xffffffc014057824 */ /* 0x042fe600078e00ff */
[----:B------:R3:W-:Y:S02]  /*8de0*/  @P4 STS [R223+0x8], RZ ;  /* 0x000008ffdf004388 */ /* 0x0007e40000000800 */
[CC--:B------:R-:W-:Y:S02]  /*8df0*/  LEA R4, P0, R5.reuse, R240.reuse, 0x1 ;  /* 0x000000f005047211 */ /* 0x0c0fe400078008ff */
[----:B------:R3:W-:Y:S01]  /*8e00*/  @P4 STS [R223+0xc], RZ ;  /* 0x00000cffdf004388 */ /* 0x0007e20000000800 */
[C---:B------:R-:W-:Y:S02]  /*8e10*/  LEA R7, P5, R20.reuse, R5, 0x5 ;  /* 0x0000000514077211 */ /* 0x040fe400078a28ff */
[----:B------:R-:W-:Y:S02]  /*8e20*/  SHF.R.S32.HI R9, RZ, 0x1f, R5 ;  /* 0x0000001fff097819 */ /* 0x000fe40000011405 */
[----:B------:R-:W-:Y:S02]  /*8e30*/  LEA.HI.X.SX32 R5, R5, R241, 0x1, P0 ;  /* 0x000000f105057211 */ /* 0x000fe400000f0eff */
[C---:B------:R-:W-:Y:S01]  /*8e40*/  @!P3 LEA R6, P0, R7.reuse, R240, 0x1 ;  /* 0x000000f00706b211 */ /* 0x040fe200078008ff */
[----:B------:R-:W-:Y:S01]  /*8e50*/  IMAD.MOV.U32 R240, RZ, RZ, R4 ;  /* 0x000000fffff07224 */ /* 0x000fe200078e0004 */
[C---:B--2---:R-:W-:Y:S01]  /*8e60*/  LEA.HI.X R9, R20.reuse, R9, R21, 0x5, P5 ;  /* 0x0000000914097211 */ /* 0x044fe200028f2c15 */
        /* <DEDUP_REMOVED lines=33> */
.L_x_1931:
[----:B------:R-:W-:Y:S01]  /*9080*/  STS [R232+0x1c000], R177 ;  /* 0x01c000b1e8007388 */ /* 0x000fe20000000800 */
[----:B---3--:R-:W-:Y:S02]  /*9090*/  F2FP.F16.F32.PACK_AB R4, R222, R32 ;  /* 0x00000020de04723e */ /* 0x008fe400000000ff */
[----:B------:R-:W-:Y:S01]  /*90a0*/  F2FP.F16.F32.PACK_AB R5, R221, R34 ;  /* 0x00000022dd05723e */ /* 0x000fe200000000ff */
[----:B------:R1:W-:Y:S01]  /*90b0*/  STS [R232+0x1c400], R176 ;  /* 0x01c400b0e8007388 */ /* 0x0003e20000000800 */
[----:B------:R-:W-:Y:S03]  /*90c0*/  LEA R172, R215, UR4, 0x1 ;  /* 0x00000004d7ac7c11 */ /* 0x000fe6000f8e08ff */
        /* <DEDUP_REMOVED lines=90> */
[----:B------:R-:W-:Y:S04]  /*9670*/  IMAD.U32 R4, RZ, RZ, UR34 ;  /* 0x00000022ff047e24 */ /* 0x000fe8000f8e00ff */
[----:B------:R-:W-:Y:S01]  /*9680*/  IMAD.U32 R5, RZ, RZ, UR34 ;  /* 0x00000022ff057e24 */ /* 0x000fe2000f8e00ff */
        /* <DEDUP_REMOVED lines=21> */
[----:B------:R-:W-:Y:S01]  /*97e0*/  ULDC UR10, c[0x0][0x2d0] ;  /* 0x0000b400000a7ab9 */ /* 0x000fe20000000800 */
[----:B------:R-:W1:Y:S01]  /*97f0*/  LDC R12, c[0x0][0x420] ;  /* 0x00010800ff0c7b82 */ /* 0x000e620000000800 */
[----:B------:R-:W-:Y:S02]  /*9800*/  ISETP.GE.AND P4, PT, R230, UR10, PT ;  /* 0x0000000ae6007c0c */ /* 0x000fe4000bf86270 */
[----:B------:R-:W-:Y:S01]  /*9810*/  ISETP.GE.AND P3, PT, R4, UR10, PT ;  /* 0x0000000a04007c0c */ /* 0x000fe2000bf66270 */
[----:B------:R-:W-:Y:S05]  /*9820*/  IMAD.SHL.U32 R4, R242, 0x40, RZ ;  /* 0x00000040f2047824 */ /* 0x000fea00078e00ff */
[----:B------:R-:W-:Y:S04]  /*9830*/  LOP3.LUT R4, R4, 0x1c0, RZ, 0xc0, !PT ;  /* 0x000001c004047812 */ /* 0x000fe800078ec0ff */
[----:B------:R-:W-:Y:S01]  /*9840*/  LOP3.LUT R7, R4, 0x38, R230, 0xf8, !PT ;  /* 0x0000003804077812 */ /* 0x000fe200078ef8e6 */
[----:B------:R-:W2:Y:S01]  /*9850*/  @!P4 LDC R11, c[0x0][0x424] ;  /* 0x00010900ff0bcb82 */ /* 0x000ea20000000800 */
[----:B------:R-:W-:Y:S04]  /*9860*/  SHF.R.U32.HI R5, RZ, 0x3, R4 ;  /* 0x00000003ff057819 */ /* 0x000fe80000011604 */
[----:B------:R-:W-:Y:S03]  /*9870*/  LOP3.LUT R5, R7, R5, RZ, 0x3c, !PT ;  /* 0x0000000507057212 */ /* 0x000fe600078e3cff */
[----:B------:R-:W3:Y:S02]  /*9880*/  @!P3 LDC R8, c[0x0][0x424] ;  /* 0x00010900ff08bb82 */ /* 0x000ee40000000800 */
[----:B------:R-:W-:Y:S02]  /*9890*/  IMAD R5, R249, 0x200, R5 ;  /* 0x00000200f9057824 */ /* 0x000fe400078e0205 */
[C---:B-1----:R-:W-:Y:S05]  /*98a0*/  IMAD.U32 R9, R12.reuse, -0x40, RZ ;  /* 0xffffffc00c097824 */ /* 0x042fea00078e00ff */
[C---:B------:R-:W-:Y:S02]  /*98b0*/  LEA R6, P0, R9.reuse, R238, 0x1 ;  /* 0x000000ee09067211 */ /* 0x040fe400078008ff */
[----:B------:R-:W-:Y:S02]  /*98c0*/  SHF.R.S32.HI R10, RZ, 0x1f, R9 ;  /* 0x0000001fff0a7819 */ /* 0x000fe40000011409 */
[C---:B------:R-:W-:Y:S02]  /*98d0*/  @!P3 LEA R4, P5, R12.reuse, R9, 0x5 ;  /* 0x000000090c04b211 */ /* 0x040fe400078a28ff */
        /* <DEDUP_REMOVED lines=30> */
.L_x_1932:
[----:B------:R-:W-:Y:S01]  /*9ac0*/  LDSM.16.M88.4 R32, [R0+0x1c000] ;  /* 0x01c000000020783b */ /* 0x000fe20000000200 */
[----:B------:R-:W-:Y:S01]  /*9ad0*/  IMAD.MOV.U32 R5, RZ, RZ, 0x4 ;  /* 0x00000004ff057424 */ /* 0x000fe200078e00ff */
[----:B------:R-:W-:Y:S01]  /*9ae0*/  @UP2 UIADD3 UR14, UP0, UR16, -0x100, URZ ;  /* 0xffffff00100e2890 */ /* 0x000fe2000ff1e03f */
[----:B-1----:R-:W-:Y:S01]  /*9af0*/  @P1 VIADD R4, R237, 0xffffffc0 ;  /* 0xffffffc0ed041836 */ /* 0x002fe20000000000 */
[----:B------:R-:W1:Y:S01]  /*9b00*/  LDSM.16.MT88.4 R16, [R205] ;  /* 0x00000000cd10783b */ /* 0x000e620000004200 */
[----:B------:R-:W-:Y:S01]  /*9b10*/  IMAD.MOV.U32 R208, RZ, RZ, 0x40 ;  /* 0x00000040ffd07424 */ /* 0x000fe200078e00ff */
[----:B------:R-:W-:Y:S01]  /*9b20*/  @UP2 UIADD3.X UR10, UR17, -0x1, URZ, UP0, !UPT ;  /* 0xffffffff110a2890 */ /* 0x000fe200087fe43f */
[----:B------:R-:W-:Y:S01]  /*9b30*/  @P1 IMAD.WIDE R220, R4, R5, UR16 ;  /* 0x0000001004dc1e25 */ /* 0x000fe2000f8e0205 */
[----:B------:R-:W2:Y:S01]  /*9b40*/  LDSM.16.M88.4 R28, [R0+0x1d000] ;  /* 0x01d00000001c783b */ /* 0x000ea20000000200 */
[----:B------:R-:W-:Y:S01]  /*9b50*/  UISETP.GT.AND UP1, UPT, UR7, UR51, UPT ;  /* 0x000000330700728c */ /* 0x000fe2000bf24270 */
[----:B------:R-:W-:Y:S01]  /*9b60*/  SEL R208, R208, 0xffffffc0, !P2 ;  /* 0xffffffc0d0d07807 */ /* 0x000fe20005000000 */
[----:B------:R-:W-:Y:S01]  /*9b70*/  @UP2 UMOV UR16, UR14 ;  /* 0x0000000e00102c82 */ /* 0x000fe20008000000 */
[----:B------:R-:W3:Y:S01]  /*9b80*/  LDSM.16.MT88.4 R164, [R205+0x4000] ;  /* 0x00400000cda4783b */ /* 0x000ee20000004200 */
[----:B------:R-:W-:Y:S01]  /*9b90*/  @UP2 UMOV UR17, UR10 ;  /* 0x0000000a00112c82 */ /* 0x000fe20008000000 */
[----:B------:R-:W-:Y:S02]  /*9ba0*/  ULOP3.LUT UR10, UR7, 0x1, URZ, 0xc0, !UPT ;  /* 0x00000001070a7892 */ /* 0x000fe4000f8ec03f */
[----:B------:R-:W-:Y:S01]  /*9bb0*/  LDSM.16.M88.4 R168, [R2+0x1c000] ;  /* 0x01c0000002a8783b */ /* 0x000fe20000000200 */
[----:B------:R-:W-:Y:S02]  /*9bc0*/  UIADD3 UR7, UR7, -0x1, URZ ;  /* 0xffffffff07077890 */ /* 0x000fe4000fffe03f */
[----:B------:R-:W-:Y:S01]  /*9bd0*/  UISETP.NE.U32.AND UP0, UPT, UR10, 0x1, UPT ;  /* 0x000000010a00788c */ /* 0x000fe2000bf05070 */
        /* <DEDUP_REMOVED lines=10> */
[----:B------:R2:W5:Y:S03]  /*9c80*/  @P1 LDG.E R245, desc[UR8][R220.64] ;  /* 0x00000008dcf51981 */ /* 0x000566000c1e1900 */
[-C--:B------:R-:W-:Y:S01]  /*9c90*/  HMMA.16816.F32 R12, R28, R18.reuse, RZ ;  /* 0x000000121c0c723c */ /* 0x080fe200000018ff */
[----:B------:R2:W5:Y:S04]  /*9ca0*/  @P1 LDG.E R246, desc[UR8][R220.64+0x20] ;  /* 0x00002008dcf61981 */ /* 0x000568000c1e1900 */
[----:B------:R2:W5:Y:S01]  /*9cb0*/  @P1 LDG.E R243, desc[UR8][R220.64+0x80] ;  /* 0x00008008dcf31981 */ /* 0x000562000c1e1900 */
[C---:B------:R-:W-:Y:S03]  /*9cc0*/  HMMA.16816.F32 R16, R32.reuse, R18, RZ ;  /* 0x000000122010723c */ /* 0x040fe600000018ff */
[----:B------:R2:W5:Y:S03]  /*9cd0*/  @P1 LDG.E R244, desc[UR8][R220.64+0xa0] ;  /* 0x0000a008dcf41981 */ /* 0x000566000c1e1900 */
        /* <DEDUP_REMOVED lines=15> */
[----:B------:R-:W-:Y:S04]  /*9dd0*/  LDSM.16.M88.4 R168, [R0+0x1e000] ;  /* 0x01e0000000a8783b */ /* 0x000fe80000000200 */
[----:B------:R-:W2:Y:S01]  /*9de0*/  LDSM.16.MT88.4 R180, [R205+0x2000] ;  /* 0x00200000cdb4783b */ /* 0x000ea20000004200 */
[-C--:B------:R-:W-:Y:S06]  /*9df0*/  HMMA.16816.F32 R4, R184, R188.reuse, R4 ;  /* 0x000000bcb804723c */ /* 0x080fec0000001804 */
[C---:B------:R-:W-:Y:S06]  /*9e00*/  HMMA.16816.F32 R8, R192.reuse, R188, R8 ;  /* 0x000000bcc008723c */ /* 0x040fec0000001808 */
[-C--:B------:R-:W-:Y:S06]  /*9e10*/  HMMA.16816.F32 R12, R192, R190.reuse, R12 ;  /* 0x000000bec00c723c */ /* 0x080fec000000180c */
[C---:B------:R-:W-:Y:S01]  /*9e20*/  HMMA.16816.F32 R16, R184.reuse, R190, R16 ;  /* 0x000000beb810723c */ /* 0x040fe20000001810 */
[----:B------:R3:W2:Y:S05]  /*9e30*/  LDSM.16.M88.4 R188, [R0+0x1f000] ;  /* 0x01f0000000bc783b */ /* 0x0006aa0000000200 */
[-C--:B-1----:R-:W-:Y:S06]  /*9e40*/  HMMA.16816.F32 R20, R184, R196.reuse, R20 ;  /* 0x000000c4b814723c */ /* 0x082fec0000001814 */
[C---:B------:R-:W-:Y:S06]  /*9e50*/  HMMA.16816.F32 R24, R192.reuse, R196, R24 ;  /* 0x000000c4c018723c */ /* 0x040fec0000001818 */
[-C--:B------:R-:W-:Y:S01]  /*9e60*/  HMMA.16816.F32 R28, R192, R198.reuse, R28 ;  /* 0x000000c6c01c723c */ /* 0x080fe2000000181c */
[----:B------:R-:W1:Y:S05]  /*9e70*/  LDSM.16.MT88.4 R192, [R205+0x6000] ;  /* 0x00600000cdc0783b */ /* 0x000e6a0000004200 */
[----:B------:R-:W-:Y:S01]  /*9e80*/  HMMA.16816.F32 R32, R184, R198, R32 ;  /* 0x000000c6b820723c */ /* 0x000fe20000001820 */
[----:B------:R-:W-:Y:S01]  /*9e90*/  LDSM.16.MT88.4 R184, [R205+0x2800] ;  /* 0x00280000cdb8783b */ /* 0x000fe20000004200 */
[----:B---3--:R-:W-:Y:S03]  /*9ea0*/  IMAD.U32 R0, RZ, RZ, UR22 ;  /* 0x00000016ff007e24 */ /* 0x008fe6000f8e00ff */
[----:B------:R-:W-:Y:S01]  /*9eb0*/  LDSM.16.M88.4 R196, [R2+0x1f000] ;  /* 0x01f0000002c4783b */ /* 0x000fe20000000200 */
[-C--:B------:R-:W-:Y:S06]  /*9ec0*/  HMMA.16816.F32 R4, R164, R172.reuse, R4 ;  /* 0x000000aca404723c */ /* 0x080fec0000001804 */
[C---:B------:R-:W-:Y:S06]  /*9ed0*/  HMMA.16816.F32 R8, R200.reuse, R172, R8 ;  /* 0x000000acc808723c */ /* 0x040fec0000001808 */
[-C--:B------:R-:W-:Y:S06]  /*9ee0*/  HMMA.16816.F32 R12, R200, R174.reuse, R12 ;  /* 0x000000aec80c723c */ /* 0x080fec000000180c */
[C---:B------:R-:W-:Y:S01]  /*9ef0*/  HMMA.16816.F32 R16, R164.reuse, R174, R16 ;  /* 0x000000aea410723c */ /* 0x040fe20000001810 */
[----:B------:R3:W1:Y:S05]  /*9f00*/  LDSM.16.M88.4 R172, [R2+0x1e000] ;  /* 0x01e0000002ac783b */ /* 0x00066a0000000200 */
[-C--:B----4-:R-:W-:Y:S06]  /*9f10*/  HMMA.16816.F32 R20, R164, R176.reuse, R20 ;  /* 0x000000b0a414723c */ /* 0x090fec0000001814 */
[C---:B------:R-:W-:Y:S06]  /*9f20*/  HMMA.16816.F32 R24, R200.reuse, R176, R24 ;  /* 0x000000b0c818723c */ /* 0x040fec0000001818 */
[-C--:B------:R-:W-:Y:S01]  /*9f30*/  HMMA.16816.F32 R28, R200, R178.reuse, R28 ;  /* 0x000000b2c81c723c */ /* 0x080fe2000000181c */
[----:B------:R-:W4:Y:S05]  /*9f40*/  LDSM.16.MT88.4 R200, [R205+0x6800] ;  /* 0x00680000cdc8783b */ /* 0x000f2a0000004200 */
[----:B------:R-:W-:Y:S01]  /*9f50*/  HMMA.16816.F32 R32, R164, R178, R32 ;  /* 0x000000b2a420723c */ /* 0x000fe20000001820 */
[----:B------:R-:W-:Y:S01]  /*9f60*/  LDSM.16.M88.4 R164, [R204+0x1e000] ;  /* 0x01e00000cca4783b */ /* 0x000fe20000000200 */
[----:B---3--:R-:W-:Y:S03]  /*9f70*/  IMAD.U32 R2, RZ, RZ, UR22 ;  /* 0x00000016ff027e24 */ /* 0x008fe6000f8e00ff */
[----:B------:R-:W3:Y:S01]  /*9f80*/  LDSM.16.MT88.4 R176, [R205+0x3000] ;  /* 0x00300000cdb0783b */ /* 0x000ee20000004200 */
[-C--:B--2---:R-:W-:Y:S05]  /*9f90*/  HMMA.16816.F32 R4, R168, R180.reuse, R4 ;  /* 0x000000b4a804723c */ /* 0x084fea0000001804 */
[-C--:B------:R-:W-:Y:S01]  /*9fa0*/  LEA R2, P3, R2, R218.reuse, 0x2 ;  /* 0x000000da02027211 */ /* 0x080fe200078610ff */
        /* <DEDUP_REMOVED lines=16> */
[-C--:B----4-:R-:W-:Y:S01]  /*a0b0*/  LEA.HI.X.SX32 R3, R0, R219.reuse, 0x2, P3 ;  /* 0x000000db00037211 */ /* 0x090fe200018f16ff */
[-C--:B------:R-:W-:Y:S01]  /*a0c0*/  HMMA.16816.F32 R20, R172, R200.reuse, R20 ;  /* 0x000000c8ac14723c */ /* 0x080fe20000001814 */
[----:B------:R-:W-:Y:S05]  /*a0d0*/  IMAD.U32 R0, RZ, RZ, UR39 ;  /* 0x00000027ff007e24 */ /* 0x000fea000f8e00ff */
[C---:B------:R-:W-:Y:S06]  /*a0e0*/  HMMA.16816.F32 R24, R196.reuse, R200, R24 ;  /* 0x000000c8c418723c */ /* 0x040fec0000001818 */
[-C--:B------:R-:W-:Y:S01]  /*a0f0*/  HMMA.16816.F32 R28, R196, R202.reuse, R28 ;  /* 0x000000cac41c723c */ /* 0x080fe2000000181c */
[----:B------:R-:W4:Y:S05]  /*a100*/  LDSM.16.MT88.4 R196, [R205+0x7800] ;  /* 0x00780000cdc4783b */ /* 0x000f2a0000004200 */
[----:B------:R-:W-:Y:S01]  /*a110*/  HMMA.16816.F32 R32, R172, R202, R32 ;  /* 0x000000caac20723c */ /* 0x000fe20000001820 */
[----:B------:R-:W-:Y:S05]  /*a120*/  LDSM.16.MT88.4 R172, [R207+0x3800] ;  /* 0x00380000cfac783b */ /* 0x000fea0000004200 */
[-C--:B---3--:R-:W-:Y:S06]  /*a130*/  HMMA.16816.F32 R4, R164, R176.reuse, R4 ;  /* 0x000000b0a404723c */ /* 0x088fec0000001804 */
[C---:B--2---:R-:W-:Y:S06]  /*a140*/  HMMA.16816.F32 R8, R180.reuse, R176, R8 ;  /* 0x000000b0b408723c */ /* 0x044fec0000001808 */
[-C--:B------:R-:W-:Y:S05]  /*a150*/  HMMA.16816.F32 R12, R180, R178.reuse, R12 ;  /* 0x000000b2b40c723c */ /* 0x080fea000000180c */
[----:B------:R-:W-:Y:S01]  /*a160*/  IMAD.IADD R176, R208, 0x1, R207 ;  /* 0x00000001d0b07824 */ /* 0x000fe200078e02cf */
[C---:B------:R-:W-:Y:S06]  /*a170*/  HMMA.16816.F32 R16, R164.reuse, R178, R16 ;  /* 0x000000b2a410723c */ /* 0x040fec0000001810 */
[-C--:B-1----:R-:W-:Y:S06]  /*a180*/  HMMA.16816.F32 R20, R164, R188.reuse, R20 ;  /* 0x000000bca414723c */ /* 0x082fec0000001814 */
[C---:B------:R-:W-:Y:S06]  /*a190*/  HMMA.16816.F32 R24, R180.reuse, R188, R24 ;  /* 0x000000bcb418723c */ /* 0x040fec0000001818 */
[-C--:B------:R-:W-:Y:S06]  /*a1a0*/  HMMA.16816.F32 R28, R180, R190.reuse, R28 ;  /* 0x000000beb41c723c */ /* 0x080fec000000181c */
[----:B------:R-:W-:Y:S06]  /*a1b0*/  HMMA.16816.F32 R32, R164, R190, R32 ;  /* 0x000000bea420723c */ /* 0x000fec0000001820 */
[-C--:B------:R-:W-:Y:S01]  /*a1c0*/  HMMA.16816.F32 R4, R168, R184.reuse, R4 ;  /* 0x000000b8a804723c */ /* 0x080fe20000001804 */
[----:B------:R-:W-:Y:S04]  /*a1d0*/  IMAD.U32 R166, RZ, RZ, UR23 ;  /* 0x00000017ffa67e24 */ /* 0x000fe8000f8e00ff */
[----:B------:R-:W-:Y:S01]  /*a1e0*/  IMAD.U32 R164, RZ, RZ, UR40 ;  /* 0x00000028ffa47e24 */ /* 0x000fe2000f8e00ff */
[C---:B------:R-:W-:Y:S01]  /*a1f0*/  HMMA.16816.F32 R8, R192.reuse, R184, R8 ;  /* 0x000000b8c008723c */ /* 0x040fe20000001808 */
[----:B------:R-:W-:Y:S04]  /*a200*/  IMAD.U32 R167, RZ, RZ, UR23 ;  /* 0x00000017ffa77e24 */ /* 0x000fe8000f8e00ff */
[-C--:B------:R-:W-:Y:S01]  /*a210*/  LEA R166, P1, R166, R218.reuse, 0x2 ;  /* 0x000000daa6a67211 */ /* 0x080fe200078210ff */
[-C--:B------:R-:W-:Y:S01]  /*a220*/  HMMA.16816.F32 R12, R192, R186.reuse, R12 ;  /* 0x000000bac00c723c */ /* 0x080fe2000000180c */
[----:B------:R-:W-:Y:S04]  /*a230*/  IMAD.U32 R165, RZ, RZ, UR40 ;  /* 0x00000028ffa57e24 */ /* 0x000fe8000f8e00ff */
[-C--:B------:R-:W-:Y:S01]  /*a240*/  LEA R164, P0, R164, R218.reuse, 0x2 ;  /* 0x000000daa4a47211 */ /* 0x080fe200078010ff */
[C---:B------:R-:W-:Y:S05]  /*a250*/  HMMA.16816.F32 R16, R168.reuse, R186, R16 ;  /* 0x000000baa810723c */ /* 0x040fea0000001810 */
[----:B------:R1:W-:Y:S01]  /*a260*/  REDG.E.ADD.F32.FTZ.RN.STRONG.GPU desc[UR8][R218.64], R4 ;  /* 0x00000004da0079a6 */ /* 0x0003e2000c10f388 */
[-C--:B----4-:R-:W-:Y:S03]  /*a270*/  HMMA.16816.F32 R20, R168, R196.reuse, R20 ;  /* 0x000000c4a814723c */ /* 0x090fe60000001814 */
[----:B------:R2:W-:Y:S02]  /*a280*/  REDG.E.ADD.F32.FTZ.RN.STRONG.GPU desc[UR8][R2.64], R5 ;  /* 0x00000005020079a6 */ /* 0x0005e4000c10f388 */
[-C--:B------:R-:W-:Y:S01]  /*a290*/  LEA.HI.X.SX32 R167, R167, R219.reuse, 0x2, P1 ;  /* 0x000000dba7a77211 */ /* 0x080fe200008f16ff */
[C---:B------:R-:W-:Y:S04]  /*a2a0*/  HMMA.16816.F32 R24, R192.reuse, R196, R24 ;  /* 0x000000c4c018723c */ /* 0x040fe80000001818 */
[----:B------:R3:W-:Y:S01]  /*a2b0*/  REDG.E.ADD.F32.FTZ.RN.STRONG.GPU desc[UR8][R166.64], R6 ;  /* 0x00000006a60079a6 */ /* 0x0007e2000c10f388 */
[-C--:B------:R-:W-:Y:S01]  /*a2c0*/  LEA.HI.X.SX32 R165, R165, R219.reuse, 0x2, P0 ;  /* 0x000000dba5a57211 */ /* 0x080fe200000f16ff */
[-C--:B------:R-:W-:Y:S04]  /*a2d0*/  HMMA.16816.F32 R28, R192, R198.reuse, R28 ;  /* 0x000000c6c01c723c */ /* 0x080fe8000000181c */
[----:B------:R4:W-:Y:S02]  /*a2e0*/  REDG.E.ADD.F32.FTZ.RN.STRONG.GPU desc[UR8][R164.64], R7 ;  /* 0x00000007a40079a6 */ /* 0x0009e4000c10f388 */
[----:B------:R-:W-:Y:S02]  /*a2f0*/  HMMA.16816.F32 R32, R168, R198, R32 ;  /* 0x000000c6a820723c */ /* 0x000fe40000001820 */
[----:B------:R-:W-:Y:S03]  /*a300*/  LDSM.16.MT88.4 R168, [R176+0x3000] ;  /* 0x00300000b0a8783b */ /* 0x000fe60000004200 */
[----:B-1----:R-:W-:Y:S02]  /*a310*/  IMAD.U32 R4, RZ, RZ, UR36 ;  /* 0x00000024ff047e24 */ /* 0x002fe4000f8e00ff */
[----:B--2---:R-:W-:Y:S04]  /*a320*/  IMAD.U32 R5, RZ, RZ, UR37 ;  /* 0x00000025ff057e24 */ /* 0x004fe8000f8e00ff */
[----:B---3--:R-:W-:Y:S02]  /*a330*/  IMAD.U32 R166, RZ, RZ, UR39 ;  /* 0x00000027ffa67e24 */ /* 0x008fe4000f8e00ff */
[----:B------:R-:W-:Y:S03]  /*a340*/  IMAD.U32 R6, RZ, RZ, UR37 ;  /* 0x00000025ff067e24 */ /* 0x000fe6000f8e00ff */
[-C--:B------:R-:W-:Y:S01]  /*a350*/  LEA R166, P0, R166, R218.reuse, 0x2 ;  /* 0x000000daa6a67211 */ /* 0x080fe200078010ff */
[----:B----4-:R-:W-:Y:S01]  /*a360*/  IMAD.U32 R164, RZ, RZ, UR38 ;  /* 0x00000026ffa47e24 */ /* 0x010fe2000f8e00ff */
[-C--:B------:R-:W-:Y:S01]  /*a370*/  LEA R6, P1, R6, R218.reuse, 0x2 ;  /* 0x000000da06067211 */ /* 0x080fe200078210ff */
[----:B------:R-:W-:Y:S01]  /*a380*/  IMAD.U32 R7, RZ, RZ, UR38 ;  /* 0x00000026ff077e24 */ /* 0x000fe2000f8e00ff */
[-C--:B------:R-:W-:Y:S01]  /*a390*/  LEA.HI.X.SX32 R167, R0, R219.reuse, 0x2, P0 ;  /* 0x000000db00a77211 */ /* 0x080fe200000f16ff */
[----:B------:R-:W-:Y:S01]  /*a3a0*/  IMAD.U32 R0, RZ, RZ, UR36 ;  /* 0x00000024ff007e24 */ /* 0x000fe2000f8e00ff */
[-C--:B------:R-:W-:Y:S02]  /*a3b0*/  LEA R164, P3, R164, R218.reuse, 0x2 ;  /* 0x000000daa4a47211 */ /* 0x080fe400078610ff */
[-C--:B------:R-:W-:Y:S01]  /*a3c0*/  LEA R4, P0, R4, R218.reuse, 0x2 ;  /* 0x000000da04047211 */ /* 0x080fe200078010ff */
[----:B------:R1:W-:Y:S01]  /*a3d0*/  REDG.E.ADD.F32.FTZ.RN.STRONG.GPU desc[UR8][R166.64], R8 ;  /* 0x00000008a60079a6 */ /* 0x0003e2000c10f388 */
[-C--:B------:R-:W-:Y:S02]  /*a3e0*/  LEA.HI.X.SX32 R165, R7, R219.reuse, 0x2, P3 ;  /* 0x000000db07a57211 */ /* 0x080fe400018f16ff */
[-C--:B------:R-:W-:Y:S02]  /*a3f0*/  LEA.HI.X.SX32 R7, R5, R219.reuse, 0x2, P1 ;  /* 0x000000db05077211 */ /* 0x080fe400008f16ff */
[-C--:B------:R-:W-:Y:S01]  /*a400*/  LEA.HI.X.SX32 R5, R0, R219.reuse, 0x2, P0 ;  /* 0x000000db00057211 */ /* 0x080fe200000f16ff */
[----:B------:R-:W-:Y:S01]  /*a410*/  REDG.E.ADD.F32.FTZ.RN.STRONG.GPU desc[UR8][R164.64], R9 ;  /* 0x00000009a40079a6 */ /* 0x000fe2000c10f388 */
[----:B------:R-:W-:Y:S03]  /*a420*/  IMAD.U32 R0, RZ, RZ, UR33 ;  /* 0x00000021ff007e24 */ /* 0x000fe6000f8e00ff */
[----:B------:R2:W-:Y:S04]  /*a430*/  REDG.E.ADD.F32.FTZ.RN.STRONG.GPU desc[UR8][R6.64], R10 ;  /* 0x0000000a060079a6 */ /* 0x0005e8000c10f388 */
[----:B------:R3:W-:Y:S04]  /*a440*/  REDG.E.ADD.F32.FTZ.RN.STRONG.GPU desc[UR8][R4.64], R11 ;  /* 0x0000000b040079a6 */ /* 0x0007e8000c10f388 */
[----:B------:R-:W-:Y:S04]  /*a450*/  REDG.E.ADD.F32.FTZ.RN.STRONG.GPU desc[UR8][R218.64+0x80], R16 ;  /* 0x00008010da0079a6 */ /* 0x000fe8000c10f388 */
[----:B------:R-:W-:Y:S04]  /*a460*/  REDG.E.ADD.F32.FTZ.RN.STRONG.GPU desc[UR8][R2.64+0x80], R17 ;  /* 0x00008011020079a6 */ /* 0x000fe8000c10f388 */
[----:B------:R-:W-:Y:S01]  /*a470*/  LDSM.16.MT88.4 R164, [R206+0x1e800] ;  /* 0x01e80000cea4783b */ /* 0x000fe20000004200 */
        /* <DEDUP_REMOVED lines=20> */
[----:B------:R-:W-:Y:S01]  /*a5c0*/  LDSM.16.MT88.4 R16, [R176] ;  /* 0x00000000b010783b */ /* 0x000fe20000004200 */
        /* <DEDUP_REMOVED lines=9> */
[-C--:B------:R-:W-:Y:S02]  /*a660*/  LEA.HI.X.SX32 R5, R5, R219.reuse, 0x2, P1 ;  /* 0x000000db05057211 */ /* 0x080fe400008f16ff */
[-C--:B------:R-:W-:Y:S01]  /*a670*/  LEA.HI.X.SX32 R9, R0, R219.reuse, 0x2, P0 ;  /* 0x000000db00097211 */ /* 0x080fe200000f16ff */
[----:B------:R-:W-:Y:S01]  /*a680*/  IMAD.U32 R0, RZ, RZ, UR27 ;  /* 0x0000001bff007e24 */ /* 0x000fe2000f8e00ff */
[-C--:B------:R-:W-:Y:S01]  /*a690*/  LEA R6, P1, R6, R218.reuse, 0x2 ;  /* 0x000000da06067211 */ /* 0x080fe200078210ff */
[----:B------:R1:W-:Y:S04]  /*a6a0*/  REDG.E.ADD.F32.FTZ.RN.STRONG.GPU desc[UR8][R4.64], R14 ;  /* 0x0000000e040079a6 */ /* 0x0003e8000c10f388 */
[----:B------:R2:W-:Y:S04]  /*a6b0*/  REDG.E.ADD.F32.FTZ.RN.STRONG.GPU desc[UR8][R8.64], R15 ;  /* 0x0000000f080079a6 */ /* 0x0005e8000c10f388 */
[----:B------:R-:W-:Y:S04]  /*a6c0*/  REDG.E.ADD.F32.FTZ.RN.STRONG.GPU desc[UR8][R218.64+0x100], R20 ;  /* 0x00010014da0079a6 */ /* 0x000fe8000c10f388 */
[----:B------:R-:W-:Y:S01]  /*a6d0*/  REDG.E.ADD.F32.FTZ.RN.STRONG.GPU desc[UR8][R2.64+0x100], R21 ;  /* 0x00010015020079a6 */ /* 0x000fe2000c10f388 */
[-C--:B-1----:R-:W-:Y:S02]  /*a6e0*/  LEA R4, P0, R7, R218.reuse, 0x2 ;  /* 0x000000da07047211 */ /* 0x082fe400078010ff */
[-C--:B------:R-:W-:Y:S01]  /*a6f0*/  LEA.HI.X.SX32 R7, R10, R219.reuse, 0x2, P1 ;  /* 0x000000db0a077211 */ /* 0x080fe200008f16ff */
[----:B------:R-:W-:Y:S01]  /*a700*/  IMAD.U32 R10, RZ, RZ, UR25 ;  /* 0x00000019ff0a7e24 */ /* 0x000fe2000f8e00ff */
[-C--:B------:R-:W-:Y:S01]  /*a710*/  LEA.HI.X.SX32 R5, R0, R219.reuse, 0x2, P0 ;  /* 0x000000db00057211 */ /* 0x080fe200000f16ff */
[----:B--2---:R-:W-:Y:S02]  /*a720*/  IMAD.U32 R8, RZ, RZ, UR24 ;  /* 0x00000018ff087e24 */ /* 0x004fe4000f8e00ff */
[----:B------:R1:W-:Y:S01]  /*a730*/  REDG.E.ADD.F32.FTZ.RN.STRONG.GPU desc[UR8][R6.64], R22 ;  /* 0x00000016060079a6 */ /* 0x0003e2000c10f388 */
[----:B------:R-:W-:Y:S01]  /*a740*/  IMAD.U32 R9, RZ, RZ, UR25 ;  /* 0x00000019ff097e24 */ /* 0x000fe2000f8e00ff */
[-C--:B------:R-:W-:Y:S01]  /*a750*/  LEA R10, P3, R10, R218.reuse, 0x2 ;  /* 0x000000da0a0a7211 */ /* 0x080fe200078610ff */
[----:B------:R-:W-:Y:S01]  /*a760*/  IMAD.U32 R0, RZ, RZ, UR60 ;  /* 0x0000003cff007e24 */ /* 0x000fe2000f8e00ff */
[----:B------:R2:W-:Y:S01]  /*a770*/  REDG.E.ADD.F32.FTZ.RN.STRONG.GPU desc[UR8][R4.64], R23 ;  /* 0x00000017040079a6 */ /* 0x0005e2000c10f388 */
[-C--:B------:R-:W-:Y:S02]  /*a780*/  LEA R8, P1, R8, R218.reuse, 0x2 ;  /* 0x000000da08087211 */ /* 0x080fe400078210ff */
[-C--:B------:R-:W-:Y:S01]  /*a790*/  LEA.HI.X.SX32 R11, R9, R219.reuse, 0x2, P3 ;  /* 0x000000db090b7211 */ /* 0x080fe200018f16ff */
[----:B------:R-:W-:Y:S01]  /*a7a0*/  LDSM.16.MT88.4 R20, [R207+0x2000] ;  /* 0x00200000cf14783b */ /* 0x000fe20000004200 */
[----:B-1----:R-:W-:Y:S02]  /*a7b0*/  IMAD.U32 R7, RZ, RZ, UR24 ;  /* 0x00000018ff077e24 */ /* 0x002fe4000f8e00ff */
[----:B--2---:R-:W-:Y:S03]  /*a7c0*/  IMAD.U32 R4, RZ, RZ, UR26 ;  /* 0x0000001aff047e24 */ /* 0x004fe6000f8e00ff */
[-C--:B------:R-:W-:Y:S01]  /*a7d0*/  LEA.HI.X.SX32 R9, R7, R219.reuse, 0x2, P1 ;  /* 0x000000db07097211 */ /* 0x080fe200008f16ff */
[----:B------:R-:W-:Y:S01]  /*a7e0*/  IMAD.U32 R5, RZ, RZ, UR26 ;  /* 0x0000001aff057e24 */ /* 0x000fe2000f8e00ff */
[-C--:B------:R-:W-:Y:S04]  /*a7f0*/  LEA R4, P0, R4, R218.reuse, 0x2 ;  /* 0x000000da04047211 */ /* 0x080fe800078010ff */
[-C--:B------:R-:W-:Y:S02]  /*a800*/  LEA.HI.X.SX32 R5, R5, R219.reuse, 0x2, P0 ;  /* 0x000000db05057211 */ /* 0x080fe400000f16ff */
[CC--:B------:R-:W-:Y:S03]  /*a810*/  LEA R6, P0, R0.reuse, R218.reuse, 0x2 ;  /* 0x000000da00067211 */ /* 0x0c0fe600078010ff */
[----:B------:R1:W-:Y:S01]  /*a820*/  REDG.E.ADD.F32.FTZ.RN.STRONG.GPU desc[UR8][R4.64], R24 ;  /* 0x00000018040079a6 */ /* 0x0003e2000c10f388 */
[-C--:B------:R-:W-:Y:S01]  /*a830*/  LEA.HI.X.SX32 R7, R0, R219.reuse, 0x2, P0 ;  /* 0x000000db00077211 */ /* 0x080fe200000f16ff */
[----:B------:R-:W-:Y:S02]  /*a840*/  IMAD.U32 R0, RZ, RZ, UR55 ;  /* 0x00000037ff007e24 */ /* 0x000fe4000f8e00ff */
[----:B------:R2:W-:Y:S04]  /*a850*/  REDG.E.ADD.F32.FTZ.RN.STRONG.GPU desc[UR8][R10.64], R25 ;  /* 0x000000190a0079a6 */ /* 0x0005e8000c10f388 */
[----:B------:R3:W-:Y:S04]  /*a860*/  REDG.E.ADD.F32.FTZ.RN.STRONG.GPU desc[UR8][R8.64], R26 ;  /* 0x0000001a080079a6 */ /* 0x0007e8000c10f388 */
[----:B------:R4:W-:Y:S04]  /*a870*/  REDG.E.ADD.F32.FTZ.RN.STRONG.GPU desc[UR8][R6.64], R27 ;  /* 0x0000001b060079a6 */ /* 0x0009e8000c10f388 */
[----:B------:R-:W-:Y:S04]  /*a880*/  REDG.E.ADD.F32.FTZ.RN.STRONG.GPU desc[UR8][R218.64+0x180], R32 ;  /* 0x00018020da0079a6 */ /* 0x000fe8000c10f388 */
[----:B------:R4:W-:Y:S04]  /*a890*/  REDG.E.ADD.F32.FTZ.RN.STRONG.GPU desc[UR8][R2.64+0x180], R33 ;  /* 0x00018021020079a6 */ /* 0x0009e8000c10f388 */
[----:B------:R-:W-:Y:S01]  /*a8a0*/  LDSM.16.MT88.4 R24, [R176+0x2000] ;  /* 0x00200000b018783b */ /* 0x000fe20000004200 */
[CC--:B-1----:R-:W-:Y:S04]  /*a8b0*/  LEA R4, P1, R12.reuse, R218.reuse, 0x2 ;  /* 0x000000da0c047211 */ /* 0x0c2fe800078210ff */
[-C--:B------:R-:W-:Y:S01]  /*a8c0*/  LEA.HI.X.SX32 R5, R12, R219.reuse, 0x2, P1 ;  /* 0x000000db0c057211 */ /* 0x080fe200008f16ff */
[----:B--2---:R-:W-:Y:S01]  /*a8d0*/  IMAD.U32 R10, RZ, RZ, UR59 ;  /* 0x0000003bff0a7e24 */ /* 0x004fe2000f8e00ff */
[----:B------:R-:W-:Y:S01]  /*a8e0*/  LDSM.16.MT88.4 R12, [R206+0x1e000] ;  /* 0x01e00000ce0c783b */ /* 0x000fe20000004200 */
[CC--:B---3--:R-:W-:Y:S03]  /*a8f0*/  LEA R8, P0, R0.reuse, R218.reuse, 0x2 ;  /* 0x000000da00087211 */ /* 0x0c8fe600078010ff */
[----:B------:R1:W-:Y:S01]  /*a900*/  REDG.E.ADD.F32.FTZ.RN.STRONG.GPU desc[UR8][R4.64], R34 ;  /* 0x00000022040079a6 */ /* 0x0003e2000c10f388 */
[----:B----4-:R-:W-:Y:S01]  /*a910*/  IMAD.U32 R7, RZ, RZ, UR54 ;  /* 0x00000036ff077e24 */ /* 0x010fe2000f8e00ff */
[-C--:B------:R-:W-:Y:S01]  /*a920*/  LEA.HI.X.SX32 R9, R0, R219.reuse, 0x2, P0 ;  /* 0x000000db00097211 */ /* 0x080fe200000f16ff */
[----:B------:R-:W-:Y:S03]  /*a930*/  VIADD R0, R207, 0xffffc000 ;  /* 0xffffc000cf007836 */ /* 0x000fe60000000000 */
[CC--:B------:R-:W-:Y:S01]  /*a940*/  LEA R6, P3, R7.reuse, R218.reuse, 0x2 ;  /* 0x000000da07067211 */ /* 0x0c0fe200078610ff */
[----:B------:R-:W-:Y:S03]  /*a950*/  IMAD.U32 R3, RZ, RZ, UR56 ;  /* 0x00000038ff037e24 */ /* 0x000fe6000f8e00ff */
[-C--:B------:R-:W-:Y:S02]  /*a960*/  LEA.HI.X.SX32 R7, R7, R219.reuse, 0x2, P3 ;  /* 0x000000db07077211 */ /* 0x080fe400018f16ff */
[CC--:B------:R-:W-:Y:S04]  /*a970*/  LEA R2, P1, R3.reuse, R218.reuse, 0x2 ;  /* 0x000000da03027211 */ /* 0x0c0fe800078210ff */
[-C--:B------:R-:W-:Y:S05]  /*a980*/  LEA.HI.X.SX32 R3, R3, R219.reuse, 0x2, P1 ;  /* 0x000000db03037211 */ /* 0x080fea00008f16ff */
[----:B------:R2:W-:Y:S01]  /*a990*/  REDG.E.ADD.F32.FTZ.RN.STRONG.GPU desc[UR8][R2.64], R35 ;  /* 0x00000023020079a6 */ /* 0x0005e2000c10f388 */
[----:B-1----:R-:W-:Y:S03]  /*a9a0*/  IMAD.U32 R5, RZ, RZ, UR53 ;  /* 0x00000035ff057e24 */ /* 0x002fe6000f8e00ff */
[----:B------:R-:W-:Y:S02]  /*a9b0*/  REDG.E.ADD.F32.FTZ.RN.STRONG.GPU desc[UR8][R8.64], R28 ;  /* 0x0000001c080079a6 */ /* 0x000fe4000c10f388 */
[CC--:B------:R-:W-:Y:S02]  /*a9c0*/  LEA R4, P1, R5.reuse, R218.reuse, 0x2 ;  /* 0x000000da05047211 */ /* 0x0c0fe400078210ff */
[----:B------:R-:W-:Y:S02]  /*a9d0*/  REDG.E.ADD.F32.FTZ.RN.STRONG.GPU desc[UR8][R6.64], R29 ;  /* 0x0000001d060079a6 */ /* 0x000fe4000c10f388 */
[-C--:B------:R-:W-:Y:S02]  /*a9e0*/  LEA.HI.X.SX32 R5, R5, R219.reuse, 0x2, P1 ;  /* 0x000000db05057211 */ /* 0x080fe400008f16ff */
[----:B------:R-:W-:Y:S01]  /*a9f0*/  LDSM.16.MT88.4 R32, [R206+0x1c800] ;  /* 0x01c80000ce20783b */ /* 0x000fe20000004200 */
[----:B------:R-:W-:Y:S01]  /*aa00*/  PLOP3.LUT P1, PT, PT, PT, UP0, 0x80, 0x0 ;  /* 0x000000000000781c */ /* 0x000fe20003f2f008 */
[----:B------:R-:W-:Y:S02]  /*aa10*/  @UP2 UIADD3 UR21, UP0, UR21, -0x100, URZ ;  /* 0xffffff0015152890 */ /* 0x000fe4000ff1e03f */
[----:B------:R-:W-:Y:S02]  /*aa20*/  REDG.E.ADD.F32.FTZ.RN.STRONG.GPU desc[UR8][R4.64], R30 ;  /* 0x0000001e040079a6 */ /* 0x000fe4000c10f388 */
[----:B------:R-:W-:Y:S02]  /*aa30*/  @UP2 UIADD3.X UR20, UR20, -0x1, URZ, UP0, !UPT ;  /* 0xffffffff14142890 */ /* 0x000fe400087fe43f */
[----:B------:R-:W-:Y:S01]  /*aa40*/  LDSM.16.MT88.4 R4, [R206+0x1c000] ;  /* 0x01c00000ce04783b */ /* 0x000fe20000004200 */
[C---:B--2---:R-:W-:Y:S05]  /*aa50*/  LEA R2, P0, R10.reuse, R218, 0x2 ;  /* 0x000000da0a027211 */ /* 0x044fea00078010ff */
[----:B------:R-:W-:Y:S01]  /*aa60*/  @P1 VIADD R0, R207, 0x4000 ;  /* 0x00004000cf001836 */ /* 0x000fe20000000000 */
[----:B------:R-:W-:Y:S02]  /*aa70*/  LEA.HI.X.SX32 R3, R10, R219, 0x2, P0 ;  /* 0x000000db0a037211 */ /* 0x000fe400000f16ff */
[----:B------:R-:W1:Y:S01]  /*aa80*/  LDSM.16.MT88.4 R8, [R207] ;  /* 0x00000000cf08783b */ /* 0x000e620000004200 */
[----:B------:R-:W-:Y:S03]  /*aa90*/  PLOP3.LUT P0, PT, PT, PT, UP1, 0x80, 0x0 ;  /* 0x000000000000781c */ /* 0x000fe60003f0f018 */
        /* <DEDUP_REMOVED lines=86> */
[----:B------:R-:W3:Y:S04]  /*b000*/  LDL R186, [R1+0x20] ;  /* 0x0000200001ba7983 */ /* 0x000ee80000100800 */
[----:B------:R-:W4:Y:S04]  /*b010*/  LDL R183, [R1] ;  /* 0x0000000001b77983 */ /* 0x000f280000100800 */
        /* <DEDUP_REMOVED lines=225> */
[----:B------:R-:W-:-:S03]  /*be30*/  R2UR UR11, R181 ;  /* 0x00000000b50b72ca */ /* 0x000fc600000e0000 */
        /* <DEDUP_REMOVED lines=15> */
[----:B------:R-:W-:Y:S01]  /*bf30*/  STS [R182+0x8000], R20 ;  /* 0x00800014b6007388 */ /* 0x000fe20000000800 */
[----:B------:R-:W-:-:S03]  /*bf40*/  UISETP.NE.AND UP0, UPT, UR11, -0x1, UPT ;  /* 0xffffffff0b00788c */ /* 0x000fc6000bf05270 */
        /* <DEDUP_REMOVED lines=12> */
[----:B------:R-:W-:-:S03]  /*c010*/  PLOP3.LUT P0, PT, PT, PT, UP0, 0x80, 0x0 ;  /* 0x000000000000781c */ /* 0x000fc60003f0f008 */
[----:B------:R-:W-:Y:S01]  /*c020*/  STS [R184+0xe400], R9 ;  /* 0x00e40009b8007388 */ /* 0x000fe20000000800 */
[----:B------:R-:W-:-:S03]  /*c030*/  @UP0 UIADD3 UR5, UR10, UR11, URZ ;  /* 0x0000000b0a050290 */ /* 0x000fc6000fffe03f */
[----:B------:R-:W-:Y:S01]  /*c040*/  STS [R183+0xc000], R8 ;  /* 0x00c00008b7007388 */ /* 0x000fe20000000800 */
[----:B------:R-:W-:-:S03]  /*c050*/  @UP0 ULDC.64 UR10, c[0x0][0x450] ;  /* 0x00011400000a0ab9 */ /* 0x000fc60000000a00 */
[----:B------:R-:W-:Y:S04]  /*c060*/  STS [R183+0xc400], R7 ;  /* 0x00c40007b7007388 */ /* 0x000fe80000000800 */
[----:B------:R-:W-:Y:S04]  /*c070*/  STS [R182+0xc000], R4 ;  /* 0x00c00004b6007388 */ /* 0x000fe80000000800 */
[----:B------:R-:W-:Y:S01]  /*c080*/  STS [R182+0xc400], R3 ;  /* 0x00c40003b6007388 */ /* 0x000fe20000000800 */
[----:B------:R-:W-:-:S03]  /*c090*/  @UP0 UIMAD.WIDE.U32 UR12, UR5, UR10, URZ ;  /* 0x0000000a050c02a5 */ /* 0x000fc6000f8e003f */
[----:B------:R-:W-:Y:S04]  /*c0a0*/  STS [R183+0xe000], R6 ;  /* 0x00e00006b7007388 */ /* 0x000fe80000000800 */
[----:B------:R-:W-:Y:S04]  /*c0b0*/  STS [R183+0xe400], R5 ;  /* 0x00e40005b7007388 */ /* 0x000fe80000000800 */
[----:B------:R-:W-:Y:S01]  /*c0c0*/  STS [R182+0xe000], R2 ;  /* 0x00e00002b6007388 */ /* 0x000fe20000000800 */
[----:B------:R-:W-:-:S03]  /*c0d0*/  @UP0 UIMAD UR5, UR5, UR11, URZ ;  /* 0x0000000b050502a4 */ /* 0x000fc6000f8e023f */
[----:B------:R1:W-:Y:S01]  /*c0e0*/  STS [R182+0xe400], R0 ;  /* 0x00e40000b6007388 */ /* 0x0003e20000000800 */
[----:B------:R-:W-:Y:S01]  /*c0f0*/  @UP0 UIADD3 UR20, UR13, UR5, URZ ;  /* 0x000000050d140290 */ /* 0x000fe2000fffe03f */
[----:B------:R-:W-:Y:S01]  /*c100*/  @UP0 UMOV UR19, UR12 ;  /* 0x0000000c00130c82 */ /* 0x000fe20008000000 */
[----:B-1----:R-:W-:-:S04]  /*c110*/  SHF.L.U32 R0, R242, 0x6, RZ ;  /* 0x00000006f2007819 */ /* 0x002fc800000006ff */
[----:B------:R-:W-:-:S04]  /*c120*/  LOP3.LUT R0, R0, 0x1c0, RZ, 0xc0, !PT ;  /* 0x000001c000007812 */ /* 0x000fc800078ec0ff */
[----:B------:R-:W-:Y:S02]  /*c130*/  LOP3.LUT R2, R0, 0x38, R230, 0xf8, !PT ;  /* 0x0000003800027812 */ /* 0x000fe400078ef8e6 */
[----:B------:R-:W-:Y:S01]  /*c140*/  SHF.R.U32.HI R0, RZ, 0x3, R0 ;  /* 0x00000003ff007819 */ /* 0x000fe20000011600 */
[----:B------:R-:W-:Y:S06]  /*c150*/  @P0 BRA `(.L_x_1934) ;  /* 0x0000000000400947 */ /* 0x000fec0003800000 */
[----:B------:R-:W1:Y:S01]  /*c160*/  S2UR UR7, SR_CTAID.Y ;  /* 0x00000000000779c3 */ /* 0x000e620000002600 */
[----:B------:R-:W-:Y:S01]  /*c170*/  R2UR UR14, R180 ;  /* 0x00000000b40e72ca */ /* 0x000fe200000e0000 */
[----:B------:R-:W-:-:S12]  /*c180*/  ULDC.64 UR10, c[0x0][0x450] ;  /* 0x00011400000a7ab9 */ /* 0x000fd80000000a00 */
[----:B------:R-:W-:Y:S02]  /*c190*/  USHF.R.S32.HI UR5, URZ, 0x1f, UR14 ;  /* 0x0000001f3f057899 */ /* 0x000fe4000801140e */
[----:B------:R-:W-:Y:S02]  /*c1a0*/  UIMAD.WIDE.U32 UR12, UR14, UR10, URZ ;  /* 0x0000000a0e0c72a5 */ /* 0x000fe4000f8e003f */
[----:B------:R-:W-:-:S04]  /*c1b0*/  UIMAD UR5, UR5, UR10, URZ ;  /* 0x0000000a050572a4 */ /* 0x000fc8000f8e023f */
[----:B------:R-:W-:Y:S02]  /*c1c0*/  UIMAD UR5, UR14, UR11, UR5 ;  /* 0x0000000b0e0572a4 */ /* 0x000fe4000f8e0205 */
[----:B-1----:R-:W-:Y:S01]  /*c1d0*/  USHF.R.S32.HI UR16, URZ, 0x1f, UR7 ;  /* 0x0000001f3f107899 */ /* 0x002fe20008011407 */
[----:B------:R-:W1:Y:S01]  /*c1e0*/  S2UR UR7, SR_CTAID.Y ;  /* 0x00000000000779c3 */ /* 0x000e620000002600 */
[----:B------:R-:W-:Y:S01]  /*c1f0*/  UIADD3 UR13, UR13, UR5, URZ ;  /* 0x000000050d0d7290 */ /* 0x000fe2000fffe03f */
[----:B------:R-:W-:Y:S02]  /*c200*/  ULDC.64 UR14, c[0x0][0x438] ;  /* 0x00010e00000e7ab9 */ /* 0x000fe40000000a00 */
[----:B------:R-:W-:Y:S02]  /*c210*/  UIMAD UR5, UR16, UR14, URZ ;  /* 0x0000000e100572a4 */ /* 0x000fe4000f8e023f */
[----:B-1----:R-:W-:Y:S02]  /*c220*/  UIMAD.WIDE.U32 UR12, UR7, UR14, UR12 ;  /* 0x0000000e070c72a5 */ /* 0x002fe4000f8e000c */
[----:B------:R-:W-:-:S04]  /*c230*/  UIMAD UR5, UR7, UR15, UR5 ;  /* 0x0000000f070572a4 */ /* 0x000fc8000f8e0205 */
[----:B------:R-:W-:Y:S01]  /*c240*/  UIADD3 UR20, UR13, UR5, URZ ;  /* 0x000000050d147290 */ /* 0x000fe2000fffe03f */
[----:B------:R-:W-:-:S11]  /*c250*/  UMOV UR19, UR12 ;  /* 0x0000000c00137c82 */ /* 0x000fd60008000000 */
.L_x_1934:
[----:B------:R-:W-:Y:S02]  /*c260*/  R2UR UR12, R181 ;  /* 0x00000000b50c72ca */ /* 0x000fe400000e0000 */
[----:B------:R-:W-:Y:S02]  /*c270*/  R2UR UR7, R180 ;  /* 0x00000000b40772ca */ /* 0x000fe400000e0000 */
[----:B------:R-:W-:Y:S02]  /*c280*/  R2UR UR5, R248 ;  /* 0x00000000f80572ca */ /* 0x000fe400000e0000 */
[----:B------:R-:W-:-:S05]  /*c290*/  LOP3.LUT R0, R2, R0, RZ, 0x3c, !PT ;  /* 0x0000000002007212 */ /* 0x000fca00078e3cff */
[----:B------:R-:W-:-:S04]  /*c2a0*/  IMAD R0, R249, 0x200, R0 ;  /* 0x00000200f9007824 */ /* 0x000fc800078e0200 */
[----:B------:R-:W-:Y:S01]  /*c2b0*/  @UP0 UIADD3 UR7, UR7, UR12, URZ ;  /* 0x0000000c07070290 */ /* 0x000fe2000fffe03f */
[----:B------:R-:W-:Y:S01]  /*c2c0*/  LEA R0, R0, UR4, 0x1 ;  /* 0x0000000400007c11 */ /* 0x000fe2000f8e08ff */
[----:B------:R-:W-:Y:S01]  /*c2d0*/  USHF.L.U32 UR5, UR5, 0x7, URZ ;  /* 0x0000000705057899 */ /* 0x000fe2000800063f */
        /* <DEDUP_REMOVED lines=8> */
[----:B------:R-:W-:-:S07]  /*c360*/  ULDC.64 UR12, c[0x0][0x458] ;  /* 0x00011600000c7ab9 */ /* 0x000fce0000000a00 */
[----:B------:R-:W2:Y:S04]  /*c370*/  S2UR UR18, SR_CTAID.Y ;  /* 0x00000000001279c3 */ /* 0x000ea80000002600 */
[----:B------:R-:W-:Y:S02]  /*c380*/  USHF.R.S32.HI UR7, URZ, 0x1f, UR17 ;  /* 0x0000001f3f077899 */ /* 0x000fe40008011411 */
[----:B------:R-:W-:Y:S02]  /*c390*/  UIMAD.WIDE.U32 UR14, UR17, UR12, URZ ;  /* 0x0000000c110e72a5 */ /* 0x000fe4000f8e003f */
[----:B------:R-:W-:-:S04]  /*c3a0*/  UIMAD UR7, UR7, UR12, URZ ;  /* 0x0000000c070772a4 */ /* 0x000fc8000f8e023f */
[----:B------:R-:W-:Y:S02]  /*c3b0*/  UIMAD UR7, UR17, UR13, UR7 ;  /* 0x0000000d110772a4 */ /* 0x000fe4000f8e0207 */
[----:B-1----:R-:W-:Y:S02]  /*c3c0*/  USHF.R.S32.HI UR21, URZ, 0x1f, UR16 ;  /* 0x0000001f3f157899 */ /* 0x002fe40008011410 */
[----:B------:R-:W-:Y:S01]  /*c3d0*/  UIADD3 UR15, UR15, UR7, URZ ;  /* 0x000000070f0f7290 */ /* 0x000fe2000fffe03f */
[----:B------:R-:W-:Y:S02]  /*c3e0*/  ULDC.64 UR16, c[0x0][0x440] ;  /* 0x0001100000107ab9 */ /* 0x000fe40000000a00 */
[----:B------:R-:W-:Y:S02]  /*c3f0*/  UIMAD UR7, UR21, UR16, URZ ;  /* 0x00000010150772a4 */ /* 0x000fe4000f8e023f */
[----:B--2---:R-:W-:Y:S02]  /*c400*/  UIMAD.WIDE.U32 UR14, UR18, UR16, UR14 ;  /* 0x00000010120e72a5 */ /* 0x004fe4000f8e000e */
[----:B------:R-:W-:-:S04]  /*c410*/  UIMAD UR7, UR18, UR17, UR7 ;  /* 0x00000011120772a4 */ /* 0x000fc8000f8e0207 */
[----:B------:R-:W-:Y:S01]  /*c420*/  UIADD3 UR18, UR15, UR7, URZ ;  /* 0x000000070f127290 */ /* 0x000fe2000fffe03f */
[----:B------:R-:W-:-:S11]  /*c430*/  UMOV UR17, UR14 ;  /* 0x0000000e00117c82 */ /* 0x000fd60008000000 */
.L_x_1935:
[----:B------:R-:W-:Y:S01]  /*c440*/  BAR.SYNC.DEFER_BLOCKING 0x0 ;  /* 0x0000000000007b1d */ /* 0x000fe20000010000 */
[----:B------:R-:W-:Y:S01]  /*c450*/  R2UR UR15, R248 ;  /* 0x00000000f80f72ca */ /* 0x000fe200000e0000 */
[----:B------:R-:W-:Y:S01]  /*c460*/  USHF.R.S32.HI UR7, URZ, 0x1f, UR5 ;  /* 0x0000001f3f077899 */ /* 0x000fe20008011405 */
[----:B------:R-:W-:Y:S01]  /*c470*/  SHF.R.S32.HI R9, RZ, 0x1f, R230 ;  /* 0x0000001fff097819 */ /* 0x000fe200000114e6 */
[----:B------:R-:W-:Y:S01]  /*c480*/  IMAD.U32 R2, RZ, RZ, UR10 ;  /* 0x0000000aff027e24 */ /* 0x000fe2000f8e00ff */
[----:B------:R-:W-:-:S03]  /*c490*/  IADD3 R20, R230, 0x40, RZ ;  /* 0x00000040e6147810 */ /* 0x000fc60007ffe0ff */
[----:B------:R-:W-:Y:S01]  /*c4a0*/  S2UR UR21, SR_CTAID.Z ;  /* 0x00000000001579c3 */ /* 0x000fe20000002700 */
[----:B------:R-:W-:Y:S01]  /*c4b0*/  UIMAD UR14, UR7, UR10, URZ ;  /* 0x0000000a070e72a4 */ /* 0x000fe2000f8e023f */
[----:B------:R-:W-:Y:S01]  /*c4c0*/  IMAD.MOV.U32 R8, RZ, RZ, R230 ;  /* 0x000000ffff087224 */ /* 0x000fe200078e00e6 */
[----:B------:R-:W-:Y:S01]  /*c4d0*/  BSSY B0, `(.L_x_1936) ;  /* 0x0000030000007945 */ /* 0x000fe20003800000 */
[----:B------:R-:W-:Y:S01]  /*c4e0*/  VIADD R4, R242, 0x20 ;  /* 0x00000020f2047836 */ /* 0x000fe20000000000 */
[----:B------:R-:W-:Y:S01]  /*c4f0*/  UIMAD UR14, UR5, UR11, UR14 ;  /* 0x0000000b050e72a4 */ /* 0x000fe2000f8e020e */
[----:B------:R-:W-:Y:S01]  /*c500*/  IMAD.WIDE.U32 R2, R2, UR5, R8 ;  /* 0x0000000502027c25 */ /* 0x000fe2000f8e0008 */
[----:B------:R-:W-:Y:S01]  /*c510*/  SHF.R.S32.HI R21, RZ, 0x1f, R242 ;  /* 0x0000001fff157819 */ /* 0x000fe200000114f2 */
[----:B------:R-:W-:Y:S01]  /*c520*/  UIMAD UR6, UR15, -0x80, UR6 ;  /* 0xffffff800f0678a4 */ /* 0x000fe2000f8e0206 */
[----:B------:R-:W1:Y:S01]  /*c530*/  S2UR UR15, SR_CTAID.Z ;  /* 0x00000000000f79c3 */ /* 0x000e620000002700 */
[----:B------:R-:W-:Y:S01]  /*c540*/  VIADD R5, R242, 0x40 ;  /* 0x00000040f2057836 */ /* 0x000fe20000000000 */
[----:B------:R-:W-:-:S03]  /*c550*/  IADD3 R2, P0, R2, UR19, RZ ;  /* 0x0000001302027c10 */ /* 0x000fc6000ff1e0ff */
[----:B------:R-:W-:Y:S02]  /*c560*/  ISETP.GE.AND P4, PT, R4, UR6, PT ;  /* 0x0000000604007c0c */ /* 0x000fe4000bf86270 */
[----:B------:R-:W-:Y:S01]  /*c570*/  MOV R4, UR14 ;  /* 0x0000000e00047c02 */ /* 0x000fe20008000f00 */
[----:B------:R2:W3:Y:S01]  /*c580*/  LDS.128 R28, [R0+0xd000] ;  /* 0x00d00000001c7984 */ /* 0x0004e20000000c00 */
[C---:B------:R-:W-:Y:S02]  /*c590*/  ISETP.GE.AND P5, PT, R242.reuse, UR6, PT ;  /* 0x00000006f2007c0c */ /* 0x040fe4000bfa6270 */
[----:B------:R-:W-:Y:S01]  /*c5a0*/  IADD3.X R3, R3, UR20, R4, P0, !PT ;  /* 0x0000001403037c10 */ /* 0x000fe200087fe404 */
[----:B------:R2:W4:Y:S01]  /*c5b0*/  LDS.128 R24, [R0+0x11000] ;  /* 0x0110000000187984 */ /* 0x0005220000000c00 */
[----:B------:R-:W-:Y:S01]  /*c5c0*/  ISETP.GE.AND P3, PT, R5, UR6, PT ;  /* 0x0000000605007c0c */ /* 0x000fe2000bf66270 */
[----:B------:R-:W-:Y:S02]  /*c5d0*/  VIADD R5, R242, 0x60 ;  /* 0x00000060f2057836 */ /* 0x000fe40000000000 */
[----:B------:R2:W2:Y:S03]  /*c5e0*/  LDS.128 R36, [R0+0x15000] ;  /* 0x0150000000247984 */ /* 0x0004a60000000c00 */
[----:B------:R-:W-:Y:S01]  /*c5f0*/  ISETP.GE.AND P2, PT, R5, UR6, PT ;  /* 0x0000000605007c0c */ /* 0x000fe2000bf46270 */
[----:B------:R2:W2:Y:S01]  /*c600*/  LDS.128 R44, [R0+0x16000] ;  /* 0x01600000002c7984 */ /* 0x0004a20000000c00 */
[----:B-1----:R-:W-:-:S03]  /*c610*/  USHF.R.S32.HI UR16, URZ, 0x1f, UR15 ;  /* 0x0000001f3f107899 */ /* 0x002fc6000801140f */
[----:B------:R1:W1:Y:S01]  /*c620*/  LDS.128 R52, [R0+0x17000] ;  /* 0x0170000000347984 */ /* 0x0002620000000c00 */
[----:B------:R-:W-:-:S03]  /*c630*/  ULDC.64 UR14, c[0x0][0x468] ;  /* 0x00011a00000e7ab9 */ /* 0x000fc60000000a00 */
[----:B------:R1:W1:Y:S01]  /*c640*/  LDS.128 R32, [R0+0x19000] ;  /* 0x0190000000207984 */ /* 0x0002620000000c00 */
[----:B------:R-:W-:Y:S01]  /*c650*/  UIMAD UR16, UR16, UR14, URZ ;  /* 0x0000000e101072a4 */ /* 0x000fe2000f8e023f */
[----:B------:R-:W-:Y:S02]  /*c660*/  IMAD.U32 R4, RZ, RZ, UR14 ;  /* 0x0000000eff047e24 */ /* 0x000fe4000f8e00ff */
[----:B------:R1:W1:Y:S01]  /*c670*/  LDS.128 R40, [R0+0x1a000] ;  /* 0x01a0000000287984 */ /* 0x0002620000000c00 */
[----:B------:R-:W-:Y:S01]  /*c680*/  UIMAD UR15, UR21, UR15, UR16 ;  /* 0x0000000f150f72a4 */ /* 0x000fe2000f8e0210 */
[----:B------:R-:W-:Y:S02]  /*c690*/  IMAD.WIDE.U32 R2, R4, UR21, R2 ;  /* 0x0000001504027c25 */ /* 0x000fe4000f8e0002 */
[----:B------:R1:W1:Y:S03]  /*c6a0*/  LDS.128 R48, [R0+0x1b000] ;  /* 0x01b0000000307984 */ /* 0x0002660000000c00 */
[----:B------:R-:W-:Y:S01]  /*c6b0*/  VIADD R10, R3, UR15 ;  /* 0x0000000f030a7c36 */ /* 0x000fe20008000000 */
[----:B------:R-:W-:Y:S06]  /*c6c0*/  @P5 BRA `(.L_x_1937) ;  /* 0x0000000000405947 */ /* 0x000fec0003800000 */
[----:B------:R-:W-:Y:S01]  /*c6d0*/  ULDC UR16, c[0x0][0x2d0] ;  /* 0x0000b40000107ab9 */ /* 0x000fe20000000800 */
[----:B------:R-:W3:Y:S01]  /*c6e0*/  LDS.128 R16, [R0+0x10000] ;  /* 0x0100000000107984 */ /* 0x000ee20000000c00 */
        /* <DEDUP_REMOVED lines=8> */
[----:B------:R-:W4:Y:S01]  /*c770*/  @!P1 LDS.128 R12, [R0+0xc000] ;  /* 0x00c00000000c9984 */ /* 0x000f220000000c00 */
[----:B------:R-:W-:Y:S01]  /*c780*/  IMAD.IADD R5, R4, 0x1, R7 ;  /* 0x0000000104057824 */ /* 0x000fe200078e0207 */
[----:B------:R-:W-:-:S04]  /*c790*/  LEA R4, P6, R6, UR14, 0x1 ;  /* 0x0000000e06047c11 */ /* 0x000fc8000f8c08ff */
[----:B------:R-:W-:-:S05]  /*c7a0*/  LEA.HI.X R5, R6, UR15, R5, 0x1, P6 ;  /* 0x0000000f06057c11 */ /* 0x000fca000b0f0c05 */
[----:B---3--:R3:W-:Y:S04]  /*c7b0*/  @!P0 STG.E.128 desc[UR8][R4.64+0x80], R16 ;  /* 0x0000801004008986 */ /* 0x0087e8000c101d08 */
[----:B----4-:R3:W-:Y:S02]  /*c7c0*/  @!P1 STG.E.128 desc[UR8][R4.64], R12 ;  /* 0x0000000c04009986 */ /* 0x0107e4000c101d08 */
.L_x_1937:
[----:B------:R-:W-:Y:S05]  /*c7d0*/  BSYNC B0 ;  /* 0x0000000000007941 */ /* 0x000fea0003800000 */
.L_x_1936:
[----:B------:R-:W-:Y:S04]  /*c7e0*/  BSSY B0, `(.L_x_1938) ;  /* 0x0000012000007945 */ /* 0x000fe80003800000 */
[----:B------:R-:W-:Y:S05]  /*c7f0*/  @P4 BRA `(.L_x_1939) ;  /* 0x0000000000404947 */ /* 0x000fea0003800000 */
[----:B---3--:R-:W-:Y:S01]  /*c800*/  IADD3 R4, P0, R242, 0x20, RZ ;  /* 0x00000020f2047810 */ /* 0x008fe20007f1e0ff */
        /* <DEDUP_REMOVED lines=14> */
[----:B----4-:R3:W-:Y:S02]  /*c8f0*/  @!P0 STG.E.128 desc[UR8][R4.64+0x80], R24 ;  /* 0x0000801804008986 */ /* 0x0107e4000c101d08 */
.L_x_1939:
[----:B------:R-:W-:Y:S05]  /*c900*/  BSYNC B0 ;  /* 0x0000000000007941 */ /* 0x000fea0003800000 */
.L_x_1938:
[----:B---3--:R3:W1:Y:S01]  /*c910*/  LDS.128 R16, [R0+0xe000] ;  /* 0x00e0000000107984 */ /* 0x0086620000000c00 */
        /* <DEDUP_REMOVED lines=19> */
.L_x_1941:
[----:B------:R-:W-:Y:S05]  /*ca50*/  BSYNC B0 ;  /* 0x0000000000007941 */ /* 0x000fea0003800000 */
.L_x_1940:
        /* <DEDUP_REMOVED lines=19> */
.L_x_1943:
[----:B------:R-:W-:Y:S05]  /*cb90*/  BSYNC B0 ;  /* 0x0000000000007941 */ /* 0x000fea0003800000 */
.L_x_1942:
[----:B------:R-:W2:Y:S01]  /*cba0*/  S2UR UR6, SR_CTAID.Z ;  /* 0x00000000000679c3 */ /* 0x000ea20000002700 */
[----:B-1----:R-:W-:Y:S01]  /*cbb0*/  IMAD.U32 R2, RZ, RZ, UR12 ;  /* 0x0000000cff027e24 */ /* 0x002fe2000f8e00ff */
[----:B------:R-:W-:Y:S01]  /*cbc0*/  UIMAD UR7, UR7, UR12, URZ ;  /* 0x0000000c070772a4 */ /* 0x000fe2000f8e023f */
[----:B------:R-:W1:Y:S01]  /*cbd0*/  LDS.128 R16, [R0+0x14000] ;  /* 0x0140000000107984 */ /* 0x000e620000000c00 */
[----:B------:R-:W-:Y:S01]  /*cbe0*/  BSSY B0, `(.L_x_1944) ;  /* 0x000001e000007945 */ /* 0x000fe20003800000 */
[----:B------:R-:W-:Y:S01]  /*cbf0*/  IMAD.WIDE.U32 R2, R2, UR5, R8 ;  /* 0x0000000502027c25 */ /* 0x000fe2000f8e0008 */
[----:B------:R-:W-:Y:S01]  /*cc00*/  UIMAD UR5, UR5, UR13, UR7 ;  /* 0x0000000d050572a4 */ /* 0x000fe2000f8e0207 */
[----:B------:R3:W1:Y:S01]  /*cc10*/  LDS.128 R12, [R0+0x18000] ;  /* 0x01800000000c7984 */ /* 0x0006620000000c00 */
[----:B------:R-:W4:Y:S01]  /*cc20*/  S2UR UR10, SR_CTAID.Z ;  /* 0x00000000000a79c3 */ /* 0x000f220000002700 */
[----:B------:R-:W-:-:S03]  /*cc30*/  IADD3 R2, P0, R2, UR17, RZ ;  /* 0x0000001102027c10 */ /* 0x000fc6000ff1e0ff */
[----:B------:R-:W-:-:S05]  /*cc40*/  IMAD.U32 R4, RZ, RZ, UR5 ;  /* 0x00000005ff047e24 */ /* 0x000fca000f8e00ff */
[----:B------:R-:W-:Y:S01]  /*cc50*/  IADD3.X R3, R3, UR18, R4, P0, !PT ;  /* 0x0000001203037c10 */ /* 0x000fe200087fe404 */
[----:B--2---:R-:W-:-:S03]  /*cc60*/  USHF.R.S32.HI UR11, URZ, 0x1f, UR6 ;  /* 0x0000001f3f0b7899 */ /* 0x004fc60008011406 */
[----:B------:R-:W-:Y:S02]  /*cc70*/  ULDC.64 UR6, c[0x0][0x470] ;  /* 0x00011c0000067ab9 */ /* 0x000fe40000000a00 */
[----:B------:R-:W-:Y:S01]  /*cc80*/  UIMAD UR5, UR11, UR6, URZ ;  /* 0x000000060b0572a4 */ /* 0x000fe2000f8e023f */
[----:B---3--:R-:W-:-:S03]  /*cc90*/  MOV R0, UR6 ;  /* 0x0000000600007c02 */ /* 0x008fc60008000f00 */
        /* <DEDUP_REMOVED lines=18> */
.L_x_1945:
[----:B------:R-:W-:Y:S05]  /*cdc0*/  BSYNC B0 ;  /* 0x0000000000007941 */ /* 0x000fea0003800000 */
.L_x_1944:
        /* <DEDUP_REMOVED lines=18> */
.L_x_1947:
[----:B------:R-:W-:Y:S05]  /*cef0*/  BSYNC B0 ;  /* 0x0000000000007941 */ /* 0x000fea0003800000 */
.L_x_1946:
[----:B------:R-:W-:Y:S04]  /*cf00*/  BSSY B0, `(.L_x_1948) ;  /* 0x0000012000007945 */ /* 0x000fe80003800000 */
[----:B------:R-:W-:Y:S05]  /*cf10*/  @P3 BRA `(.L_x_1949) ;  /* 0x0000000000403947 */ /* 0x000fea0003800000 */
[----:B------:R-:W-:Y:S01]  /*cf20*/  IADD3 R0, P0, R242, 0x40, RZ ;  /* 0x00000040f2007810 */ /* 0x000fe20007f1e0ff */
[----:B------:R-:W-:Y:S01]  /*cf30*/  ULDC UR5, c[0x0][0x2d0] ;  /* 0x0000b40000057ab9 */ /* 0x000fe20000000800 */
[----:B--23--:R-:W-:Y:S01]  /*cf40*/  MOV R5, R9 ;  /* 0x0000000900057202 */ /* 0x00cfe20000000f00 */
        /* <DEDUP_REMOVED lines=13> */
.L_x_1949:
[----:B------:R-:W-:Y:S05]  /*d020*/  BSYNC B0 ;  /* 0x0000000000007941 */ /* 0x000fea0003800000 */
.L_x_1948:
        /* <DEDUP_REMOVED lines=9> */
[----:B--234-:R-:W-:-:S04]  /*d0c0*/  IMAD.WIDE.U32 R4, R0, UR12, R2 ;  /* 0x0000000c00047c25 */ /* 0x01cfc8000f8e0002 */
[----:B------:R-:W-:Y:S01]  /*d0d0*/  IMAD R0, R0, UR13, R6 ;  /* 0x0000000d00007c24 */ /* 0x000fe2000f8e0206 */
[----:B------:R-:W-:-:S03]  /*d0e0*/  LEA R2, P2, R4, UR6, 0x1 ;  /* 0x0000000604027c11 */ /* 0x000fc6000f8408ff */
[----:B------:R-:W-:-:S05]  /*d0f0*/  IMAD.IADD R0, R0, 0x1, R5 ;  /* 0x0000000100007824 */ /* 0x000fca00078e0205 */
[----:B------:R-:W-:-:S05]  /*d100*/  LEA.HI.X R3, R4, UR7, R0, 0x1, P2 ;  /* 0x0000000704037c11 */ /* 0x000fca00090f0c00 */
[----:B------:R2:W-:Y:S04]  /*d110*/  @!P1 STG.E.128 desc[UR8][R2.64], R52 ;  /* 0x0000003402009986 */ /* 0x0005e8000c101d08 */
[----:B------:R2:W-:Y:S02]  /*d120*/  @!P0 STG.E.128 desc[UR8][R2.64+0x80], R48 ;  /* 0x0000803002008986 */ /* 0x0005e4000c101d08 */
.L_x_1902:
[----:B------:R-:W-:Y:S05]  /*d130*/  BSYNC B1 ;  /* 0x0000000000017941 */ /* 0x000fea0003800000 */
.L_x_1880:
[----:B------:R-:W-:Y:S01]  /*d140*/  ULDC UR6, c[0x0][0x2c8] ;  /* 0x0000b20000067ab9 */ /* 0x000fe20000000800 */
[----:B------:R-:W-:Y:S01]  /*d150*/  R2UR UR7, R248 ;  /* 0x00000000f80772ca */ /* 0x000fe200000e0000 */
[----:B------:R-:W-:-:S04]  /*d160*/  UIADD3 UR6, UR6, 0x7f, URZ ;  /* 0x0000007f06067890 */ /* 0x000fc8000fffe03f */
[----:B------:R-:W-:-:S04]  /*d170*/  USHF.R.S32.HI UR5, URZ, 0x1f, UR6 ;  /* 0x0000001f3f057899 */ /* 0x000fc80008011406 */
[----:B------:R-:W-:-:S03]  /*d180*/  ULEA.HI UR5, UR5, UR6, URZ, 0x7 ;  /* 0x0000000605057291 */ /* 0x000fc6000f8f383f */
[----:B------:R-:W-:Y:S01]  /*d190*/  ULDC UR6, c[0x0][0xc] ;  /* 0x0000030000067ab9 */ /* 0x000fe20000000800 */
[----:B------:R-:W-:Y:S02]  /*d1a0*/  USHF.R.S32.HI UR5, URZ, 0x7, UR5 ;  /* 0x000000073f057899 */ /* 0x000fe40008011405 */
[----:B------:R-:W-:-:S04]  /*d1b0*/  UIADD3 UR7, UR6, UR7, URZ ;  /* 0x0000000706077290 */ /* 0x000fc8000fffe03f */
[----:B------:R-:W-:Y:S02]  /*d1c0*/  UISETP.GE.AND UP0, UPT, UR7, UR5, UPT ;  /* 0x000000050700728c */ /* 0x000fe4000bf06270 */
[----:B------:R-:W-:-:S04]  /*d1d0*/  IMAD.U32 R248, RZ, RZ, UR7 ;  /* 0x00000007fff87e24 */ /* 0x000fc8000f8e00ff */
[----:B------:R-:W-:-:S13]  /*d1e0*/  PLOP3.LUT P0, PT, PT, PT, UP0, 0x80, 0x0 ;  /* 0x000000000000781c */ /* 0x000fda0003f0f008 */
[----:B------:R-:W-:Y:S05]  /*d1f0*/  @P0 BRA `(.L_x_1950) ;  /* 0x0000000000040947 */ /* 0x000fea0003800000 */
[----:B------:R-:W-:Y:S05]  /*d200*/  BRA `(.L_x_1951) ;  /* 0xffffff3400ec7947 */ /* 0x000fea000383ffff */
.L_x_1950:
[----:B------:R-:W-:Y:S05]  /*d210*/  EXIT ;  /* 0x000000000000794d */ /* 0x000fea0003800000 */
.L_x_1952:
        /* <DEDUP_REMOVED lines=14> */
.L_x_2094:


//--------------------- .text._ZN5flash44flash_bwd_dq_dk_dv_loop_seqk_parallel_kernelI23Flash_bwd_kernel_traitsILi128ELi64ELi128ELi8ELi2ELi4ELi2ELb0ELb0EN7cutlass6half_tE19Flash_kernel_traitsILi128ELi64ELi128ELi8ES3_EELb0ELb0ELb1ELb1ELb0ELb0ELb1EEEvNS_16Flash_bwd_paramsE --------------------------
	.section	.text._ZN5flash44flash_bwd_dq_dk_dv_loop_seqk_parallel_kernelI23Flash_bwd_kernel_traitsILi128ELi64ELi128ELi8ELi2ELi4ELi2ELb0ELb0EN7cutlass6half_tE19Flash_kernel_traitsILi128ELi64ELi128ELi8ES3_EELb0ELb0ELb1ELb1ELb0ELb0ELb1EEEvNS_16Flash_bwd_paramsE,"ax",@progbits
	.align	128
        .global         _ZN5flash44flash_bwd_dq_dk_dv_loop_seqk_parallel_kernelI23Flash_bwd_kernel_traitsILi128ELi64ELi128ELi8ELi2ELi4ELi2ELb0ELb0EN7cutlass6half_tE19Flash_kernel_traitsILi128ELi64ELi128ELi8ES3_EELb0ELb0ELb1ELb1ELb0ELb0ELb1EEEvNS_16Flash_bwd_paramsE
        .type           _ZN5flash44flash_bwd_dq_dk_dv_loop_seqk_parallel_kernelI23Flash_bwd_kernel_traitsILi128ELi64ELi128ELi8ELi2ELi4ELi2ELb0ELb0EN7cutlass6half_tE19Flash_kernel_traitsILi128ELi64ELi128ELi8ES3_EELb0ELb0ELb1ELb1ELb0ELb0ELb1EEEvNS_16Flash_bwd_paramsE,@function
        .size           _ZN5flash44flash_bwd_dq_dk_dv_loop_seqk_parallel_kernelI23Flash_bwd_kernel_traitsILi128ELi64ELi128ELi8ELi2ELi4ELi2ELb0ELb0EN7cutlass6half_tE19Flash_kernel_traitsILi128ELi64ELi128ELi8ES3_EELb0ELb0ELb1ELb1ELb0ELb0ELb1EEEvNS_16Flash_bwd_paramsE,(.L_x_2095 - _ZN5flash44flash_bwd_dq_dk_dv_loop_seqk_parallel_kernelI23Flash_bwd_kernel_traitsILi128ELi64ELi128ELi8ELi2ELi4ELi2ELb0ELb0EN7cutlass6half_tE19Flash_kernel_traitsILi128ELi64ELi128ELi8ES3_EELb0ELb0ELb1ELb1ELb0ELb0ELb1EEEvNS_16Flash_bwd_paramsE)
        .other          _ZN5flash44flash_bwd_dq_dk_dv_loop_seqk_parallel_kernelI23Flash_bwd_kernel_traitsILi128ELi64ELi128ELi8ELi2ELi4ELi2ELb0ELb0EN7cutlass6half_tE19Flash_kernel_traitsILi128ELi64ELi128ELi8ES3_EELb0ELb0ELb1ELb1ELb0ELb0ELb1EEEvNS_16Flash_bwd_paramsE,@"STO_CUDA_ENTRY STV_DEFAULT"
_ZN5flash44flash_bwd_dq_dk_dv_loop_seqk_parallel_kernelI23Flash_bwd_kernel_traitsILi128ELi64ELi128ELi8ELi2ELi4ELi2ELb0ELb0EN7cutlass6half_tE19Flash_kernel_traitsILi128ELi64ELi128ELi8ES3_EELb0ELb0ELb1ELb1ELb0ELb0ELb1EEEvNS_16Flash_bwd_paramsE:
.text._ZN5flash44flash_bwd_dq_dk_dv_loop_seqk_parallel_kernelI23Flash_bwd_kernel_traitsILi128ELi64ELi128ELi8ELi2ELi4ELi2ELb0ELb0EN7cutlass6half_tE19Flash_kernel_traitsILi128ELi64ELi128ELi8ES3_EELb0ELb0ELb1ELb1ELb0ELb0ELb1EEEvNS_16Flash_bwd_paramsE:
        /* <DEDUP_REMOVED lines=26> */
[-C--:B------:R-:W-:Y:S02]  /*01a0*/  LEA.HI R4, R0, R10.reuse, RZ, 0x4 ;  /* 0x0000000a00047211 */ /* 0x080fe400078f20ff */
[----:B------:R-:W-:Y:S02]  /*01b0*/  LOP3.LUT R6, R2, 0x7ffffffc, RZ, 0xc0, !PT ;  /* 0x7ffffffc02067812 */ /* 0x000fe400078ec0ff */
[----:B------:R-:W-:-:S02]  /*01c0*/  LEA.HI R16, R0, R10, RZ, 0x6 ;  /* 0x0000000a00107211 */ /* 0x000fc400078f30ff */
[----:B------:R-:W-:Y:S01]  /*01d0*/  LEA.HI R15, R0, R10, RZ, 0x7 ;  /* 0x0000000a000f7211 */ /* 0x000fe200078f38ff */
[C---:B------:R-:W-:Y:S01]  /*01e0*/  IMAD.IADD R14, R10.reuse, 0x1, -R6 ;  /* 0x000000010a0e7824 */ /* 0x040fe200078e0a06 */
[----:B------:R-:W-:Y:S02]  /*01f0*/  LOP3.LUT R8, R3, 0xffffffe0, RZ, 0xc0, !PT ;  /* 0xffffffe003087812 */ /* 0x000fe400078ec0ff */
[----:B------:R-:W-:Y:S02]  /*0200*/  LOP3.LUT R7, R215, 0xfffffff8, RZ, 0xc0, !PT ;  /* 0xfffffff8d7077812 */ /* 0x000fe400078ec0ff */
[----:B------:R-:W-:Y:S01]  /*0210*/  SHF.R.S32.HI R0, RZ, 0x5, R3 ;  /* 0x00000005ff007819 */ /* 0x000fe20000011403 */
[----:B------:R-:W-:Y:S01]  /*0220*/  IMAD.IADD R8, R10, 0x1, -R8 ;  /* 0x000000010a087824 */ /* 0x000fe200078e0a08 */
[----:B------:R-:W-:Y:S01]  /*0230*/  LOP3.LUT R9, R4, 0xfffffff0, RZ, 0xc0, !PT ;  /* 0xfffffff004097812 */ /* 0x000fe200078ec0ff */
[----:B------:R-:W-:Y:S01]  /*0240*/  IMAD.IADD R7, R10, 0x1, -R7 ;  /* 0x000000010a077824 */ /* 0x000fe200078e0a07 */
[----:B------:R-:W-:-:S02]  /*0250*/  SHF.R.S32.HI R5, RZ, 0x1f, R3 ;  /* 0x0000001fff057819 */ /* 0x000fc40000011403 */
[-C--:B------:R-:W-:Y:S01]  /*0260*/  LEA.HI R6, R3, R0.reuse, RZ, 0x1 ;  /* 0x0000000003067211 */ /* 0x080fe200078f08ff */
[----:B------:R-:W-:Y:S01]  /*0270*/  IMAD.IADD R10, R10, 0x1, -R9 ;  /* 0x000000010a0a7824 */ /* 0x000fe200078e0a09 */
[----:B------:R-:W-:Y:S01]  /*0280*/  LEA.HI R3, R5, R0, RZ, 0x2 ;  /* 0x0000000005037211 */ /* 0x000fe200078f10ff */
[----:B------:R-:W-:Y:S01]  /*0290*/  IMAD.SHL.U32 R228, R7, 0x8, RZ ;  /* 0x0000000807e47824 */ /* 0x000fe200078e00ff */
[--C-:B------:R-:W-:Y:S02]  /*02a0*/  SHF.R.S32.HI R9, RZ, 0x2, R2.reuse ;  /* 0x00000002ff097819 */ /* 0x100fe40000011402 */
[----:B------:R-:W-:Y:S02]  /*02b0*/  SHF.R.S32.HI R2, RZ, 0x1f, R2 ;  /* 0x0000001fff027819 */ /* 0x000fe40000011402 */
[----:B------:R-:W-:Y:S02]  /*02c0*/  LOP3.LUT R6, R6, 0xfffffffe, RZ, 0xc0, !PT ;  /* 0xfffffffe06067812 */ /* 0x000fe400078ec0ff */
[----:B------:R-:W-:-:S02]  /*02d0*/  LOP3.LUT R3, R3, 0xfffffffc, RZ, 0xc0, !PT ;  /* 0xfffffffc03037812 */ /* 0x000fc400078ec0ff */
[----:B------:R-:W-:Y:S01]  /*02e0*/  LEA.HI R2, R2, R9, RZ, 0x3 ;  /* 0x0000000902027211 */ /* 0x000fe200078f18ff */
[C---:B------:R-:W-:Y:S01]  /*02f0*/  IMAD.IADD R13, R0.reuse, 0x1, -R6 ;  /* 0x00000001000d7824 */ /* 0x040fe200078e0a06 */
[----:B------:R-:W-:Y:S01]  /*0300*/  SHF.R.S32.HI R5, RZ, 0x4, R4 ;  /* 0x00000004ff057819 */ /* 0x000fe20000011404 */
[----:B------:R-:W-:Y:S01]  /*0310*/  IMAD.IADD R6, R0, 0x1, -R3 ;  /* 0x0000000100067824 */ /* 0x000fe200078e0a03 */
[----:B------:R-:W-:Y:S02]  /*0320*/  LOP3.LUT R0, R2, 0xfffffff8, RZ, 0xc0, !PT ;  /* 0xfffffff802007812 */ /* 0x000fe400078ec0ff */
[----:B------:R-:W-:Y:S02]  /*0330*/  LEA.HI R4, R4, R5, RZ, 0x1 ;  /* 0x0000000504047211 */ /* 0x000fe400078f08ff */
[----:B------:R-:W-:Y:S01]  /*0340*/  SHF.R.S32.HI R3, RZ, 0x3, R215 ;  /* 0x00000003ff037819 */ /* 0x000fe200000114d7 */
[----:B------:R-:W-:Y:S01]  /*0350*/  IMAD.IADD R9, R9, 0x1, -R0 ;  /* 0x0000000109097824 */ /* 0x000fe200078e0a00 */
[----:B------:R-:W-:-:S02]  /*0360*/  LOP3.LUT R2, R4, 0xfffffffe, RZ, 0xc0, !PT ;  /* 0xfffffffe04027812 */ /* 0x000fc400078ec0ff */
[----:B------:R-:W-:Y:S01]  /*0370*/  SHF.R.S32.HI R4, RZ, 0x1f, R8 ;  /* 0x0000001fff047819 */ /* 0x000fe20000011408 */
[----:B------:R-:W-:Y:S01]  /*0380*/  IMAD.SHL.U32 R0, R3, 0x40, RZ ;  /* 0x0000004003007824 */ /* 0x000fe200078e00ff */
[----:B------:R-:W-:Y:S01]  /*0390*/  LOP3.LUT P4, RZ, R7, 0x2, RZ, 0xc0, !PT ;  /* 0x0000000207ff7812 */ /* 0x000fe2000788c0ff */
[----:B------:R-:W-:Y:S01]  /*03a0*/  IMAD.IADD R11, R5, 0x1, -R2 ;  /* 0x00000001050b7824 */ /* 0x000fe200078e0a02 */
[----:B------:R-:W-:Y:S02]  /*03b0*/  SHF.R.S32.HI R2, RZ, 0x1f, R10 ;  /* 0x0000001fff027819 */ /* 0x000fe4000001140a */
[----:B------:R-:W-:Y:S02]  /*03c0*/  LOP3.LUT R0, R0, 0x1c0, RZ, 0xc0, !PT ;  /* 0x000001c000007812 */ /* 0x000fe400078ec0ff */
[----:B------:R-:W-:Y:S02]  /*03d0*/  LEA.HI R17, R4, R8, RZ, 0x2 ;  /* 0x0000000804117211 */ /* 0x000fe400078f10ff */
[----:B------:R-:W-:Y:S01]  /*03e0*/  LEA.HI R12, R2, R10, RZ, 0x3 ;  /* 0x0000000a020c7211 */ /* 0x000fe200078f18ff */
[----:B------:R-:W-:Y:S01]  /*03f0*/  IMAD.SHL.U32 R2, R7, 0x40, RZ ;  /* 0x0000004007027824 */ /* 0x000fe200078e00ff */
[----:B------:R-:W-:-:S02]  /*0400*/  SHF.R.U32.HI R5, RZ, 0x3, R0 ;  /* 0x00000003ff057819 */ /* 0x000fc40000011600 */
[----:B------:R-:W-:Y:S02]  /*0410*/  LOP3.LUT R4, R0, 0x38, R228, 0xf8, !PT ;  /* 0x0000003800047812 */ /* 0x000fe400078ef8e4 */
[----:B------:R-:W-:Y:S02]  /*0420*/  LOP3.LUT R0, R9, 0x1, RZ, 0xc0, !PT ;  /* 0x0000000109007812 */ /* 0x000fe400078ec0ff */
[----:B------:R-:W-:Y:S01]  /*0430*/  LOP3.LUT R8, R4, R5, RZ, 0x3c, !PT ;  /* 0x0000000504087212 */ /* 0x000fe200078e3cff */
[----:B------:R-:W-:Y:S01]  /*0440*/  IMAD.SHL.U32 R5, R6, 0x10, RZ ;  /* 0x0000001006057824 */ /* 0x000fe200078e00ff */
[----:B------:R-:W-:Y:S01]  /*0450*/  ISETP.NE.U32.AND P0, PT, R0, 0x1, PT ;  /* 0x000000010000780c */ /* 0x000fe20003f05070 */
[----:B------:R-:W-:Y:S01]  /*0460*/  IMAD.SHL.U32 R4, R14, 0x2, RZ ;  /* 0x000000020e047824 */ /* 0x000fe200078e00ff */
[----:B------:R-:W-:Y:S02]  /*0470*/  LOP3.LUT R0, R2, 0x1c0, RZ, 0xc0, !PT ;  /* 0x000001c002007812 */ /* 0x000fe400078ec0ff */
[----:B------:R-:W-:Y:S01]  /*0480*/  LOP3.LUT R3, R12, 0xfffffff8, RZ, 0xc0, !PT ;  /* 0xfffffff80c037812 */ /* 0x000fe200078ec0ff */
[----:B------:R-:W-:Y:S01]  /*0490*/  IMAD R14, R6, 0x400, R4 ;  /* 0x00000400060e7824 */ /* 0x000fe200078e0204 */
[----:B------:R-:W-:-:S02]  /*04a0*/  LOP3.LUT R5, R0, 0x30, R5, 0xf8, !PT ;  /* 0x0000003000057812 */ /* 0x000fc400078ef805 */
[----:B------:R-:W-:Y:S01]  /*04b0*/  LOP3.LUT P3, RZ, R7, 0x4, RZ, 0xc0, !PT ;  /* 0x0000000407ff7812 */ /* 0x000fe2000786c0ff */
[----:B------:R-:W-:Y:S01]  /*04c0*/  IMAD.IADD R18, R10, 0x1, -R3 ;  /* 0x000000010a127824 */ /* 0x000fe200078e0a03 */
[----:B------:R-:W-:Y:S01]  /*04d0*/  LOP3.LUT R7, R5, 0x8, R215, 0xf8, !PT ;  /* 0x0000000805077812 */ /* 0x000fe200078ef8d7 */
[----:B------:R-:W-:Y:S01]  /*04e0*/  IMAD.SHL.U32 R5, R11, 0x200, RZ ;  /* 0x000002000b057824 */ /* 0x000fe200078e00ff */
[----:B------:R-:W-:Y:S02]  /*04f0*/  SHF.R.S32.HI R3, RZ, 0x7, R15 ;  /* 0x00000007ff037819 */ /* 0x000fe4000001140f */
[----:B------:R-:W-:Y:S01]  /*0500*/  SHF.R.S32.HI R2, RZ, 0x6, R16 ;  /* 0x00000006ff027819 */ /* 0x000fe20000011410 */
[----:B------:R-:W-:Y:S01]  /*0510*/  STL [R1+0x40], R18 ;  /* 0x0000401201007387 */ /* 0x000fe20000100800 */
[----:B------:R-:W-:Y:S01]  /*0520*/  LOP3.LUT R215, R0, 0x8, R215, 0xf8, !PT ;  /* 0x0000000800d77812 */ /* 0x000fe200078ef8d7 */
[----:B------:R-:W-:Y:S01]  /*0530*/  IMAD R10, R3, 0x1000, R4 ;  /* 0x00001000030a7824 */ /* 0x000fe200078e0204 */
[----:B------:R-:W-:Y:S01]  /*0540*/  SHF.R.U32.HI R211, RZ, 0x3, R0 ;  /* 0x00000003ffd37819 */ /* 0x000fe20000011600 */
[----:B------:R-:W-:Y:S01]  /*0550*/  IMAD.SHL.U32 R0, R11, 0x20, RZ ;  /* 0x000000200b007824 */ /* 0x000fe200078e00ff */
[----:B------:R-:W-:Y:S01]  /*0560*/  R2P PR, R9, 0x6 ;  /* 0x0000000609007804 */ /* 0x000fe20000000000 */
[----:B------:R-:W-:Y:S01]  /*0570*/  IMAD.SHL.U32 R210, R2, 0x8, RZ ;  /* 0x0000000802d27824 */ /* 0x000fe200078e00ff */
[----:B------:R-:W-:Y:S01]  /*0580*/  LOP3.LUT R215, R215, R211, RZ, 0x3c, !PT ;  /* 0x000000d3d7d77212 */ /* 0x000fe200078e3cff */
[----:B------:R-:W-:Y:S01]  /*0590*/  IMAD.SHL.U32 R4, R9, 0x40, RZ ;  /* 0x0000004009047824 */ /* 0x000fe200078e00ff */
[----:B------:R-:W-:Y:S01]  /*05a0*/  LOP3.LUT R0, R0, 0x20, RZ, 0xc0, !PT ;  /* 0x0000002000007812 */ /* 0x000fe200078ec0ff */
[----:B------:R-:W-:Y:S01]  /*05b0*/  IMAD.SHL.U32 R6, R3, 0x8, RZ ;  /* 0x0000000803067824 */ /* 0x000fe200078e00ff */
[----:B------:R-:W-:Y:S01]  /*05c0*/  LOP3.LUT R211, R5, R7, R211, 0xf6, !PT ;  /* 0x0000000705d37212 */ /* 0x000fe200078ef6d3 */
[----:B------:R-:W-:Y:S01]  /*05d0*/  IMAD R3, R2, 0x800, R5 ;  /* 0x0000080002037824 */ /* 0x000fe200078e0205 */
[----:B------:R-:W-:Y:S01]  /*05e0*/  LOP3.LUT R210, R0, 0x18, R210, 0xf8, !PT ;  /* 0x0000001800d27812 */ /* 0x000fe200078ef8d2 */
[----:B------:R-:W-:Y:S01]  /*05f0*/  IMAD R8, R2, 0x200, R8 ;  /* 0x0000020002087824 */ /* 0x000fe200078e0208 */
[----:B------:R-:W-:Y:S01]  /*0600*/  LOP3.LUT R0, R4, 0x1c0, RZ, 0xc0, !PT ;  /* 0x000001c004007812 */ /* 0x000fe200078ec0ff */
[----:B------:R-:W-:Y:S01]  /*0610*/  IMAD.SHL.U32 R4, R2, 0x20, RZ ;  /* 0x0000002002047824 */ /* 0x000fe200078e00ff */
[----:B------:R-:W-:Y:S01]  /*0620*/  SEL R225, R225, 0x10, !P0 ;  /* 0x00000010e1e17807 */ /* 0x000fe20004000000 */
[----:B------:R-:W-:Y:S01]  /*0630*/  IMAD.IADD R215, R3, 0x1, R215 ;  /* 0x0000000103d77824 */ /* 0x000fe200078e02d7 */
[----:B------:R-:W-:Y:S01]  /*0640*/  LOP3.LUT R3, R6, 0x8, RZ, 0xc0, !PT ;  /* 0x0000000806037812 */ /* 0x000fe200078ec0ff */
[----:B------:R-:W-:Y:S01]  /*0650*/  IMAD.SHL.U32 R6, R11, 0x10, RZ ;  /* 0x000000100b067824 */ /* 0x000fe200078e00ff */
[----:B------:R-:W-:Y:S01]  /*0660*/  SHF.R.U32.HI R2, RZ, 0x3, R0 ;  /* 0x00000003ff027819 */ /* 0x000fe20000011600 */
[----:B------:R1:W-:Y:S01]  /*0670*/  STL [R1+0x14], R8 ;  /* 0x0000140801007387 */ /* 0x0003e20000100800 */
[----:B------:R-:W-:Y:S01]  /*0680*/  LOP3.LUT R4, R0, 0x20, R4, 0xf8, !PT ;  /* 0x0000002000047812 */ /* 0x000fe200078ef804 */
[----:B------:R-:W-:Y:S01]  /*0690*/  IMAD.SHL.U32 R215, R215, 0x2, RZ ;  /* 0x00000002d7d77824 */ /* 0x000fe200078e00ff */
[----:B------:R-:W-:Y:S01]  /*06a0*/  LOP3.LUT R5, R2, R0, R3, 0x1e, !PT ;  /* 0x0000000002057212 */ /* 0x000fe200078e1e03 */
[----:B------:R-:W-:Y:S01]  /*06b0*/  IMAD.SHL.U32 R0, R18, 0x40, RZ ;  /* 0x0000004012007824 */ /* 0x000fe200078e00ff */
[----:B------:R-:W-:-:S02]  /*06c0*/  LOP3.LUT R7, R3, 0x10, R6, 0xf8, !PT ;  /* 0x0000001003077812 */ /* 0x000fc400078ef806 */
[----:B------:R-:W-:Y:S01]  /*06d0*/  LOP3.LUT R3, R4, R2, RZ, 0x3c, !PT ;  /* 0x0000000204037212 */ /* 0x000fe200078e3cff */
[----:B------:R-:W-:Y:S01]  /*06e0*/  IMAD R2, R13, 0x400, R10 ;  /* 0x000004000d027824 */ /* 0x000fe200078e020a */
[----:B------:R-:W-:Y:S02]  /*06f0*/  LOP3.LUT R0, R0, 0x1c0, RZ, 0xc0, !PT ;  /* 0x000001c000007812 */ /* 0x000fe400078ec0ff */
[----:B------:R-:W-:Y:S01]  /*0700*/  SHF.R.S32.HI R4, RZ, 0x2, R17 ;  /* 0x00000002ff047819 */ /* 0x000fe20000011411 */
[----:B------:R-:W-:Y:S01]  /*0710*/  IMAD.IADD R226, R3, 0x1, R2 ;  /* 0x0000000103e27824 */ /* 0x000fe200078e0202 */
[--C-:B------:R-:W-:Y:S01]  /*0720*/  SHF.R.U32.HI R3, RZ, 0x3, R0.reuse ;  /* 0x00000003ff037819 */ /* 0x100fe20000011600 */
[----:B------:R-:W-:Y:S01]  /*0730*/  IMAD.SHL.U32 R2, R11, 0x8, RZ ;  /* 0x000000080b027824 */ /* 0x000fe200078e00ff */
[----:B------:R-:W-:Y:S02]  /*0740*/  LEA R211, R211, UR4, 0x1 ;  /* 0x00000004d3d37c11 */ /* 0x000fe4000f8e08ff */
[----:B------:R-:W-:-:S02]  /*0750*/  LOP3.LUT R210, R3, R210, R0, 0x1e, !PT ;  /* 0x000000d203d27212 */ /* 0x000fc400078e1e00 */
[----:B------:R-:W-:Y:S02]  /*0760*/  LOP3.LUT R6, R0, 0x8, R2, 0xf8, !PT ;  /* 0x0000000800067812 */ /* 0x000fe400078ef802 */
[----:B------:R-:W-:Y:S02]  /*0770*/  LOP3.LUT R2, R3, R7, R0, 0x1e, !PT ;  /* 0x0000000703027212 */ /* 0x000fe400078e1e00 */
[----:B------:R-:W-:Y:S01]  /*0780*/  LOP3.LUT R3, R6, R3, RZ, 0x3c, !PT ;  /* 0x0000000306037212 */ /* 0x000fe200078e3cff */
[----:B-1----:R-:W-:Y:S01]  /*0790*/  IMAD.IADD R8, R14, 0x1, R5 ;  /* 0x000000010e087824 */ /* 0x002fe200078e0205 */
[----:B------:R-:W-:Y:S01]  /*07a0*/  LEA R226, R226, UR4, 0x1 ;  /* 0x00000004e2e27c11 */ /* 0x000fe2000f8e08ff */
[----:B------:R-:W-:-:S04]  /*07b0*/  IMAD.SHL.U32 R5, R12, 0x40, RZ ;  /* 0x000000400c057824 */ /* 0x000fc800078e00ff */
[----:B------:R-:W-:Y:S01]  /*07c0*/  IMAD.IADD R227, R226, 0x1, R225 ;  /* 0x00000001e2e37824 */ /* 0x000fe200078e02e1 */
[----:B------:R-:W-:Y:S01]  /*07d0*/  LOP3.LUT R0, R5, 0xfffffe00, RZ, 0xc0, !PT ;  /* 0xfffffe0005007812 */ /* 0x000fe200078ec0ff */
[----:B------:R-:W-:-:S03]  /*07e0*/  IMAD R5, R13, 0x10, R4 ;  /* 0x000000100d057824 */ /* 0x000fc600078e0204 */
        /* <DEDUP_REMOVED lines=9> */
[----:B------:R-:W-:Y:S02]  /*0880*/  IMAD.MOV.U32 R2, RZ, RZ, 0x20 ;  /* 0x00000020ff027424 */ /* 0x000fe400078e00ff */
[----:B------:R-:W-:-:S02]  /*0890*/  IMAD.MOV.U32 R0, RZ, RZ, 0x40 ;  /* 0x00000040ff007424 */ /* 0x000fc400078e00ff */
        /* <DEDUP_REMOVED lines=27> */
.L_x_2025:
        /* <DEDUP_REMOVED lines=67> */
.L_x_1953:
        /* <DEDUP_REMOVED lines=11> */
[----:B------:R-:W-:Y:S02]  /*0f30*/  UIMAD UR9, UR59, UR6, URZ ;  /* 0x000000063b0972a4 */ /* 0x000fe4000f8e023f */
[----:B------:R-:W-:Y:S01]  /*0f40*/  UIMAD.WIDE.U32 UR20, UR46, UR6, URZ ;  /* 0x000000062e1472a5 */ /* 0x000fe2000f8e003f */
[----:B------:R-:W2:Y:S01]  /*0f50*/  S2UR UR13, SR_CTAID.X ;  /* 0x00000000000d79c3 */ /* 0x000ea20000002500 */
[----:B------:R-:W-:Y:S01]  /*0f60*/  UIMAD UR28, UR46, UR7, UR9 ;  /* 0x000000072e1c72a4 */ /* 0x000fe2000f8e0209 */
[----:B------:R-:W-:-:S02]  /*0f70*/  ULDC UR60, c[0x0][0x2d4] ;  /* 0x0000b500003c7ab9 */ /* 0x000fc40000000800 */
[----:B------:R-:W-:Y:S01]  /*0f80*/  @!UP2 ULDC.64 UR6, c[0x0][0x418] ;  /* 0x000106000006aab9 */ /* 0x000fe20000000a00 */
[----:B------:R-:W-:Y:S02]  /*0f90*/  USHF.R.S32.HI UR37, URZ, 0x1f, UR60 ;  /* 0x0000001f3f257899 */ /* 0x000fe4000801143c */
[----:B------:R-:W-:Y:S02]  /*0fa0*/  @!UP2 UIMAD UR9, UR59, UR6, URZ ;  /* 0x000000063b09a2a4 */ /* 0x000fe4000f8e023f */
[----:B------:R-:W-:Y:S02]  /*0fb0*/  @!UP2 UIMAD.WIDE.U32 UR42, UR46, UR6, URZ ;  /* 0x000000062e2aa2a5 */ /* 0x000fe4000f8e003f */
[----:B------:R-:W-:Y:S02]  /*0fc0*/  @!UP2 UIMAD UR31, UR46, UR7, UR9 ;  /* 0x000000072e1fa2a4 */ /* 0x000fe4000f8e0209 */
[----:B------:R-:W-:Y:S02]  /*0fd0*/  UIADD3 UR9, UR12, 0x3f, URZ ;  /* 0x0000003f0c097890 */ /* 0x000fe4000fffe03f */
[----:B------:R-:W-:Y:S01]  /*0fe0*/  UIADD3 UR6, UR12, 0x80, UR23 ;  /* 0x000000800c067890 */ /* 0x000fe2000fffe017 */
[----:B-1----:R-:W-:Y:S01]  /*0ff0*/  IABS R5, R6 ;  /* 0x0000000600057213 */ /* 0x002fe20000000000 */
[----:B------:R-:W-:Y:S01]  /*1000*/  ULDC UR22, c[0x0][0x394] ;  /* 0x0000e50000167ab9 */ /* 0x000fe20000000800 */
[----:B------:R-:W-:Y:S01]  /*1010*/  USHF.L.U32 UR16, UR46, 0x7, URZ ;  /* 0x000000072e107899 */ /* 0x000fe2000800063f */
[----:B------:R-:W-:Y:S01]  /*1020*/  ISETP.NE.AND P3, PT, R6, RZ, PT ;  /* 0x000000ff0600720c */ /* 0x000fe20003f65270 */
[----:B------:R-:W1:Y:S01]  /*1030*/  I2F.RP R2, R5 ;  /* 0x0000000500027306 */ /* 0x000e620000209400 */
[----:B------:R-:W-:Y:S01]  /*1040*/  ULDC.U8 UR30, c[0x0][0x480] ;  /* 0x00012000001e7ab9 */ /* 0x000fe20000000000 */
[----:B------:R-:W-:Y:S01]  /*1050*/  ULDC.64 UR26, c[0x0][0x240] ;  /* 0x00009000001a7ab9 */ /* 0x000fe20000000a00 */
[----:B------:R-:W-:-:S02]  /*1060*/  UIADD3 UR22, UR6, UR22, -UR8 ;  /* 0x0000001606167290 */ /* 0x000fc4000fffe808 */
[----:B--2---:R-:W-:Y:S01]  /*1070*/  UIMAD.WIDE.U32 UR34, UR13, UR14, URZ ;  /* 0x0000000e0d2272a5 */ /* 0x004fe2000f8e003f */
[----:B------:R-:W-:Y:S01]  /*1080*/  ULDC UR40, c[0x0][0x2dc] ;  /* 0x0000b70000287ab9 */ /* 0x000fe20000000800 */
[----:B------:R-:W-:Y:S02]  /*1090*/  ULDC UR38, c[0x0][0x270] ;  /* 0x00009c0000267ab9 */ /* 0x000fe40000000800 */
[----:B------:R-:W-:Y:S02]  /*10a0*/  UIMAD UR41, UR13, UR15, UR35 ;  /* 0x0000000f0d2972a4 */ /* 0x000fe4000f8e0223 */
[----:B------:R-:W-:Y:S01]  /*10b0*/  USHF.L.U64.HI UR13, UR46, 0x7, UR59 ;  /* 0x000000072e0d7899 */ /* 0x000fe2000801023b */
[----:B------:R-:W-:Y:S01]  /*10c0*/  @UP2 ULDC.64 UR14, c[0x0][0x420] ;  /* 0x00010800000e2ab9 */ /* 0x000fe20000000a00 */
[----:B------:R-:W-:Y:S01]  /*10d0*/  USEL UR35, UR16, URZ, UP0 ;  /* 0x0000003f10237287 */ /* 0x000fe20008000000 */
[----:B-1----:R-:W1:Y:S01]  /*10e0*/  MUFU.RCP R2, R2 ;  /* 0x0000000200027308 */ /* 0x002e620000001000 */
[----:B------:R-:W-:-:S02]  /*10f0*/  @UP2 UIMAD.WIDE.U32 UR44, UR5, UR14, URZ ;  /* 0x0000000e052c22a5 */ /* 0x000fc4000f8e003f */
[----:B------:R-:W-:Y:S02]  /*1100*/  USEL UR33, UR13, URZ, UP0 ;  /* 0x0000003f0d217287 */ /* 0x000fe40008000000 */
[----:B------:R-:W-:Y:S02]  /*1110*/  USHF.R.S32.HI UR14, URZ, 0x1f, UR9 ;  /* 0x0000001f3f0e7899 */ /* 0x000fe40008011409 */
[----:B------:R-:W-:Y:S02]  /*1120*/  UIMAD UR13, UR37, UR46, URZ ;  /* 0x0000002e250d72a4 */ /* 0x000fe4000f8e023f */
[----:B------:R-:W-:Y:S02]  /*1130*/  UIMAD.WIDE.U32 UR18, UR5, UR26, URZ ;  /* 0x0000001a051272a5 */ /* 0x000fe4000f8e003f */
[----:B------:R-:W-:Y:S02]  /*1140*/  UISETP.NE.AND UP4, UPT, UR30, URZ, UPT ;  /* 0x0000003f1e00728c */ /* 0x000fe4000bf85270 */
[----:B------:R-:W-:-:S02]  /*1150*/  UIMAD.WIDE UR6, UR40, UR38, URZ ;  /* 0x00000026280672a5 */ /* 0x000fc4000f8e023f */
[----:B------:R-:W-:Y:S01]  /*1160*/  UIMAD.WIDE.U32 UR16, UR46, UR60, URZ ;  /* 0x0000003c2e1072a5 */ /* 0x000fe2000f8e003f */
[----:B-1----:R-:W-:Y:S01]  /*1170*/  VIADD R2, R2, 0xffffffe ;  /* 0x0ffffffe02027836 */ /* 0x002fe20000000000 */
[----:B------:R-:W-:Y:S02]  /*1180*/  ULEA.HI UR30, UR14, UR9, URZ, 0x6 ;  /* 0x000000090e1e7291 */ /* 0x000fe4000f8f303f */
[----:B------:R-:W-:Y:S01]  /*1190*/  UIMAD UR13, UR59, UR60, UR13 ;  /* 0x0000003c3b0d72a4 */ /* 0x000fe2000f8e020d */
[----:B------:R-:W1:Y:S01]  /*11a0*/  F2I.FTZ.U32.TRUNC.NTZ R3, R2 ;  /* 0x0000000200037305 */ /* 0x000e62000021f000 */
[----:B------:R-:W-:Y:S02]  /*11b0*/  UIADD3 UR9, UR22, 0x3f, URZ ;  /* 0x0000003f16097890 */ /* 0x000fe4000fffe03f */
[----:B------:R-:W-:Y:S02]  /*11c0*/  USEL UR58, UR20, UR18, !UP2 ;  /* 0x00000012143a7287 */ /* 0x000fe4000d000000 */
[----:B------:R-:W-:-:S02]  /*11d0*/  UIADD3 UR51, UR21, UR28, URZ ;  /* 0x0000001c15337290 */ /* 0x000fc4000fffe03f */
[----:B------:R-:W-:Y:S02]  /*11e0*/  UIMAD.WIDE.U32 UR20, UR6, UR16, URZ ;  /* 0x00000010061472a5 */ /* 0x000fe4000f8e003f */
[----:B------:R-:W-:Y:S02]  /*11f0*/  UIMAD UR22, UR7, UR16, URZ ;  /* 0x00000010071672a4 */ /* 0x000fe4000f8e023f */
[----:B------:R-:W-:Y:S02]  /*1200*/  UIADD3 UR13, UR17, UR13, URZ ;  /* 0x0000000d110d7290 */ /* 0x000fe4000fffe03f */
[----:B------:R-:W-:Y:S01]  /*1210*/  USHF.R.S32.HI UR16, URZ, 0x1f, UR9 ;  /* 0x0000001f3f107899 */ /* 0x000fe20008011409 */
[----:B-1----:R-:W-:Y:S01]  /*1220*/  IMAD.MOV R0, RZ, RZ, -R3 ;  /* 0x000000ffff007224 */ /* 0x002fe200078e0a03 */
[----:B------:R-:W-:Y:S01]  /*1230*/  @UP2 UIMAD UR49, UR5, UR15, UR45 ;  /* 0x0000000f053122a4 */ /* 0x000fe2000f8e022d */
[----:B------:R-:W-:Y:S01]  /*1240*/  IMAD.MOV.U32 R2, RZ, RZ, RZ ;  /* 0x000000ffff027224 */ /* 0x000fe200078e00ff */
[----:B------:R-:W-:Y:S01]  /*1250*/  UIMAD UR13, UR6, UR13, UR22 ;  /* 0x0000000d060d72a4 */ /* 0x000fe2000f8e0216 */
[----:B------:R-:W-:Y:S01]  /*1260*/  IMAD R0, R0, R5, RZ ;  /* 0x0000000500007224 */ /* 0x000fe200078e02ff */
[----:B------:R-:W-:Y:S01]  /*1270*/  ULDC.U8 UR15, c[0x0][0x3d8] ;  /* 0x0000f600000f7ab9 */ /* 0x000fe20000000000 */
[----:B------:R-:W-:-:S02]  /*1280*/  ULEA.HI UR9, UR16, UR9, URZ, 0x6 ;  /* 0x0000000910097291 */ /* 0x000fc4000f8f303f */
[----:B------:R-:W-:Y:S01]  /*1290*/  IMAD.HI.U32 R0, R3, R0, R2 ;  /* 0x0000000003007227 */ /* 0x000fe200078e0002 */
[----:B------:R-:W-:Y:S01]  /*12a0*/  MOV R2, R4 ;  /* 0x0000000400027202 */ /* 0x000fe20000000f00 */
[----:B------:R-:W-:Y:S02]  /*12b0*/  UISETP.NE.AND UP3, UPT, UR15, URZ, UPT ;  /* 0x0000003f0f00728c */ /* 0x000fe4000bf65270 */
[----:B------:R-:W-:Y:S02]  /*12c0*/  UIMAD UR25, UR5, UR27, URZ ;  /* 0x0000001b051972a4 */ /* 0x000fe4000f8e023f */
[----:B------:R-:W-:Y:S01]  /*12d0*/  IMAD.HI.U32 R0, R0, R2, RZ ;  /* 0x0000000200007227 */ /* 0x000fe200078e00ff */
[----:B------:R-:W-:Y:S02]  /*12e0*/  UIADD3 UR47, UR21, UR13, URZ ;  /* 0x0000000d152f7290 */ /* 0x000fe4000fffe03f */
[----:B------:R-:W-:Y:S01]  /*12f0*/  USHF.R.S32.HI UR13, URZ, 0x6, UR30 ;  /* 0x000000063f0d7899 */ /* 0x000fe2000801141e */
[----:B------:R-:W-:Y:S01]  /*1300*/  IMAD.MOV R3, RZ, RZ, -R0 ;  /* 0x000000ffff037224 */ /* 0x000fe200078e0a00 */
[----:B------:R-:W-:-:S02]  /*1310*/  USHF.R.S32.HI UR9, URZ, 0x6, UR9 ;  /* 0x000000063f097899 */ /* 0x000fc40008011409 */
[----:B------:R-:W-:Y:S01]  /*1320*/  @UP2 UIADD3 UR51, UR19, UR25, URZ ;  /* 0x0000001913332290 */ /* 0x000fe2000fffe03f */
[C---:B------:R-:W-:Y:S01]  /*1330*/  IMAD R2, R5.reuse, R3, R2 ;  /* 0x0000000305027224 */ /* 0x040fe200078e0202 */
[----:B------:R-:W-:Y:S02]  /*1340*/  UIMAD.WIDE.U32 UR18, UR6, UR5, URZ ;  /* 0x00000005061272a5 */ /* 0x000fe4000f8e003f */
[----:B------:R-:W-:Y:S02]  /*1350*/  UISETP.LT.AND UP0, UPT, UR13, UR9, UPT ;  /* 0x000000090d00728c */ /* 0x000fe4000bf01270 */
[----:B------:R-:W-:Y:S01]  /*1360*/  ISETP.GT.U32.AND P1, PT, R5, R2, PT ;  /* 0x000000020500720c */ /* 0x000fe20003f24070 */
[----:B------:R-:W-:Y:S01]  /*1370*/  ULDC UR50, c[0x0][0x2c4] ;  /* 0x0000b10000327ab9 */ /* 0x000fe20000000800 */
[----:B------:R-:W-:Y:S02]  /*1380*/  USEL UR56, UR20, UR18, !UP2 ;  /* 0x0000001214387287 */ /* 0x000fe4000d000000 */
[----:B------:R-:W-:-:S02]  /*1390*/  UIMAD UR48, UR57, UR40, URZ ;  /* 0x00000028393072a4 */ /* 0x000fc4000f8e023f */
[----:B------:R-:W-:Y:S02]  /*13a0*/  @UP3 UIMAD UR20, UR46, UR50, URZ ;  /* 0x000000322e1432a4 */ /* 0x000fe4000f8e023f */
[----:B------:R-:W-:Y:S02]  /*13b0*/  USEL UR40, UR13, UR9, UP0 ;  /* 0x000000090d287287 */ /* 0x000fe40008000000 */
[----:B------:R-:W-:Y:S02]  /*13c0*/  UISETP.NE.AND UP1, UPT, UR36, -0x1, UPT ;  /* 0xffffffff2400788c */ /* 0x000fe4000bf25270 */
[----:B------:R-:W-:Y:S01]  /*13d0*/  @UP3 USEL UR20, UR20, UR5, !UP2 ;  /* 0x0000000514143287 */ /* 0x000fe2000d000000 */
[----:B------:R-:W-:Y:S01]  /*13e0*/  @!P1 IMAD.IADD R2, R2, 0x1, -R5 ;  /* 0x0000000102029824 */ /* 0x000fe200078e0a05 */
[----:B------:R-:W-:Y:S01]  /*13f0*/  ULEA UR13, UR40, 0xffffffc0, 0x6 ;  /* 0xffffffc0280d7891 */ /* 0x000fe2000f8e303f */
[----:B------:R-:W-:Y:S01]  /*1400*/  @!P1 IADD3 R0, R0, 0x1, RZ ;  /* 0x0000000100009810 */ /* 0x000fe20007ffe0ff */
[----:B------:R-:W-:Y:S01]  /*1410*/  @UP3 ULDC UR9, c[0x0][0x2e4] ;  /* 0x0000b90000093ab9 */ /* 0x000fe20000000800 */
[----:B------:R-:W-:Y:S01]  /*1420*/  @!UP3 UIMAD UR21, UR46, UR38, UR57 ;  /* 0x000000262e15b2a4 */ /* 0x000fe2000f8e0239 */
[----:B------:R-:W-:Y:S01]  /*1430*/  ISETP.GE.U32.AND P0, PT, R2, R5, PT ;  /* 0x000000050200720c */ /* 0x000fe20003f06070 */
[----:B------:R-:W-:Y:S01]  /*1440*/  @UP3 UIMAD UR38, UR57, UR9, UR20 ;  /* 0x00000009392632a4 */ /* 0x000fe2000f8e0214 */
[----:B------:R-:W-:Y:S01]  /*1450*/  LOP3.LUT R2, R6, UR57, RZ, 0x3c, !PT ;  /* 0x0000003906027c12 */ /* 0x000fe2000f8e3cff */
[----:B------:R-:W-:Y:S01]  /*1460*/  USHF.R.S32.HI UR28, URZ, 0x1f, UR13 ;  /* 0x0000001f3f1c7899 */ /* 0x000fe2000801140d */
[----:B------:R-:W-:Y:S01]  /*1470*/  PLOP3.LUT P1, PT, PT, PT, UP1, 0x80, 0x0 ;  /* 0x000000000000781c */ /* 0x000fe20003f2f018 */
[----:B------:R-:W-:Y:S01]  /*1480*/  UIADD3 UR9, UP0, UR13, UR35, URZ ;  /* 0x000000230d097290 */ /* 0x000fe2000ff1e03f */
[----:B------:R-:W-:Y:S01]  /*1490*/  ISETP.GE.AND P2, PT, R2, RZ, PT ;  /* 0x000000ff0200720c */ /* 0x000fe20003f46270 */
[----:B------:R-:W-:-:S02]  /*14a0*/  UIMAD UR18, UR7, UR5, URZ ;  /* 0x00000005071272a4 */ /* 0x000fc4000f8e023f */
[----:B------:R-:W-:Y:S02]  /*14b0*/  UIADD3.X UR20, UR28, UR33, URZ, UP0, !UPT ;  /* 0x000000211c147290 */ /* 0x000fe400087fe43f */
[----:B------:R-:W-:Y:S02]  /*14c0*/  UIMAD UR7, UR7, UR9, URZ ;  /* 0x00000009070772a4 */ /* 0x000fe4000f8e023f */
[----:B------:R-:W-:Y:S01]  /*14d0*/  @UP1 UIADD3 UR29, UR24, UR36, URZ ;  /* 0x00000024181d1290 */ /* 0x000fe2000fffe03f */
[----:B------:R-:W-:Y:S01]  /*14e0*/  @P0 VIADD R0, R0, 0x1 ;  /* 0x0000000100000836 */ /* 0x000fe20000000000 */
[----:B------:R-:W-:Y:S01]  /*14f0*/  @UP1 UIADD3 UR32, UR24, UR36, URZ ;  /* 0x0000002418201290 */ /* 0x000fe2000fffe03f */
[----:B------:R-:W-:Y:S01]  /*1500*/  PLOP3.LUT P0, PT, PT, PT, UP3, 0x80, 0x0 ;  /* 0x000000000000781c */ /* 0x000fe20003f0f038 */
[----:B------:R-:W-:Y:S01]  /*1510*/  @!UP2 UIADD3 UR49, UR43, UR31, URZ ;  /* 0x0000001f2b31a290 */ /* 0x000fe2000fffe03f */
[----:B------:R-:W-:Y:S01]  /*1520*/  IMAD.MOV.U32 R16, RZ, RZ, R0 ;  /* 0x000000ffff107224 */ /* 0x000fe200078e0000 */
[----:B------:R-:W-:Y:S01]  /*1530*/  @UP1 ULDC.64 UR14, c[0x0][0x248] ;  /* 0x00009200000e1ab9 */ /* 0x000fe20000000a00 */
[----:B------:R-:W-:Y:S01]  /*1540*/  @UP1 ULDC.64 UR16, c[0x0][0x250] ;  /* 0x0000940000101ab9 */ /* 0x000fe20000000a00 */
[----:B------:R-:W-:-:S02]  /*1550*/  UIMAD.WIDE.U32 UR30, UR6, UR9, URZ ;  /* 0x00000009061e72a5 */ /* 0x000fc4000f8e003f */
[----:B------:R-:W-:Y:S01]  /*1560*/  @UP2 UIADD3 UR47, UR19, UR18, URZ ;  /* 0x00000012132f2290 */ /* 0x000fe2000fffe03f */
[----:B------:R-:W-:Y:S01]  /*1570*/  @!P2 IADD3 R16, -R16, RZ, RZ ;  /* 0x000000ff1010a210 */ /* 0x000fe20007ffe1ff */
[----:B------:R-:W-:Y:S01]  /*1580*/  UIMAD UR9, UR6, UR20, UR7 ;  /* 0x00000014060972a4 */ /* 0x000fe2000f8e0207 */
[----:B------:R-:W-:Y:S01]  /*1590*/  @!P3 LOP3.LUT R16, RZ, R6, RZ, 0x33, !PT ;  /* 0x00000006ff10b212 */ /* 0x000fe200078e33ff */
[----:B------:R-:W-:Y:S02]  /*15a0*/  @UP1 UIMAD.WIDE.U32 UR18, UR29, UR14, URZ ;  /* 0x0000000e1d1212a5 */ /* 0x000fe4000f8e003f */
[----:B------:R-:W-:Y:S02]  /*15b0*/  @UP1 UIMAD.WIDE.U32 UR6, UR32, UR16, URZ ;  /* 0x00000010200612a5 */ /* 0x000fe4000f8e003f */
        /* <DEDUP_REMOVED lines=25> */
.L_x_1955:
        /* <DEDUP_REMOVED lines=13> */
.L_x_1956:
        /* <DEDUP_REMOVED lines=11> */
.L_x_1957:
[----:B------:R-:W-:Y:S02]  /*18d0*/  ULDC UR5, c[0x0][0x270] ;  /* 0x00009c0000057ab9 */ /* 0x000fe40000000800 */
[----:B------:R-:W-:-:S04]  /*18e0*/  UIMAD UR5, UR46, UR5, UR57 ;  /* 0x000000052e0572a4 */ /* 0x000fc8000f8e0239 */
[----:B------:R-:W-:-:S12]  /*18f0*/  UIMAD UR5, UR5, UR60, URZ ;  /* 0x0000003c050572a4 */ /* 0x000fd8000f8e023f */
.L_x_1958:
[----:B------:R-:W1:Y:S01]  /*1900*/  S2R R23, SR_TID.X ;  /* 0x0000000000177919 */ /* 0x000e620000002100 */
[----:B------:R-:W2:Y:S01]  /*1910*/  LDC.64 R4, c[0x0][0x420] ;  /* 0x00010800ff047b82 */ /* 0x000ea20000000a00 */
[----:B------:R-:W-:Y:S01]  /*1920*/  ULDC UR7, c[0x0][0x2dc] ;  /* 0x0000b70000077ab9 */ /* 0x000fe20000000800 */
[----:B------:R-:W-:Y:S01]  /*1930*/  ULDC UR9, c[0x0][0x270] ;  /* 0x00009c0000097ab9 */ /* 0x000fe20000000800 */
[----:B------:R-:W-:Y:S01]  /*1940*/  UIADD3 UR41, UR13, UR5, URZ ;  /* 0x000000050d297290 */ /* 0x000fe2000fffe03f */
[----:B------:R-:W-:Y:S01]  /*1950*/  SHF.R.S32.HI R229, RZ, 0x1f, R228 ;  /* 0x0000001fffe57819 */ /* 0x000fe200000114e4 */
[----:B------:R-:W-:Y:S01]  /*1960*/  UIMAD UR5, UR7, UR9, URZ ;  /* 0x00000009070572a4 */ /* 0x000fe2000f8e023f */
[C---:B------:R-:W-:Y:S01]  /*1970*/  IADD3 R6, P0, R228.reuse, UR6, RZ ;  /* 0x00000006e4067c10 */ /* 0x040fe2000ff1e0ff */
[----:B------:R-:W-:Y:S01]  /*1980*/  UIADD3 UR22, -UR8, UR12, UR23 ;  /* 0x0000000c08167290 */ /* 0x000fe2000fffe117 */
[----:B------:R-:W-:Y:S01]  /*1990*/  BSSY B1, `(.L_x_1954) ;  /* 0x0000aaf000017945 */ /* 0x000fe20003800000 */
[----:B------:R-:W-:Y:S01]  /*19a0*/  ULDC UR7, c[0x0][0x398] ;  /* 0x0000e60000077ab9 */ /* 0x000fe20000000800 */
[----:B------:R-:W-:Y:S01]  /*19b0*/  USHF.R.S32.HI UR60, URZ, 0x1f, UR57 ;  /* 0x0000001f3f3c7899 */ /* 0x000fe20008011439 */
[----:B------:R-:W-:Y:S01]  /*19c0*/  IADD3.X R7, R229, UR49, RZ, P0, !PT ;  /* 0x00000031e5077c10 */ /* 0x000fe200087fe4ff */
[----:B------:R-:W-:Y:S01]  /*19d0*/  UIADD3 UR22, UR22, -UR7, URZ ;  /* 0x8000000716167290 */ /* 0x000fe2000fffe03f */
[----:B------:R-:W-:Y:S01]  /*19e0*/  VIADD R13, R228, 0x40 ;  /* 0x00000040e40d7836 */ /* 0x000fe20000000000 */
[----:B------:R-:W-:Y:S01]  /*19f0*/  ULDC.64 UR18, c[0x0][0x428] ;  /* 0x00010a0000127ab9 */ /* 0x000fe20000000a00 */
[----:B------:R-:W-:Y:S01]  /*1a00*/  UIADD3 UR38, UR13, UR38, URZ ;  /* 0x000000260d267290 */ /* 0x000fe2000fffe03f */
[----:B------:R-:W-:Y:S01]  /*1a10*/  IMAD.U32 R10, RZ, RZ, UR18 ;  /* 0x00000012ff0a7e24 */ /* 0x000fe2000f8e00ff */
[----:B------:R-:W-:-:S02]  /*1a20*/  UIMAD UR20, UR60, UR18, URZ ;  /* 0x000000123c1472a4 */ /* 0x000fc4000f8e023f */
[----:B------:R-:W-:Y:S02]  /*1a30*/  USHF.R.S32.HI UR18, URZ, 0x1f, UR22 ;  /* 0x0000001f3f127899 */ /* 0x000fe40008011416 */
[----:B------:R-:W-:Y:S02]  /*1a40*/  UIMAD UR19, UR57, UR19, UR20 ;  /* 0x00000013391372a4 */ /* 0x000fe4000f8e0214 */
[----:B------:R-:W-:Y:S01]  /*1a50*/  ULEA.HI UR22, UR18, UR22, URZ, 0x6 ;  /* 0x0000001612167291 */ /* 0x000fe2000f8f303f */
[----:B--2---:R-:W-:Y:S01]  /*1a60*/  IMAD.WIDE.U32 R6, R4, UR13, R6 ;  /* 0x0000000d04067c25 */ /* 0x004fe2000f8e0006 */
[----:B------:R-:W-:Y:S01]  /*1a70*/  ULDC.64 UR34, c[0x0][0x258] ;  /* 0x0000960000227ab9 */ /* 0x000fe20000000a00 */
[----:B------:R-:W-:Y:S01]  /*1a80*/  ULDC.64 UR42, c[0x0][0x2b0] ;  /* 0x0000ac00002a7ab9 */ /* 0x000fe20000000a00 */
[----:B------:R-:W-:Y:S01]  /*1a90*/  USHF.R.S32.HI UR22, URZ, 0x6, UR22 ;  /* 0x000000063f167899 */ /* 0x000fe20008011416 */
[----:B------:R-:W-:Y:S01]  /*1aa0*/  ULDC.64 UR44, c[0x0][0x478] ;  /* 0x00011e00002c7ab9 */ /* 0x000fe20000000a00 */
[----:B------:R-:W-:Y:S01]  /*1ab0*/  ULDC.64 UR6, c[0x0][0x210] ;  /* 0x0000840000067ab9 */ /* 0x000fe20000000a00 */
[----:B-1----:R-:W-:Y:S01]  /*1ac0*/  SHF.R.S32.HI R22, RZ, 0x1f, R23 ;  /* 0x0000001fff167819 */ /* 0x002fe20000011417 */
[----:B------:R-:W-:-:S03]  /*1ad0*/  UIADD3 UR9, UR40, -0x1, URZ ;  /* 0xffffffff28097890 */ /* 0x000fc6000fffe03f */
[----:B------:R-:W-:-:S04]  /*1ae0*/  LEA.HI R2, R22, R23, RZ, 0x5 ;  /* 0x0000001716027211 */ /* 0x000fc800078f28ff */
[----:B------:R-:W-:Y:S02]  /*1af0*/  LOP3.LUT R0, R2, 0xffffffe0, RZ, 0xc0, !PT ;  /* 0xffffffe002007812 */ /* 0x000fe400078ec0ff */
[----:B------:R-:W-:-:S03]  /*1b00*/  SHF.R.S32.HI R2, RZ, 0x5, R2 ;  /* 0x00000005ff027819 */ /* 0x000fc60000011402 */
[----:B------:R-:W-:-:S04]  /*1b10*/  IMAD.IADD R0, R23, 0x1, -R0 ;  /* 0x0000000117007824 */ /* 0x000fc800078e0a00 */
[----:B------:R-:W-:Y:S01]  /*1b20*/  IMAD R3, R2, UR5, R0 ;  /* 0x0000000502037c24 */ /* 0x000fe2000f8e0200 */
[----:B------:R-:W-:Y:S01]  /*1b30*/  LEA.HI R2, R22, R23, RZ, 0x3 ;  /* 0x0000001716027211 */ /* 0x000fe200078f18ff */
[----:B------:R-:W-:Y:S01]  /*1b40*/  USHF.L.U32 UR5, UR5, 0x6, URZ ;  /* 0x0000000605057899 */ /* 0x000fe2000800063f */
[----:B------:R-:W-:Y:S02]  /*1b50*/  IMAD R0, R4, UR28, RZ ;  /* 0x0000001c04007c24 */ /* 0x000fe4000f8e02ff */
[----:B------:R-:W-:Y:S01]  /*1b60*/  SHF.R.S32.HI R2, RZ, 0x3, R2 ;  /* 0x00000003ff027819 */ /* 0x000fe20000011402 */
[----:B------:R-:W-:Y:S01]  /*1b70*/  UIADD3 UR21, UP2, UP0, UR30, UR5, UR48 ;  /* 0x000000051e157290 */ /* 0x000fe2000f85e030 */
[----:B------:R-:W-:Y:S01]  /*1b80*/  IMAD R0, R5, UR13, R0 ;  /* 0x0000000d05007c24 */ /* 0x000fe2000f8e0200 */
[----:B------:R-:W-:Y:S01]  /*1b90*/  USHF.R.S32.HI UR5, URZ, 0x1f, UR5 ;  /* 0x0000001f3f057899 */ /* 0x000fe20008011405 */
[----:B------:R-:W-:Y:S01]  /*1ba0*/  IADD3 R8, P0, R2, UR13, RZ ;  /* 0x0000000d02087c10 */ /* 0x000fe2000ff1e0ff */
[----:B------:R-:W-:Y:S01]  /*1bb0*/  ULDC.64 UR30, c[0x0][0x400] ;  /* 0x00010000001e7ab9 */ /* 0x000fe20000000a00 */
[----:B------:R-:W-:Y:S01]  /*1bc0*/  SHF.R.S32.HI R21, RZ, 0x1f, R2 ;  /* 0x0000001fff157819 */ /* 0x000fe20000011402 */
[----:B------:R-:W-:Y:S01]  /*1bd0*/  IMAD.IADD R7, R7, 0x1, R0 ;  /* 0x0000000107077824 */ /* 0x000fe200078e0200 */
[----:B------:R-:W-:-:S02]  /*1be0*/  UIADD3.X UR5, UR50, UR5, UR52, UP2, UP0 ;  /* 0x0000000532057290 */ /* 0x000fc400097e0434 */
[----:B------:R-:W-:Y:S01]  /*1bf0*/  IADD3.X R0, R21, UR28, RZ, P0, !PT ;  /* 0x0000001c15007c10 */ /* 0x000fe200087fe4ff */
[----:B------:R-:W-:Y:S01]  /*1c00*/  UIADD3 UR13, UP2, UP0, UR54, UR21, UR56 ;  /* 0x00000015360d7290 */ /* 0x000fe2000f85e038 */
[----:B------:R-:W-:Y:S01]  /*1c10*/  IMAD.WIDE.U32 R6, R10, UR57, R6 ;  /* 0x000000390a067c25 */ /* 0x000fe2000f8e0006 */
[----:B------:R-:W-:Y:S02]  /*1c20*/  UIMAD.WIDE UR20, UR38, 0x4, UR42 ;  /* 0x00000004261478a5 */ /* 0x000fe4000f8e022a */
[----:B------:R-:W-:Y:S01]  /*1c30*/  UIADD3.X UR5, UR53, UR5, UR47, UP2, UP0 ;  /* 0x0000000535057290 */ /* 0x000fe200097e042f */
[----:B------:R-:W-:Y:S01]  /*1c40*/  IMAD R0, R0, UR26, RZ ;  /* 0x0000001a00007c24 */ /* 0x000fe2000f8e02ff */
[----:B------:R-:W-:Y:S01]  /*1c50*/  UISETP.LT.AND UP0, UPT, URZ, UR22, UPT ;  /* 0x000000163f00728c */ /* 0x000fe2000bf01270 */
[----:B------:R-:W-:Y:S01]  /*1c60*/  VIADD R7, R7, UR19 ;  /* 0x0000001307077c36 */ /* 0x000fe20008000000 */
[----:B------:R-:W-:Y:S01]  /*1c70*/  ULDC.64 UR28, c[0x0][0x3e0] ;  /* 0x0000f800001c7ab9 */ /* 0x000fe20000000a00 */
[C---:B------:R-:W-:Y:S01]  /*1c80*/  IMAD R11, R8.reuse, UR27, R0 ;  /* 0x0000001b080b7c24 */ /* 0x040fe2000f8e0200 */
[C---:B------:R-:W-:Y:S01]  /*1c90*/  IADD3 R0, P0, R3.reuse, UR13, RZ ;  /* 0x0000000d03007c10 */ /* 0x040fe2000ff1e0ff */
[----:B------:R-:W-:Y:S01]  /*1ca0*/  USEL UR22, URZ, UR22, !UP0 ;  /* 0x000000163f167287 */ /* 0x000fe2000c000000 */
[----:B------:R-:W-:Y:S01]  /*1cb0*/  IMAD.WIDE.U32 R8, R8, UR26, R228 ;  /* 0x0000001a08087c25 */ /* 0x000fe2000f8e00e4 */
[----:B------:R-:W-:Y:S01]  /*1cc0*/  UMOV UR19, UR20 ;  /* 0x0000001400137c82 */ /* 0x000fe20008000000 */
[----:B------:R-:W-:Y:S01]  /*1cd0*/  LEA.HI.X.SX32 R3, R3, UR5, 0x1, P0 ;  /* 0x0000000503037c11 */ /* 0x000fe200080f0eff */
[----:B------:R-:W-:Y:S01]  /*1ce0*/  UISETP.GT.AND UP0, UPT, UR40, UR22, UPT ;  /* 0x000000162800728c */ /* 0x000fe2000bf04270 */
[----:B------:R-:W-:Y:S01]  /*1cf0*/  LEA R209, P0, R0, UR30, 0x2 ;  /* 0x0000001e00d17c11 */ /* 0x000fe2000f8010ff */
[----:B------:R-:W-:Y:S01]  /*1d00*/  UIMAD UR5, UR60, UR34, URZ ;  /* 0x000000223c0572a4 */ /* 0x000fe2000f8e023f */
[----:B------:R-:W-:Y:S01]  /*1d10*/  IADD3 R8, P2, R8, UR58, RZ ;  /* 0x0000003a08087c10 */ /* 0x000fe2000ff5e0ff */
[-C--:B------:R-:W-:Y:S01]  /*1d20*/  IMAD.WIDE.U32 R6, R2, R4.reuse, R6 ;  /* 0x0000000402067225 */ /* 0x080fe200078e0006 */
[----:B------:R-:W-:Y:S01]  /*1d30*/  LEA.HI.X R208, R0, UR31, R3, 0x2, P0 ;  /* 0x0000001f00d07c11 */ /* 0x000fe200080f1403 */
[----:B------:R-:W-:Y:S01]  /*1d40*/  UIMAD UR5, UR57, UR35, UR5 ;  /* 0x00000023390572a4 */ /* 0x000fe2000f8e0205 */
[----:B------:R-:W-:Y:S01]  /*1d50*/  PLOP3.LUT P0, PT, PT, PT, UP0, 0x80, 0x0 ;  /* 0x000000000000781c */ /* 0x000fe20003f0f008 */
[----:B------:R-:W-:Y:S01]  /*1d60*/  IMAD R0, R21, R4, RZ ;  /* 0x0000000415007224 */ /* 0x000fe200078e02ff */
[----:B------:R-:W-:Y:S01]  /*1d70*/  IADD3.X R9, R9, UR51, R11, P2, !PT ;  /* 0x0000003309097c10 */ /* 0x000fe200097fe40b */
[----:B------:R-:W-:Y:S01]  /*1d80*/  IMAD.U32 R3, RZ, RZ, UR34 ;  /* 0x00000022ff037e24 */ /* 0x000fe2000f8e00ff */
[----:B------:R-:W-:Y:S01]  /*1d90*/  UIMAD.WIDE UR30, UR41, 0x4, UR44 ;  /* 0x00000004291e78a5 */ /* 0x000fe2000f8e022c */
[----:B------:R-:W-:Y:S01]  /*1da0*/  IMAD R0, R2, R5, R0 ;  /* 0x0000000502007224 */ /* 0x000fe200078e0200 */
[----:B------:R-:W-:Y:S01]  /*1db0*/  LEA R240, P2, R6, UR28, 0x1 ;  /* 0x0000001c06f07c11 */ /* 0x000fe2000f8408ff */
[----:B------:R-:W-:Y:S01]  /*1dc0*/  IMAD.WIDE.U32 R8, R3, UR57, R8 ;  /* 0x0000003903087c25 */ /* 0x000fe2000f8e0008 */
[----:B------:R-:W-:-:S03]  /*1dd0*/  UMOV UR18, UR21 ;  /* 0x0000001500127c82 */ /* 0x000fc60008000000 */
[----:B------:R-:W-:Y:S01]  /*1de0*/  IMAD.IADD R3, R7, 0x1, R0 ;  /* 0x0000000107037824 */ /* 0x000fe200078e0200 */
[----:B------:R-:W-:Y:S01]  /*1df0*/  LEA R242, P3, R8, UR6, 0x1 ;  /* 0x0000000608f27c11 */ /* 0x000fe2000f8608ff */
[----:B------:R-:W-:Y:S01]  /*1e00*/  VIADD R12, R9, UR5 ;  /* 0x00000005090c7c36 */ /* 0x000fe20008000000 */
        /* <DEDUP_REMOVED lines=24> */
.L_x_1960:
        /* <DEDUP_REMOVED lines=19> */
.L_x_1961:
        /* <DEDUP_REMOVED lines=38> */
.L_x_1963:
[----:B------:R-:W-:Y:S05]  /*2320*/  BSYNC B0 ;  /* 0x0000000000007941 */ /* 0x000fea0003800000 */
.L_x_1962:
        /* <DEDUP_REMOVED lines=18> */
.L_x_1965:
[----:B------:R-:W-:Y:S05]  /*2450*/  BSYNC B0 ;  /* 0x0000000000007941 */ /* 0x000fea0003800000 */
.L_x_1964:
        /* <DEDUP_REMOVED lines=18> */
.L_x_1967:
[----:B------:R-:W-:Y:S05]  /*2580*/  BSYNC B0 ;  /* 0x0000000000007941 */ /* 0x000fea0003800000 */
.L_x_1966:
        /* <DEDUP_REMOVED lines=18> */
.L_x_1969:
[----:B------:R-:W-:Y:S05]  /*26b0*/  BSYNC B0 ;  /* 0x0000000000007941 */ /* 0x000fea0003800000 */
.L_x_1968:
[----:B----4-:R-:W-:Y:S01]  /*26c0*/  IMAD.U32 R4, RZ, RZ, UR6 ;  /* 0x00000006ff047e24 */ /* 0x010fe2000f8e00ff */
[----:B------:R-:W-:Y:S01]  /*26d0*/  UIMAD UR5, UR39, UR6, URZ ;  /* 0x00000006270572a4 */ /* 0x000fe2000f8e023f */
[----:B------:R-:W-:Y:S01]  /*26e0*/  BSSY B0, `(.L_x_1970) ;  /* 0x000001c000007945 */ /* 0x000fe20003800000 */
[----:B------:R-:W-:Y:S01]  /*26f0*/  USHF.R.S32.HI UR12, URZ, 0x1f, UR57 ;  /* 0x0000001f3f0c7899 */ /* 0x000fe20008011439 */
[----:B------:R-:W-:Y:S01]  /*2700*/  IMAD.WIDE.U32 R4, R4, UR23, R228 ;  /* 0x0000001704047c25 */ /* 0x000fe2000f8e00e4 */
[----:B------:R-:W-:Y:S01]  /*2710*/  UIMAD UR23, UR23, UR7, UR5 ;  /* 0x00000007171772a4 */ /* 0x000fe2000f8e0205 */
[----:B------:R-:W-:Y:S01]  /*2720*/  ULDC.64 UR8, c[0x0][0x470] ;  /* 0x00011c0000087ab9 */ /* 0x000fe20000000a00 */
[----:B------:R-:W-:Y:S01]  /*2730*/  IADD3 R4, P0, R4, UR16, RZ ;  /* 0x0000001004047c10 */ /* 0x000fe2000ff1e0ff */
[----:B------:R-:W-:-:S03]  /*2740*/  UIMAD UR5, UR12, UR8, URZ ;  /* 0x000000080c0572a4 */ /* 0x000fc6000f8e023f */
[----:B------:R-:W-:Y:S01]  /*2750*/  IMAD.U32 R0, RZ, RZ, UR23 ;  /* 0x00000017ff007e24 */ /* 0x000fe2000f8e00ff */
[----:B------:R-:W-:-:S04]  /*2760*/  UIMAD UR9, UR57, UR9, UR5 ;  /* 0x00000009390972a4 */ /* 0x000fc8000f8e0205 */
[----:B------:R-:W-:Y:S02]  /*2770*/  IADD3.X R5, R5, UR17, R0, P0, !PT ;  /* 0x0000001105057c10 */ /* 0x000fe400087fe400 */
        /* <DEDUP_REMOVED lines=18> */
.L_x_1971:
[----:B------:R-:W-:Y:S05]  /*28a0*/  BSYNC B0 ;  /* 0x0000000000007941 */ /* 0x000fea0003800000 */
.L_x_1970:
        /* <DEDUP_REMOVED lines=18> */
.L_x_1973:
[----:B------:R-:W-:Y:S05]  /*29d0*/  BSYNC B0 ;  /* 0x0000000000007941 */ /* 0x000fea0003800000 */
.L_x_1972:
        /* <DEDUP_REMOVED lines=18> */
.L_x_1975:
[----:B------:R-:W-:Y:S05]  /*2b00*/  BSYNC B0 ;  /* 0x0000000000007941 */ /* 0x000fea0003800000 */
.L_x_1974:
        /* <DEDUP_REMOVED lines=18> */
.L_x_1959:
        /* <DEDUP_REMOVED lines=30> */
.L_x_1978:
[----:B------:R-:W-:Y:S05]  /*2e10*/  BSYNC B0 ;  /* 0x0000000000007941 */ /* 0x000fea0003800000 */
.L_x_1977:
        /* <DEDUP_REMOVED lines=27> */
.L_x_1980:
[----:B------:R-:W-:Y:S05]  /*2fd0*/  BSYNC B0 ;  /* 0x0000000000007941 */ /* 0x000fea0003800000 */
.L_x_1979:
        /* <DEDUP_REMOVED lines=12> */
.L_x_1982:
        /* <DEDUP_REMOVED lines=20> */
.L_x_1983:
[----:B------:R-:W-:Y:S05]  /*31e0*/  BSYNC B0 ;  /* 0x0000000000007941 */ /* 0x000fea0003800000 */
.L_x_1981:
        /* <DEDUP_REMOVED lines=13> */
.L_x_1985:
        /* <DEDUP_REMOVED lines=29> */
.L_x_1986:
[----:B------:R-:W-:Y:S05]  /*3490*/  BSYNC B0 ;  /* 0x0000000000007941 */ /* 0x000fea0003800000 */
.L_x_1984:
        /* <DEDUP_REMOVED lines=56> */
.L_x_1988:
[----:B------:R-:W-:Y:S05]  /*3820*/  BSYNC B0 ;  /* 0x0000000000007941 */ /* 0x000fea0003800000 */
.L_x_1987:
        /* <DEDUP_REMOVED lines=33> */
.L_x_1990:
[----:B------:R-:W-:Y:S05]  /*3a40*/  BSYNC B0 ;  /* 0x0000000000007941 */ /* 0x000fea0003800000 */
.L_x_1989:
        /* <DEDUP_REMOVED lines=34> */
.L_x_1992:
[----:B------:R-:W-:Y:S05]  /*3c70*/  BSYNC B0 ;  /* 0x0000000000007941 */ /* 0x000fea0003800000 */
.L_x_1991:
        /* <DEDUP_REMOVED lines=33> */
.L_x_1994:
[----:B------:R-:W-:Y:S05]  /*3e90*/  BSYNC B0 ;  /* 0x0000000000007941 */ /* 0x000fea0003800000 */
.L_x_1993:
        /* <DEDUP_REMOVED lines=42> */
.L_x_1996:
[----:B------:R-:W-:Y:S05]  /*4140*/  BSYNC B0 ;  /* 0x0000000000007941 */ /* 0x000fea0003800000 */
.L_x_1995:
        /* <DEDUP_REMOVED lines=32> */
.L_x_1998:
[----:B------:R-:W-:Y:S05]  /*4350*/  BSYNC B0 ;  /* 0x0000000000007941 */ /* 0x000fea0003800000 */
.L_x_1997:
        /* <DEDUP_REMOVED lines=32> */
.L_x_2000:
[----:B------:R-:W-:Y:S05]  /*4560*/  BSYNC B0 ;  /* 0x0000000000007941 */ /* 0x000fea0003800000 */
.L_x_1999:
        /* <DEDUP_REMOVED lines=32> */
.L_x_2002:
[----:B------:R-:W-:Y:S05]  /*4770*/  BSYNC B0 ;  /* 0x0000000000007941 */ /* 0x000fea0003800000 */
.L_x_2001:
[----:B------:R-:W-:Y:S01]  /*4780*/  ULDC.64 UR14, c[0x0][0x3c8] ;  /* 0x0000f200000e7ab9 */ /* 0x000fe20000000a00 */
[----:B------:R-:W-:Y:S01]  /*4790*/  USHF.R.S32.HI UR6, URZ, 0x1f, UR57 ;  /* 0x0000001f3f067899 */ /* 0x000fe20008011439 */
[----:B------:R-:W-:Y:S01]  /*47a0*/  ISETP.NE.AND P3, PT, R12, RZ, PT ;  /* 0x000000ff0c00720c */ /* 0x000fe20003f65270 */
[----:B------:R-:W-:Y:S01]  /*47b0*/  UISETP.NE.U32.AND UP1, UPT, UR14, URZ, UPT ;  /* 0x0000003f0e00728c */ /* 0x000fe2000bf25070 */
[----:B------:R-:W-:Y:S01]  /*47c0*/  SHF.R.S32.HI R7, RZ, 0x1f, R24 ;  /* 0x0000001fff077819 */ /* 0x000fe20000011418 */
[----:B-1----:R-:W5:Y:S01]  /*47d0*/  LDL R8, [R1+0x40] ;  /* 0x0000400001087983 */ /* 0x002f620000100800 */
[----:B------:R-:W-:Y:S01]  /*47e0*/  ISETP.NE.AND P6, PT, R18, RZ, PT ;  /* 0x000000ff1200720c */ /* 0x000fe20003fc5270 */
[----:B------:R-:W-:Y:S01]  /*47f0*/  UISETP.NE.AND.EX UP1, UPT, UR15, URZ, UPT, UP1 ;  /* 0x0000003f0f00728c */ /* 0x000fe2000bf25310 */
[----:B------:R-:W-:Y:S02]  /*4800*/  ISETP.NE.AND P5, PT, R20, RZ, PT ;  /* 0x000000ff1400720c */ /* 0x000fe40003fa5270 */
[----:B------:R-:W-:Y:S01]  /*4810*/  ISETP.NE.AND P4, PT, R19, RZ, PT ;  /* 0x000000ff1300720c */ /* 0x000fe20003f85270 */
[----:B------:R-:W-:Y:S01]  /*4820*/  IMAD.MOV.U32 R14, RZ, RZ, 0x7f800000 ;  /* 0x7f800000ff0e7424 */ /* 0x000fe200078e00ff */
[----:B------:R-:W-:Y:S01]  /*4830*/  SHF.R.S32.HI R5, RZ, 0x1f, R11 ;  /* 0x0000001fff057819 */ /* 0x000fe2000001140b */
        /* <DEDUP_REMOVED lines=9> */
[----:B------:R-:W-:Y:S01]  /*48d0*/  ULDC UR26, c[0x0][0x2d0] ;  /* 0x0000b400001a7ab9 */ /* 0x000fe20000000800 */
[----:B------:R-:W-:-:S02]  /*48e0*/  @UP1 UIMAD.WIDE.U32 UR6, UR46, UR16, UR6 ;  /* 0x000000102e0612a5 */ /* 0x000fc4000f8e0006 */
[----:B------:R-:W-:Y:S02]  /*48f0*/  @UP1 UIMAD UR5, UR46, UR17, UR5 ;  /* 0x000000112e0512a4 */ /* 0x000fe4000f8e0205 */
[----:B------:R-:W-:Y:S02]  /*4900*/  @UP1 ULEA UR14, UP0, UR6, UR14, 0x2 ;  /* 0x0000000e060e1291 */ /* 0x000fe4000f80103f */
[----:B------:R-:W-:Y:S01]  /*4910*/  @UP1 UIADD3 UR5, UR7, UR5, URZ ;  /* 0x0000000507051290 */ /* 0x000fe2000fffe03f */
[----:B------:R-:W-:-:S03]  /*4920*/  ULDC UR27, c[0x0][0x2dc] ;  /* 0x0000b700001b7ab9 */ /* 0x000fc60000000800 */
[----:B------:R-:W-:Y:S01]  /*4930*/  @UP1 ULEA.HI.X UR15, UR6, UR15, UR5, 0x2, UP0 ;  /* 0x0000000f060f1291 */ /* 0x000fe200080f1405 */
[----:B------:R-:W-:Y:S01]  /*4940*/  IMAD.U32 R2, RZ, RZ, UR14 ;  /* 0x0000000eff027e24 */ /* 0x000fe2000f8e00ff */
[----:B--234-:R-:W-:Y:S01]  /*4950*/  SHF.L.U64.HI R0, R24, 0x2, R7 ;  /* 0x0000000218007819 */ /* 0x01cfe20000010207 */
[----:B------:R-:W-:Y:S01]  /*4960*/  @UP1 ULDC UR5, c[0x0][0x2e8] ;  /* 0x0000ba0000051ab9 */ /* 0x000fe20000000800 */
[----:B------:R-:W-:Y:S02]  /*4970*/  IMAD.MOV.U32 R219, RZ, RZ, 0x20 ;  /* 0x00000020ffdb7424 */ /* 0x000fe400078e00ff */
[----:B------:R-:W-:Y:S01]  /*4980*/  IMAD.MOV.U32 R218, RZ, RZ, 0x40 ;  /* 0x00000040ffda7424 */ /* 0x000fe200078e00ff */
[----:B------:R-:W-:Y:S01]  /*4990*/  CS2R R158, SRZ ;  /* 0x00000000009e7805 */ /* 0x000fe2000001ff00 */
[----:B------:R-:W-:Y:S01]  /*49a0*/  IMAD.U32 R3, RZ, RZ, UR15 ;  /* 0x0000000fff037e24 */ /* 0x000fe2000f8e00ff */
[----:B------:R-:W-:Y:S01]  /*49b0*/  CS2R R156, SRZ ;  /* 0x00000000009c7805 */ /* 0x000fe2000001ff00 */
[----:B------:R-:W-:Y:S01]  /*49c0*/  IMAD.MOV.U32 R230, RZ, RZ, R222 ;  /* 0x000000ffffe67224 */ /* 0x000fe200078e00de */
        /* <DEDUP_REMOVED lines=37> */
[----:B------:R-:W-:Y:S02]  /*4c20*/  CS2R R96, SRZ ;  /* 0x0000000000607805 */ /* 0x000fe4000001ff00 */
[----:B------:R-:W-:-:S02]  /*4c30*/  @!P3 LEA R4, P1, R11, UR19, 0x2 ;  /* 0x000000130b04bc11 */ /* 0x000fc4000f8210ff */
[----:B------:R-:W-:Y:S02]  /*4c40*/  CS2R R90, SRZ ;  /* 0x00000000005a7805 */ /* 0x000fe4000001ff00 */
[----:B------:R-:W-:Y:S01]  /*4c50*/  CS2R R88, SRZ ;  /* 0x0000000000587805 */ /* 0x000fe2000001ff00 */
[----:B------:R-:W3:Y:S01]  /*4c60*/  @!P6 LDG.E R14, desc[UR10][R2.64] ;  /* 0x0000000a020ee981 */ /* 0x000ee2000c1e1900 */
[----:B------:R-:W-:Y:S02]  /*4c70*/  @!P3 LEA.HI.X R5, R11, UR18, R5, 0x2, P1 ;  /* 0x000000120b05bc11 */ /* 0x000fe400088f1405 */
[----:B------:R-:W-:Y:S02]  /*4c80*/  CS2R R86, SRZ ;  /* 0x0000000000567805 */ /* 0x000fe4000001ff00 */
[----:B------:R-:W-:Y:S01]  /*4c90*/  CS2R R84, SRZ ;  /* 0x0000000000547805 */ /* 0x000fe2000001ff00 */
[----:B------:R-:W4:Y:S01]  /*4ca0*/  @!P5 LDG.E R13, desc[UR10][R2.64+0x20] ;  /* 0x0000200a020dd981 */ /* 0x000f22000c1e1900 */
[----:B------:R-:W-:-:S02]  /*4cb0*/  CS2R R78, SRZ ;  /* 0x00000000004e7805 */ /* 0x000fc4000001ff00 */
[----:B------:R-:W-:Y:S02]  /*4cc0*/  CS2R R76, SRZ ;  /* 0x00000000004c7805 */ /* 0x000fe4000001ff00 */
[----:B------:R-:W-:Y:S01]  /*4cd0*/  CS2R R82, SRZ ;  /* 0x0000000000527805 */ /* 0x000fe2000001ff00 */
[----:B------:R1:W4:Y:S01]  /*4ce0*/  @!P4 LDG.E R10, desc[UR10][R2.64+0x80] ;  /* 0x0000800a020ac981 */ /* 0x000322000c1e1900 */
[----:B------:R-:W-:Y:S02]  /*4cf0*/  CS2R R80, SRZ ;  /* 0x0000000000507805 */ /* 0x000fe4000001ff00 */
[----:B------:R-:W-:Y:S02]  /*4d00*/  CS2R R74, SRZ ;  /* 0x00000000004a7805 */ /* 0x000fe4000001ff00 */
[----:B------:R-:W-:Y:S01]  /*4d10*/  CS2R R72, SRZ ;  /* 0x0000000000487805 */ /* 0x000fe2000001ff00 */
[----:B------:R1:W4:Y:S01]  /*4d20*/  @!P3 LDG.E R9, desc[UR10][R4.64] ;  /* 0x0000000a0409b981 */ /* 0x000322000c1e1900 */
[----:B------:R-:W-:-:S02]  /*4d30*/  LEA.HI R0, R22, R23, RZ, 0x6 ;  /* 0x0000001716007211 */ /* 0x000fc400078f30ff */
[----:B------:R-:W-:Y:S02]  /*4d40*/  CS2R R70, SRZ ;  /* 0x0000000000467805 */ /* 0x000fe4000001ff00 */
[----:B------:R-:W-:Y:S02]  /*4d50*/  CS2R R68, SRZ ;  /* 0x0000000000447805 */ /* 0x000fe4000001ff00 */
[----:B------:R-:W-:Y:S02]  /*4d60*/  CS2R R62, SRZ ;  /* 0x00000000003e7805 */ /* 0x000fe4000001ff00 */
[----:B------:R-:W-:Y:S02]  /*4d70*/  SHF.R.S32.HI R0, RZ, 0x6, R0 ;  /* 0x00000006ff007819 */ /* 0x000fe40000011400 */
        /* <DEDUP_REMOVED lines=15> */
[----:B-1----:R-:W2:Y:S01]  /*4e70*/  @P0 MUFU.RCP R2, UR5 ;  /* 0x0000000500020d08 */ /* 0x002ea20008001000 */
[----:B------:R-:W-:Y:S01]  /*4e80*/  IMAD.SHL.U32 R3, R23, 0x2, RZ ;  /* 0x0000000217037824 */ /* 0x000fe200078e00ff */
[----:B------:R-:W-:Y:S01]  /*4e90*/  ULDC UR13, c[0x0][0x394] ;  /* 0x0000e500000d7ab9 */ /* 0x000fe20000000800 */
[----:B------:R-:W-:Y:S01]  /*4ea0*/  IMAD.SHL.U32 R0, R0, 0x20, RZ ;  /* 0x0000002000007824 */ /* 0x000fe200078e00ff */
[----:B------:R-:W-:Y:S01]  /*4eb0*/  UIADD3 UR25, UR23, 0x80, URZ ;  /* 0x0000008017197890 */ /* 0x000fe2000fffe03f */
[----:B------:R-:W-:-:S03]  /*4ec0*/  ULDC UR14, c[0x0][0x2ec] ;  /* 0x0000bb00000e7ab9 */ /* 0x000fc60000000800 */
[----:B------:R-:W-:Y:S01]  /*4ed0*/  LOP3.LUT R3, R0, 0x6, R3, 0xf8, !PT ;  /* 0x0000000600037812 */ /* 0x000fe200078ef803 */
[----:B------:R-:W-:-:S04]  /*4ee0*/  IMAD.U32 R0, RZ, RZ, UR55 ;  /* 0x00000037ff007e24 */ /* 0x000fc8000f8e00ff */
[----:B------:R-:W-:Y:S02]  /*4ef0*/  IMAD R223, R0, 0x80, R3 ;  /* 0x0000008000df7824 */ /* 0x000fe400078e0203 */
[C---:B------:R-:W-:Y:S01]  /*4f00*/  VIADD R0, R24.reuse, 0xffffffc0 ;  /* 0xffffffc018007836 */ /* 0x040fe20000000000 */
[----:B------:R-:W-:Y:S01]  /*4f10*/  SHF.L.U64.HI R5, R24, 0x2, R7 ;  /* 0x0000000218057819 */ /* 0x000fe20000010207 */
[----:B------:R-:W-:Y:S02]  /*4f20*/  VIADD R3, R220, 0x2000 ;  /* 0x00002000dc037836 */ /* 0x000fe40000000000 */
[----:B------:R-:W-:-:S03]  /*4f30*/  VIADD R4, R221, 0x2000 ;  /* 0x00002000dd047836 */ /* 0x000fc60000000000 */
[----:B------:R-:W-:Y:S02]  /*4f40*/  SEL R3, R3, R220, !P2 ;  /* 0x000000dc03037207 */ /* 0x000fe40005000000 */
[----:B------:R-:W-:Y:S01]  /*4f50*/  SEL R4, R4, R221, !P2 ;  /* 0x000000dd04047207 */ /* 0x000fe20005000000 */
[----:B------:R-:W-:Y:S01]  /*4f60*/  UMOV UR5, URZ ;  /* 0x0000003f00057c82 */ /* 0x000fe20008000000 */
[----:B------:R-:W-:Y:S02]  /*4f70*/  LEA R212, R3, UR4, 0x1 ;  /* 0x0000000403d47c11 */ /* 0x000fe4000f8e08ff */
[----:B------:R-:W-:Y:S01]  /*4f80*/  LEA R213, R4, UR4, 0x1 ;  /* 0x0000000404d57c11 */ /* 0x000fe2000f8e08ff */
[----:B------:R-:W-:Y:S01]  /*4f90*/  UMOV UR17, UR13 ;  /* 0x0000000d00117c82 */ /* 0x000fe20008000000 */
[----:B-----5:R-:W-:Y:S01]  /*4fa0*/  LOP3.LUT P1, RZ, R8, 0x2, RZ, 0xc0, !PT ;  /* 0x0000000208ff7812 */ /* 0x020fe2000782c0ff */
[----:B--2---:R-:W-:-:S05]  /*4fb0*/  @P0 FMUL.FTZ R2, R6, R2 ;  /* 0x0000000206020220 */ /* 0x004fca0000410000 */
[----:B------:R-:W-:Y:S01]  /*4fc0*/  @P0 R2UR UR6, R2 ;  /* 0x00000000020602ca */ /* 0x000fe200000e0000 */
[----:B------:R-:W-:-:S05]  /*4fd0*/  IMAD.SHL.U32 R2, R24, 0x4, RZ ;  /* 0x0000000418027824 */ /* 0x000fca00078e00ff */
[----:B------:R1:W-:Y:S02]  /*4fe0*/  STL [R1+0x24], R2 ;  /* 0x0000240201007387 */ /* 0x0003e40000100800 */
[----:B-1----:R-:W-:Y:S02]  /*4ff0*/  SHF.R.S32.HI R2, RZ, 0x1f, R0 ;  /* 0x0000001fff027819 */ /* 0x002fe40000011400 */
[----:B---3--:R1:W-:Y:S02]  /*5000*/  STL [R1+0x8], R14 ;  /* 0x0000080e01007387 */ /* 0x0083e40000100800 */
[C---:B------:R-:W-:Y:S01]  /*5010*/  SHF.L.U64.HI R2, R0.reuse, 0x2, R2 ;  /* 0x0000000200027819 */ /* 0x040fe20000010202 */
[----:B------:R-:W-:Y:S01]  /*5020*/  IMAD.SHL.U32 R0, R0, 0x4, RZ ;  /* 0x0000000400007824 */ /* 0x000fe200078e00ff */
[----:B----4-:R1:W-:Y:S04]  /*5030*/  STL [R1+0xc], R13 ;  /* 0x00000c0d01007387 */ /* 0x0103e80000100800 */
[----:B------:R1:W-:Y:S04]  /*5040*/  STL [R1], R10 ;  /* 0x0000000a01007387 */ /* 0x0003e80000100800 */
[----:B------:R1:W-:Y:S04]  /*5050*/  STL [R1+0x4], R9 ;  /* 0x0000040901007387 */ /* 0x0003e80000100800 */
[----:B------:R1:W-:Y:S04]  /*5060*/  STL [R1+0x20], R5 ;  /* 0x0000200501007387 */ /* 0x0003e80000100800 */
[----:B------:R1:W-:Y:S04]  /*5070*/  STL [R1+0x1c], R2 ;  /* 0x00001c0201007387 */ /* 0x0003e80000100800 */
[----:B------:R1:W-:Y:S01]  /*5080*/  STL [R1+0x18], R0 ;  /* 0x0000180001007387 */ /* 0x0003e20000100800 */
[----:B------:R-:W-:-:S02]  /*5090*/  LOP3.LUT P0, RZ, R8, 0x4, RZ, 0xc0, !PT ;  /* 0x0000000408ff7812 */ /* 0x000fc4000780c0ff */
[----:B------:R-:W-:Y:S02]  /*50a0*/  SEL R219, R219, 0xffffffe0, !P1 ;  /* 0xffffffe0dbdb7807 */ /* 0x000fe40004800000 */
[----:B------:R-:W-:Y:S01]  /*50b0*/  SEL R218, R218, 0xffffffc0, !P0 ;  /* 0xffffffc0dada7807 */ /* 0x000fe20004000000 */
[----:B------:R-:W-:Y:S01]  /*50c0*/  @UP1 UMOV UR5, UR6 ;  /* 0x0000000600051c82 */ /* 0x000fe20008000000 */
[----:B------:R-:W-:-:S07]  /*50d0*/  ULDC.64 UR6, c[0x0][0x398] ;  /* 0x0000e60000067ab9 */ /* 0x000fce0000000a00 */
.L_x_2007:
[----:B------:R-:W0:Y:S01]  /*50e0*/  LDGDEPBAR ;  /* 0x00000000000079af */ /* 0x000e220000000000 */
[C---:B-1----:R-:W-:Y:S01]  /*50f0*/  IADD3 R0, R213.reuse, R219, RZ ;  /* 0x000000dbd5007210 */ /* 0x042fe20007ffe0ff */
[----:B------:R-:W-:Y:S01]  /*5100*/  USHF.L.U32 UR13, UR9, 0x6, URZ ;  /* 0x00000006090d7899 */ /* 0x000fe2000800063f */
[-C--:B------:R-:W-:Y:S05]  /*5110*/  IADD3 R2, R213, R218.reuse, RZ ;  /* 0x000000dad5027210 */ /* 0x080fea0007ffe0ff */
[----:B------:R-:W2:Y:S01]  /*5120*/  LDL R232, [R1+0x24] ;  /* 0x0000240001e87983 */ /* 0x000ea20000100800 */
[----:B------:R-:W-:Y:S01]  /*5130*/  IADD3 R3, R0, R218, RZ ;  /* 0x000000da00037210 */ /* 0x000fe20007ffe0ff */
[----:B------:R-:W-:Y:S01]  /*5140*/  UIADD3 UR15, UR23, UR12, URZ ;  /* 0x0000000c170f7290 */ /* 0x000fe2000fffe03f */
[----:B------:R-:W-:Y:S01]  /*5150*/  MOV R244, R209 ;  /* 0x000000d100f47202 */ /* 0x000fe20000000f00 */
[----:B-----5:R-:W3:Y:S01]  /*5160*/  LDL R231, [R1+0x20] ;  /* 0x0000200001e77983 */ /* 0x020ee20000100800 */
[----:B------:R-:W-:Y:S01]  /*5170*/  MOV R245, R208 ;  /* 0x000000d000f57202 */ /* 0x000fe20000000f00 */
[----:B------:R-:W-:Y:S02]  /*5180*/  UIADD3 UR16, -UR8, 0x80, UR15 ;  /* 0x0000008008107890 */ /* 0x000fe4000fffe10f */
[----:B------:R-:W4:Y:S02]  /*5190*/  LDL R246, [R1+0x10] ;  /* 0x0000100001f67983 */ /* 0x000f240000100800 */
[----:B------:R-:W-:Y:S04]  /*51a0*/  UIADD3 UR16, UR16, -UR6, URZ ;  /* 0x8000000610107290 */ /* 0x000fe8000fffe03f */
[----:B------:R-:W-:Y:S03]  /*51b0*/  UISETP.GE.AND UP0, UPT, UR13, UR16, UPT ;  /* 0x000000100d00728c */ /* 0x000fe6000bf06270 */
[----:B------:R-:W-:Y:S01]  /*51c0*/  UMOV UR16, UR61 ;  /* 0x0000003d00107c82 */ /* 0x000fe20008000000 */
        /* <DEDUP_REMOVED lines=18> */
[----:B------:R-:W1:Y:S05]  /*52f0*/  LDSM.16.M88.4 R192, [R2+0x1000] ;  /* 0x0010000002c0783b */ /* 0x000e6a0000000200 */
[-C--:B------:R-:W-:Y:S03]  /*5300*/  HMMA.16816.F32 R28, R28, R166.reuse, RZ ;  /* 0x000000a61c1c723c */ /* 0x080fe600000018ff */
[----:B------:R-:W-:Y:S03]  /*5310*/  LDSM.16.M88.4 R196, [R216] ;  /* 0x00000000d8c4783b */ /* 0x000fe60000000200 */
[----:B------:R-:W-:Y:S05]  /*5320*/  HMMA.16816.F32 R32, R32, R166, RZ ;  /* 0x000000a62020723c */ /* 0x000fea00000018ff */
[----:B------:R-:W1:Y:S01]  /*5330*/  LDSM.16.M88.4 R164, [R217+0x800] ;  /* 0x00080000d9a4783b */ /* 0x000e620000000200 */
[-C--:B------:R-:W-:Y:S06]  /*5340*/  HMMA.16816.F32 R4, R168, R172.reuse, R4 ;  /* 0x000000aca804723c */ /* 0x080fec0000001804 */
[C---:B-1----:R-:W-:Y:S01]  /*5350*/  HMMA.16816.F32 R8, R176.reuse, R172, R8 ;  /* 0x000000acb008723c */ /* 0x042fe20000001808 */
[----:B------:R-:W-:Y:S05]  /*5360*/  LDSM.16.M88.4 R200, [R3+0x1000] ;  /* 0x0010000003c8783b */ /* 0x000fea0000000200 */
[-C--:B------:R-:W-:Y:S03]  /*5370*/  HMMA.16816.F32 R12, R176, R174.reuse, R12 ;  /* 0x000000aeb00c723c */ /* 0x080fe6000000180c */
[----:B------:R-:W-:Y:S03]  /*5380*/  LDSM.16.M88.4 R204, [R216+0x800] ;  /* 0x00080000d8cc783b */ /* 0x000fe60000000200 */
[C---:B------:R-:W-:Y:S05]  /*5390*/  HMMA.16816.F32 R16, R168.reuse, R174, R16 ;  /* 0x000000aea810723c */ /* 0x040fea0000001810 */
[----:B------:R-:W1:Y:S01]  /*53a0*/  LDSM.16.M88.4 R172, [R3] ;  /* 0x0000000003ac783b */ /* 0x000e620000000200 */
[-C--:B------:R-:W-:Y:S06]  /*53b0*/  HMMA.16816.F32 R20, R168, R180.reuse, R20 ;  /* 0x000000b4a814723c */ /* 0x080fec0000001814 */
[C---:B------:R-:W-:Y:S06]  /*53c0*/  HMMA.16816.F32 R24, R176.reuse, R180, R24 ;  /* 0x000000b4b018723c */ /* 0x040fec0000001818 */
[-C--:B------:R-:W-:Y:S01]  /*53d0*/  HMMA.16816.F32 R28, R176, R182.reuse, R28 ;  /* 0x000000b6b01c723c */ /* 0x080fe2000000181c */
[----:B------:R-:W-:Y:S05]  /*53e0*/  LDSM.16.M88.4 R176, [R215+UR4+0x10000] ;  /* 0x01000004d7b0783b */ /* 0x000fea0008000200 */
[----:B------:R-:W-:Y:S03]  /*53f0*/  HMMA.16816.F32 R32, R168, R182, R32 ;  /* 0x000000b6a820723c */ /* 0x000fe60000001820 */
[----:B------:R-:W1:Y:S03]  /*5400*/  LDSM.16.M88.4 R168, [R213+0x2000] ;  /* 0x00200000d5a8783b */ /* 0x000e660000000200 */
[-C--:B------:R-:W-:Y:S05]  /*5410*/  HMMA.16816.F32 R4, R184, R188.reuse, R4 ;  /* 0x000000bcb804723c */ /* 0x080fea0000001804 */
[----:B------:R-:W1:Y:S01]  /*5420*/  LDSM.16.M88.4 R180, [R213+0x3000] ;  /* 0x00300000d5b4783b */ /* 0x000e620000000200 */
[C---:B------:R-:W-:Y:S06]  /*5430*/  HMMA.16816.F32 R8, R192.reuse, R188, R8 ;  /* 0x000000bcc008723c */ /* 0x040fec0000001808 */
[-C--:B------:R-:W-:Y:S06]  /*5440*/  HMMA.16816.F32 R12, R192, R190.reuse, R12 ;  /* 0x000000bec00c723c */ /* 0x080fec000000180c */
[C---:B------:R-:W-:Y:S01]  /*5450*/  HMMA.16816.F32 R16, R184.reuse, R190, R16 ;  /* 0x000000beb810723c */ /* 0x040fe20000001810 */
[----:B------:R-:W2:Y:S05]  /*5460*/  LDSM.16.M88.4 R188, [R215+UR4+0x10800] ;  /* 0x01080004d7bc783b */ /* 0x000eaa0008000200 */
[-C--:B------:R-:W-:Y:S06]  /*5470*/  HMMA.16816.F32 R20, R184, R164.reuse, R20 ;  /* 0x000000a4b814723c */ /* 0x080fec0000001814 */
[C---:B------:R-:W-:Y:S06]  /*5480*/  HMMA.16816.F32 R24, R192.reuse, R164, R24 ;  /* 0x000000a4c018723c */ /* 0x040fec0000001818 */
[-C--:B------:R-:W-:Y:S01]  /*5490*/  HMMA.16816.F32 R28, R192, R166.reuse, R28 ;  /* 0x000000a6c01c723c */ /* 0x080fe2000000181c */
[----:B------:R-:W-:Y:S05]  /*54a0*/  LDSM.16.M88.4 R192, [R0+0x3000] ;  /* 0x0030000000c0783b */ /* 0x000fea0000000200 */
[----:B------:R-:W-:Y:S03]  /*54b0*/  HMMA.16816.F32 R32, R184, R166, R32 ;  /* 0x000000a6b820723c */ /* 0x000fe60000001820 */
[----:B------:R1:W-:Y:S03]  /*54c0*/  LDSM.16.M88.4 R164, [R0+0x2000] ;  /* 0x0020000000a4783b */ /* 0x0003e60000000200 */
[-C--:B-1----:R-:W-:Y:S05]  /*54d0*/  HMMA.16816.F32 R4, R172, R196.reuse, R4 ;  /* 0x000000c4ac04723c */ /* 0x082fea0000001804 */
[----:B------:R-:W1:Y:S01]  /*54e0*/  LDSM.16.M88.4 R184, [R214+0x4000] ;  /* 0x00400000d6b8783b */ /* 0x000e620000000200 */
[C---:B------:R-:W-:Y:S06]  /*54f0*/  HMMA.16816.F32 R8, R200.reuse, R196, R8 ;  /* 0x000000c4c808723c */ /* 0x040fec0000001808 */
[-C--:B------:R-:W-:Y:S06]  /*5500*/  HMMA.16816.F32 R12, R200, R198.reuse, R12 ;  /* 0x000000c6c80c723c */ /* 0x080fec000000180c */
[C---:B------:R-:W-:Y:S01]  /*5510*/  HMMA.16816.F32 R16, R172.reuse, R198, R16 ;  /* 0x000000c6ac10723c */ /* 0x040fe20000001810 */
[----:B------:R-:W3:Y:S01]  /*5520*/  LDSM.16.M88.4 R196, [R214+0x4800] ;  /* 0x00480000d6c4783b */ /* 0x000ee20000000200 */
[----:B------:R-:W-:Y:S04]  /*5530*/  MOV R0, UR13 ;  /* 0x0000000d00007c02 */ /* 0x000fe80008000f00 */
[-C--:B------:R-:W-:Y:S06]  /*5540*/  HMMA.16816.F32 R20, R172, R204.reuse, R20 ;  /* 0x000000ccac14723c */ /* 0x080fec0000001814 */
[C---:B------:R-:W-:Y:S06]  /*5550*/  HMMA.16816.F32 R24, R200.reuse, R204, R24 ;  /* 0x000000ccc818723c */ /* 0x040fec0000001818 */
[-C--:B------:R-:W-:Y:S01]  /*5560*/  HMMA.16816.F32 R28, R200, R206.reuse, R28 ;  /* 0x000000cec81c723c */ /* 0x080fe2000000181c */
[----:B------:R-:W-:Y:S05]  /*5570*/  LDSM.16.M88.4 R200, [R2+0x3000] ;  /* 0x0030000002c8783b */ /* 0x000fea0000000200 */
[----:B------:R-:W-:Y:S03]  /*5580*/  HMMA.16816.F32 R32, R172, R206, R32 ;  /* 0x000000ceac20723c */ /* 0x000fe60000001820 */
[----:B------:R2:W-:Y:S03]  /*5590*/  LDSM.16.M88.4 R172, [R2+0x2000] ;  /* 0x0020000002ac783b */ /* 0x0005e60000000200 */
[-C--:B------:R-:W-:Y:S05]  /*55a0*/  HMMA.16816.F32 R4, R168, R176.reuse, R4 ;  /* 0x000000b0a804723c */ /* 0x080fea0000001804 */
[----:B------:R-:W-:Y:S01]  /*55b0*/  LDSM.16.M88.4 R204, [R217+0x4800] ;  /* 0x00480000d9cc783b */ /* 0x000fe20000000200 */
[C---:B------:R-:W-:Y:S06]  /*55c0*/  HMMA.16816.F32 R8, R180.reuse, R176, R8 ;  /* 0x000000b0b408723c */ /* 0x040fec0000001808 */
[-C--:B------:R-:W-:Y:S06]  /*55d0*/  HMMA.16816.F32 R12, R180, R178.reuse, R12 ;  /* 0x000000b2b40c723c */ /* 0x080fec000000180c */
[C---:B------:R-:W-:Y:S01]  /*55e0*/  HMMA.16816.F32 R16, R168.reuse, R178, R16 ;  /* 0x000000b2a810723c */ /* 0x040fe20000001810 */
[----:B------:R-:W4:Y:S04]  /*55f0*/  LDSM.16.M88.4 R176, [R217+0x4000] ;  /* 0x00400000d9b0783b */ /* 0x000f280000000200 */
[----:B--2---:R-:W-:Y:S01]  /*5600*/  IADD3 R2, P1, R232, UR21, RZ ;  /* 0x00000015e8027c10 */ /* 0x004fe2000ff3e0ff */
[-C--:B------:R-:W-:Y:S06]  /*5610*/  HMMA.16816.F32 R20, R168, R188.reuse, R20 ;  /* 0x000000bca814723c */ /* 0x080fec0000001814 */
[C---:B------:R-:W-:Y:S06]  /*5620*/  HMMA.16816.F32 R24, R180.reuse, R188, R24 ;  /* 0x000000bcb418723c */ /* 0x040fec0000001818 */
[-C--:B------:R-:W-:Y:S01]  /*5630*/  HMMA.16816.F32 R28, R180, R190.reuse, R28 ;  /* 0x000000beb41c723c */ /* 0x080fe2000000181c */
[----:B------:R-:W-:Y:S05]  /*5640*/  LDSM.16.M88.4 R180, [R216+0x4000] ;  /* 0x00400000d8b4783b */ /* 0x000fea0000000200 */
[----:B------:R-:W-:Y:S03]  /*5650*/  HMMA.16816.F32 R32, R168, R190, R32 ;  /* 0x000000bea820723c */ /* 0x000fe60000001820 */
[----:B------:R-:W2:Y:S03]  /*5660*/  LDSM.16.M88.4 R168, [R3+0x2000] ;  /* 0x0020000003a8783b */ /* 0x000ea60000000200 */
[-C--:B-1----:R-:W-:Y:S06]  /*5670*/  HMMA.16816.F32 R4, R164, R184.reuse, R4 ;  /* 0x000000b8a404723c */ /* 0x082fec0000001804 */
[C---:B------:R-:W-:Y:S06]  /*5680*/  HMMA.16816.F32 R8, R192.reuse, R184, R8 ;  /* 0x000000b8c008723c */ /* 0x040fec0000001808 */
[-C--:B------:R-:W-:Y:S06]  /*5690*/  HMMA.16816.F32 R12, R192, R186.reuse, R12 ;  /* 0x000000bac00c723c */ /* 0x080fec000000180c */
[C---:B------:R-:W-:Y:S06]  /*56a0*/  HMMA.16816.F32 R16, R164.reuse, R186, R16 ;  /* 0x000000baa410723c */ /* 0x040fec0000001810 */
[-C--:B---3--:R-:W-:Y:S06]  /*56b0*/  HMMA.16816.F32 R20, R164, R196.reuse, R20 ;  /* 0x000000c4a414723c */ /* 0x088fec0000001814 */
[C---:B------:R-:W-:Y:S06]  /*56c0*/  HMMA.16816.F32 R24, R192.reuse, R196, R24 ;  /* 0x000000c4c018723c */ /* 0x040fec0000001818 */
[-C--:B------:R-:W-:Y:S06]  /*56d0*/  HMMA.16816.F32 R28, R192, R198.reuse, R28 ;  /* 0x000000c6c01c723c */ /* 0x080fec000000181c */
[----:B------:R-:W-:Y:S01]  /*56e0*/  HMMA.16816.F32 R32, R164, R198, R32 ;  /* 0x000000c6a420723c */ /* 0x000fe20000001820 */
[----:B------:R1:W3:Y:S05]  /*56f0*/  LDSM.16.M88.4 R164, [R3+0x3000] ;  /* 0x0030000003a4783b */ /* 0x0002ea0000000200 */
[-C--:B----4-:R-:W-:Y:S06]  /*5700*/  HMMA.16816.F32 R4, R172, R176.reuse, R4 ;  /* 0x000000b0ac04723c */ /* 0x090fec0000001804 */
[C---:B------:R-:W-:Y:S06]  /*5710*/  HMMA.16816.F32 R8, R200.reuse, R176, R8 ;  /* 0x000000b0c808723c */ /* 0x040fec0000001808 */
[-C--:B------:R-:W-:Y:S05]  /*5720*/  HMMA.16816.F32 R12, R200, R178.reuse, R12 ;  /* 0x000000b2c80c723c */ /* 0x080fea000000180c */
[----:B-1----:R-:W-:Y:S01]  /*5730*/  IADD3.X R3, R231, UR20, RZ, P1, !PT ;  /* 0x00000014e7037c10 */ /* 0x002fe20008ffe4ff */
[C---:B------:R-:W-:Y:S04]  /*5740*/  HMMA.16816.F32 R16, R172.reuse, R178, R16 ;  /* 0x000000b2ac10723c */ /* 0x040fe80000001810 */
[----:B------:R-:W5:Y:S02]  /*5750*/  LDG.E R185, desc[UR10][R2.64] ;  /* 0x0000000a02b97981 */ /* 0x000f64000c1e1900 */
[-C--:B------:R-:W-:Y:S02]  /*5760*/  HMMA.16816.F32 R20, R172, R204.reuse, R20 ;  /* 0x000000ccac14723c */ /* 0x080fe40000001814 */
[----:B------:R-:W5:Y:S04]  /*5770*/  LDG.E R186, desc[UR10][R2.64+0x20] ;  /* 0x0000200a02ba7981 */ /* 0x000f68000c1e1900 */
[----:B------:R-:W5:Y:S01]  /*5780*/  LDG.E R184, desc[UR10][R2.64+0x80] ;  /* 0x0000800a02b87981 */ /* 0x000f62000c1e1900 */
[C---:B------:R-:W-:Y:S03]  /*5790*/  HMMA.16816.F32 R24, R200.reuse, R204, R24 ;  /* 0x000000ccc818723c */ /* 0x040fe60000001818 */
[----:B------:R1:W5:Y:S03]  /*57a0*/  LDG.E R179, desc[UR10][R2.64+0xa0] ;  /* 0x0000a00a02b37981 */ /* 0x000366000c1e1900 */
[-C--:B------:R-:W-:Y:S06]  /*57b0*/  HMMA.16816.F32 R28, R200, R206.reuse, R28 ;  /* 0x000000cec81c723c */ /* 0x080fec000000181c */
[----:B------:R-:W-:Y:S01]  /*57c0*/  HMMA.16816.F32 R32, R172, R206, R32 ;  /* 0x000000ceac20723c */ /* 0x000fe20000001820 */
[----:B------:R-:W4:Y:S05]  /*57d0*/  LDSM.16.M88.4 R172, [R216+0x4800] ;  /* 0x00480000d8ac783b */ /* 0x000f2a0000000200 */
[-C--:B--2---:R-:W-:Y:S06]  /*57e0*/  HMMA.16816.F32 R4, R168, R180.reuse, R4 ;  /* 0x000000b4a804723c */ /* 0x084fec0000001804 */
[C---:B---3--:R-:W-:Y:S05]  /*57f0*/  HMMA.16816.F32 R8, R164.reuse, R180, R8 ;  /* 0x000000b4a408723c */ /* 0x048fea0000001808 */
[----:B-1----:R-:W-:Y:S01]  /*5800*/  IADD3 R2, R246, -UR12, -R223 ;  /* 0x8000000cf6027c10 */ /* 0x002fe2000fffe8df */
[-C--:B------:R-:W-:Y:S05]  /*5810*/  HMMA.16816.F32 R12, R164, R182.reuse, R12 ;  /* 0x000000b6a40c723c */ /* 0x080fea000000180c */
[----:B------:R-:W-:Y:S01]  /*5820*/  IADD3 R0, R0, UR8, R2 ;  /* 0x0000000800007c10 */ /* 0x000fe2000fffe002 */
[C---:B------:R-:W-:Y:S05]  /*5830*/  HMMA.16816.F32 R16, R168.reuse, R182, R16 ;  /* 0x000000b6a810723c */ /* 0x040fea0000001810 */
[----:B------:R-:W-:Y:S01]  /*5840*/  IADD3 R3, R0, 0x28, RZ ;  /* 0x0000002800037810 */ /* 0x000fe20007ffe0ff */
[----:B------:R-:W-:Y:S01]  /*5850*/  FMUL.FTZ R4, R4, UR7 ;  /* 0x0000000704047c20 */ /* 0x000fe20008410000 */
[----:B------:R-:W-:Y:S01]  /*5860*/  FMUL.FTZ R5, R5, UR7 ;  /* 0x0000000705057c20 */ /* 0x000fe20008410000 */
[----:B------:R-:W-:Y:S01]  /*5870*/  FMUL.FTZ R6, R6, UR7 ;  /* 0x0000000706067c20 */ /* 0x000fe20008410000 */
[----:B------:R-:W-:Y:S01]  /*5880*/  ISETP.GE.AND P2, PT, R3, RZ, PT ;  /* 0x000000ff0300720c */ /* 0x000fe20003f46270 */
[----:B------:R1:W-:Y:S01]  /*5890*/  MUFU.TANH R190, R4 ;  /* 0x0000000400be7308 */ /* 0x0003e20000002400 */
[----:B------:R-:W-:Y:S01]  /*58a0*/  FMUL.FTZ R7, R7, UR7 ;  /* 0x0000000707077c20 */ /* 0x000fe20008410000 */
[----:B------:R-:W-:Y:S01]  /*58b0*/  FMUL.FTZ R10, R10, UR7 ;  /* 0x000000070a0a7c20 */ /* 0x000fe20008410000 */
[----:B------:R-:W-:Y:S01]  /*58c0*/  FMUL.FTZ R8, R8, UR7 ;  /* 0x0000000708087c20 */ /* 0x000fe20008410000 */
[----:B------:R-:W-:Y:S01]  /*58d0*/  FMUL.FTZ R9, R9, UR7 ;  /* 0x0000000709097c20 */ /* 0x000fe20008410000 */
[----:B------:R-:W-:Y:S01]  /*58e0*/  IADD3 R2, R0, 0x27, RZ ;  /* 0x0000002700027810 */ /* 0x000fe20007ffe0ff */
[----:B------:R-:W-:Y:S01]  /*58f0*/  FMUL.FTZ R11, R11, UR7 ;  /* 0x000000070b0b7c20 */ /* 0x000fe20008410000 */
[-C--:B----4-:R-:W-:Y:S03]  /*5900*/  HMMA.16816.F32 R20, R168, R172.reuse, R20 ;  /* 0x000000aca814723c */ /* 0x090fe60000001814 */
[----:B------:R2:W-:Y:S01]  /*5910*/  MUFU.TANH R189, R5 ;  /* 0x0000000500bd7308 */ /* 0x0005e20000002400 */
[----:B------:R-:W-:Y:S01]  /*5920*/  ISETP.GE.AND P1, PT, R2, RZ, PT ;  /* 0x000000ff0200720c */ /* 0x000fe20003f26270 */
[----:B------:R-:W-:Y:S01]  /*5930*/  FMUL.FTZ R14, R14, UR7 ;  /* 0x000000070e0e7c20 */ /* 0x000fe20008410000 */
[----:B------:R-:W-:Y:S01]  /*5940*/  FMUL.FTZ R15, R15, UR7 ;  /* 0x000000070f0f7c20 */ /* 0x000fe20008410000 */
[C---:B------:R-:W-:Y:S06]  /*5950*/  HMMA.16816.F32 R24, R164.reuse, R172, R24 ;  /* 0x000000aca418723c */ /* 0x040fec0000001818 */
[----:B------:R3:W-:Y:S01]  /*5960*/  MUFU.TANH R187, R10 ;  /* 0x0000000a00bb7308 */ /* 0x0007e20000002400 */
[----:B-1----:R-:W-:Y:S01]  /*5970*/  FMUL.FTZ R4, R12, UR7 ;  /* 0x000000070c047c20 */ /* 0x002fe20008410000 */
[-C--:B------:R-:W-:Y:S08]  /*5980*/  HMMA.16816.F32 R28, R164, R174.reuse, R28 ;  /* 0x000000aea41c723c */ /* 0x080ff0000000181c */
[----:B------:R1:W-:Y:S03]  /*5990*/  MUFU.TANH R192, R6 ;  /* 0x0000000600c07308 */ /* 0x0003e60000002400 */
[----:B--2---:R-:W-:Y:S01]  /*59a0*/  FMUL.FTZ R5, R13, UR7 ;  /* 0x000000070d057c20 */ /* 0x004fe20008410000 */
[----:B------:R-:W-:Y:S01]  /*59b0*/  IADD3 R13, R0, 0x8, RZ ;  /* 0x00000008000d7810 */ /* 0x000fe20007ffe0ff */
[----:B------:R-:W-:Y:S04]  /*59c0*/  HMMA.16816.F32 R32, R168, R174, R32 ;  /* 0x000000aea820723c */ /* 0x000fe80000001820 */
[----:B------:R-:W-:Y:S01]  /*59d0*/  FMUL.FTZ R164, R20, UR7 ;  /* 0x0000000714a47c20 */ /* 0x000fe20008410000 */
[----:B------:R2:W-:Y:S01]  /*59e0*/  MUFU.TANH R188, R7 ;  /* 0x0000000700bc7308 */ /* 0x0005e20000002400 */
[----:B------:R-:W-:Y:S01]  /*59f0*/  IADD3 R20, R0, -0x1, RZ ;  /* 0xffffffff00147810 */ /* 0x000fe20007ffe0ff */
[----:B---3--:R-:W-:Y:S01]  /*5a00*/  FMUL.FTZ R10, R18, UR7 ;  /* 0x00000007120a7c20 */ /* 0x008fe20008410000 */
[----:B------:R-:W-:Y:S02]  /*5a10*/  IADD3 R12, R0, 0x7, RZ ;  /* 0x00000007000c7810 */ /* 0x000fe40007ffe0ff */
[----:B------:R-:W-:Y:S01]  /*5a20*/  ISETP.GE.AND P5, PT, R20, RZ, PT ;  /* 0x000000ff1400720c */ /* 0x000fe20003fa6270 */
[----:B------:R-:W-:Y:S01]  /*5a30*/  FMUL.FTZ R176, R19, UR7 ;  /* 0x0000000713b07c20 */ /* 0x000fe20008410000 */
[----:B------:R-:W-:Y:S03]  /*5a40*/  ISETP.GE.AND P4, PT, R13, RZ, PT ;  /* 0x000000ff0d00720c */ /* 0x000fe60003f86270 */
[----:B------:R3:W-:Y:S01]  /*5a50*/  MUFU.TANH R183, R8 ;  /* 0x0000000800b77308 */ /* 0x0007e20000002400 */
[----:B------:R-:W-:Y:S01]  /*5a60*/  ISETP.GE.AND P3, PT, R12, RZ, PT ;  /* 0x000000ff0c00720c */ /* 0x000fe20003f66270 */
[----:B------:R-:W-:Y:S01]  /*5a70*/  FMUL.FTZ R172, R17, UR7 ;  /* 0x0000000711ac7c20 */ /* 0x000fe20008410000 */
[----:B-1----:R-:W-:Y:S01]  /*5a80*/  IADD3 R6, R0, 0x17, RZ ;  /* 0x0000001700067810 */ /* 0x002fe20007ffe0ff */
[----:B------:R-:W-:Y:S01]  /*5a90*/  FMUL.FTZ R22, R22, UR7 ;  /* 0x0000000716167c20 */ /* 0x000fe20008410000 */
[C---:B------:R-:W-:Y:S01]  /*5aa0*/  IADD3 R19, R0.reuse, -0x8, RZ ;  /* 0xfffffff800137810 */ /* 0x040fe20007ffe0ff */
[----:B------:R-:W-:Y:S01]  /*5ab0*/  FMUL.FTZ R21, R21, UR7 ;  /* 0x0000000715157c20 */ /* 0x000fe20008410000 */
[C---:B------:R-:W-:Y:S03]  /*5ac0*/  IADD3 R18, R0.reuse, -0x9, RZ ;  /* 0xfffffff700127810 */ /* 0x040fe60007ffe0ff */
[----:B------:R1:W-:Y:S01]  /*5ad0*/  MUFU.TANH R178, R9 ;  /* 0x0000000900b27308 */ /* 0x0003e20000002400 */
[C---:B--2---:R-:W-:Y:S01]  /*5ae0*/  IADD3 R7, R0.reuse, 0x18, RZ ;  /* 0x0000001800077810 */ /* 0x044fe20007ffe0ff */
[----:B------:R-:W-:Y:S01]  /*5af0*/  FMUL.FTZ R23, R23, UR7 ;  /* 0x0000000717177c20 */ /* 0x000fe20008410000 */
[----:B------:R-:W-:Y:S01]  /*5b00*/  @!P5 IADD3 R20, -R0, 0x1, RZ ;  /* 0x000000010014d810 */ /* 0x000fe20007ffe1ff */
[----:B------:R-:W-:Y:S01]  /*5b10*/  FMUL.FTZ R26, R26, UR7 ;  /* 0x000000071a1a7c20 */ /* 0x000fe20008410000 */
[C---:B------:R-:W-:Y:S01]  /*5b20*/  @!P4 IADD3 R13, -R0.reuse, -0x8, RZ ;  /* 0xfffffff8000dc810 */ /* 0x040fe20007ffe1ff */
[----:B------:R-:W-:Y:S01]  /*5b30*/  FMUL.FTZ R199, R35, UR7 ;  /* 0x0000000723c77c20 */ /* 0x000fe20008410000 */
[C---:B------:R-:W-:Y:S03]  /*5b40*/  @!P3 IADD3 R12, -R0.reuse, -0x7, RZ ;  /* 0xfffffff9000cb810 */ /* 0x040fe60007ffe1ff */
[----:B------:R2:W4:Y:S01]  /*5b50*/  MUFU.TANH R182, R11 ;  /* 0x0000000b00b67308 */ /* 0x0005220000002400 */
[C---:B---3--:R-:W-:Y:S01]  /*5b60*/  IADD3 R8, R0.reuse, 0x1f, RZ ;  /* 0x0000001f00087810 */ /* 0x048fe20007ffe0ff */
[----:B------:R-:W-:Y:S01]  /*5b70*/  FMUL.FTZ R27, R27, UR7 ;  /* 0x000000071b1b7c20 */ /* 0x000fe20008410000 */
[C---:B------:R-:W-:Y:S01]  /*5b80*/  @!P2 IADD3 R3, -R0.reuse, -0x28, RZ ;  /* 0xffffffd80003a810 */ /* 0x040fe20007ffe1ff */
[----:B------:R-:W-:Y:S01]  /*5b90*/  FMUL.FTZ R194, R29, UR7 ;  /* 0x000000071dc27c20 */ /* 0x000fe20008410000 */
[----:B------:R-:W-:Y:S01]  /*5ba0*/  @!P1 IADD3 R2, -R0, -0x27, RZ ;  /* 0xffffffd900029810 */ /* 0x000fe20007ffe1ff */
[----:B------:R-:W-:Y:S01]  /*5bb0*/  FMUL.FTZ R193, R30, UR7 ;  /* 0x000000071ec17c20 */ /* 0x000fe20008410000 */
[----:B------:R-:W-:Y:S03]  /*5bc0*/  ISETP.GE.AND P5, PT, R8, RZ, PT ;  /* 0x000000ff0800720c */ /* 0x000fe60003fa6270 */
[----:B------:R3:W4:Y:S01]  /*5bd0*/  MUFU.TANH R177, R14 ;  /* 0x0000000e00b17308 */ /* 0x0007220000002400 */
[----:B-1----:R-:W-:Y:S01]  /*5be0*/  IADD3 R9, R0, 0x20, RZ ;  /* 0x0000002000097810 */ /* 0x002fe20007ffe0ff */
[----:B------:R-:W-:Y:S01]  /*5bf0*/  FMUL.FTZ R197, R34, UR7 ;  /* 0x0000000722c57c20 */ /* 0x000fe20008410000 */
[----:B------:R-:W-:Y:S01]  /*5c00*/  ISETP.GE.AND P4, PT, R7, RZ, PT ;  /* 0x000000ff0700720c */ /* 0x000fe20003f86270 */
[----:B------:R-:W-:Y:S01]  /*5c10*/  FMUL.FTZ R196, R32, UR7 ;  /* 0x0000000720c47c20 */ /* 0x000fe20008410000 */
[----:B------:R-:W-:Y:S01]  /*5c20*/  ISETP.GE.AND P6, PT, R9, RZ, PT ;  /* 0x000000ff0900720c */ /* 0x000fe20003fc6270 */
[----:B------:R-:W-:Y:S01]  /*5c30*/  FMUL.FTZ R195, R31, UR7 ;  /* 0x000000071fc37c20 */ /* 0x000fe20008410000 */
[----:B------:R-:W-:Y:S03]  /*5c40*/  ISETP.GE.AND P3, PT, R6, RZ, PT ;  /* 0x000000ff0600720c */ /* 0x000fe60003f66270 */
[----:B------:R1:W4:Y:S01]  /*5c50*/  MUFU.TANH R169, R15 ;  /* 0x0000000f00a97308 */ /* 0x0003220000002400 */
[----:B------:R-:W-:Y:S01]  /*5c60*/  ISETP.GE.AND P2, PT, R19, RZ, PT ;  /* 0x000000ff1300720c */ /* 0x000fe20003f46270 */
[----:B--2---:R-:W-:Y:S01]  /*5c70*/  FMUL.FTZ R11, R16, UR7 ;  /* 0x00000007100b7c20 */ /* 0x004fe20008410000 */
[----:B------:R-:W-:Y:S01]  /*5c80*/  ISETP.GE.AND P1, PT, R18, RZ, PT ;  /* 0x000000ff1200720c */ /* 0x000fe20003f26270 */
[----:B------:R-:W-:Y:S01]  /*5c90*/  FMUL.FTZ R198, R33, UR7 ;  /* 0x0000000721c67c20 */ /* 0x000fe20008410000 */
[----:B------:R-:W-:Y:S01]  /*5ca0*/  IADD3 R17, R0, -0x10, RZ ;  /* 0xfffffff000117810 */ /* 0x000fe20007ffe0ff */
[----:B------:R-:W-:Y:S01]  /*5cb0*/  FMUL.FTZ R24, R24, UR7 ;  /* 0x0000000718187c20 */ /* 0x000fe20008410000 */
[C---:B------:R-:W-:Y:S03]  /*5cc0*/  IADD3 R16, R0.reuse, -0x11, RZ ;  /* 0xffffffef00107810 */ /* 0x040fe60007ffe0ff */
[----:B------:R2:W-:Y:S01]  /*5cd0*/  MUFU.TANH R170, R4 ;  /* 0x0000000400aa7308 */ /* 0x0005e20000002400 */
[C---:B---3--:R-:W-:Y:S01]  /*5ce0*/  IADD3 R14, R0.reuse, -0x19, RZ ;  /* 0xffffffe7000e7810 */ /* 0x048fe20007ffe0ff */
[----:B------:R-:W-:Y:S01]  /*5cf0*/  FMUL.FTZ R171, R25, UR7 ;  /* 0x0000000719ab7c20 */ /* 0x000fe20008410000 */
[----:B------:R-:W-:Y:S01]  /*5d00*/  @!P6 IADD3 R9, -R0, -0x20, RZ ;  /* 0xffffffe00009e810 */ /* 0x000fe20007ffe1ff */
[----:B------:R-:W-:Y:S01]  /*5d10*/  FMUL.FTZ R191, R28, UR7 ;  /* 0x000000071cbf7c20 */ /* 0x000fe20008410000 */
[C---:B------:R-:W-:Y:S02]  /*5d20*/  @!P5 IADD3 R8, -R0.reuse, -0x1f, RZ ;  /* 0xffffffe10008d810 */ /* 0x040fe40007ffe1ff */
[C---:B------:R-:W-:Y:S03]  /*5d30*/  @!P4 IADD3 R7, -R0.reuse, -0x18, RZ ;  /* 0xffffffe80007c810 */ /* 0x040fe60007ffe1ff */
[----:B------:R3:W-:Y:S01]  /*5d40*/  MUFU.TANH R174, R5 ;  /* 0x0000000500ae7308 */ /* 0x0007e20000002400 */
[C---:B-1----:R-:W-:Y:S02]  /*5d50*/  IADD3 R15, R0.reuse, -0x18, RZ ;  /* 0xffffffe8000f7810 */ /* 0x042fe40007ffe0ff */
[C---:B------:R-:W-:Y:S02]  /*5d60*/  @!P3 IADD3 R6, -R0.reuse, -0x17, RZ ;  /* 0xffffffe90006b810 */ /* 0x040fe40007ffe1ff */
[C---:B------:R-:W-:Y:S02]  /*5d70*/  @!P2 IADD3 R19, -R0.reuse, 0x8, RZ ;  /* 0x000000080013a810 */ /* 0x040fe40007ffe1ff */
[C---:B------:R-:W-:Y:S03]  /*5d80*/  @!P1 IADD3 R18, -R0.reuse, 0x9, RZ ;  /* 0x0000000900129810 */ /* 0x040fe60007ffe1ff */
[----:B------:R1:W-:Y:S01]  /*5d90*/  MUFU.TANH R180, R22 ;  /* 0x0000001600b47308 */ /* 0x0003e20000002400 */
[----:B--2---:R-:W-:Y:S02]  /*5da0*/  IADD3 R4, R0, 0xf, RZ ;  /* 0x0000000f00047810 */ /* 0x004fe40007ffe0ff */
[----:B------:R-:W-:Y:S02]  /*5db0*/  ISETP.GE.AND P6, PT, R17, RZ, PT ;  /* 0x000000ff1100720c */ /* 0x000fe40003fc6270 */
[----:B------:R-:W-:Y:S02]  /*5dc0*/  ISETP.GE.AND P5, PT, R16, RZ, PT ;  /* 0x000000ff1000720c */ /* 0x000fe40003fa6270 */
[----:B------:R-:W-:Y:S03]  /*5dd0*/  ISETP.GE.AND P3, PT, R4, RZ, PT ;  /* 0x000000ff0400720c */ /* 0x000fe60003f66270 */
[----:B------:R2:W-:Y:S01]  /*5de0*/  MUFU.TANH R35, R21 ;  /* 0x0000001500237308 */ /* 0x0005e20000002400 */
[----:B---3--:R-:W-:Y:S02]  /*5df0*/  IADD3 R5, R0, 0x10, RZ ;  /* 0x0000001000057810 */ /* 0x008fe40007ffe0ff */
[----:B------:R-:W-:Y:S02]  /*5e00*/  ISETP.GE.AND P2, PT, R15, RZ, PT ;  /* 0x000000ff0f00720c */ /* 0x000fe40003f46270 */
[----:B------:R-:W-:Y:S02]  /*5e10*/  ISETP.GE.AND P4, PT, R5, RZ, PT ;  /* 0x000000ff0500720c */ /* 0x000fe40003f86270 */
[----:B------:R-:W-:Y:S03]  /*5e20*/  ISETP.GE.AND P1, PT, R14, RZ, PT ;  /* 0x000000ff0e00720c */ /* 0x000fe60003f26270 */
[----:B------:R3:W-:Y:S01]  /*5e30*/  MUFU.TANH R181, R23 ;  /* 0x0000001700b57308 */ /* 0x0007e20000002400 */
[C---:B------:R-:W-:Y:S02]  /*5e40*/  @!P6 IADD3 R17, -R0.reuse, 0x10, RZ ;  /* 0x000000100011e810 */ /* 0x040fe40007ffe1ff */
[C---:B------:R-:W-:Y:S02]  /*5e50*/  @!P5 IADD3 R16, -R0.reuse, 0x11, RZ ;  /* 0x000000110010d810 */ /* 0x040fe40007ffe1ff */
[C---:B------:R-:W-:Y:S02]  /*5e60*/  @!P3 IADD3 R4, -R0.reuse, -0xf, RZ ;  /* 0xfffffff10004b810 */ /* 0x040fe40007ffe1ff */
[----:B------:R-:W-:Y:S03]  /*5e70*/  I2FP.F32.S32 R29, R20 ;  /* 0x00000014001d7245 */ /* 0x000fe60000201400 */
[----:B------:R-:W3:Y:S01]  /*5e80*/  MUFU.TANH R175, R10 ;  /* 0x0000000a00af7308 */ /* 0x000ee20000002400 */
[C---:B------:R-:W-:Y:S02]  /*5e90*/  @!P2 IADD3 R15, -R0.reuse, 0x18, RZ ;  /* 0x00000018000fa810 */ /* 0x040fe40007ffe1ff */
[C---:B------:R-:W-:Y:S02]  /*5ea0*/  @!P4 IADD3 R5, -R0.reuse, -0x10, RZ ;  /* 0xfffffff00005c810 */ /* 0x040fe40007ffe1ff */
[----:B------:R-:W-:Y:S02]  /*5eb0*/  @!P1 IADD3 R14, -R0, 0x19, RZ ;  /* 0x00000019000e9810 */ /* 0x000fe40007ffe1ff */
[----:B------:R-:W-:Y:S03]  /*5ec0*/  IABS R0, R0 ;  /* 0x0000000000007213 */ /* 0x000fe60000000000 */
[----:B------:R3:W-:Y:S01]  /*5ed0*/  MUFU.TANH R173, R26 ;  /* 0x0000001a00ad7308 */ /* 0x0007e20000002400 */
[----:B------:R-:W-:Y:S02]  /*5ee0*/  I2FP.F32.S32 R20, R2 ;  /* 0x0000000200147245 */ /* 0x000fe40000201400 */
[----:B------:R-:W-:Y:S02]  /*5ef0*/  I2FP.F32.S32 R2, R9 ;  /* 0x0000000900027245 */ /* 0x000fe40000201400 */
[----:B------:R-:W-:Y:S01]  /*5f00*/  MOV R30, R0 ;  /* 0x00000000001e7202 */ /* 0x000fe20000000f00 */
[----:B----4-:R-:W-:Y:S01]  /*5f10*/  FFMA.FTZ R20, R20, -UR5, R182 ;  /* 0x8000000514147c23 */ /* 0x010fe200080100b6 */
[----:B------:R-:W-:Y:S03]  /*5f20*/  I2FP.F32.S32 R165, R16 ;  /* 0x0000001000a57245 */ /* 0x000fe60000201400 */
[----:B------:R-:W-:Y:S01]  /*5f30*/  MUFU.TANH R10, R172 ;  /* 0x000000ac000a7308 */ /* 0x000fe20000002400 */
[----:B------:R-:W-:Y:S01]  /*5f40*/  I2FP.F32.S32 R0, R8 ;  /* 0x0000000800007245 */ /* 0x000fe20000201400 */
[----:B------:R-:W-:Y:S01]  /*5f50*/  FFMA.FTZ R16, -R192, R192, 1 ;  /* 0x3f800000c0107423 */ /* 0x000fe200000101c0 */
[----:B------:R-:W-:Y:S01]  /*5f60*/  I2FP.F32.S32 R34, R13 ;  /* 0x0000000d00227245 */ /* 0x000fe20000201400 */
[----:B------:R-:W-:Y:S01]  /*5f70*/  FFMA.FTZ R13, R2, -UR5, R183 ;  /* 0x80000005020d7c23 */ /* 0x000fe200080100b7 */
[----:B------:R-:W-:Y:S01]  /*5f80*/  I2FP.F32.S32 R166, R12 ;  /* 0x0000000c00a67245 */ /* 0x000fe20000201400 */
[----:B------:R-:W-:Y:S01]  /*5f90*/  FFMA.FTZ R28, R0, -UR5, R178 ;  /* 0x80000005001c7c23 */ /* 0x000fe200080100b2 */
[----:B------:R-:W-:Y:S03]  /*5fa0*/  I2FP.F32.S32 R168, R14 ;  /* 0x0000000e00a87245 */ /* 0x000fe60000201400 */
[----:B------:R4:W-:Y:S01]  /*5fb0*/  MUFU.TANH R172, R27 ;  /* 0x0000001b00ac7308 */ /* 0x0009e20000002400 */
[----:B-1----:R-:W-:Y:S01]  /*5fc0*/  I2FP.F32.S32 R22, R6 ;  /* 0x0000000600167245 */ /* 0x002fe20000201400 */
[----:B------:R-:W-:Y:S01]  /*5fd0*/  FFMA.FTZ R14, -R183, R183, 1 ;  /* 0x3f800000b70e7423 */ /* 0x000fe200000101b7 */
[----:B------:R-:W-:Y:S01]  /*5fe0*/  I2FP.F32.S32 R32, R19 ;  /* 0x0000001300207245 */ /* 0x000fe20000201400 */
[----:B------:R-:W-:Y:S01]  /*5ff0*/  FFMA.FTZ R6, -R190, R190, 1 ;  /* 0x3f800000be067423 */ /* 0x000fe200000101be */
[----:B------:R-:W-:Y:S01]  /*6000*/  I2FP.F32.S32 R31, R18 ;  /* 0x00000012001f7245 */ /* 0x000fe20000201400 */
[----:B------:R-:W-:Y:S01]  /*6010*/  FMUL.FTZ R183, R16, UR7 ;  /* 0x0000000710b77c20 */ /* 0x000fe20008410000 */
[----:B------:R-:W-:Y:S03]  /*6020*/  FFMA.FTZ R19, R2, -UR5, R177 ;  /* 0x8000000502137c23 */ /* 0x000fe600080100b1 */
[----:B------:R-:W1:Y:S01]  /*6030*/  MUFU.TANH R176, R176 ;  /* 0x000000b000b07308 */ /* 0x000e620000002400 */
[----:B------:R-:W-:Y:S01]  /*6040*/  I2FP.F32.S32 R33, R17 ;  /* 0x0000001100217245 */ /* 0x000fe20000201400 */
[----:B------:R-:W-:Y:S01]  /*6050*/  FFMA.FTZ R16, -R177, R177, 1 ;  /* 0x3f800000b1107423 */ /* 0x000fe200000101b1 */
[----:B------:R-:W-:Y:S01]  /*6060*/  FFMA.FTZ R18, R0, -UR5, R169 ;  /* 0x8000000500127c23 */ /* 0x000fe200080100a9 */
[----:B------:R-:W-:Y:S01]  /*6070*/  FFMA.FTZ R2, -R169, R169, 1 ;  /* 0x3f800000a9027423 */ /* 0x000fe200000101a9 */
[----:B------:R-:W-:Y:S01]  /*6080*/  I2FP.F32.S32 R167, R15 ;  /* 0x0000000f00a77245 */ /* 0x000fe20000201400 */
[----:B------:R-:W-:Y:S01]  /*6090*/  FFMA.FTZ R17, -R182, R182, 1 ;  /* 0x3f800000b6117423 */ /* 0x000fe200000101b6 */
[----:B------:R-:W-:Y:S03]  /*60a0*/  FFMA.FTZ R15, -R188, R188, 1 ;  /* 0x3f800000bc0f7423 */ /* 0x000fe600000101bc */
[----:B------:R1:W-:Y:S01]  /*60b0*/  MUFU.TANH R169, R194 ;  /* 0x000000c200a97308 */ /* 0x0003e20000002400 */
[----:B------:R-:W-:Y:S01]  /*60c0*/  FFMA.FTZ R8, R166, -UR5, R188 ;  /* 0x80000005a6087c23 */ /* 0x000fe200080100bc */
[----:B------:R-:W-:Y:S01]  /*60d0*/  FMUL.FTZ R188, R6, UR7 ;  /* 0x0000000706bc7c20 */ /* 0x000fe20008410000 */
[----:B------:R-:W-:Y:S01]  /*60e0*/  I2FP.F32.S32 R30, R30 ;  /* 0x0000001e001e7245 */ /* 0x000fe20000201400 */
[----:B------:R-:W-:Y:S01]  /*60f0*/  FFMA.FTZ R6, -R178, R178, 1 ;  /* 0x3f800000b2067423 */ /* 0x000fe200000101b2 */
[----:B--2---:R-:W-:Y:S01]  /*6100*/  I2FP.F32.S32 R21, R3 ;  /* 0x0000000300157245 */ /* 0x004fe20000201400 */
[----:B------:R-:W-:Y:S01]  /*6110*/  FMUL.FTZ R200, R17, UR7 ;  /* 0x0000000711c87c20 */ /* 0x000fe20008410000 */
[----:B---3--:R-:W-:Y:S03]  /*6120*/  I2FP.F32.S32 R23, R7 ;  /* 0x0000000700177245 */ /* 0x008fe60000201400 */
[----:B------:R-:W-:Y:S01]  /*6130*/  MUFU.TANH R177, R195 ;  /* 0x000000c300b17308 */ /* 0x000fe20000002400 */
[----:B------:R-:W-:Y:S01]  /*6140*/  FFMA.FTZ R7, -R189, R189, 1 ;  /* 0x3f800000bd077423 */ /* 0x000fe200000101bd */
[----:B------:R-:W-:Y:S01]  /*6150*/  FFMA.FTZ R26, -R187, R187, 1 ;  /* 0x3f800000bb1a7423 */ /* 0x000fe200000101bb */
[----:B------:R-:W-:Y:S01]  /*6160*/  FFMA.FTZ R17, -R175, R175, 1 ;  /* 0x3f800000af117423 */ /* 0x000fe200000101af */
[----:B------:R-:W-:Y:S01]  /*6170*/  I2FP.F32.S32 R3, R5 ;  /* 0x0000000500037245 */ /* 0x000fe20000201400 */
[----:B------:R-:W-:Y:S01]  /*6180*/  FFMA.FTZ R5, R30, -UR5, R190 ;  /* 0x800000051e057c23 */ /* 0x000fe200080100be */
[----:B------:R-:W-:Y:S01]  /*6190*/  FFMA.FTZ R12, R29, -UR5, R189 ;  /* 0x800000051d0c7c23 */ /* 0x000fe200080100bd */
[----:B------:R-:W-:Y:S03]  /*61a0*/  FFMA.FTZ R21, R21, -UR5, R187 ;  /* 0x8000000515157c23 */ /* 0x000fe600080100bb */
[----:B------:R-:W2:Y:S01]  /*61b0*/  MUFU.TANH R11, R11 ;  /* 0x0000000b000b7308 */ /* 0x000ea20000002400 */
[----:B------:R-:W-:Y:S01]  /*61c0*/  FMUL.FTZ R187, R7, UR7 ;  /* 0x0000000707bb7c20 */ /* 0x000fe20008410000 */
[----:B------:R-:W-:Y:S01]  /*61d0*/  FMUL.FTZ R182, R15, UR7 ;  /* 0x000000070fb67c20 */ /* 0x000fe20008410000 */
[----:B------:R-:W-:Y:S01]  /*61e0*/  FMUL.FTZ R201, R26, UR7 ;  /* 0x000000071ac97c20 */ /* 0x000fe20008410000 */
[----:B------:R-:W-:Y:S01]  /*61f0*/  FMUL.FTZ R190, R14, UR7 ;  /* 0x000000070ebe7c20 */ /* 0x000fe20008410000 */
[----:B------:R-:W-:Y:S01]  /*6200*/  FMUL.FTZ R189, R6, UR7 ;  /* 0x0000000706bd7c20 */ /* 0x000fe20008410000 */
[----:B------:R-:W-:Y:S01]  /*6210*/  FFMA.FTZ R0, -R170, R170, 1 ;  /* 0x3f800000aa007423 */ /* 0x000fe200000101aa */
[----:B----4-:R-:W-:Y:S03]  /*6220*/  FFMA.FTZ R27, R23, -UR5, R170 ;  /* 0x80000005171b7c23 */ /* 0x010fe600080100aa */
[----:B------:R-:W3:Y:S01]  /*6230*/  MUFU.TANH R164, R164 ;  /* 0x000000a400a47308 */ /* 0x000ee20000002400 */
[----:B------:R-:W-:Y:S01]  /*6240*/  FMUL.FTZ R204, R17, UR7 ;  /* 0x0000000711cc7c20 */ /* 0x000fe20008410000 */
[----:B------:R-:W-:Y:S01]  /*6250*/  FFMA.FTZ R14, -R174, R174, 1 ;  /* 0x3f800000ae0e7423 */ /* 0x000fe200000101ae */
[----:B------:R-:W-:Y:S01]  /*6260*/  FFMA.FTZ R26, R22, -UR5, R174 ;  /* 0x80000005161a7c23 */ /* 0x000fe200080100ae */
[----:B------:R-:W-:Y:S01]  /*6270*/  FFMA.FTZ R7, R30, -UR5, R175 ;  /* 0x800000051e077c23 */ /* 0x000fe200080100af */
[----:B-1----:R-:W-:Y:S01]  /*6280*/  FFMA.FTZ R6, R29, -UR5, R176 ;  /* 0x800000051d067c23 */ /* 0x002fe200080100b0 */
[----:B------:R-:W-:Y:S01]  /*6290*/  FFMA.FTZ R15, -R176, R176, 1 ;  /* 0x3f800000b00f7423 */ /* 0x000fe200000101b0 */
[----:B------:R-:W-:Y:S03]  /*62a0*/  FFMA.FTZ R17, R23, -UR5, R173 ;  /* 0x8000000517117c23 */ /* 0x000fe600080100ad */
[----:B------:R-:W1:Y:S01]  /*62b0*/  MUFU.TANH R25, R24 ;  /* 0x0000001800197308 */ /* 0x000e620000002400 */
[----:B------:R-:W-:Y:S01]  /*62c0*/  FFMA.FTZ R170, -R173, R173, 1 ;  /* 0x3f800000adaa7423 */ /* 0x000fe200000101ad */
[----:B------:R-:W-:Y:S01]  /*62d0*/  FFMA.FTZ R9, R34, -UR5, R192 ;  /* 0x8000000522097c23 */ /* 0x000fe200080100c0 */
[----:B------:R-:W-:Y:S01]  /*62e0*/  FMUL.FTZ R192, R0, UR7 ;  /* 0x0000000700c07c20 */ /* 0x000fe20008410000 */
[----:B------:R-:W-:Y:S01]  /*62f0*/  FFMA.FTZ R0, -R10, R10, 1 ;  /* 0x3f8000000a007423 */ /* 0x000fe2000001010a */
[----:B------:R-:W-:Y:S01]  /*6300*/  PLOP3.LUT P1, PT, PT, PT, UP0, 0x80, 0x0 ;  /* 0x000000000000781c */ /* 0x000fe20003f2f008 */
[----:B------:R-:W-:Y:S01]  /*6310*/  FMUL.FTZ R194, R2, UR7 ;  /* 0x0000000702c27c20 */ /* 0x000fe20008410000 */
[----:B--2---:R-:W-:Y:S03]  /*6320*/  FFMA.FTZ R2, -R11, R11, 1 ;  /* 0x3f8000000b027423 */ /* 0x004fe6000001010b */
[----:B------:R-:W2:Y:S01]  /*6330*/  MUFU.TANH R24, R171 ;  /* 0x000000ab00187308 */ /* 0x000ea20000002400 */
[----:B------:R-:W-:Y:S01]  /*6340*/  FMUL.FTZ R195, R0, UR7 ;  /* 0x0000000700c37c20 */ /* 0x000fe20008410000 */
[----:B---3--:R-:W-:Y:S01]  /*6350*/  FFMA.FTZ R0, -R164, R164, 1 ;  /* 0x3f800000a4007423 */ /* 0x008fe200000101a4 */
[----:B------:R-:W-:Y:S01]  /*6360*/  FFMA.FTZ R29, -R180, R180, 1 ;  /* 0x3f800000b41d7423 */ /* 0x000fe200000101b4 */
[----:B------:R-:W-:Y:S01]  /*6370*/  I2FP.F32.S32 R4, R4 ;  /* 0x0000000400047245 */ /* 0x000fe20000201400 */
[----:B------:R-:W-:Y:S01]  /*6380*/  FFMA.FTZ R30, -R172, R172, 1 ;  /* 0x3f800000ac1e7423 */ /* 0x000fe200000101ac */
[----:B------:R-:W-:Y:S01]  /*6390*/  FMUL.FTZ R234, R0, UR7 ;  /* 0x0000000700ea7c20 */ /* 0x000fe20008410000 */
[----:B------:R-:W-:Y:S03]  /*63a0*/  FMUL.FTZ R239, R29, UR7 ;  /* 0x000000071def7c20 */ /* 0x000fe60008410000 */
[----:B------:R3:W4:Y:S01]  /*63b0*/  MUFU.TANH R178, R191 ;  /* 0x000000bf00b27308 */ /* 0x0007220000002400 */
[----:B------:R-:W-:Y:S01]  /*63c0*/  FMUL.FTZ R202, R16, UR7 ;  /* 0x0000000710ca7c20 */ /* 0x000fe20008410000 */
[----:B-1----:R-:W-:Y:S01]  /*63d0*/  FFMA.FTZ R29, -R25, R25, 1 ;  /* 0x3f800000191d7423 */ /* 0x002fe20000010119 */
[----:B------:R-:W-:Y:S01]  /*63e0*/  FMUL.FTZ R203, R15, UR7 ;  /* 0x000000070fcb7c20 */ /* 0x000fe20008410000 */
[----:B------:R-:W-:Y:S01]  /*63f0*/  FFMA.FTZ R16, R22, -UR5, R172 ;  /* 0x8000000516107c23 */ /* 0x000fe200080100ac */
[----:B------:R-:W-:Y:S01]  /*6400*/  FFMA.FTZ R25, R3, -UR5, R25 ;  /* 0x8000000503197c23 */ /* 0x000fe20008010019 */
[----:B------:R-:W-:Y:S01]  /*6410*/  FFMA.FTZ R22, R166, -UR5, R169 ;  /* 0x80000005a6167c23 */ /* 0x000fe200080100a9 */
[----:B------:R-:W-:Y:S03]  /*6420*/  FFMA.FTZ R169, -R169, R169, 1 ;  /* 0x3f800000a9a97423 */ /* 0x000fe600000101a9 */
[----:B------:R1:W1:Y:S01]  /*6430*/  MUFU.TANH R171, R193 ;  /* 0x000000c100ab7308 */ /* 0x0002620000002400 */
[----:B--2---:R-:W-:Y:S01]  /*6440*/  FFMA.FTZ R0, -R24, R24, 1 ;  /* 0x3f80000018007423 */ /* 0x004fe20000010118 */
[----:B------:R-:W-:Y:S01]  /*6450*/  FFMA.FTZ R24, R4, -UR5, R24 ;  /* 0x8000000504187c23 */ /* 0x000fe20008010018 */
[----:B------:R-:W-:Y:S01]  /*6460*/  FFMA.FTZ R166, -R177, R177, 1 ;  /* 0x3f800000b1a67423 */ /* 0x000fe200000101b1 */
[----:B------:R-:W-:Y:S01]  /*6470*/  FMUL.FTZ R236, R30, UR7 ;  /* 0x000000071eec7c20 */ /* 0x000fe20008410000 */
[----:B------:R-:W-:Y:S01]  /*6480*/  FMUL.FTZ R205, R0, UR7 ;  /* 0x0000000700cd7c20 */ /* 0x000fe20008410000 */
[----:B------:R-:W-:Y:S01]  /*6490*/  FFMA.FTZ R11, R32, -UR5, R11 ;  /* 0x80000005200b7c23 */ /* 0x000fe2000801000b */
[----:B------:R-:W-:Y:S03]  /*64a0*/  FFMA.FTZ R10, R31, -UR5, R10 ;  /* 0x800000051f0a7c23 */ /* 0x000fe6000801000a */
[----:B------:R-:W2:Y:S01]  /*64b0*/  MUFU.TANH R176, R196 ;  /* 0x000000c400b07308 */ /* 0x000ea20000002400 */
[----:B---3--:R-:W-:Y:S01]  /*64c0*/  FMUL.FTZ R191, R14, UR7 ;  /* 0x000000070ebf7c20 */ /* 0x008fe20008410000 */
[----:B------:R-:W-:Y:S01]  /*64d0*/  FFMA.FTZ R14, -R181, R181, 1 ;  /* 0x3f800000b50e7423 */ /* 0x000fe200000101b5 */
[----:B----4-:R-:W-:Y:S01]  /*64e0*/  FFMA.FTZ R172, -R178, R178, 1 ;  /* 0x3f800000b2ac7423 */ /* 0x010fe200000101b2 */
[----:B------:R-:W-:Y:S01]  /*64f0*/  FFMA.FTZ R164, R33, -UR5, R164 ;  /* 0x8000000521a47c23 */ /* 0x000fe200080100a4 */
[----:B------:R-:W-:Y:S01]  /*6500*/  FFMA.FTZ R23, R34, -UR5, R178 ;  /* 0x8000000522177c23 */ /* 0x000fe200080100b2 */
[----:B------:R-:W-:Y:S01]  /*6510*/  FMUL.FTZ R238, R14, UR7 ;  /* 0x000000070eee7c20 */ /* 0x000fe20008410000 */
[----:B------:R-:W-:Y:S03]  /*6520*/  FFMA.FTZ R14, R4, -UR5, R177 ;  /* 0x80000005040e7c23 */ /* 0x000fe600080100b1 */
[----:B------:R-:W3:Y:S01]  /*6530*/  MUFU.TANH R175, R197 ;  /* 0x000000c500af7308 */ /* 0x000ee20000002400 */
[----:B-1----:R-:W-:Y:S01]  /*6540*/  FMUL.FTZ R193, R2, UR7 ;  /* 0x0000000702c17c20 */ /* 0x002fe20008410000 */
[----:B------:R-:W-:Y:S01]  /*6550*/  FFMA.FTZ R2, -R35, R35, 1 ;  /* 0x3f80000023027423 */ /* 0x000fe20000010123 */
[----:B------:R-:W-:Y:S01]  /*6560*/  FFMA.FTZ R15, R3, -UR5, R171 ;  /* 0x80000005030f7c23 */ /* 0x000fe200080100ab */
[----:B------:R-:W-:Y:S01]  /*6570*/  FFMA.FTZ R171, -R171, R171, 1 ;  /* 0x3f800000abab7423 */ /* 0x000fe200000101ab */
[----:B------:R-:W-:Y:S01]  /*6580*/  FMUL.FTZ R207, R29, UR7 ;  /* 0x000000071dcf7c20 */ /* 0x000fe20008410000 */
[----:B------:R-:W-:Y:S01]  /*6590*/  FMUL.FTZ R206, R2, UR7 ;  /* 0x0000000702ce7c20 */ /* 0x000fe20008410000 */
[----:B------:R-:W-:Y:S03]  /*65a0*/  FFMA.FTZ R32, R32, -UR5, R180 ;  /* 0x8000000520207c23 */ /* 0x000fe600080100b4 */
[----:B------:R-:W1:Y:S01]  /*65b0*/  MUFU.TANH R174, R198 ;  /* 0x000000c600ae7308 */ /* 0x000e620000002400 */
[----:B--2---:R-:W-:Y:S01]  /*65c0*/  FFMA.FTZ R4, -R176, R176, 1 ;  /* 0x3f800000b0047423 */ /* 0x004fe200000101b0 */
[----:B------:R-:W-:Y:S01]  /*65d0*/  FFMA.FTZ R31, R31, -UR5, R181 ;  /* 0x800000051f1f7c23 */ /* 0x000fe200080100b5 */
[----:B------:R-:W-:Y:S01]  /*65e0*/  FFMA.FTZ R35, R165, -UR5, R35 ;  /* 0x80000005a5237c23 */ /* 0x000fe20008010023 */
[----:B------:R-:W-:Y:S01]  /*65f0*/  FFMA.FTZ R34, R167, -UR5, R176 ;  /* 0x80000005a7227c23 */ /* 0x000fe200080100b0 */
[----:B------:R-:W-:Y:S01]  /*6600*/  FMUL.FTZ R237, R170, UR7 ;  /* 0x00000007aaed7c20 */ /* 0x000fe20008410000 */
[----:B------:R-:W-:Y:S01]  /*6610*/  FMUL.FTZ R232, R171, UR7 ;  /* 0x00000007abe87c20 */ /* 0x000fe20008410000 */
[----:B------:R-:W-:Y:S03]  /*6620*/  FMUL.FTZ R196, R169, UR7 ;  /* 0x00000007a9c47c20 */ /* 0x000fe60008410000 */
[----:B------:R-:W2:Y:S01]  /*6630*/  MUFU.TANH R173, R199 ;  /* 0x000000c700ad7308 */ /* 0x000ea20000002400 */
[----:B---3--:R-:W-:Y:S01]  /*6640*/  FFMA.FTZ R3, -R175, R175, 1 ;  /* 0x3f800000af037423 */ /* 0x008fe200000101af */
[----:B------:R-:W-:Y:S01]  /*6650*/  FFMA.FTZ R30, R33, -UR5, R175 ;  /* 0x80000005211e7c23 */ /* 0x000fe200080100af */
[----:B------:R-:W-:Y:S01]  /*6660*/  FMUL.FTZ R197, R166, UR7 ;  /* 0x00000007a6c57c20 */ /* 0x000fe20008410000 */
[----:B------:R-:W-:Y:S01]  /*6670*/  FMUL.FTZ R233, R4, UR7 ;  /* 0x0000000704e97c20 */ /* 0x000fe20008410000 */
[----:B------:R-:W-:Y:S01]  /*6680*/  FMUL.FTZ R235, R3, UR7 ;  /* 0x0000000703eb7c20 */ /* 0x000fe20008410000 */
[----:B-1----:R-:W-:Y:S01]  /*6690*/  FFMA.FTZ R2, -R174, R174, 1 ;  /* 0x3f800000ae027423 */ /* 0x002fe200000101ae */
[----:B------:R-:W-:Y:S03]  /*66a0*/  FFMA.FTZ R33, R168, -UR5, R174 ;  /* 0x80000005a8217c23 */ /* 0x000fe600080100ae */
[----:B------:R-:W-:Y:S01]  /*66b0*/  FMUL.FTZ R198, R2, UR7 ;  /* 0x0000000702c67c20 */ /* 0x000fe20008410000 */
[----:B--2---:R-:W-:Y:S01]  /*66c0*/  FFMA.FTZ R0, -R173, R173, 1 ;  /* 0x3f800000ad007423 */ /* 0x004fe200000101ad */
        /* <DEDUP_REMOVED lines=13> */
.L_x_2003:
[----:B------:R-:W-:Y:S01]  /*67a0*/  UIADD3 UR17, UR8, 0x1, -UR12 ;  /* 0x0000000108117890 */ /* 0x000fe2000fffe80c */
[----:B------:R-:W-:Y:S01]  /*67b0*/  VIADD R3, R246, UR13 ;  /* 0x0000000df6037c36 */ /* 0x000fe20008000000 */
[----:B------:R-:W-:Y:S01]  /*67c0*/  UIADD3 UR15, -UR16, UR8, -UR12 ;  /* 0x00000008100f7290 */ /* 0x000fe2000fffe90c */
[C---:B------:R-:W-:Y:S01]  /*67d0*/  VIADD R170, R223.reuse, 0x1 ;  /* 0x00000001dfaa7836 */ /* 0x040fe20000000000 */
        /* <DEDUP_REMOVED lines=8> */
[C---:B------:R-:W-:Y:S01]  /*6860*/  VIADD R166, R223.reuse, 0x11 ;  /* 0x00000011dfa67836 */ /* 0x040fe20000000000 */
[C---:B------:R-:W-:Y:S01]  /*6870*/  ISETP.GE.AND P6, PT, R170.reuse, R2, PT ;  /* 0x00000002aa00720c */ /* 0x040fe20003fc6270 */
[----:B------:R-:W-:Y:S01]  /*6880*/  VIADD R165, R223, 0x18 ;  /* 0x00000018dfa57836 */ /* 0x000fe20000000000 */
[----:B------:R-:W-:Y:S01]  /*6890*/  VIADDMNMX R0, R3, R0, UR8, PT ;  /* 0x0000000803007e46 */ /* 0x000fe2000b800100 */
[----:B------:R-:W-:Y:S01]  /*68a0*/  VIADD R4, R223, 0x19 ;  /* 0x00000019df047836 */ /* 0x000fe20000000000 */
[----:B------:R-:W-:Y:S02]  /*68b0*/  ISETP.GE.AND P5, PT, R169, R2, PT ;  /* 0x00000002a900720c */ /* 0x000fe40003fa6270 */
[-C--:B------:R-:W-:Y:S02]  /*68c0*/  ISETP.GE.OR P1, PT, R223, R0.reuse, !P1 ;  /* 0x00000000df00720c */ /* 0x080fe40004f26670 */
[----:B------:R-:W-:Y:S02]  /*68d0*/  ISETP.GE.OR P6, PT, R170, R0, !P6 ;  /* 0x00000000aa00720c */ /* 0x000fe400077c6670 */
        /* <DEDUP_REMOVED lines=19> */
[CC--:B------:R-:W-:Y:S02]  /*6a10*/  ISETP.GE.AND P5, PT, R223.reuse, R2.reuse, PT ;  /* 0x00000002df00720c */ /* 0x0c0fe40003fa6270 */
[----:B------:R-:W-:Y:S02]  /*6a20*/  ISETP.GE.AND P4, PT, R170, R2, PT ;  /* 0x00000002aa00720c */ /* 0x000fe40003f86270 */
[----:B------:R-:W-:Y:S02]  /*6a30*/  VIMNMX R0, R0, UR8, PT ;  /* 0x0000000800007c48 */ /* 0x000fe4000bfe0100 */
[----:B------:R-:W-:Y:S02]  /*6a40*/  FSEL R164, R164, -INF , !P3 ;  /* 0xff800000a4a47808 */ /* 0x000fe40005800000 */
[-C--:B------:R-:W-:Y:S02]  /*6a50*/  ISETP.GE.OR P5, PT, R223, R0.reuse, !P5 ;  /* 0x00000000df00720c */ /* 0x080fe40006fa6670 */
[----:B------:R-:W-:Y:S02]  /*6a60*/  ISETP.GE.OR P4, PT, R170, R0, !P4 ;  /* 0x00000000aa00720c */ /* 0x000fe40006786670 */
        /* <DEDUP_REMOVED lines=50> */
[----:B------:R-:W-:Y:S02]  /*6d90*/  IADD3 R0, R0, 0x28, R3 ;  /* 0x0000002800007810 */ /* 0x000fe40007ffe003 */
[----:B------:R-:W-:Y:S02]  /*6da0*/  FSEL R26, R26, -INF , !P6 ;  /* 0xff8000001a1a7808 */ /* 0x000fe40007000000 */
[-C--:B------:R-:W-:Y:S02]  /*6db0*/  ISETP.GE.AND P1, PT, R170, R2.reuse, PT ;  /* 0x00000002aa00720c */ /* 0x080fe40003f26270 */
[----:B------:R-:W-:Y:S02]  /*6dc0*/  VIMNMX R0, R0, UR8, PT ;  /* 0x0000000800007c48 */ /* 0x000fe4000bfe0100 */
[C---:B------:R-:W-:Y:S02]  /*6dd0*/  ISETP.GE.AND P6, PT, R169.reuse, R2, PT ;  /* 0x00000002a900720c */ /* 0x040fe40003fc6270 */
        /* <DEDUP_REMOVED lines=26> */
.L_x_2004:
[----:B------:R-:W2:Y:S01]  /*6f80*/  LDL R3, [R1+0x8] ;  /* 0x0000080001037983 */ /* 0x000ea20000100800 */
[----:B------:R-:W-:Y:S03]  /*6f90*/  UISETP.GT.AND UP0, UPT, UR9, UR22, UPT ;  /* 0x000000160900728c */ /* 0x000fe6000bf04270 */
[----:B------:R-:W3:Y:S03]  /*6fa0*/  LDL R2, [R1+0xc] ;  /* 0x00000c0001027983 */ /* 0x000ee60000100800 */
[----:B------:R-:W-:Y:S01]  /*6fb0*/  PLOP3.LUT P2, PT, PT, PT, UP0, 0x80, 0x0 ;  /* 0x000000000000781c */ /* 0x000fe20003f4f008 */
[----:B------:R-:W4:Y:S04]  /*6fc0*/  LDL R0, [R1] ;  /* 0x0000000001007983 */ /* 0x000f280000100800 */
[----:B------:R-:W4:Y:S04]  /*6fd0*/  LDL R165, [R1+0x4] ;  /* 0x0000040001a57983 */ /* 0x000f280000100800 */
        /* <DEDUP_REMOVED lines=18> */
[----:B------:R-:W-:Y:S04]  /*7100*/  STL [R1+0x48], R37 ;  /* 0x0000482501007387 */ /* 0x000fe80000100800 */
        /* <DEDUP_REMOVED lines=8> */
[----:B------:R-:W-:Y:S01]  /*7190*/  FSEL R3, R3, RZ, P1 ;  /* 0x000000ff03037208 */ /* 0x000fe20000800000 */
[--C-:B------:R-:W-:Y:S01]  /*71a0*/  FFMA.FTZ R35, R35, UR14, -R4.reuse ;  /* 0x0000000e23237c23 */ /* 0x100fe20008010804 */
[----:B------:R-:W-:Y:S01]  /*71b0*/  FSETP.NEU.FTZ.AND P1, PT, R0, -INF , PT ;  /* 0xff8000000000780b */ /* 0x000fe20003f3d000 */
        /* <DEDUP_REMOVED lines=13> */
[----:B------:R-:W-:Y:S01]  /*7290*/  FFMA.FTZ R3, R29, UR14, -R3 ;  /* 0x0000000e1d037c23 */ /* 0x000fe20008010803 */
[----:B------:R-:W-:Y:S01]  /*72a0*/  FSEL R2, R2, RZ, P1 ;  /* 0x000000ff02027208 */ /* 0x000fe20000800000 */
[----:B------:R-:W-:Y:S01]  /*72b0*/  MUFU.EX2 R177, R5 ;  /* 0x0000000500b17308 */ /* 0x000fe20000000800 */
[C---:B------:R-:W-:Y:S01]  /*72c0*/  FMUL.FTZ R0, R165.reuse, 1.4426950216293334961 ;  /* 0x3fb8aa3ba5007820 */ /* 0x040fe20000410000 */
[----:B------:R-:W-:Y:S02]  /*72d0*/  FSETP.NEU.FTZ.AND P1, PT, R165, -INF , PT ;  /* 0xff800000a500780b */ /* 0x000fe40003f3d000 */
[--C-:B------:R-:W-:Y:S01]  /*72e0*/  FFMA.FTZ R28, R28, UR14, -R2.reuse ;  /* 0x0000000e1c1c7c23 */ /* 0x100fe20008010802 */
[--C-:B------:R-:W-:Y:S01]  /*72f0*/  FFMA.FTZ R27, R27, UR14, -R2.reuse ;  /* 0x0000000e1b1b7c23 */ /* 0x100fe20008010802 */
[--C-:B------:R-:W-:Y:S01]  /*7300*/  FFMA.FTZ R26, R26, UR14, -R2.reuse ;  /* 0x0000000e1a1a7c23 */ /* 0x100fe20008010802 */
[--C-:B------:R-:W-:Y:S03]  /*7310*/  FFMA.FTZ R25, R25, UR14, -R2.reuse ;  /* 0x0000000e19197c23 */ /* 0x100fe60008010802 */
[----:B-1----:R-:W-:Y:S01]  /*7320*/  MUFU.EX2 R38, R4 ;  /* 0x0000000400267308 */ /* 0x002fe20000000800 */
[--C-:B------:R-:W-:Y:S01]  /*7330*/  FFMA.FTZ R24, R24, UR14, -R2.reuse ;  /* 0x0000000e18187c23 */ /* 0x100fe20008010802 */
[--C-:B------:R-:W-:Y:S01]  /*7340*/  FFMA.FTZ R23, R23, UR14, -R2.reuse ;  /* 0x0000000e17177c23 */ /* 0x100fe20008010802 */
[--C-:B------:R-:W-:Y:S01]  /*7350*/  FFMA.FTZ R13, R13, UR14, -R2.reuse ;  /* 0x0000000e0d0d7c23 */ /* 0x100fe20008010802 */
[----:B------:R-:W-:Y:S01]  /*7360*/  FFMA.FTZ R2, R22, UR14, -R2 ;  /* 0x0000000e16027c23 */ /* 0x000fe20008010802 */
[----:B------:R-:W-:Y:S05]  /*7370*/  FSEL R0, R0, RZ, P1 ;  /* 0x000000ff00007208 */ /* 0x000fea0000800000 */
[----:B------:R-:W-:Y:S01]  /*7380*/  MUFU.EX2 R36, R3 ;  /* 0x0000000300247308 */ /* 0x000fe20000000800 */
[--C-:B------:R-:W-:Y:S01]  /*7390*/  FFMA.FTZ R21, R21, UR14, -R0.reuse ;  /* 0x0000000e15157c23 */ /* 0x100fe20008010800 */
[--C-:B------:R-:W-:Y:S01]  /*73a0*/  FFMA.FTZ R20, R20, UR14, -R0.reuse ;  /* 0x0000000e14147c23 */ /* 0x100fe20008010800 */
[--C-:B------:R-:W-:Y:S01]  /*73b0*/  FFMA.FTZ R19, R19, UR14, -R0.reuse ;  /* 0x0000000e13137c23 */ /* 0x100fe20008010800 */
[--C-:B------:R-:W-:Y:S01]  /*73c0*/  FFMA.FTZ R18, R18, UR14, -R0.reuse ;  /* 0x0000000e12127c23 */ /* 0x100fe20008010800 */
[--C-:B------:R-:W-:Y:S01]  /*73d0*/  FFMA.FTZ R17, R17, UR14, -R0.reuse ;  /* 0x0000000e11117c23 */ /* 0x100fe20008010800 */
[--C-:B------:R-:W-:Y:S04]  /*73e0*/  FFMA.FTZ R16, R16, UR14, -R0.reuse ;  /* 0x0000000e10107c23 */ /* 0x100fe80008010800 */
[----:B------:R-:W1:Y:S01]  /*73f0*/  MUFU.EX2 R178, R12 ;  /* 0x0000000c00b27308 */ /* 0x000e620000000800 */
[--C-:B------:R-:W-:Y:S01]  /*7400*/  FFMA.FTZ R15, R15, UR14, -R0.reuse ;  /* 0x0000000e0f0f7c23 */ /* 0x100fe20008010800 */
[----:B------:R-:W-:Y:S08]  /*7410*/  FFMA.FTZ R0, R14, UR14, -R0 ;  /* 0x0000000e0e007c23 */ /* 0x000ff00008010800 */
[----:B------:R-:W-:Y:S10]  /*7420*/  MUFU.EX2 R176, R9 ;  /* 0x0000000900b07308 */ /* 0x000ff40000000800 */
[----:B------:R-:W2:Y:S01]  /*7430*/  MUFU.EX2 R251, R8 ;  /* 0x0000000800fb7308 */ /* 0x000ea20000000800 */
[----:B-1----:R-:W-:Y:S05]  /*7440*/  F2FP.F16.F32.PACK_AB R4, R178, R177 ;  /* 0x000000b1b204723e */ /* 0x002fea00000000ff */
[----:B------:R1:W-:Y:S04]  /*7450*/  STS [R226+0x20000], R4 ;  /* 0x02000004e2007388 */ /* 0x0003e80000000800 */
[----:B------:R-:W-:Y:S10]  /*7460*/  MUFU.EX2 R55, R11 ;  /* 0x0000000b00377308 */ /* 0x000ff40000000800 */
[----:B------:R-:W3:Y:S01]  /*7470*/  MUFU.EX2 R54, R10 ;  /* 0x0000000a00367308 */ /* 0x000ee20000000800 */
[----:B--2---:R-:W-:Y:S05]  /*7480*/  F2FP.F16.F32.PACK_AB R3, R251, R176 ;  /* 0x000000b0fb03723e */ /* 0x004fea00000000ff */
[----:B------:R2:W-:Y:S04]  /*7490*/  STS [R226+0x20400], R3 ;  /* 0x02040003e2007388 */ /* 0x0005e80000000800 */
[----:B------:R3:W-:Y:S10]  /*74a0*/  MUFU.EX2 R42, R2 ;  /* 0x00000002002a7308 */ /* 0x0007f40000000800 */
[----:B------:R-:W-:Y:S10]  /*74b0*/  MUFU.EX2 R53, R7 ;  /* 0x0000000700357308 */ /* 0x000ff40000000800 */
[----:B------:R-:W4:Y:S01]  /*74c0*/  MUFU.EX2 R52, R6 ;  /* 0x0000000600347308 */ /* 0x000f220000000800 */
[----:B---3--:R-:W-:Y:S05]  /*74d0*/  F2FP.F16.F32.PACK_AB R2, R54, R55 ;  /* 0x000000373602723e */ /* 0x008fea00000000ff */
[----:B------:R3:W-:Y:S04]  /*74e0*/  STS [R227+0x20000], R2 ;  /* 0x02000002e3007388 */ /* 0x0007e80000000800 */
[----:B------:R-:W-:Y:S10]  /*74f0*/  MUFU.EX2 R247, R28 ;  /* 0x0000001c00f77308 */ /* 0x000ff40000000800 */
[----:B------:R-:W1:Y:S01]  /*7500*/  MUFU.EX2 R180, R13 ;  /* 0x0000000d00b47308 */ /* 0x000e620000000800 */
[----:B----4-:R-:W-:Y:S05]  /*7510*/  F2FP.F16.F32.PACK_AB R5, R52, R53 ;  /* 0x000000353405723e */ /* 0x010fea00000000ff */
[----:B------:R4:W-:Y:S04]  /*7520*/  STS [R227+0x20400], R5 ;  /* 0x02040005e3007388 */ /* 0x0009e80000000800 */
        /* <DEDUP_REMOVED lines=19> */
[----:B------:R-:W-:Y:S04]  /*7660*/  STS [R224+0x20000], R4 ;  /* 0x02000004e0007388 */ /* 0x000fe80000000800 */
[----:B------:R-:W1:Y:S10]  /*7670*/  MUFU.EX2 R37, R30 ;  /* 0x0000001e00257308 */ /* 0x000e740000000800 */
[----:B------:R1:W-:Y:S01]  /*7680*/  MUFU.EX2 R40, R0 ;  /* 0x0000000000287308 */ /* 0x0003e20000000800 */
[----:B--2---:R-:W-:Y:S05]  /*7690*/  F2FP.F16.F32.PACK_AB R3, R48, R49 ;  /* 0x000000313003723e */ /* 0x004fea00000000ff */
[----:B------:R-:W-:Y:S04]  /*76a0*/  STS [R224+0x20400], R3 ;  /* 0x02040003e0007388 */ /* 0x000fe80000000800 */
[----:B------:R-:W3:Y:S10]  /*76b0*/  MUFU.EX2 R39, R34 ;  /* 0x0000002200277308 */ /* 0x000ef40000000800 */
[----:B------:R-:W-:Y:S01]  /*76c0*/  MUFU.EX2 R47, R25 ;  /* 0x00000019002f7308 */ /* 0x000fe20000000800 */
[----:B-1----:R-:W-:Y:S05]  /*76d0*/  F2FP.F16.F32.PACK_AB R0, R36, R37 ;  /* 0x000000252400723e */ /* 0x002fea00000000ff */
[----:B------:R-:W-:Y:S04]  /*76e0*/  STS [R225+0x20400], R0 ;  /* 0x02040000e1007388 */ /* 0x000fe80000000800 */
[----:B------:R-:W4:Y:S01]  /*76f0*/  MUFU.EX2 R46, R24 ;  /* 0x00000018002e7308 */ /* 0x000f220000000800 */
[----:B---3--:R-:W-:Y:S05]  /*7700*/  F2FP.F16.F32.PACK_AB R2, R38, R39 ;  /* 0x000000272602723e */ /* 0x008fea00000000ff */
[----:B------:R1:W-:Y:S04]  /*7710*/  STS [R225+0x20000], R2 ;  /* 0x02000002e1007388 */ /* 0x0003e80000000800 */
[----:B------:R-:W-:Y:S10]  /*7720*/  MUFU.EX2 R45, R17 ;  /* 0x00000011002d7308 */ /* 0x000ff40000000800 */
[----:B------:R-:W2:Y:S01]  /*7730*/  MUFU.EX2 R44, R16 ;  /* 0x00000010002c7308 */ /* 0x000ea20000000800 */
[----:B----4-:R-:W-:Y:S05]  /*7740*/  F2FP.F16.F32.PACK_AB R5, R46, R47 ;  /* 0x0000002f2e05723e */ /* 0x010fea00000000ff */
[----:B------:R-:W-:Y:S04]  /*7750*/  STS [R224+0x21000], R5 ;  /* 0x02100005e0007388 */ /* 0x000fe80000000800 */
[----:B------:R-:W3:Y:S01]  /*7760*/  MUFU.EX2 R43, R23 ;  /* 0x00000017002b7308 */ /* 0x000ee20000000800 */
[----:B-1----:R-:W-:Y:S09]  /*7770*/  LEA R2, R221, UR4, 0x1 ;  /* 0x00000004dd027c11 */ /* 0x002ff2000f8e08ff */
[----:B------:R-:W1:Y:S01]  /*7780*/  MUFU.EX2 R41, R15 ;  /* 0x0000000f00297308 */ /* 0x000e620000000800 */
[----:B--2---:R-:W-:Y:S02]  /*7790*/  F2FP.F16.F32.PACK_AB R4, R44, R45 ;  /* 0x0000002d2c04723e */ /* 0x004fe400000000ff */
[-C--:B------:R-:W-:Y:S03]  /*77a0*/  IADD3 R209, R218, R2.reuse, RZ ;  /* 0x00000002dad17210 */ /* 0x080fe60007ffe0ff */
[----:B------:R-:W-:Y:S01]  /*77b0*/  STS [R224+0x21400], R4 ;  /* 0x02140004e0007388 */ /* 0x000fe20000000800 */
[----:B---3--:R-:W-:Y:S05]  /*77c0*/  F2FP.F16.F32.PACK_AB R3, R42, R43 ;  /* 0x0000002b2a03723e */ /* 0x008fea00000000ff */
[----:B------:R2:W-:Y:S01]  /*77d0*/  STS [R225+0x21000], R3 ;  /* 0x02100003e1007388 */ /* 0x0005e20000000800 */
[----:B-1----:R-:W-:Y:S05]  /*77e0*/  F2FP.F16.F32.PACK_AB R0, R40, R41 ;  /* 0x000000292800723e */ /* 0x002fea00000000ff */
[----:B------:R1:W-:Y:S04]  /*77f0*/  STS [R225+0x21400], R0 ;  /* 0x02140000e1007388 */ /* 0x0003e80000000800 */
[----:B------:R-:W-:Y:S04]  /*7800*/  LDSM.16.M88.4 R32, [R2+0x8000] ;  /* 0x008000000220783b */ /* 0x000fe80000000200 */
[----:B------:R-:W3:Y:S04]  /*7810*/  LDSM.16.M88.4 R16, [R215+UR4+0x14000] ;  /* 0x01400004d710783b */ /* 0x000ee80008000200 */
[----:B------:R-:W4:Y:S04]  /*7820*/  LDSM.16.M88.4 R28, [R2+0x9000] ;  /* 0x00900000021c783b */ /* 0x000f280000000200 */
[----:B------:R-:W4:Y:S01]  /*7830*/  LDSM.16.M88.4 R164, [R215+UR4+0x14800] ;  /* 0x01480004d7a4783b */ /* 0x000f220008000200 */
[----:B--2---:R-:W-:Y:S03]  /*7840*/  IADD3 R3, R219, R2, RZ ;  /* 0x00000002db037210 */ /* 0x004fe60007ffe0ff */
[----:B------:R-:W-:Y:S01]  /*7850*/  LDSM.16.M88.4 R172, [R214+0x8000] ;  /* 0x00800000d6ac783b */ /* 0x000fe20000000200 */
[----:B------:R-:W-:Y:S03]  /*7860*/  IADD3 R208, R218, R3, RZ ;  /* 0x00000003dad07210 */ /* 0x000fe60007ffe0ff */
[----:B------:R-:W2:Y:S01]  /*7870*/  LDSM.16.M88.4 R168, [R3+0x8000] ;  /* 0x0080000003a8783b */ /* 0x000ea20000000200 */
[----:B-1----:R-:W-:Y:S01]  /*7880*/  SHF.L.U32 R0, R220, 0x1, RZ ;  /* 0x00000001dc007819 */ /* 0x002fe200000006ff */
        /* <DEDUP_REMOVED lines=86> */
[----:B-----5:R-:W-:Y:S01]  /*7df0*/  FADD.FTZ R6, -R186, R6 ;  /* 0x00000006ba067221 */ /* 0x020fe20000010100 */
[C---:B------:R-:W-:Y:S01]  /*7e00*/  FADD.FTZ R5, -R185.reuse, R5 ;  /* 0x00000005b9057221 */ /* 0x040fe20000010100 */
[----:B------:R-:W-:Y:S03]  /*7e10*/  FADD.FTZ R4, -R185, R4 ;  /* 0x00000004b9047221 */ /* 0x000fe60000010100 */
[----:B------:R-:W-:Y:S01]  /*7e20*/  FMUL.FTZ R178, R178, R5 ;  /* 0x00000005b2b27220 */ /* 0x000fe20000410000 */
[C---:B------:R-:W-:Y:S01]  /*7e30*/  FADD.FTZ R11, -R179.reuse, R11 ;  /* 0x0000000bb30b7221 */ /* 0x040fe20000010100 */
[C---:B------:R-:W-:Y:S01]  /*7e40*/  FADD.FTZ R9, -R184.reuse, R9 ;  /* 0x00000009b8097221 */ /* 0x040fe20000010100 */
[----:B------:R-:W-:Y:S01]  /*7e50*/  FADD.FTZ R8, -R184, R8 ;  /* 0x00000008b8087221 */ /* 0x000fe20000010100 */
        /* <DEDUP_REMOVED lines=11> */
[----:B------:R-:W-:Y:S01]  /*7f10*/  FMUL.FTZ R180, R180, R8 ;  /* 0x00000008b4b47220 */ /* 0x000fe20000410000 */
[----:B------:R-:W-:Y:S01]  /*7f20*/  FMUL.FTZ R8, R246, R10 ;  /* 0x0000000af6087220 */ /* 0x000fe20000410000 */
[----:B------:R-:W-:Y:S01]  /*7f30*/  FMUL.FTZ R16, R55, R16 ;  /* 0x0000001037107220 */ /* 0x000fe20000410000 */
[----:B------:R-:W-:Y:S01]  /*7f40*/  FADD.FTZ R18, -R186, R18 ;  /* 0x00000012ba127221 */ /* 0x000fe20000010100 */
[----:B------:R2:W5:Y:S01]  /*7f50*/  LDL.LU R55, [R1+0x90] ;  /* 0x0000900001377983 */ /* 0x0005620000300800 */
[----:B------:R-:W-:Y:S01]  /*7f60*/  FMUL.FTZ R10, R181, R11 ;  /* 0x0000000bb50a7220 */ /* 0x000fe20000410000 */
[----:B------:R-:W-:Y:S01]  /*7f70*/  FMUL.FTZ R181, R249, R13 ;  /* 0x0000000df9b57220 */ /* 0x000fe20000410000 */
[----:B------:R-:W-:Y:S01]  /*7f80*/  FMUL.FTZ R13, R54, R17 ;  /* 0x00000011360d7220 */ /* 0x000fe20000410000 */
[----:B------:R-:W-:Y:S01]  /*7f90*/  FMUL.FTZ R12, R53, R18 ;  /* 0x00000012350c7220 */ /* 0x000fe20000410000 */
[----:B------:R2:W5:Y:S01]  /*7fa0*/  LDL.LU R54, [R1+0x8c] ;  /* 0x00008c0001367983 */ /* 0x0005620000300800 */
[----:B------:R-:W-:Y:S01]  /*7fb0*/  FADD.FTZ R19, -R186, R19 ;  /* 0x00000013ba137221 */ /* 0x000fe20000010100 */
[----:B------:R-:W-:Y:S01]  /*7fc0*/  FMUL.FTZ R11, R201, R8 ;  /* 0x00000008c90b7220 */ /* 0x000fe20000410000 */
[----:B------:R-:W-:Y:S01]  /*7fd0*/  FMUL.FTZ R10, R200, R10 ;  /* 0x0000000ac80a7220 */ /* 0x000fe20000410000 */
[----:B------:R2:W5:Y:S01]  /*7fe0*/  LDL.LU R53, [R1+0x88] ;  /* 0x0000880001357983 */ /* 0x0005620000300800 */
[----:B------:R-:W-:Y:S01]  /*7ff0*/  FMUL.FTZ R18, R52, R19 ;  /* 0x0000001334127220 */ /* 0x000fe20000410000 */
[-C--:B-1----:R-:W-:Y:S02]  /*8000*/  HMMA.16816.F32 R20, R164, R168.reuse, R20 ;  /* 0x000000a8a414723c */ /* 0x082fe40000001814 */
[----:B------:R2:W5:Y:S01]  /*8010*/  LDL.LU R52, [R1+0x84] ;  /* 0x0000840001347983 */ /* 0x0005620000300800 */
[----:B------:R-:W-:Y:S01]  /*8020*/  FMUL.FTZ R15, R252, R15 ;  /* 0x0000000ffc0f7220 */ /* 0x000fe20000410000 */
[----:B------:R-:W-:Y:S01]  /*8030*/  FMUL.FTZ R8, R191, R181 ;  /* 0x000000b5bf087220 */ /* 0x000fe20000410000 */
[----:B------:R-:W-:Y:S01]  /*8040*/  FMUL.FTZ R14, R248, R14 ;  /* 0x0000000ef80e7220 */ /* 0x000fe20000410000 */
[C---:B------:R-:W-:Y:S05]  /*8050*/  HMMA.16816.F32 R24, R172.reuse, R168, R24 ;  /* 0x000000a8ac18723c */ /* 0x040fea0000001818 */
[----:B------:R-:W-:Y:S01]  /*8060*/  FMUL.FTZ R177, R177, R4 ;  /* 0x00000004b1b17220 */ /* 0x000fe20000410000 */
[----:B------:R-:W-:Y:S01]  /*8070*/  MOV R4, UR4 ;  /* 0x0000000400047c02 */ /* 0x000fe20008000f00 */
[-C--:B------:R-:W-:Y:S04]  /*8080*/  HMMA.16816.F32 R28, R172, R170.reuse, R28 ;  /* 0x000000aaac1c723c */ /* 0x080fe8000000181c */
[----:B------:R-:W-:Y:S01]  /*8090*/  F2FP.F16.F32.PACK_AB R168, R10, R11 ;  /* 0x0000000b0aa8723e */ /* 0x000fe200000000ff */
[----:B------:R-:W-:Y:S01]  /*80a0*/  FMUL.FTZ R178, R187, R178 ;  /* 0x000000b2bbb27220 */ /* 0x000fe20000410000 */
[----:B------:R-:W-:Y:S01]  /*80b0*/  IADD3 R4, R0, 0x8000, R4 ;  /* 0x0000800000047810 */ /* 0x000fe20007ffe004 */
[----:B------:R-:W-:Y:S01]  /*80c0*/  FADD.FTZ R7, -R186, R7 ;  /* 0x00000007ba077221 */ /* 0x000fe20000010100 */
[----:B------:R-:W-:Y:S01]  /*80d0*/  FMUL.FTZ R9, R192, R9 ;  /* 0x00000009c0097220 */ /* 0x000fe20000410000 */
[----:B------:R-:W-:Y:S04]  /*80e0*/  HMMA.16816.F32 R32, R164, R170, R32 ;  /* 0x000000aaa420723c */ /* 0x000fe80000001820 */
[C---:B------:R-:W-:Y:S01]  /*80f0*/  FADD.FTZ R20, -R185.reuse, R20 ;  /* 0x00000014b9147221 */ /* 0x040fe20000010100 */
[----:B------:R-:W-:Y:S01]  /*8100*/  FADD.FTZ R21, -R185, R21 ;  /* 0x00000015b9157221 */ /* 0x000fe20000010100 */
[C---:B------:R-:W-:Y:S01]  /*8110*/  FADD.FTZ R22, -R186.reuse, R22 ;  /* 0x00000016ba167221 */ /* 0x040fe20000010100 */
[----:B------:R-:W-:Y:S01]  /*8120*/  FADD.FTZ R23, -R186, R23 ;  /* 0x00000017ba177221 */ /* 0x000fe20000010100 */
[----:B------:R-:W-:Y:S02]  /*8130*/  FMUL.FTZ R10, R51, R20 ;  /* 0x00000014330a7220 */ /* 0x000fe40000410000 */
[----:B------:R2:W5:Y:S01]  /*8140*/  LDL.LU R51, [R1+0x80] ;  /* 0x0000800001337983 */ /* 0x0005620000300800 */
[----:B------:R-:W-:Y:S01]  /*8150*/  FMUL.FTZ R17, R50, R21 ;  /* 0x0000001532117220 */ /* 0x000fe20000410000 */
[----:B------:R-:W-:Y:S01]  /*8160*/  FMUL.FTZ R22, R49, R22 ;  /* 0x0000001631167220 */ /* 0x000fe20000410000 */
[----:B------:R-:W-:Y:S01]  /*8170*/  FMUL.FTZ R23, R48, R23 ;  /* 0x0000001730177220 */ /* 0x000fe20000410000 */
[----:B------:R2:W5:Y:S01]  /*8180*/  LDL.LU R50, [R1+0x7c] ;  /* 0x00007c0001327983 */ /* 0x0005620000300800 */
[C---:B------:R-:W-:Y:S01]  /*8190*/  FADD.FTZ R24, -R184.reuse, R24 ;  /* 0x00000018b8187221 */ /* 0x040fe20000010100 */
[----:B------:R-:W-:Y:S01]  /*81a0*/  FADD.FTZ R25, -R184, R25 ;  /* 0x00000019b8197221 */ /* 0x000fe20000010100 */
[----:B------:R-:W-:Y:S01]  /*81b0*/  FADD.FTZ R26, -R179, R26 ;  /* 0x0000001ab31a7221 */ /* 0x000fe20000010100 */
[----:B------:R2:W5:Y:S01]  /*81c0*/  LDL.LU R49, [R1+0x78] ;  /* 0x0000780001317983 */ /* 0x0005620000300800 */
[C---:B------:R-:W-:Y:S01]  /*81d0*/  IADD3 R176, R4.reuse, 0x40, RZ ;  /* 0x0000004004b07810 */ /* 0x040fe20007ffe0ff */
[----:B------:R-:W-:Y:S01]  /*81e0*/  FMUL.FTZ R24, R47, R24 ;  /* 0x000000182f187220 */ /* 0x000fe20000410000 */
[----:B------:R-:W-:Y:S01]  /*81f0*/  @P0 IADD3 R176, R4, -0x40, RZ ;  /* 0xffffffc004b00810 */ /* 0x000fe20007ffe0ff */
[----:B------:R2:W5:Y:S01]  /*8200*/  LDL.LU R48, [R1+0x74] ;  /* 0x0000740001307983 */ /* 0x0005620000300800 */
[----:B------:R-:W-:Y:S01]  /*8210*/  FMUL.FTZ R4, R188, R177 ;  /* 0x000000b1bc047220 */ /* 0x000fe20000410000 */
[----:B------:R-:W-:Y:S01]  /*8220*/  FMUL.FTZ R7, R251, R7 ;  /* 0x00000007fb077220 */ /* 0x000fe20000410000 */
[----:B------:R-:W-:Y:S01]  /*8230*/  F2FP.F16.F32.PACK_AB R21, R8, R9 ;  /* 0x000000090815723e */ /* 0x000fe200000000ff */
[----:B------:R2:W5:Y:S01]  /*8240*/  LDL.LU R47, [R1+0x70] ;  /* 0x00007000012f7983 */ /* 0x0005620000300800 */
[----:B------:R-:W-:Y:S01]  /*8250*/  FMUL.FTZ R8, R45, R26 ;  /* 0x0000001a2d087220 */ /* 0x000fe20000410000 */
[----:B------:R-:W-:Y:S01]  /*8260*/  F2FP.F16.F32.PACK_AB R178, R178, R4 ;  /* 0x00000004b2b2723e */ /* 0x000fe200000000ff */
[----:B------:R-:W-:Y:S01]  /*8270*/  FMUL.FTZ R4, R194, R15 ;  /* 0x0000000fc2047220 */ /* 0x000fe20000410000 */
[----:B------:R-:W-:Y:S01]  /*8280*/  FMUL.FTZ R15, R46, R25 ;  /* 0x000000192e0f7220 */ /* 0x000fe20000410000 */
[----:B------:R-:W-:Y:S01]  /*8290*/  FMUL.FTZ R177, R182, R7 ;  /* 0x00000007b6b17220 */ /* 0x000fe20000410000 */
[----:B------:R2:W5:Y:S01]  /*82a0*/  LDL.LU R46, [R1+0x6c] ;  /* 0x00006c00012e7983 */ /* 0x0005620000300800 */
[----:B------:R-:W-:Y:S01]  /*82b0*/  FADD.FTZ R27, -R179, R27 ;  /* 0x0000001bb31b7221 */ /* 0x000fe20000010100 */
[C---:B------:R-:W-:Y:S01]  /*82c0*/  FADD.FTZ R28, -R184.reuse, R28 ;  /* 0x0000001cb81c7221 */ /* 0x040fe20000010100 */
[----:B------:R-:W-:Y:S01]  /*82d0*/  FADD.FTZ R29, -R184, R29 ;  /* 0x0000001db81d7221 */ /* 0x000fe20000010100 */
[----:B------:R2:W5:Y:S01]  /*82e0*/  LDL.LU R45, [R1+0x68] ;  /* 0x00006800012d7983 */ /* 0x0005620000300800 */
[----:B------:R-:W-:Y:S01]  /*82f0*/  F2FP.F16.F32.PACK_AB R177, R177, R5 ;  /* 0x00000005b1b1723e */ /* 0x000fe200000000ff */
[----:B------:R-:W-:Y:S01]  /*8300*/  FMUL.FTZ R28, R43, R28 ;  /* 0x0000001c2b1c7220 */ /* 0x000fe20000410000 */
[----:B------:R-:W-:Y:S01]  /*8310*/  FMUL.FTZ R11, R42, R29 ;  /* 0x0000001d2a0b7220 */ /* 0x000fe20000410000 */
[----:B------:R-:W-:Y:S01]  /*8320*/  FMUL.FTZ R5, R202, R14 ;  /* 0x0000000eca057220 */ /* 0x000fe20000410000 */
[----:B------:R-:W-:Y:S01]  /*8330*/  FMUL.FTZ R14, R44, R27 ;  /* 0x0000001b2c0e7220 */ /* 0x000fe20000410000 */
[C---:B------:R-:W-:Y:S01]  /*8340*/  FADD.FTZ R30, -R179.reuse, R30 ;  /* 0x0000001eb31e7221 */ /* 0x040fe20000010100 */
[----:B------:R2:W5:Y:S01]  /*8350*/  LDL.LU R44, [R1+0x64] ;  /* 0x00006400012c7983 */ /* 0x0005620000300800 */
[----:B------:R-:W-:Y:S01]  /*8360*/  FADD.FTZ R31, -R179, R31 ;  /* 0x0000001fb31f7221 */ /* 0x000fe20000010100 */
[----:B------:R-:W-:Y:S01]  /*8370*/  FADD.FTZ R32, -R185, R32 ;  /* 0x00000020b9207221 */ /* 0x000fe20000010100 */
[----:B------:R-:W-:Y:S01]  /*8380*/  FMUL.FTZ R30, R41, R30 ;  /* 0x0000001e291e7220 */ /* 0x000fe20000410000 */
[----:B------:R2:W5:Y:S01]  /*8390*/  LDL.LU R43, [R1+0x60] ;  /* 0x00006000012b7983 */ /* 0x0005620000300800 */
[----:B------:R-:W-:Y:S01]  /*83a0*/  F2FP.F16.F32.PACK_AB R20, R4, R5 ;  /* 0x000000050414723e */ /* 0x000fe200000000ff */
[----:B------:R-:W-:Y:S01]  /*83b0*/  FMUL.FTZ R32, R39, R32 ;  /* 0x0000002027207220 */ /* 0x000fe20000410000 */
[----:B------:R-:W-:Y:S01]  /*83c0*/  FMUL.FTZ R4, R234, R10 ;  /* 0x0000000aea047220 */ /* 0x000fe20000410000 */
[----:B------:R2:W5:Y:S01]  /*83d0*/  LDL.LU R42, [R1+0x5c] ;  /* 0x00005c00012a7983 */ /* 0x0005620000300800 */
[----:B------:R-:W-:Y:S01]  /*83e0*/  FMUL.FTZ R10, R40, R31 ;  /* 0x0000001f280a7220 */ /* 0x000fe20000410000 */
[----:B------:R-:W-:Y:S01]  /*83f0*/  FADD.FTZ R33, -R185, R33 ;  /* 0x00000021b9217221 */ /* 0x000fe20000010100 */
[----:B------:R-:W-:Y:S01]  /*8400*/  FMUL.FTZ R19, R195, R13 ;  /* 0x0000000dc3137220 */ /* 0x000fe20000410000 */
[----:B------:R2:W5:Y:S01]  /*8410*/  LDL.LU R41, [R1+0x58] ;  /* 0x0000580001297983 */ /* 0x0005620000300800 */
[----:B------:R-:W-:Y:S01]  /*8420*/  FADD.FTZ R34, -R186, R34 ;  /* 0x00000022ba227221 */ /* 0x000fe20000010100 */
[----:B------:R-:W-:Y:S01]  /*8430*/  FMUL.FTZ R13, R38, R33 ;  /* 0x00000021260d7220 */ /* 0x000fe20000410000 */
[----:B------:R-:W-:Y:S01]  /*8440*/  FADD.FTZ R35, -R186, R35 ;  /* 0x00000023ba237221 */ /* 0x000fe20000010100 */
[----:B------:R2:W5:Y:S01]  /*8450*/  LDL.LU R40, [R1+0x54] ;  /* 0x0000540001287983 */ /* 0x0005620000300800 */
[----:B------:R-:W-:Y:S01]  /*8460*/  FMUL.FTZ R7, R190, R180 ;  /* 0x000000b4be077220 */ /* 0x000fe20000410000 */
[----:B------:R-:W-:Y:S01]  /*8470*/  FMUL.FTZ R6, R189, R6 ;  /* 0x00000006bd067220 */ /* 0x000fe20000410000 */
[----:B------:R-:W-:Y:S01]  /*8480*/  FMUL.FTZ R18, R203, R18 ;  /* 0x00000012cb127220 */ /* 0x000fe20000410000 */
[----:B------:R2:W5:Y:S01]  /*8490*/  LDL.LU R39, [R1+0x50] ;  /* 0x0000500001277983 */ /* 0x0005620000300800 */
[----:B------:R-:W-:Y:S01]  /*84a0*/  FMUL.FTZ R17, R206, R17 ;  /* 0x00000011ce117220 */ /* 0x000fe20000410000 */
[----:B------:R-:W-:Y:S01]  /*84b0*/  FMUL.FTZ R5, R239, R22 ;  /* 0x00000016ef057220 */ /* 0x000fe20000410000 */
[----:B------:R-:W-:Y:S01]  /*84c0*/  F2FP.F16.F32.PACK_AB R169, R6, R7 ;  /* 0x0000000706a9723e */ /* 0x000fe200000000ff */
[----:B------:R-:W-:Y:S01]  /*84d0*/  FMUL.FTZ R7, R193, R16 ;  /* 0x00000010c1077220 */ /* 0x000fe20000410000 */
[----:B------:R2:W5:Y:S01]  /*84e0*/  LDL.LU R38, [R1+0x4c] ;  /* 0x00004c0001267983 */ /* 0x0005620000300800 */
[----:B------:R-:W-:Y:S01]  /*84f0*/  F2FP.F16.F32.PACK_AB R17, R17, R4 ;  /* 0x000000041111723e */ /* 0x000fe200000000ff */
[----:B------:R-:W-:Y:S01]  /*8500*/  FMUL.FTZ R6, R204, R12 ;  /* 0x0000000ccc067220 */ /* 0x000fe20000410000 */
[----:B------:R-:W-:Y:S01]  /*8510*/  FMUL.FTZ R12, R36, R35 ;  /* 0x00000023240c7220 */ /* 0x000fe20000410000 */
[----:B------:R-:W-:Y:S01]  /*8520*/  F2FP.F16.F32.PACK_AB R19, R19, R7 ;  /* 0x000000071313723e */ /* 0x000fe200000000ff */
[----:B------:R-:W-:Y:S01]  /*8530*/  FMUL.FTZ R7, R37, R34 ;  /* 0x0000002225077220 */ /* 0x000fe20000410000 */
[----:B------:R-:W-:Y:S01]  /*8540*/  FMUL.FTZ R16, R238, R23 ;  /* 0x00000017ee107220 */ /* 0x000fe20000410000 */
[----:B------:R-:W-:Y:S01]  /*8550*/  F2FP.F16.F32.PACK_AB R18, R18, R6 ;  /* 0x000000061212723e */ /* 0x000fe200000000ff */
[----:B------:R2:W5:Y:S01]  /*8560*/  LDL.LU R37, [R1+0x48] ;  /* 0x0000480001257983 */ /* 0x0005620000300800 */
[----:B------:R-:W-:Y:S01]  /*8570*/  FMUL.FTZ R6, R207, R24 ;  /* 0x00000018cf067220 */ /* 0x000fe20000410000 */
[----:B------:R-:W-:Y:S01]  /*8580*/  FMUL.FTZ R15, R205, R15 ;  /* 0x0000000fcd0f7220 */ /* 0x000fe20000410000 */
[----:B------:R-:W-:Y:S01]  /*8590*/  F2FP.F16.F32.PACK_AB R16, R16, R5 ;  /* 0x000000051010723e */ /* 0x000fe200000000ff */
[----:B------:R2:W5:Y:S01]  /*85a0*/  LDL.LU R36, [R1+0x44] ;  /* 0x0000440001247983 */ /* 0x0005620000300800 */
[----:B------:R-:W-:Y:S01]  /*85b0*/  FMUL.FTZ R8, R237, R8 ;  /* 0x00000008ed087220 */ /* 0x000fe20000410000 */
        /* <DEDUP_REMOVED lines=19> */
[----:B------:R-:W-:Y:S01]  /*86f0*/  ULOP3.LUT UR13, UR9, 0x1, URZ, 0xc0, !UPT ;  /* 0x00000001090d7892 */ /* 0x000fe2000f8ec03f */
[----:B------:R-:W-:Y:S03]  /*8700*/  UMOV UR15, 0xffffc000 ;  /* 0xffffc000000f7882 */ /* 0x000fe60000000000 */
        /* <DEDUP_REMOVED lines=52> */
.L_x_2005:
        /* <DEDUP_REMOVED lines=17> */
[----:B----4-:R-:W-:Y:S04]  /*8b60*/  LDSM.16.MT88.4 R4, [R211+0x20000] ;  /* 0x02000000d304783b */ /* 0x010fe80000004200 */
        /* <DEDUP_REMOVED lines=9> */
[----:B------:R-:W-:Y:S01]  /*8c00*/  LDSM.16.MT88.4 R172, [R0+UR4+0xb800] ;  /* 0x00b8000400ac783b */ /* 0x000fe20008004200 */
[-C--:B-1---5:R-:W-:Y:S03]  /*8c10*/  HMMA.16816.F32 R36, R4, R8.reuse, R36 ;  /* 0x000000080424723c */ /* 0x0a2fe60000001824 */
[----:B------:R1:W5:Y:S03]  /*8c20*/  LDL R231, [R1+0x14] ;  /* 0x0000140001e77983 */ /* 0x0003660000100800 */
[C---:B---3--:R-:W-:Y:S06]  /*8c30*/  HMMA.16816.F32 R40, R12.reuse, R8, R40 ;  /* 0x000000080c28723c */ /* 0x048fec0000001828 */
[-C--:B------:R-:W-:Y:S06]  /*8c40*/  HMMA.16816.F32 R44, R12, R10.reuse, R44 ;  /* 0x0000000a0c2c723c */ /* 0x080fec000000182c */
[C---:B------:R-:W-:Y:S01]  /*8c50*/  HMMA.16816.F32 R48, R4.reuse, R10, R48 ;  /* 0x0000000a0430723c */ /* 0x040fe20000001830 */
[----:B------:R-:W3:Y:S05]  /*8c60*/  LDSM.16.MT88.4 R8, [R176+0x800] ;  /* 0x00080000b008783b */ /* 0x000eea0000004200 */
[-C--:B----4-:R-:W-:Y:S06]  /*8c70*/  HMMA.16816.F32 R52, R4, R16.reuse, R52 ;  /* 0x000000100434723c */ /* 0x090fec0000001834 */
[C---:B------:R-:W-:Y:S06]  /*8c80*/  HMMA.16816.F32 R56, R12.reuse, R16, R56 ;  /* 0x000000100c38723c */ /* 0x040fec0000001838 */
[-C--:B------:R-:W-:Y:S06]  /*8c90*/  HMMA.16816.F32 R60, R12, R18.reuse, R60 ;  /* 0x000000120c3c723c */ /* 0x080fec000000183c */
[C---:B------:R-:W-:Y:S01]  /*8ca0*/  HMMA.16816.F32 R64, R4.reuse, R18, R64 ;  /* 0x000000120440723c */ /* 0x040fe20000001840 */
[----:B------:R-:W4:Y:S05]  /*8cb0*/  LDSM.16.MT88.4 R16, [R0+UR4+0xa800] ;  /* 0x00a800040010783b */ /* 0x000f2a0008004200 */
        /* <DEDUP_REMOVED lines=17> */
[-C--:B---3--:R-:W-:Y:S06]  /*8dd0*/  HMMA.16816.F32 R52, R28, R8.reuse, R52 ;  /* 0x000000081c34723c */ /* 0x088fec0000001834 */
[C---:B------:R-:W-:Y:S06]  /*8de0*/  HMMA.16816.F32 R56, R164.reuse, R8, R56 ;  /* 0x00000008a438723c */ /* 0x040fec0000001838 */
[-C--:B------:R-:W-:Y:S06]  /*8df0*/  HMMA.16816.F32 R60, R164, R10.reuse, R60 ;  /* 0x0000000aa43c723c */ /* 0x080fec000000183c */
[C---:B------:R-:W-:Y:S01]  /*8e00*/  HMMA.16816.F32 R64, R28.reuse, R10, R64 ;  /* 0x0000000a1c40723c */ /* 0x040fe20000001840 */
[----:B------:R-:W3:Y:S05]  /*8e10*/  LDSM.16.MT88.4 R8, [R176+0x1000] ;  /* 0x00100000b008783b */ /* 0x000eea0000004200 */
[-C--:B----4-:R-:W-:Y:S06]  /*8e20*/  HMMA.16816.F32 R68, R28, R16.reuse, R68 ;  /* 0x000000101c44723c */ /* 0x090fec0000001844 */
        /* <DEDUP_REMOVED lines=11> */
[-C--:B-1----:R-:W-:Y:S01]  /*8ee0*/  HMMA.16816.F32 R36, R4, R12.reuse, R36 ;  /* 0x0000000c0424723c */ /* 0x082fe20000001824 */
[----:B------:R-:W1:Y:S01]  /*8ef0*/  LDSM.16.MT88.4 R28, [R211+0x23800] ;  /* 0x02380000d31c783b */ /* 0x000e620000004200 */
[----:B------:R-:W-:Y:S04]  /*8f00*/  BAR.SYNC.DEFER_BLOCKING 0x0 ;  /* 0x0000000000007b1d */ /* 0x000fe80000010000 */
[C---:B------:R-:W-:Y:S06]  /*8f10*/  HMMA.16816.F32 R40, R24.reuse, R12, R40 ;  /* 0x0000000c1828723c */ /* 0x040fec0000001828 */
[-C--:B------:R-:W-:Y:S06]  /*8f20*/  HMMA.16816.F32 R44, R24, R14.reuse, R44 ;  /* 0x0000000e182c723c */ /* 0x080fec000000182c */
[C---:B------:R-:W-:Y:S06]  /*8f30*/  HMMA.16816.F32 R48, R4.reuse, R14, R48 ;  /* 0x0000000e0430723c */ /* 0x040fec0000001830 */
[-C--:B---3--:R-:W-:Y:S06]  /*8f40*/  HMMA.16816.F32 R52, R4, R8.reuse, R52 ;  /* 0x000000080434723c */ /* 0x088fec0000001834 */
        /* <DEDUP_REMOVED lines=70> */
.L_x_2006:
        /* <DEDUP_REMOVED lines=554> */
.L_x_2008:
[----:B------:R-:W-:Y:S01]  /*b650*/  @UP0 UIADD3 UR5, UR24, UR36, URZ ;  /* 0x0000002418050290 */ /* 0x000fe2000fffe03f */
[----:B--2--5:R-:W-:Y:S01]  /*b660*/  LEA R2, R231, UR4, 0x1 ;  /* 0x00000004e7027c11 */ /* 0x024fe2000f8e08ff */
[----:B------:R-:W-:Y:S01]  /*b670*/  @UP0 ULDC.64 UR12, c[0x0][0x458] ;  /* 0x00011600000c0ab9 */ /* 0x000fe20000000a00 */
        /* <DEDUP_REMOVED lines=19> */
.L_x_2009:
        /* <DEDUP_REMOVED lines=14> */
[C---:B------:R-:W-:Y:S01]  /*b890*/  ISETP.GE.AND P5, PT, R0.reuse, UR8, PT ;  /* 0x0000000800007c0c */ /* 0x040fe2000bfa6270 */
[----:B------:R-:W-:Y:S01]  /*b8a0*/  VIADD R6, R0, 0x20 ;  /* 0x0000002000067836 */ /* 0x000fe20000000000 */
[----:B------:R-:W-:Y:S01]  /*b8b0*/  MOV R3, UR9 ;  /* 0x0000000900037c02 */ /* 0x000fe20008000f00 */
[----:B------:R-:W-:Y:S01]  /*b8c0*/  UIMAD UR9, UR20, UR14, URZ ;  /* 0x0000000e140972a4 */ /* 0x000fe2000f8e023f */
[----:B------:R-:W-:Y:S01]  /*b8d0*/  IADD3 R4, P0, R4, UR18, RZ ;  /* 0x0000001204047c10 */ /* 0x000fe2000ff1e0ff */
[----:B------:R-:W-:Y:S01]  /*b8e0*/  VIADD R7, R0, 0x40 ;  /* 0x0000004000077836 */ /* 0x000fe20000000000 */
[----:B------:R-:W-:Y:S01]  /*b8f0*/  ISETP.GE.AND P4, PT, R6, UR8, PT ;  /* 0x0000000806007c0c */ /* 0x000fe2000bf86270 */
[----:B------:R-:W-:Y:S01]  /*b900*/  UIMAD UR15, UR57, UR15, UR9 ;  /* 0x0000000f390f72a4 */ /* 0x000fe2000f8e0209 */
[----:B------:R-:W-:Y:S01]  /*b910*/  IADD3.X R5, R5, UR19, R3, P0, !PT ;  /* 0x0000001305057c10 */ /* 0x000fe200087fe403 */
[----:B------:R-:W-:Y:S01]  /*b920*/  IMAD.U32 R3, RZ, RZ, UR14 ;  /* 0x0000000eff037e24 */ /* 0x000fe2000f8e00ff */
        /* <DEDUP_REMOVED lines=32> */
.L_x_2011:
[----:B------:R-:W-:Y:S05]  /*bb30*/  BSYNC B0 ;  /* 0x0000000000007941 */ /* 0x000fea0003800000 */
.L_x_2010:
        /* <DEDUP_REMOVED lines=18> */
.L_x_2013:
[----:B------:R-:W-:Y:S05]  /*bc60*/  BSYNC B0 ;  /* 0x0000000000007941 */ /* 0x000fea0003800000 */
.L_x_2012:
        /* <DEDUP_REMOVED lines=20> */
.L_x_2015:
[----:B------:R-:W-:Y:S05]  /*bdb0*/  BSYNC B0 ;  /* 0x0000000000007941 */ /* 0x000fea0003800000 */
.L_x_2014:
        /* <DEDUP_REMOVED lines=20> */
.L_x_2017:
[----:B------:R-:W-:Y:S05]  /*bf00*/  BSYNC B0 ;  /* 0x0000000000007941 */ /* 0x000fea0003800000 */
.L_x_2016:
        /* <DEDUP_REMOVED lines=32> */
.L_x_2019:
[----:B------:R-:W-:Y:S05]  /*c110*/  BSYNC B0 ;  /* 0x0000000000007941 */ /* 0x000fea0003800000 */
.L_x_2018:
        /* <DEDUP_REMOVED lines=18> */
.L_x_2021:
[----:B------:R-:W-:Y:S05]  /*c240*/  BSYNC B0 ;  /* 0x0000000000007941 */ /* 0x000fea0003800000 */
.L_x_2020:
        /* <DEDUP_REMOVED lines=18> */
.L_x_2023:
[----:B------:R-:W-:Y:S05]  /*c370*/  BSYNC B0 ;  /* 0x0000000000007941 */ /* 0x000fea0003800000 */
.L_x_2022:
        /* <DEDUP_REMOVED lines=16> */
.L_x_1976:
[----:B------:R-:W-:Y:S05]  /*c480*/  BSYNC B1 ;  /* 0x0000000000017941 */ /* 0x000fea0003800000 */
.L_x_1954:
        /* <DEDUP_REMOVED lines=11> */
.L_x_2024:
[----:B------:R-:W-:Y:S05]  /*c540*/  EXIT ;  /* 0x000000000000794d */ /* 0x000fea0003800000 */
.L_x_2026:
        /* <DEDUP_REMOVED lines=11> */
.L_x_2095:


//--------------------- .text._ZN5flash25flash_bwd_dot_do_o_kernelILb0E23Flash_bwd_kernel_traitsILi128ELi64ELi128ELi8ELi2ELi4ELi2ELb0ELb0EN7cutlass6half_tE19Flash_kernel_traitsILi128ELi64ELi128ELi8ES3_EEEEvNS_16Flash_bwd_paramsE --------------------------
	.section	.text._ZN5flash25flash_bwd_dot_do_o_kernelILb0E23Flash_bwd_kernel_traitsILi128ELi64ELi128ELi8ELi2ELi4ELi2ELb0ELb0EN7cutlass6half_tE19Flash_kernel_traitsILi128ELi64ELi128ELi8ES3_EEEEvNS_16Flash_bwd_paramsE,"ax",@progbits
	.align	128
        .global         _ZN5flash25flash_bwd_dot_do_o_kernelILb0E23Flash_bwd_kernel_traitsILi128ELi64ELi128ELi8ELi2ELi4ELi2ELb0ELb0EN7cutlass6half_tE19Flash_kernel_traitsILi128ELi64ELi128ELi8ES3_EEEEvNS_16Flash_bwd_paramsE
        .type           _ZN5flash25flash_bwd_dot_do_o_kernelILb0E23Flash_bwd_kernel_traitsILi128ELi64ELi128ELi8ELi2ELi4ELi2ELb0ELb0EN7cutlass6half_tE19Flash_kernel_traitsILi128ELi64ELi128ELi8ES3_EEEEvNS_16Flash_bwd_paramsE,@function
        .size           _ZN5flash25flash_bwd_dot_do_o_kernelILb0E23Flash_bwd_kernel_traitsILi128ELi64ELi128ELi8ELi2ELi4ELi2ELb0ELb0EN7cutlass6half_tE19Flash_kernel_traitsILi128ELi64ELi128ELi8ES3_EEEEvNS_16Flash_bwd_paramsE,(.L_x_2096 - _ZN5flash25flash_bwd_dot_do_o_kernelILb0E23Flash_bwd_kernel_traitsILi128ELi64ELi128ELi8ELi2ELi4ELi2ELb0ELb0EN7cutlass6half_tE19Flash_kernel_traitsILi128ELi64ELi128ELi8ES3_EEEEvNS_16Flash_bwd_paramsE)
        .other          _ZN5flash25flash_bwd_dot_do_o_kernelILb0E23Flash_bwd_kernel_traitsILi128ELi64ELi128ELi8ELi2ELi4ELi2ELb0ELb0EN7cutlass6half_tE19Flash_kernel_traitsILi128ELi64ELi128ELi8ES3_EEEEvNS_16Flash_bwd_paramsE,@"STO_CUDA_ENTRY STV_DEFAULT"
_ZN5flash25flash_bwd_dot_do_o_kernelILb0E23Flash_bwd_kernel_traitsILi128ELi64ELi128ELi8ELi2ELi4ELi2ELb0ELb0EN7cutlass6half_tE19Flash_kernel_traitsILi128ELi64ELi128ELi8ES3_EEEEvNS_16Flash_bwd_paramsE:
.text._ZN5flash25flash_bwd_dot_do_o_kernelILb0E23Flash_bwd_kernel_traitsILi128ELi64ELi128ELi8ELi2ELi4ELi2ELb0ELb0EN7cutlass6half_tE19Flash_kernel_traitsILi128ELi64ELi128ELi8ES3_EEEEvNS_16Flash_bwd_paramsE:
        /* <DEDUP_REMOVED lines=52> */
.L_x_2027:
[----:B------:R-:W0:Y:S08]  /*0340*/  LDC R4, c[0x0][0x270] ;  /* 0x00009c00ff047b82 */ /* 0x000e300000000800 */
[----:B------:R-:W1:Y:S01]  /*0350*/  LDC R3, c[0x0][0x2d4] ;  /* 0x0000b500ff037b82 */ /* 0x000e620000000800 */
[----:B0-----:R-:W-:-:S04]  /*0360*/  IMAD R4, R9, R4, UR5 ;  /* 0x0000000509047e24 */ /* 0x001fc8000f8e0204 */
[----:B-1----:R-:W-:-:S07]  /*0370*/  IMAD R4, R4, R3, RZ ;  /* 0x0000000304047224 */ /* 0x002fce00078e02ff */
.L_x_2028:
        /* <DEDUP_REMOVED lines=50> */
.L_x_2030:
[----:B------:R-:W-:Y:S05]  /*06a0*/  BSYNC B0 ;  /* 0x0000000000007941 */ /* 0x000fea0003800000 */
.L_x_2029:
        /* <DEDUP_REMOVED lines=19> */
.L_x_2032:
[----:B------:R-:W-:Y:S05]  /*07e0*/  BSYNC B0 ;  /* 0x0000000000007941 */ /* 0x000fea0003800000 */
.L_x_2031:
        /* <DEDUP_REMOVED lines=39> */
.L_x_2034:
[----:B------:R-:W-:Y:S05]  /*0a60*/  BSYNC B0 ;  /* 0x0000000000007941 */ /* 0x000fea0003800000 */
.L_x_2033:
        /* <DEDUP_REMOVED lines=20> */
.L_x_2036:
[----:B------:R-:W-:Y:S05]  /*0bb0*/  BSYNC B0 ;  /* 0x0000000000007941 */ /* 0x000fea0003800000 */
.L_x_2035:
        /* <DEDUP_REMOVED lines=122> */
.L_x_2037:
        /* <DEDUP_REMOVED lines=10> */
.L_x_2096:


//--------------------- .text._ZN5flash25flash_bwd_dot_do_o_kernelILb1E23Flash_bwd_kernel_traitsILi128ELi64ELi128ELi8ELi2ELi4ELi2ELb0ELb0EN7cutlass6half_tE19Flash_kernel_traitsILi128ELi64ELi128ELi8ES3_EEEEvNS_16Flash_bwd_paramsE --------------------------
	.section	.text._ZN5flash25flash_bwd_dot_do_o_kernelILb1E23Flash_bwd_kernel_traitsILi128ELi64ELi128ELi8ELi2ELi4ELi2ELb0ELb0EN7cutlass6half_tE19Flash_kernel_traitsILi128ELi64ELi128ELi8ES3_EEEEvNS_16Flash_bwd_paramsE,"ax",@progbits
	.align	128
        .global         _ZN5flash25flash_bwd_dot_do_o_kernelILb1E23Flash_bwd_kernel_traitsILi128ELi64ELi128ELi8ELi2ELi4ELi2ELb0ELb0EN7cutlass6half_tE19Flash_kernel_traitsILi128ELi64ELi128ELi8ES3_EEEEvNS_16Flash_bwd_paramsE
        .type           _ZN5flash25flash_bwd_dot_do_o_kernelILb1E23Flash_bwd_kernel_traitsILi128ELi64ELi128ELi8ELi2ELi4ELi2ELb0ELb0EN7cutlass6half_tE19Flash_kernel_traitsILi128ELi64ELi128ELi8ES3_EEEEvNS_16Flash_bwd_paramsE,@function
        .size           _ZN5flash25flash_bwd_dot_do_o_kernelILb1E23Flash_bwd_kernel_traitsILi128ELi64ELi128ELi8ELi2ELi4ELi2ELb0ELb0EN7cutlass6half_tE19Flash_kernel_traitsILi128ELi64ELi128ELi8ES3_EEEEvNS_16Flash_bwd_paramsE,(.L_x_2097 - _ZN5flash25flash_bwd_dot_do_o_kernelILb1E23Flash_bwd_kernel_traitsILi128ELi64ELi128ELi8ELi2ELi4ELi2ELb0ELb0EN7cutlass6half_tE19Flash_kernel_traitsILi128ELi64ELi128ELi8ES3_EEEEvNS_16Flash_bwd_paramsE)
        .other          _ZN5flash25flash_bwd_dot_do_o_kernelILb1E23Flash_bwd_kernel_traitsILi128ELi64ELi128ELi8ELi2ELi4ELi2ELb0ELb0EN7cutlass6half_tE19Flash_kernel_traitsILi128ELi64ELi128ELi8ES3_EEEEvNS_16Flash_bwd_paramsE,@"STO_CUDA_ENTRY STV_DEFAULT"
_ZN5flash25flash_bwd_dot_do_o_kernelILb1E23Flash_bwd_kernel_traitsILi128ELi64ELi128ELi8ELi2ELi4ELi2ELb0ELb0EN7cutlass6half_tE19Flash_kernel_traitsILi128ELi64ELi128ELi8ES3_EEEEvNS_16Flash_bwd_paramsE:
.text._ZN5flash25flash_bwd_dot_do_o_kernelILb1E23Flash_bwd_kernel_traitsILi128ELi64ELi128ELi8ELi2ELi4ELi2ELb0ELb0EN7cutlass6half_tE19Flash_kernel_traitsILi128ELi64ELi128ELi8ES3_EEEEvNS_16Flash_bwd_paramsE:
        /* <DEDUP_REMOVED lines=60> */
.L_x_2038:
        /* <DEDUP_REMOVED lines=27> */
.L_x_2039:
[----:B------:R-:W-:-:S04]  /*0570*/  IMAD R12, R12, R37, R21 ;  /* 0x000000250c0c7224 */ /* 0x000fc800078e0215 */
[----:B------:R-:W-:-:S07]  /*0580*/  IMAD R36, R12, R11, RZ ;  /* 0x0000000b0c247224 */ /* 0x000fce00078e02ff */
.L_x_2040:
        /* <DEDUP_REMOVED lines=66> */
.L_x_2042:
[----:B------:R-:W-:Y:S05]  /*09b0*/  BSYNC B0 ;  /* 0x0000000000007941 */ /* 0x000fea0003800000 */
.L_x_2041:
        /* <DEDUP_REMOVED lines=25> */
.L_x_2044:
[----:B------:R-:W-:Y:S05]  /*0b50*/  BSYNC B0 ;  /* 0x0000000000007941 */ /* 0x000fea0003800000 */
.L_x_2043:
        /* <DEDUP_REMOVED lines=30> */
.L_x_2046:
[----:B------:R-:W-:Y:S05]  /*0d40*/  BSYNC B0 ;  /* 0x0000000000007941 */ /* 0x000fea0003800000 */
.L_x_2045:
        /* <DEDUP_REMOVED lines=24> */
.L_x_2048:
[----:B------:R-:W-:Y:S05]  /*0ed0*/  BSYNC B0 ;  /* 0x0000000000007941 */ /* 0x000fea0003800000 */
.L_x_2047:
        /* <DEDUP_REMOVED lines=137> */
.L_x_2049:
        /* <DEDUP_REMOVED lines=9> */
.L_x_2097:


//--------------------- .nv.shared._ZN5flash44flash_bwd_dq_dk_dv_loop_seqk_parallel_kernelI23Flash_bwd_kernel_traitsILi128ELi64ELi64ELi8ELi4ELi2ELi2ELb1ELb0EN7cutlass6half_tE19Flash_kernel_traitsILi128ELi64ELi64ELi8ES3_EELb0ELb0ELb0ELb0ELb0ELb1ELb0EEEvNS_16Flash_bwd_paramsE --------------------------
	.section	.nv.shared._ZN5flash44flash_bwd_dq_dk_dv_loop_seqk_parallel_kernelI23Flash_bwd_kernel_traitsILi128ELi64ELi64ELi8ELi4ELi2ELi2ELb1ELb0EN7cutlass6half_tE19Flash_kernel_traitsILi128ELi64ELi64ELi8ES3_EELb0ELb0ELb0ELb0ELb0ELb1ELb0EEEvNS_16Flash_bwd_paramsE,"aw",@nobits
	.sectionflags	@""
	.align	16
	.zero		1024


//--------------------- .nv.shared.reserved.0     --------------------------
	.section	.nv.shared.reserved.0,"aw",@nobits
	.weak		__nv_reservedSMEM_offset_0_alias
	.size		__nv_reservedSMEM_offset_0_alias, 0, 0
	.other		__nv_reservedSMEM_offset_0_alias,@"STO_CUDA_RESERVED_SHARED STV_DEFAULT"
__nv_reservedSMEM_offset_0_alias:
	.zero		0


//--------------------- .nv.global                --------------------------
	.section	.nv.global,"aw",@nobits
.nv.global:
	.type		_ZN66_INTERNAL_b1c42276_30_flash_bwd_hdim128_fp16_sm80_cu_a6473388_30464cute1_E,@object
	.size		_ZN66_INTERNAL_b1c42276_30_flash_bwd_hdim128_fp16_sm80_cu_a6473388_30464cute1_E,(_ZN66_INTERNAL_b1c42276_30_flash_bwd_hdim128_fp16_sm80_cu_a6473388_30464cuda3std3__45__cpo6cbeginE - _ZN66_INTERNAL_b1c42276_30_flash_bwd_hdim128_fp16_sm80_cu_a6473388_30464cute1_E)
_ZN66_INTERNAL_b1c42276_30_flash_bwd_hdim128_fp16_sm80_cu_a6473388_30464cute1_E:
	.zero		1
	.type		_ZN66_INTERNAL_b1c42276_30_flash_bwd_hdim128_fp16_sm80_cu_a6473388_30464cuda3std3__45__cpo6cbeginE,@object
	.size		_ZN66_INTERNAL_b1c42276_30_flash_bwd_hdim128_fp16_sm80_cu_a6473388_30464cuda3std3__45__cpo6cbeginE,(_ZN66_INTERNAL_b1c42276_30_flash_bwd_hdim128_fp16_sm80_cu_a6473388_30464cuda3std3__48in_placeE - _ZN66_INTERNAL_b1c42276_30_flash_bwd_hdim128_fp16_sm80_cu_a6473388_30464cuda3std3__45__cpo6cbeginE)
_ZN66_INTERNAL_b1c42276_30_flash_bwd_hdim128_fp16_sm80_cu_a6473388_30464cuda3std3__45__cpo6cbeginE:
	.zero		1
	.type		_ZN66_INTERNAL_b1c42276_30_flash_bwd_hdim128_fp16_sm80_cu_a6473388_30464cuda3std3__48in_placeE,@object
	.size		_ZN66_INTERNAL_b1c42276_30_flash_bwd_hdim128_fp16_sm80_cu_a6473388_30464cuda3std3__48in_placeE,(_ZN66_INTERNAL_b1c42276_30_flash_bwd_hdim128_fp16_sm80_cu_a6473388_30464cuda3std6ranges3__45__cpo9iter_moveE - _ZN66_INTERNAL_b1c42276_30_flash_bwd_hdim128_fp16_sm80_cu_a6473388_30464cuda3std3__48in_placeE)
_ZN66_INTERNAL_b1c42276_30_flash_bwd_hdim128_fp16_sm80_cu_a6473388_30464cuda3std3__48in_placeE:
	.zero		1
	.type		_ZN66_INTERNAL_b1c42276_30_flash_bwd_hdim128_fp16_sm80_cu_a6473388_30464cuda3std6ranges3__45__cpo9iter_moveE,@object
	.size		_ZN66_INTERNAL_b1c42276_30_flash_bwd_hdim128_fp16_sm80_cu_a6473388_30464cuda3std6ranges3__45__cpo9iter_moveE,(_ZN66_INTERNAL_b1c42276_30_flash_bwd_hdim128_fp16_sm80_cu_a6473388_30464cuda3std3__45__cpo5beginE - _ZN66_INTERNAL_b1c42276_30_flash_bwd_hdim128_fp16_sm80_cu_a6473388_30464cuda3std6ranges3__45__cpo9iter_moveE)
_ZN66_INTERNAL_b1c42276_30_flash_bwd_hdim128_fp16_sm80_cu_a6473388_30464cuda3std6ranges3__45__cpo9iter_moveE:
	.zero		1
	.type		_ZN66_INTERNAL_b1c42276_30_flash_bwd_hdim128_fp16_sm80_cu_a6473388_30464cuda3std3__45__cpo5beginE,@object
	.size		_ZN66_INTERNAL_b1c42276_30_flash_bwd_hdim128_fp16_sm80_cu_a6473388_30464cuda3std3__45__cpo5beginE,(_ZN66_INTERNAL_b1c42276_30_flash_bwd_hdim128_fp16_sm80_cu_a6473388_30464cuda3std3__468_GLOBAL__N__b1c42276_30_flash_bwd_hdim128_fp16_sm80_cu_a6473388_30466ignoreE - _ZN66_INTERNAL_b1c42276_30_flash_bwd_hdim128_fp16_sm80_cu_a6473388_30464cuda3std3__45__cpo5beginE)
_ZN66_INTERNAL_b1c42276_30_flash_bwd_hdim128_fp16_sm80_cu_a6473388_30464cuda3std3__45__cpo5beginE:
	.zero		1
	.type		_ZN66_INTERNAL_b1c42276_30_flash_bwd_hdim128_fp16_sm80_cu_a6473388_30464cuda3std3__468_GLOBAL__N__b1c42276_30_flash_bwd_hdim128_fp16_sm80_cu_a6473388_30466ignoreE,@object
	.size		_ZN66_INTERNAL_b1c42276_30_flash_bwd_hdim128_fp16_sm80_cu_a6473388_30464cuda3std3__468_GLOBAL__N__b1c42276_30_flash_bwd_hdim128_fp16_sm80_cu_a6473388_30466ignoreE,(_ZN66_INTERNAL_b1c42276_30_flash_bwd_hdim128_fp16_sm80_cu_a6473388_30464cute7productE - _ZN66_INTERNAL_b1c42276_30_flash_bwd_hdim128_fp16_sm80_cu_a6473388_30464cuda3std3__468_GLOBAL__N__b1c42276_30_flash_bwd_hdim128_fp16_sm80_cu_a6473388_30466ignoreE)
_ZN66_INTERNAL_b1c42276_30_flash_bwd_hdim128_fp16_sm80_cu_a6473388_30464cuda3std3__468_GLOBAL__N__b1c42276_30_flash_bwd_hdim128_fp16_sm80_cu_a6473388_30466ignoreE:
	.zero		1
	.type		_ZN66_INTERNAL_b1c42276_30_flash_bwd_hdim128_fp16_sm80_cu_a6473388_30464cute7productE,@object
	.size		_ZN66_INTERNAL_b1c42276_30_flash_bwd_hdim128_fp16_sm80_cu_a6473388_30464cute7productE,(_ZN66_INTERNAL_b1c42276_30_flash_bwd_hdim128_fp16_sm80_cu_a6473388_30464cuda3std3__45__cpo3endE - _ZN66_INTERNAL_b1c42276_30_flash_bwd_hdim128_fp16_sm80_cu_a6473388_30464cute7productE)
_ZN66_INTERNAL_b1c42276_30_flash_bwd_hdim128_fp16_sm80_cu_a6473388_30464cute7productE:
	.zero		1
	.type		_ZN66_INTERNAL_b1c42276_30_flash_bwd_hdim128_fp16_sm80_cu_a6473388_30464cuda3std3__45__cpo3endE,@object
	.size		_ZN66_INTERNAL_b1c42276_30_flash_bwd_hdim128_fp16_sm80_cu_a6473388_30464cuda3std3__45__cpo3endE,(_ZN66_INTERNAL_b1c42276_30_flash_bwd_hdim128_fp16_sm80_cu_a6473388_30464cuda3std3__419piecewise_constructE - _ZN66_INTERNAL_b1c42276_30_flash_bwd_hdim128_fp16_sm80_cu_a6473388_30464cuda3std3__45__cpo3endE)
_ZN66_INTERNAL_b1c42276_30_flash_bwd_hdim128_fp16_sm80_cu_a6473388_30464cuda3std3__45__cpo3endE:
	.zero		1
	.type		_ZN66_INTERNAL_b1c42276_30_flash_bwd_hdim128_fp16_sm80_cu_a6473388_30464cuda3std3__419piecewise_constructE,@object
	.size		_ZN66_INTERNAL_b1c42276_30_flash_bwd_hdim128_fp16_sm80_cu_a6473388_30464cuda3std3__419piecewise_constructE,(_ZN66_INTERNAL_b1c42276_30_flash_bwd_hdim128_fp16_sm80_cu_a6473388_30464cuda3std3__45__cpo4cendE - _ZN66_INTERNAL_b1c42276_30_flash_bwd_hdim128_fp16_sm80_cu_a6473388_30464cuda3std3__419piecewise_constructE)
_ZN66_INTERNAL_b1c42276_30_flash_bwd_hdim128_fp16_sm80_cu_a6473388_30464cuda3std3__419piecewise_constructE:
	.zero		1
	.type		_ZN66_INTERNAL_b1c42276_30_flash_bwd_hdim128_fp16_sm80_cu_a6473388_30464cuda3std3__45__cpo4cendE,@object
	.size		_ZN66_INTERNAL_b1c42276_30_flash_bwd_hdim128_fp16_sm80_cu_a6473388_30464cuda3std3__45__cpo4cendE,(_ZN66_INTERNAL_b1c42276_30_flash_bwd_hdim128_fp16_sm80_cu_a6473388_30464cuda3std6ranges3__45__cpo4swapE - _ZN66_INTERNAL_b1c42276_30_flash_bwd_hdim128_fp16_sm80_cu_a6473388_30464cuda3std3__45__cpo4cendE)
_ZN66_INTERNAL_b1c42276_30_flash_bwd_hdim128_fp16_sm80_cu_a6473388_30464cuda3std3__45__cpo4cendE:
	.zero		1
	.type		_ZN66_INTERNAL_b1c42276_30_flash_bwd_hdim128_fp16_sm80_cu_a6473388_30464cuda3std6ranges3__45__cpo4swapE,@object
	.size		_ZN66_INTERNAL_b1c42276_30_flash_bwd_hdim128_fp16_sm80_cu_a6473388_30464cuda3std6ranges3__45__cpo4swapE,(.L_7 - _ZN66_INTERNAL_b1c42276_30_flash_bwd_hdim128_fp16_sm80_cu_a6473388_30464cuda3std6ranges3__45__cpo4swapE)
_ZN66_INTERNAL_b1c42276_30_flash_bwd_hdim128_fp16_sm80_cu_a6473388_30464cuda3std6ranges3__45__cpo4swapE:
	.zero		1
.L_7:


//--------------------- .nv.shared._ZN5flash44flash_bwd_dq_dk_dv_loop_seqk_parallel_kernelI23Flash_bwd_kernel_traitsILi128ELi64ELi64ELi8ELi4ELi2ELi2ELb1ELb0EN7cutlass6half_tE19Flash_kernel_traitsILi128ELi64ELi64ELi8ES3_EELb0ELb0ELb0ELb0ELb0ELb0ELb0EEEvNS_16Flash_bwd_paramsE --------------------------
	.section	.nv.shared._ZN5flash44flash_bwd_dq_dk_dv_loop_seqk_parallel_kernelI23Flash_bwd_kernel_traitsILi128ELi64ELi64ELi8ELi4ELi2ELi2ELb1ELb0EN7cutlass6half_tE19Flash_kernel_traitsILi128ELi64ELi64ELi8ES3_EELb0ELb0ELb0ELb0ELb0ELb0ELb0EEEvNS_16Flash_bwd_paramsE,"aw",@nobits
	.sectionflags	@""
	.align	16
	.zero		1024


//--------------------- .nv.shared._ZN5flash44flash_bwd_dq_dk_dv_loop_seqk_parallel_kernelI23Flash_bwd_kernel_traitsILi128ELi64ELi64ELi8ELi4ELi2ELi2ELb1ELb0EN7cutlass6half_tE19Flash_kernel_traitsILi128ELi64ELi64ELi8ES3_EELb0ELb0ELb1ELb0ELb0ELb0ELb0EEEvNS_16Flash_bwd_paramsE --------------------------
	.section	.nv.shared._ZN5flash44flash_bwd_dq_dk_dv_loop_seqk_parallel_kernelI23Flash_bwd_kernel_traitsILi128ELi64ELi64ELi8ELi4ELi2ELi2ELb1ELb0EN7cutlass6half_tE19Flash_kernel_traitsILi128ELi64ELi64ELi8ES3_EELb0ELb0ELb1ELb0ELb0ELb0ELb0EEEvNS_16Flash_bwd_paramsE,"aw",@nobits
	.sectionflags	@""
	.align	16
	.zero		1024


//--------------------- .nv.shared._ZN5flash44flash_bwd_dq_dk_dv_loop_seqk_parallel_kernelI23Flash_bwd_kernel_traitsILi128ELi64ELi64ELi8ELi4ELi2ELi2ELb1ELb0EN7cutlass6half_tE19Flash_kernel_traitsILi128ELi64ELi64ELi8ES3_EELb0ELb0ELb0ELb0ELb1ELb1ELb0EEEvNS_16Flash_bwd_paramsE --------------------------
	.section	.nv.shared._ZN5flash44flash_bwd_dq_dk_dv_loop_seqk_parallel_kernelI23Flash_bwd_kernel_traitsILi128ELi64ELi64ELi8ELi4ELi2ELi2ELb1ELb0EN7cutlass6half_tE19Flash_kernel_traitsILi128ELi64ELi64ELi8ES3_EELb0ELb0ELb0ELb0ELb1ELb1ELb0EEEvNS_16Flash_bwd_paramsE,"aw",@nobits
	.sectionflags	@""
	.align	16
	.zero		1024


//--------------------- .nv.shared._ZN5flash44flash_bwd_dq_dk_dv_loop_seqk_parallel_kernelI23Flash_bwd_kernel_traitsILi128ELi64ELi64ELi8ELi4ELi2ELi2ELb1ELb0EN7cutlass6half_tE19Flash_kernel_traitsILi128ELi64ELi64ELi8ES3_EELb0ELb0ELb0ELb1ELb0ELb0ELb0EEEvNS_16Flash_bwd_paramsE --------------------------
	.section	.nv.shared._ZN5flash44flash_bwd_dq_dk_dv_loop_seqk_parallel_kernelI23Flash_bwd_kernel_traitsILi128ELi64ELi64ELi8ELi4ELi2ELi2ELb1ELb0EN7cutlass6half_tE19Flash_kernel_traitsILi128ELi64ELi64ELi8ES3_EELb0ELb0ELb0ELb1ELb0ELb0ELb0EEEvNS_16Flash_bwd_paramsE,"aw",@nobits
	.sectionflags	@""
	.align	16
	.zero		1024


//--------------------- .nv.shared._ZN5flash44flash_bwd_dq_dk_dv_loop_seqk_parallel_kernelI23Flash_bwd_kernel_traitsILi128ELi64ELi64ELi8ELi4ELi2ELi2ELb1ELb0EN7cutlass6half_tE19Flash_kernel_traitsILi128ELi64ELi64ELi8ES3_EELb0ELb0ELb1ELb0ELb0ELb1ELb0EEEvNS_16Flash_bwd_paramsE --------------------------
	.section	.nv.shared._ZN5flash44flash_bwd_dq_dk_dv_loop_seqk_parallel_kernelI23Flash_bwd_kernel_traitsILi128ELi64ELi64ELi8ELi4ELi2ELi2ELb1ELb0EN7cutlass6half_tE19Flash_kernel_traitsILi128ELi64ELi64ELi8ES3_EELb0ELb0ELb1ELb0ELb0ELb1ELb0EEEvNS_16Flash_bwd_paramsE,"aw",@nobits
	.sectionflags	@""
	.align	16
	.zero		1024


//--------------------- .nv.shared._ZN5flash44flash_bwd_dq_dk_dv_loop_seqk_parallel_kernelI23Flash_bwd_kernel_traitsILi128ELi64ELi64ELi8ELi4ELi2ELi2ELb1ELb0EN7cutlass6half_tE19Flash_kernel_traitsILi128ELi64ELi64ELi8ES3_EELb0ELb0ELb1ELb1ELb0ELb0ELb0EEEvNS_16Flash_bwd_paramsE --------------------------
	.section	.nv.shared._ZN5flash44flash_bwd_dq_dk_dv_loop_seqk_parallel_kernelI23Flash_bwd_kernel_traitsILi128ELi64ELi64ELi8ELi4ELi2ELi2ELb1ELb0EN7cutlass6half_tE19Flash_kernel_traitsILi128ELi64ELi64ELi8ES3_EELb0ELb0ELb1ELb1ELb0ELb0ELb0EEEvNS_16Flash_bwd_paramsE,"aw",@nobits
	.sectionflags	@""
	.align	16
	.zero		1024


//--------------------- .nv.shared._ZN5flash44flash_bwd_dq_dk_dv_loop_seqk_parallel_kernelI23Flash_bwd_kernel_traitsILi128ELi64ELi128ELi8ELi2ELi4ELi2ELb0ELb0EN7cutlass6half_tE19Flash_kernel_traitsILi128ELi64ELi128ELi8ES3_EELb0ELb0ELb0ELb0ELb0ELb1ELb0EEEvNS_16Flash_bwd_paramsE --------------------------
	.section	.nv.shared._ZN5flash44flash_bwd_dq_dk_dv_loop_seqk_parallel_kernelI23Flash_bwd_kernel_traitsILi128ELi64ELi128ELi8ELi2ELi4ELi2ELb0ELb0EN7cutlass6half_tE19Flash_kernel_traitsILi128ELi64ELi128ELi8ES3_EELb0ELb0ELb0ELb0ELb0ELb1ELb0EEEvNS_16Flash_bwd_paramsE,"aw",@nobits
	.sectionflags	@""
	.align	16
	.zero		1024


//--------------------- .nv.shared._ZN5flash44flash_bwd_dq_dk_dv_loop_seqk_parallel_kernelI23Flash_bwd_kernel_traitsILi128ELi64ELi128ELi8ELi2ELi4ELi2ELb0ELb0EN7cutlass6half_tE19Flash_kernel_traitsILi128ELi64ELi128ELi8ES3_EELb0ELb0ELb0ELb0ELb0ELb0ELb0EEEvNS_16Flash_bwd_paramsE --------------------------
	.section	.nv.shared._ZN5flash44flash_bwd_dq_dk_dv_loop_seqk_parallel_kernelI23Flash_bwd_kernel_traitsILi128ELi64ELi128ELi8ELi2ELi4ELi2ELb0ELb0EN7cutlass6half_tE19Flash_kernel_traitsILi128ELi64ELi128ELi8ES3_EELb0ELb0ELb0ELb0ELb0ELb0ELb0EEEvNS_16Flash_bwd_paramsE,"aw",@nobits
	.sectionflags	@""
	.align	16
	.zero		1024


//--------------------- .nv.shared._ZN5flash44flash_bwd_dq_dk_dv_loop_seqk_parallel_kernelI23Flash_bwd_kernel_traitsILi128ELi64ELi128ELi8ELi2ELi4ELi2ELb0ELb0EN7cutlass6half_tE19Flash_kernel_traitsILi128ELi64ELi128ELi8ES3_EELb0ELb0ELb1ELb0ELb0ELb0ELb0EEEvNS_16Flash_bwd_paramsE --------------------------
	.section	.nv.shared._ZN5flash44flash_bwd_dq_dk_dv_loop_seqk_parallel_kernelI23Flash_bwd_kernel_traitsILi128ELi64ELi128ELi8ELi2ELi4ELi2ELb0ELb0EN7cutlass6half_tE19Flash_kernel_traitsILi128ELi64ELi128ELi8ES3_EELb0ELb0ELb1ELb0ELb0ELb0ELb0EEEvNS_16Flash_bwd_paramsE,"aw",@nobits
	.sectionflags	@""
	.align	16
	.zero		1024


//--------------------- .nv.shared._ZN5flash44flash_bwd_dq_dk_dv_loop_seqk_parallel_kernelI23Flash_bwd_kernel_traitsILi128ELi64ELi128ELi8ELi2ELi4ELi2ELb0ELb0EN7cutlass6half_tE19Flash_kernel_traitsILi128ELi64ELi128ELi8ES3_EELb0ELb0ELb0ELb0ELb1ELb1ELb0EEEvNS_16Flash_bwd_paramsE --------------------------
	.section	.nv.shared._ZN5flash44flash_bwd_dq_dk_dv_loop_seqk_parallel_kernelI23Flash_bwd_kernel_traitsILi128ELi64ELi128ELi8ELi2ELi4ELi2ELb0ELb0EN7cutlass6half_tE19Flash_kernel_traitsILi128ELi64ELi128ELi8ES3_EELb0ELb0ELb0ELb0ELb1ELb1ELb0EEEvNS_16Flash_bwd_paramsE,"aw",@nobits
	.sectionflags	@""
	.align	16
	.zero		1024


//--------------------- .nv.shared._ZN5flash44flash_bwd_dq_dk_dv_loop_seqk_parallel_kernelI23Flash_bwd_kernel_traitsILi128ELi64ELi128ELi8ELi2ELi4ELi2ELb0ELb0EN7cutlass6half_tE19Flash_kernel_traitsILi128ELi64ELi128ELi8ES3_EELb0ELb0ELb0ELb1ELb0ELb0ELb0EEEvNS_16Flash_bwd_paramsE --------------------------
	.section	.nv.shared._ZN5flash44flash_bwd_dq_dk_dv_loop_seqk_parallel_kernelI23Flash_bwd_kernel_traitsILi128ELi64ELi128ELi8ELi2ELi4ELi2ELb0ELb0EN7cutlass6half_tE19Flash_kernel_traitsILi128ELi64ELi128ELi8ES3_EELb0ELb0ELb0ELb1ELb0ELb0ELb0EEEvNS_16Flash_bwd_paramsE,"aw",@nobits
	.sectionflags	@""
	.align	16
	.zero		1024


//--------------------- .nv.shared._ZN5flash44flash_bwd_dq_dk_dv_loop_seqk_parallel_kernelI23Flash_bwd_kernel_traitsILi128ELi64ELi128ELi8ELi2ELi4ELi2ELb0ELb0EN7cutlass6half_tE19Flash_kernel_traitsILi128ELi64ELi128ELi8ES3_EELb0ELb0ELb1ELb0ELb0ELb1ELb0EEEvNS_16Flash_bwd_paramsE --------------------------
	.section	.nv.shared._ZN5flash44flash_bwd_dq_dk_dv_loop_seqk_parallel_kernelI23Flash_bwd_kernel_traitsILi128ELi64ELi128ELi8ELi2ELi4ELi2ELb0ELb0EN7cutlass6half_tE19Flash_kernel_traitsILi128ELi64ELi128ELi8ES3_EELb0ELb0ELb1ELb0ELb0ELb1ELb0EEEvNS_16Flash_bwd_paramsE,"aw",@nobits
	.sectionflags	@""
	.align	16
	.zero		1024


//--------------------- .nv.shared._ZN5flash44flash_bwd_dq_dk_dv_loop_seqk_parallel_kernelI23Flash_bwd_kernel_traitsILi128ELi64ELi128ELi8ELi2ELi4ELi2ELb0ELb0EN7cutlass6half_tE19Flash_kernel_traitsILi128ELi64ELi128ELi8ES3_EELb0ELb0ELb1ELb1ELb0ELb0ELb0EEEvNS_16Flash_bwd_paramsE --------------------------
	.section	.nv.shared._ZN5flash44flash_bwd_dq_dk_dv_loop_seqk_parallel_kernelI23Flash_bwd_kernel_traitsILi128ELi64ELi128ELi8ELi2ELi4ELi2ELb0ELb0EN7cutlass6half_tE19Flash_kernel_traitsILi128ELi64ELi128ELi8ES3_EELb0ELb0ELb1ELb1ELb0ELb0ELb0EEEvNS_16Flash_bwd_paramsE,"aw",@nobits
	.sectionflags	@""
	.align	16
	.zero		1024


//--------------------- .nv.shared._ZN5flash27flash_bwd_convert_dq_kernelI23Flash_bwd_kernel_traitsILi128ELi64ELi64ELi8ELi4ELi2ELi2ELb1ELb0EN7cutlass6half_tE19Flash_kernel_traitsILi128ELi64ELi64ELi8ES3_EEEEvNS_16Flash_bwd_paramsEi --------------------------
	.section	.nv.shared._ZN5flash27flash_bwd_convert_dq_kernelI23Flash_bwd_kernel_traitsILi128ELi64ELi64ELi8ELi4ELi2ELi2ELb1ELb0EN7cutlass6half_tE19Flash_kernel_traitsILi128ELi64ELi64ELi8ES3_EEEEvNS_16Flash_bwd_paramsEi,"aw",@nobits
	.sectionflags	@""
	.align	16
	.zero		1024


//--------------------- .nv.shared._ZN5flash44flash_bwd_dq_dk_dv_loop_seqk_parallel_kernelI23Flash_bwd_kernel_traitsILi128ELi64ELi64ELi8ELi4ELi2ELi2ELb1ELb0EN7cutlass6half_tE19Flash_kernel_traitsILi128ELi64ELi64ELi8ES3_EELb1ELb0ELb0ELb0ELb0ELb1ELb0EEEvNS_16Flash_bwd_paramsE --------------------------
	.section	.nv.shared._ZN5flash44flash_bwd_dq_dk_dv_loop_seqk_parallel_kernelI23Flash_bwd_kernel_traitsILi128ELi64ELi64ELi8ELi4ELi2ELi2ELb1ELb0EN7cutlass6half_tE19Flash_kernel_traitsILi128ELi64ELi64ELi8ES3_EELb1ELb0ELb0ELb0ELb0ELb1ELb0EEEvNS_16Flash_bwd_paramsE,"aw",@nobits
	.sectionflags	@""
	.align	16
	.zero		1024


//--------------------- .nv.shared._ZN5flash44flash_bwd_dq_dk_dv_loop_seqk_parallel_kernelI23Flash_bwd_kernel_traitsILi128ELi64ELi64ELi8ELi4ELi2ELi2ELb1ELb0EN7cutlass6half_tE19Flash_kernel_traitsILi128ELi64ELi64ELi8ES3_EELb0ELb0ELb0ELb0ELb0ELb1ELb1EEEvNS_16Flash_bwd_paramsE --------------------------
	.section	.nv.shared._ZN5flash44flash_bwd_dq_dk_dv_loop_seqk_parallel_kernelI23Flash_bwd_kernel_traitsILi128ELi64ELi64ELi8ELi4ELi2ELi2ELb1ELb0EN7cutlass6half_tE19Flash_kernel_traitsILi128ELi64ELi64ELi8ES3_EELb0ELb0ELb0ELb0ELb0ELb1ELb1EEEvNS_16Flash_bwd_paramsE,"aw",@nobits
	.sectionflags	@""
	.align	16
	.zero		1024


//--------------------- .nv.shared._ZN5flash44flash_bwd_dq_dk_dv_loop_seqk_parallel_kernelI23Flash_bwd_kernel_traitsILi128ELi64ELi64ELi8ELi4ELi2ELi2ELb1ELb0EN7cutlass6half_tE19Flash_kernel_traitsILi128ELi64ELi64ELi8ES3_EELb1ELb0ELb0ELb0ELb0ELb0ELb0EEEvNS_16Flash_bwd_paramsE --------------------------
	.section	.nv.shared._ZN5flash44flash_bwd_dq_dk_dv_loop_seqk_parallel_kernelI23Flash_bwd_kernel_traitsILi128ELi64ELi64ELi8ELi4ELi2ELi2ELb1ELb0EN7cutlass6half_tE19Flash_kernel_traitsILi128ELi64ELi64ELi8ES3_EELb1ELb0ELb0ELb0ELb0ELb0ELb0EEEvNS_16Flash_bwd_paramsE,"aw",@nobits
	.sectionflags	@""
	.align	16
	.zero		1024


//--------------------- .nv.shared._ZN5flash44flash_bwd_dq_dk_dv_loop_seqk_parallel_kernelI23Flash_bwd_kernel_traitsILi128ELi64ELi64ELi8ELi4ELi2ELi2ELb1ELb0EN7cutlass6half_tE19Flash_kernel_traitsILi128ELi64ELi64ELi8ES3_EELb0ELb0ELb0ELb0ELb0ELb0ELb1EEEvNS_16Flash_bwd_paramsE --------------------------
	.section	.nv.shared._ZN5flash44flash_bwd_dq_dk_dv_loop_seqk_parallel_kernelI23Flash_bwd_kernel_traitsILi128ELi64ELi64ELi8ELi4ELi2ELi2ELb1ELb0EN7cutlass6half_tE19Flash_kernel_traitsILi128ELi64ELi64ELi8ES3_EELb0ELb0ELb0ELb0ELb0ELb0ELb1EEEvNS_16Flash_bwd_paramsE,"aw",@nobits
	.sectionflags	@""
	.align	16
	.zero		1024


//--------------------- .nv.shared._ZN5flash44flash_bwd_dq_dk_dv_loop_seqk_parallel_kernelI23Flash_bwd_kernel_traitsILi128ELi64ELi64ELi8ELi4ELi2ELi2ELb1ELb0EN7cutlass6half_tE19Flash_kernel_traitsILi128ELi64ELi64ELi8ES3_EELb1ELb0ELb1ELb0ELb0ELb0ELb0EEEvNS_16Flash_bwd_paramsE --------------------------
	.section	.nv.shared._ZN5flash44flash_bwd_dq_dk_dv_loop_seqk_parallel_kernelI23Flash_bwd_kernel_traitsILi128ELi64ELi64ELi8ELi4ELi2ELi2ELb1ELb0EN7cutlass6half_tE19Flash_kernel_traitsILi128ELi64ELi64ELi8ES3_EELb1ELb0ELb1ELb0ELb0ELb0ELb0EEEvNS_16Flash_bwd_paramsE,"aw",@nobits
	.sectionflags	@""
	.align	16
	.zero		1024


//--------------------- .nv.shared._ZN5flash44flash_bwd_dq_dk_dv_loop_seqk_parallel_kernelI23Flash_bwd_kernel_traitsILi128ELi64ELi64ELi8ELi4ELi2ELi2ELb1ELb0EN7cutlass6half_tE19Flash_kernel_traitsILi128ELi64ELi64ELi8ES3_EELb0ELb0ELb1ELb0ELb0ELb0ELb1EEEvNS_16Flash_bwd_paramsE --------------------------
	.section	.nv.shared._ZN5flash44flash_bwd_dq_dk_dv_loop_seqk_parallel_kernelI23Flash_bwd_kernel_traitsILi128ELi64ELi64ELi8ELi4ELi2ELi2ELb1ELb0EN7cutlass6half_tE19Flash_kernel_traitsILi128ELi64ELi64ELi8ES3_EELb0ELb0ELb1ELb0ELb0ELb0ELb1EEEvNS_16Flash_bwd_paramsE,"aw",@nobits
	.sectionflags	@""
	.align	16
	.zero		1024


//--------------------- .nv.shared._ZN5flash44flash_bwd_dq_dk_dv_loop_seqk_parallel_kernelI23Flash_bwd_kernel_traitsILi128ELi64ELi64ELi8ELi4ELi2ELi2ELb1ELb0EN7cutlass6half_tE19Flash_kernel_traitsILi128ELi64ELi64ELi8ES3_EELb1ELb0ELb0ELb0ELb1ELb1ELb0EEEvNS_16Flash_bwd_paramsE --------------------------
	.section	.nv.shared._ZN5flash44flash_bwd_dq_dk_dv_loop_seqk_parallel_kernelI23Flash_bwd_kernel_traitsILi128ELi64ELi64ELi8ELi4ELi2ELi2ELb1ELb0EN7cutlass6half_tE19Flash_kernel_traitsILi128ELi64ELi64ELi8ES3_EELb1ELb0ELb0ELb0ELb1ELb1ELb0EEEvNS_16Flash_bwd_paramsE,"aw",@nobits
	.sectionflags	@""
	.align	16
	.zero		1024


//--------------------- .nv.shared._ZN5flash44flash_bwd_dq_dk_dv_loop_seqk_parallel_kernelI23Flash_bwd_kernel_traitsILi128ELi64ELi64ELi8ELi4ELi2ELi2ELb1ELb0EN7cutlass6half_tE19Flash_kernel_traitsILi128ELi64ELi64ELi8ES3_EELb0ELb0ELb0ELb0ELb1ELb1ELb1EEEvNS_16Flash_bwd_paramsE --------------------------
	.section	.nv.shared._ZN5flash44flash_bwd_dq_dk_dv_loop_seqk_parallel_kernelI23Flash_bwd_kernel_traitsILi128ELi64ELi64ELi8ELi4ELi2ELi2ELb1ELb0EN7cutlass6half_tE19Flash_kernel_traitsILi128ELi64ELi64ELi8ES3_EELb0ELb0ELb0ELb0ELb1ELb1ELb1EEEvNS_16Flash_bwd_paramsE,"aw",@nobits
	.sectionflags	@""
	.align	16
	.zero		1024


//--------------------- .nv.shared._ZN5flash44flash_bwd_dq_dk_dv_loop_seqk_parallel_kernelI23Flash_bwd_kernel_traitsILi128ELi64ELi64ELi8ELi4ELi2ELi2ELb1ELb0EN7cutlass6half_tE19Flash_kernel_traitsILi128ELi64ELi64ELi8ES3_EELb1ELb0ELb0ELb1ELb0ELb0ELb0EEEvNS_16Flash_bwd_paramsE --------------------------
	.section	.nv.shared._ZN5flash44flash_bwd_dq_dk_dv_loop_seqk_parallel_kernelI23Flash_bwd_kernel_traitsILi128ELi64ELi64ELi8ELi4ELi2ELi2ELb1ELb0EN7cutlass6half_tE19Flash_kernel_traitsILi128ELi64ELi64ELi8ES3_EELb1ELb0ELb0ELb1ELb0ELb0ELb0EEEvNS_16Flash_bwd_paramsE,"aw",@nobits
	.sectionflags	@""
	.align	16
	.zero		1024


//--------------------- .nv.shared._ZN5flash44flash_bwd_dq_dk_dv_loop_seqk_parallel_kernelI23Flash_bwd_kernel_traitsILi128ELi64ELi64ELi8ELi4ELi2ELi2ELb1ELb0EN7cutlass6half_tE19Flash_kernel_traitsILi128ELi64ELi64ELi8ES3_EELb0ELb0ELb0ELb1ELb0ELb0ELb1EEEvNS_16Flash_bwd_paramsE --------------------------
	.section	.nv.shared._ZN5flash44flash_bwd_dq_dk_dv_loop_seqk_parallel_kernelI23Flash_bwd_kernel_traitsILi128ELi64ELi64ELi8ELi4ELi2ELi2ELb1ELb0EN7cutlass6half_tE19Flash_kernel_traitsILi128ELi64ELi64ELi8ES3_EELb0ELb0ELb0ELb1ELb0ELb0ELb1EEEvNS_16Flash_bwd_paramsE,"aw",@nobits
	.sectionflags	@""
	.align	16
	.zero		1024


//--------------------- .nv.shared._ZN5flash44flash_bwd_dq_dk_dv_loop_seqk_parallel_kernelI23Flash_bwd_kernel_traitsILi128ELi64ELi64ELi8ELi4ELi2ELi2ELb1ELb0EN7cutlass6half_tE19Flash_kernel_traitsILi128ELi64ELi64ELi8ES3_EELb1ELb0ELb1ELb0ELb0ELb1ELb0EEEvNS_16Flash_bwd_paramsE --------------------------
	.section	.nv.shared._ZN5flash44flash_bwd_dq_dk_dv_loop_seqk_parallel_kernelI23Flash_bwd_kernel_traitsILi128ELi64ELi64ELi8ELi4ELi2ELi2ELb1ELb0EN7cutlass6half_tE19Flash_kernel_traitsILi128ELi64ELi64ELi8ES3_EELb1ELb0ELb1ELb0ELb0ELb1ELb0EEEvNS_16Flash_bwd_paramsE,"aw",@nobits
	.sectionflags	@""
	.align	16
	.zero		1024


//--------------------- .nv.shared._ZN5flash44flash_bwd_dq_dk_dv_loop_seqk_parallel_kernelI23Flash_bwd_kernel_traitsILi128ELi64ELi64ELi8ELi4ELi2ELi2ELb1ELb0EN7cutlass6half_tE19Flash_kernel_traitsILi128ELi64ELi64ELi8ES3_EELb0ELb0ELb1ELb0ELb0ELb1ELb1EEEvNS_16Flash_bwd_paramsE --------------------------
	.section	.nv.shared._ZN5flash44flash_bwd_dq_dk_dv_loop_seqk_parallel_kernelI23Flash_bwd_kernel_traitsILi128ELi64ELi64ELi8ELi4ELi2ELi2ELb1ELb0EN7cutlass6half_tE19Flash_kernel_traitsILi128ELi64ELi64ELi8ES3_EELb0ELb0ELb1ELb0ELb0ELb1ELb1EEEvNS_16Flash_bwd_paramsE,"aw",@nobits
	.sectionflags	@""
	.align	16
	.zero		1024


//--------------------- .nv.shared._ZN5flash44flash_bwd_dq_dk_dv_loop_seqk_parallel_kernelI23Flash_bwd_kernel_traitsILi128ELi64ELi64ELi8ELi4ELi2ELi2ELb1ELb0EN7cutlass6half_tE19Flash_kernel_traitsILi128ELi64ELi64ELi8ES3_EELb1ELb0ELb1ELb1ELb0ELb0ELb0EEEvNS_16Flash_bwd_paramsE --------------------------
	.section	.nv.shared._ZN5flash44flash_bwd_dq_dk_dv_loop_seqk_parallel_kernelI23Flash_bwd_kernel_traitsILi128ELi64ELi64ELi8ELi4ELi2ELi2ELb1ELb0EN7cutlass6half_tE19Flash_kernel_traitsILi128ELi64ELi64ELi8ES3_EELb1ELb0ELb1ELb1ELb0ELb0ELb0EEEvNS_16Flash_bwd_paramsE,"aw",@nobits
	.sectionflags	@""
	.align	16
	.zero		1024


//--------------------- .nv.shared._ZN5flash44flash_bwd_dq_dk_dv_loop_seqk_parallel_kernelI23Flash_bwd_kernel_traitsILi128ELi64ELi64ELi8ELi4ELi2ELi2ELb1ELb0EN7cutlass6half_tE19Flash_kernel_traitsILi128ELi64ELi64ELi8ES3_EELb0ELb0ELb1ELb1ELb0ELb0ELb1EEEvNS_16Flash_bwd_paramsE --------------------------
	.section	.nv.shared._ZN5flash44flash_bwd_dq_dk_dv_loop_seqk_parallel_kernelI23Flash_bwd_kernel_traitsILi128ELi64ELi64ELi8ELi4ELi2ELi2ELb1ELb0EN7cutlass6half_tE19Flash_kernel_traitsILi128ELi64ELi64ELi8ES3_EELb0ELb0ELb1ELb1ELb0ELb0ELb1EEEvNS_16Flash_bwd_paramsE,"aw",@nobits
	.sectionflags	@""
	.align	16
	.zero		1024


//--------------------- .nv.shared._ZN5flash25flash_bwd_dot_do_o_kernelILb0E23Flash_bwd_kernel_traitsILi128ELi64ELi64ELi8ELi4ELi2ELi2ELb1ELb0EN7cutlass6half_tE19Flash_kernel_traitsILi128ELi64ELi64ELi8ES3_EEEEvNS_16Flash_bwd_paramsE --------------------------
	.section	.nv.shared._ZN5flash25flash_bwd_dot_do_o_kernelILb0E23Flash_bwd_kernel_traitsILi128ELi64ELi64ELi8ELi4ELi2ELi2ELb1ELb0EN7cutlass6half_tE19Flash_kernel_traitsILi128ELi64ELi64ELi8ES3_EEEEvNS_16Flash_bwd_paramsE,"aw",@nobits
	.sectionflags	@""
	.align	16
	.zero		1024


//--------------------- .nv.shared._ZN5flash25flash_bwd_dot_do_o_kernelILb1E23Flash_bwd_kernel_traitsILi128ELi64ELi64ELi8ELi4ELi2ELi2ELb1ELb0EN7cutlass6half_tE19Flash_kernel_traitsILi128ELi64ELi64ELi8ES3_EEEEvNS_16Flash_bwd_paramsE --------------------------
	.section	.nv.shared._ZN5flash25flash_bwd_dot_do_o_kernelILb1E23Flash_bwd_kernel_traitsILi128ELi64ELi64ELi8ELi4ELi2ELi2ELb1ELb0EN7cutlass6half_tE19Flash_kernel_traitsILi128ELi64ELi64ELi8ES3_EEEEvNS_16Flash_bwd_paramsE,"aw",@nobits
	.sectionflags	@""
	.align	16
	.zero		1024


//--------------------- .nv.shared._ZN5flash27flash_bwd_convert_dq_kernelI23Flash_bwd_kernel_traitsILi128ELi64ELi128ELi8ELi2ELi4ELi2ELb0ELb0EN7cutlass6half_tE19Flash_kernel_traitsILi128ELi64ELi128ELi8ES3_EEEEvNS_16Flash_bwd_paramsEi --------------------------
	.section	.nv.shared._ZN5flash27flash_bwd_convert_dq_kernelI23Flash_bwd_kernel_traitsILi128ELi64ELi128ELi8ELi2ELi4ELi2ELb0ELb0EN7cutlass6half_tE19Flash_kernel_traitsILi128ELi64ELi128ELi8ES3_EEEEvNS_16Flash_bwd_paramsEi,"aw",@nobits
	.sectionflags	@""
	.align	16
	.zero		1024


//--------------------- .nv.shared._ZN5flash44flash_bwd_dq_dk_dv_loop_seqk_parallel_kernelI23Flash_bwd_kernel_traitsILi128ELi64ELi128ELi8ELi2ELi4ELi2ELb0ELb0EN7cutlass6half_tE19Flash_kernel_traitsILi128ELi64ELi128ELi8ES3_EELb1ELb0ELb0ELb0ELb0ELb1ELb0EEEvNS_16Flash_bwd_paramsE --------------------------
	.section	.nv.shared._ZN5flash44flash_bwd_dq_dk_dv_loop_seqk_parallel_kernelI23Flash_bwd_kernel_traitsILi128ELi64ELi128ELi8ELi2ELi4ELi2ELb0ELb0EN7cutlass6half_tE19Flash_kernel_traitsILi128ELi64ELi128ELi8ES3_EELb1ELb0ELb0ELb0ELb0ELb1ELb0EEEvNS_16Flash_bwd_paramsE,"aw",@nobits
	.sectionflags	@""
	.align	16
	.zero		1024


//--------------------- .nv.shared._ZN5flash44flash_bwd_dq_dk_dv_loop_seqk_parallel_kernelI23Flash_bwd_kernel_traitsILi128ELi64ELi128ELi8ELi2ELi4ELi2ELb0ELb0EN7cutlass6half_tE19Flash_kernel_traitsILi128ELi64ELi128ELi8ES3_EELb0ELb0ELb0ELb0ELb0ELb1ELb1EEEvNS_16Flash_bwd_paramsE --------------------------
	.section	.nv.shared._ZN5flash44flash_bwd_dq_dk_dv_loop_seqk_parallel_kernelI23Flash_bwd_kernel_traitsILi128ELi64ELi128ELi8ELi2ELi4ELi2ELb0ELb0EN7cutlass6half_tE19Flash_kernel_traitsILi128ELi64ELi128ELi8ES3_EELb0ELb0ELb0ELb0ELb0ELb1ELb1EEEvNS_16Flash_bwd_paramsE,"aw",@nobits
	.sectionflags	@""
	.align	16
	.zero		1024


//--------------------- .nv.shared._ZN5flash44flash_bwd_dq_dk_dv_loop_seqk_parallel_kernelI23Flash_bwd_kernel_traitsILi128ELi64ELi128ELi8ELi2ELi4ELi2ELb0ELb0EN7cutlass6half_tE19Flash_kernel_traitsILi128ELi64ELi128ELi8ES3_EELb1ELb0ELb0ELb0ELb0ELb0ELb0EEEvNS_16Flash_bwd_paramsE --------------------------
	.section	.nv.shared._ZN5flash44flash_bwd_dq_dk_dv_loop_seqk_parallel_kernelI23Flash_bwd_kernel_traitsILi128ELi64ELi128ELi8ELi2ELi4ELi2ELb0ELb0EN7cutlass6half_tE19Flash_kernel_traitsILi128ELi64ELi128ELi8ES3_EELb1ELb0ELb0ELb0ELb0ELb0ELb0EEEvNS_16Flash_bwd_paramsE,"aw",@nobits
	.sectionflags	@""
	.align	16
	.zero		1024


//--------------------- .nv.shared._ZN5flash44flash_bwd_dq_dk_dv_loop_seqk_parallel_kernelI23Flash_bwd_kernel_traitsILi128ELi64ELi128ELi8ELi2ELi4ELi2ELb0ELb0EN7cutlass6half_tE19Flash_kernel_traitsILi128ELi64ELi128ELi8ES3_EELb0ELb0ELb0ELb0ELb0ELb0ELb1EEEvNS_16Flash_bwd_paramsE --------------------------
	.section	.nv.shared._ZN5flash44flash_bwd_dq_dk_dv_loop_seqk_parallel_kernelI23Flash_bwd_kernel_traitsILi128ELi64ELi128ELi8ELi2ELi4ELi2ELb0ELb0EN7cutlass6half_tE19Flash_kernel_traitsILi128ELi64ELi128ELi8ES3_EELb0ELb0ELb0ELb0ELb0ELb0ELb1EEEvNS_16Flash_bwd_paramsE,"aw",@nobits
	.sectionflags	@""
	.align	16
	.zero		1024


//--------------------- .nv.shared._ZN5flash44flash_bwd_dq_dk_dv_loop_seqk_parallel_kernelI23Flash_bwd_kernel_traitsILi128ELi64ELi128ELi8ELi2ELi4ELi2ELb0ELb0EN7cutlass6half_tE19Flash_kernel_traitsILi128ELi64ELi128ELi8ES3_EELb1ELb0ELb1ELb0ELb0ELb0ELb0EEEvNS_16Flash_bwd_paramsE --------------------------
	.section	.nv.shared._ZN5flash44flash_bwd_dq_dk_dv_loop_seqk_parallel_kernelI23Flash_bwd_kernel_traitsILi128ELi64ELi128ELi8ELi2ELi4ELi2ELb0ELb0EN7cutlass6half_tE19Flash_kernel_traitsILi128ELi64ELi128ELi8ES3_EELb1ELb0ELb1ELb0ELb0ELb0ELb0EEEvNS_16Flash_bwd_paramsE,"aw",@nobits
	.sectionflags	@""
	.align	16
	.zero		1024


//--------------------- .nv.shared._ZN5flash44flash_bwd_dq_dk_dv_loop_seqk_parallel_kernelI23Flash_bwd_kernel_traitsILi128ELi64ELi128ELi8ELi2ELi4ELi2ELb0ELb0EN7cutlass6half_tE19Flash_kernel_traitsILi128ELi64ELi128ELi8ES3_EELb0ELb0ELb1ELb0ELb0ELb0ELb1EEEvNS_16Flash_bwd_paramsE --------------------------
	.section	.nv.shared._ZN5flash44flash_bwd_dq_dk_dv_loop_seqk_parallel_kernelI23Flash_bwd_kernel_traitsILi128ELi64ELi128ELi8ELi2ELi4ELi2ELb0ELb0EN7cutlass6half_tE19Flash_kernel_traitsILi128ELi64ELi128ELi8ES3_EELb0ELb0ELb1ELb0ELb0ELb0ELb1EEEvNS_16Flash_bwd_paramsE,"aw",@nobits
	.sectionflags	@""
	.align	16
	.zero		1024


//--------------------- .nv.shared._ZN5flash44flash_bwd_dq_dk_dv_loop_seqk_parallel_kernelI23Flash_bwd_kernel_traitsILi128ELi64ELi128ELi8ELi2ELi4ELi2ELb0ELb0EN7cutlass6half_tE19Flash_kernel_traitsILi128ELi64ELi128ELi8ES3_EELb1ELb0ELb0ELb0ELb1ELb1ELb0EEEvNS_16Flash_bwd_paramsE --------------------------
	.section	.nv.shared._ZN5flash44flash_bwd_dq_dk_dv_loop_seqk_parallel_kernelI23Flash_bwd_kernel_traitsILi128ELi64ELi128ELi8ELi2ELi4ELi2ELb0ELb0EN7cutlass6half_tE19Flash_kernel_traitsILi128ELi64ELi128ELi8ES3_EELb1ELb0ELb0ELb0ELb1ELb1ELb0EEEvNS_16Flash_bwd_paramsE,"aw",@nobits
	.sectionflags	@""
	.align	16
	.zero		1024


//--------------------- .nv.shared._ZN5flash44flash_bwd_dq_dk_dv_loop_seqk_parallel_kernelI23Flash_bwd_kernel_traitsILi128ELi64ELi128ELi8ELi2ELi4ELi2ELb0ELb0EN7cutlass6half_tE19Flash_kernel_traitsILi128ELi64ELi128ELi8ES3_EELb0ELb0ELb0ELb0ELb1ELb1ELb1EEEvNS_16Flash_bwd_paramsE --------------------------
	.section	.nv.shared._ZN5flash44flash_bwd_dq_dk_dv_loop_seqk_parallel_kernelI23Flash_bwd_kernel_traitsILi128ELi64ELi128ELi8ELi2ELi4ELi2ELb0ELb0EN7cutlass6half_tE19Flash_kernel_traitsILi128ELi64ELi128ELi8ES3_EELb0ELb0ELb0ELb0ELb1ELb1ELb1EEEvNS_16Flash_bwd_paramsE,"aw",@nobits
	.sectionflags	@""
	.align	16
	.zero		1024


//--------------------- .nv.shared._ZN5flash44flash_bwd_dq_dk_dv_loop_seqk_parallel_kernelI23Flash_bwd_kernel_traitsILi128ELi64ELi128ELi8ELi2ELi4ELi2ELb0ELb0EN7cutlass6half_tE19Flash_kernel_traitsILi128ELi64ELi128ELi8ES3_EELb1ELb0ELb0ELb1ELb0ELb0ELb0EEEvNS_16Flash_bwd_paramsE --------------------------
	.section	.nv.shared._ZN5flash44flash_bwd_dq_dk_dv_loop_seqk_parallel_kernelI23Flash_bwd_kernel_traitsILi128ELi64ELi128ELi8ELi2ELi4ELi2ELb0ELb0EN7cutlass6half_tE19Flash_kernel_traitsILi128ELi64ELi128ELi8ES3_EELb1ELb0ELb0ELb1ELb0ELb0ELb0EEEvNS_16Flash_bwd_paramsE,"aw",@nobits
	.sectionflags	@""
	.align	16
	.zero		1024


//--------------------- .nv.shared._ZN5flash44flash_bwd_dq_dk_dv_loop_seqk_parallel_kernelI23Flash_bwd_kernel_traitsILi128ELi64ELi128ELi8ELi2ELi4ELi2ELb0ELb0EN7cutlass6half_tE19Flash_kernel_traitsILi128ELi64ELi128ELi8ES3_EELb0ELb0ELb0ELb1ELb0ELb0ELb1EEEvNS_16Flash_bwd_paramsE --------------------------
	.section	.nv.shared._ZN5flash44flash_bwd_dq_dk_dv_loop_seqk_parallel_kernelI23Flash_bwd_kernel_traitsILi128ELi64ELi128ELi8ELi2ELi4ELi2ELb0ELb0EN7cutlass6half_tE19Flash_kernel_traitsILi128ELi64ELi128ELi8ES3_EELb0ELb0ELb0ELb1ELb0ELb0ELb1EEEvNS_16Flash_bwd_paramsE,"aw",@nobits
	.sectionflags	@""
	.align	16
	.zero		1024


//--------------------- .nv.shared._ZN5flash44flash_bwd_dq_dk_dv_loop_seqk_parallel_kernelI23Flash_bwd_kernel_traitsILi128ELi64ELi128ELi8ELi2ELi4ELi2ELb0ELb0EN7cutlass6half_tE19Flash_kernel_traitsILi128ELi64ELi128ELi8ES3_EELb1ELb0ELb1ELb0ELb0ELb1ELb0EEEvNS_16Flash_bwd_paramsE --------------------------
	.section	.nv.shared._ZN5flash44flash_bwd_dq_dk_dv_loop_seqk_parallel_kernelI23Flash_bwd_kernel_traitsILi128ELi64ELi128ELi8ELi2ELi4ELi2ELb0ELb0EN7cutlass6half_tE19Flash_kernel_traitsILi128ELi64ELi128ELi8ES3_EELb1ELb0ELb1ELb0ELb0ELb1ELb0EEEvNS_16Flash_bwd_paramsE,"aw",@nobits
	.sectionflags	@""
	.align	16
	.zero		1024


//--------------------- .nv.shared._ZN5flash44flash_bwd_dq_dk_dv_loop_seqk_parallel_kernelI23Flash_bwd_kernel_traitsILi128ELi64ELi128ELi8ELi2ELi4ELi2ELb0ELb0EN7cutlass6half_tE19Flash_kernel_traitsILi128ELi64ELi128ELi8ES3_EELb0ELb0ELb1ELb0ELb0ELb1ELb1EEEvNS_16Flash_bwd_paramsE --------------------------
	.section	.nv.shared._ZN5flash44flash_bwd_dq_dk_dv_loop_seqk_parallel_kernelI23Flash_bwd_kernel_traitsILi128ELi64ELi128ELi8ELi2ELi4ELi2ELb0ELb0EN7cutlass6half_tE19Flash_kernel_traitsILi128ELi64ELi128ELi8ES3_EELb0ELb0ELb1ELb0ELb0ELb1ELb1EEEvNS_16Flash_bwd_paramsE,"aw",@nobits
	.sectionflags	@""
	.align	16
	.zero		1024


//--------------------- .nv.shared._ZN5flash44flash_bwd_dq_dk_dv_loop_seqk_parallel_kernelI23Flash_bwd_kernel_traitsILi128ELi64ELi128ELi8ELi2ELi4ELi2ELb0ELb0EN7cutlass6half_tE19Flash_kernel_traitsILi128ELi64ELi128ELi8ES3_EELb1ELb0ELb1ELb1ELb0ELb0ELb0EEEvNS_16Flash_bwd_paramsE --------------------------
	.section	.nv.shared._ZN5flash44flash_bwd_dq_dk_dv_loop_seqk_parallel_kernelI23Flash_bwd_kernel_traitsILi128ELi64ELi128ELi8ELi2ELi4ELi2ELb0ELb0EN7cutlass6half_tE19Flash_kernel_traitsILi128ELi64ELi128ELi8ES3_EELb1ELb0ELb1ELb1ELb0ELb0ELb0EEEvNS_16Flash_bwd_paramsE,"aw",@nobits
	.sectionflags	@""
	.align	16
	.zero		1024


//--------------------- .nv.shared._ZN5flash44flash_bwd_dq_dk_dv_loop_seqk_parallel_kernelI23Flash_bwd_kernel_traitsILi128ELi64ELi128ELi8ELi2ELi4ELi2ELb0ELb0EN7cutlass6half_tE19Flash_kernel_traitsILi128ELi64ELi128ELi8ES3_EELb0ELb0ELb1ELb1ELb0ELb0ELb1EEEvNS_16Flash_bwd_paramsE --------------------------
	.section	.nv.shared._ZN5flash44flash_bwd_dq_dk_dv_loop_seqk_parallel_kernelI23Flash_bwd_kernel_traitsILi128ELi64ELi128ELi8ELi2ELi4ELi2ELb0ELb0EN7cutlass6half_tE19Flash_kernel_traitsILi128ELi64ELi128ELi8ES3_EELb0ELb0ELb1ELb1ELb0ELb0ELb1EEEvNS_16Flash_bwd_paramsE,"aw",@nobits
	.sectionflags	@""
	.align	16
	.zero		1024


//--------------------- .nv.shared._ZN5flash25flash_bwd_dot_do_o_kernelILb0E23Flash_bwd_kernel_traitsILi128ELi64ELi128ELi8ELi2ELi4ELi2ELb0ELb0EN7cutlass6half_tE19Flash_kernel_traitsILi128ELi64ELi128ELi8ES3_EEEEvNS_16Flash_bwd_paramsE --------------------------
	.section	.nv.shared._ZN5flash25flash_bwd_dot_do_o_kernelILb0E23Flash_bwd_kernel_traitsILi128ELi64ELi128ELi8ELi2ELi4ELi2ELb0ELb0EN7cutlass6half_tE19Flash_kernel_traitsILi128ELi64ELi128ELi8ES3_EEEEvNS_16Flash_bwd_paramsE,"aw",@nobits
	.sectionflags	@""
	.align	16
	.zero		1024


//--------------------- .nv.shared._ZN5flash25flash_bwd_dot_do_o_kernelILb1E23Flash_bwd_kernel_traitsILi128ELi64ELi128ELi8ELi2ELi4ELi2ELb0ELb0EN7cutlass6half_tE19Flash_kernel_traitsILi128ELi64ELi128ELi8ES3_EEEEvNS_16Flash_bwd_paramsE --------------------------
	.section	.nv.shared._ZN5flash25flash_bwd_dot_do_o_kernelILb1E23Flash_bwd_kernel_traitsILi128ELi64ELi128ELi8ELi2ELi4ELi2ELb0ELb0EN7cutlass6half_tE19Flash_kernel_traitsILi128ELi64ELi128ELi8ES3_EEEEvNS_16Flash_bwd_paramsE,"aw",@nobits
	.sectionflags	@""
	.align	16
	.zero		1024


//--------------------- .nv.constant0._ZN5flash44flash_bwd_dq_dk_dv_loop_seqk_parallel_kernelI23Flash_bwd_kernel_traitsILi128ELi64ELi64ELi8ELi4ELi2ELi2ELb1ELb0EN7cutlass6half_tE19Flash_kernel_traitsILi128ELi64ELi64ELi8ES3_EELb0ELb0ELb0ELb0ELb0ELb1ELb0EEEvNS_16Flash_bwd_paramsE --------------------------
	.section	.nv.constant0._ZN5flash44flash_bwd_dq_dk_dv_loop_seqk_parallel_kernelI23Flash_bwd_kernel_traitsILi128ELi64ELi64ELi8ELi4ELi2ELi2ELb1ELb0EN7cutlass6half_tE19Flash_kernel_traitsILi128ELi64ELi64ELi8ES3_EELb0ELb0ELb0ELb0ELb0ELb1ELb0EEEvNS_16Flash_bwd_paramsE,"a",@progbits
	.sectionflags	@""
	.align	4
.nv.constant0._ZN5flash44flash_bwd_dq_dk_dv_loop_seqk_parallel_kernelI23Flash_bwd_kernel_traitsILi128ELi64ELi64ELi8ELi4ELi2ELi2ELb1ELb0EN7cutlass6half_tE19Flash_kernel_traitsILi128ELi64ELi64ELi8ES3_EELb0ELb0ELb0ELb0ELb0ELb1ELb0EEEvNS_16Flash_bwd_paramsE:
	.zero		1168


//--------------------- .nv.constant0._ZN5flash44flash_bwd_dq_dk_dv_loop_seqk_parallel_kernelI23Flash_bwd_kernel_traitsILi128ELi64ELi64ELi8ELi4ELi2ELi2ELb1ELb0EN7cutlass6half_tE19Flash_kernel_traitsILi128ELi64ELi64ELi8ES3_EELb0ELb0ELb0ELb0ELb0ELb0ELb0EEEvNS_16Flash_bwd_paramsE --------------------------
	.section	.nv.constant0._ZN5flash44flash_bwd_dq_dk_dv_loop_seqk_parallel_kernelI23Flash_bwd_kernel_traitsILi128ELi64ELi64ELi8ELi4ELi2ELi2ELb1ELb0EN7cutlass6half_tE19Flash_kernel_traitsILi128ELi64ELi64ELi8ES3_EELb0ELb0ELb0ELb0ELb0ELb0ELb0EEEvNS_16Flash_bwd_paramsE,"a",@progbits
	.sectionflags	@""
	.align	4
.nv.constant0._ZN5flash44flash_bwd_dq_dk_dv_loop_seqk_parallel_kernelI23Flash_bwd_kernel_traitsILi128ELi64ELi64ELi8ELi4ELi2ELi2ELb1ELb0EN7cutlass6half_tE19Flash_kernel_traitsILi128ELi64ELi64ELi8ES3_EELb0ELb0ELb0ELb0ELb0ELb0ELb0EEEvNS_16Flash_bwd_paramsE:
	.zero		1168


//--------------------- .nv.constant0._ZN5flash44flash_bwd_dq_dk_dv_loop_seqk_parallel_kernelI23Flash_bwd_kernel_traitsILi128ELi64ELi64ELi8ELi4ELi2ELi2ELb1ELb0EN7cutlass6half_tE19Flash_kernel_traitsILi128ELi64ELi64ELi8ES3_EELb0ELb0ELb1ELb0ELb0ELb0ELb0EEEvNS_16Flash_bwd_paramsE --------------------------
	.section	.nv.constant0._ZN5flash44flash_bwd_dq_dk_dv_loop_seqk_parallel_kernelI23Flash_bwd_kernel_traitsILi128ELi64ELi64ELi8ELi4ELi2ELi2ELb1ELb0EN7cutlass6half_tE19Flash_kernel_traitsILi128ELi64ELi64ELi8ES3_EELb0ELb0ELb1ELb0ELb0ELb0ELb0EEEvNS_16Flash_bwd_paramsE,"a",@progbits
	.sectionflags	@""
	.align	4
.nv.constant0._ZN5flash44flash_bwd_dq_dk_dv_loop_seqk_parallel_kernelI23Flash_bwd_kernel_traitsILi128ELi64ELi64ELi8ELi4ELi2ELi2ELb1ELb0EN7cutlass6half_tE19Flash_kernel_traitsILi128ELi64ELi64ELi8ES3_EELb0ELb0ELb1ELb0ELb0ELb0ELb0EEEvNS_16Flash_bwd_paramsE:
	.zero		1168


//--------------------- .nv.constant0._ZN5flash44flash_bwd_dq_dk_dv_loop_seqk_parallel_kernelI23Flash_bwd_kernel_traitsILi128ELi64ELi64ELi8ELi4ELi2ELi2ELb1ELb0EN7cutlass6half_tE19Flash_kernel_traitsILi128ELi64ELi64ELi8ES3_EELb0ELb0ELb0ELb0ELb1ELb1ELb0EEEvNS_16Flash_bwd_paramsE --------------------------
	.section	.nv.constant0._ZN5flash44flash_bwd_dq_dk_dv_loop_seqk_parallel_kernelI23Flash_bwd_kernel_traitsILi128ELi64ELi64ELi8ELi4ELi2ELi2ELb1ELb0EN7cutlass6half_tE19Flash_kernel_traitsILi128ELi64ELi64ELi8ES3_EELb0ELb0ELb0ELb0ELb1ELb1ELb0EEEvNS_16Flash_bwd_paramsE,"a",@progbits
	.sectionflags	@""
	.align	4
.nv.constant0._ZN5flash44flash_bwd_dq_dk_dv_loop_seqk_parallel_kernelI23Flash_bwd_kernel_traitsILi128ELi64ELi64ELi8ELi4ELi2ELi2ELb1ELb0EN7cutlass6half_tE19Flash_kernel_traitsILi128ELi64ELi64ELi8ES3_EELb0ELb0ELb0ELb0ELb1ELb1ELb0EEEvNS_16Flash_bwd_paramsE:
	.zero		1168


//--------------------- .nv.constant0._ZN5flash44flash_bwd_dq_dk_dv_loop_seqk_parallel_kernelI23Flash_bwd_kernel_traitsILi128ELi64ELi64ELi8ELi4ELi2ELi2ELb1ELb0EN7cutlass6half_tE19Flash_kernel_traitsILi128ELi64ELi64ELi8ES3_EELb0ELb0ELb0ELb1ELb0ELb0ELb0EEEvNS_16Flash_bwd_paramsE --------------------------
	.section	.nv.constant0._ZN5flash44flash_bwd_dq_dk_dv_loop_seqk_parallel_kernelI23Flash_bwd_kernel_traitsILi128ELi64ELi64ELi8ELi4ELi2ELi2ELb1ELb0EN7cutlass6half_tE19Flash_kernel_traitsILi128ELi64ELi64ELi8ES3_EELb0ELb0ELb0ELb1ELb0ELb0ELb0EEEvNS_16Flash_bwd_paramsE,"a",@progbits
	.sectionflags	@""
	.align	4
.nv.constant0._ZN5flash44flash_bwd_dq_dk_dv_loop_seqk_parallel_kernelI23Flash_bwd_kernel_traitsILi128ELi64ELi64ELi8ELi4ELi2ELi2ELb1ELb0EN7cutlass6half_tE19Flash_kernel_traitsILi128ELi64ELi64ELi8ES3_EELb0ELb0ELb0ELb1ELb0ELb0ELb0EEEvNS_16Flash_bwd_paramsE:
	.zero		1168


//--------------------- .nv.constant0._ZN5flash44flash_bwd_dq_dk_dv_loop_seqk_parallel_kernelI23Flash_bwd_kernel_traitsILi128ELi64ELi64ELi8ELi4ELi2ELi2ELb1ELb0EN7cutlass6half_tE19Flash_kernel_traitsILi128ELi64ELi64ELi8ES3_EELb0ELb0ELb1ELb0ELb0ELb1ELb0EEEvNS_16Flash_bwd_paramsE --------------------------
	.section	.nv.constant0._ZN5flash44flash_bwd_dq_dk_dv_loop_seqk_parallel_kernelI23Flash_bwd_kernel_traitsILi128ELi64ELi64ELi8ELi4ELi2ELi2ELb1ELb0EN7cutlass6half_tE19Flash_kernel_traitsILi128ELi64ELi64ELi8ES3_EELb0ELb0ELb1ELb0ELb0ELb1ELb0EEEvNS_16Flash_bwd_paramsE,"a",@progbits
	.sectionflags	@""
	.align	4
.nv.constant0._ZN5flash44flash_bwd_dq_dk_dv_loop_seqk_parallel_kernelI23Flash_bwd_kernel_traitsILi128ELi64ELi64ELi8ELi4ELi2ELi2ELb1ELb0EN7cutlass6half_tE19Flash_kernel_traitsILi128ELi64ELi64ELi8ES3_EELb0ELb0ELb1ELb0ELb0ELb1ELb0EEEvNS_16Flash_bwd_paramsE:
	.zero		1168


//--------------------- .nv.constant0._ZN5flash44flash_bwd_dq_dk_dv_loop_seqk_parallel_kernelI23Flash_bwd_kernel_traitsILi128ELi64ELi64ELi8ELi4ELi2ELi2ELb1ELb0EN7cutlass6half_tE19Flash_kernel_traitsILi128ELi64ELi64ELi8ES3_EELb0ELb0ELb1ELb1ELb0ELb0ELb0EEEvNS_16Flash_bwd_paramsE --------------------------
	.section	.nv.constant0._ZN5flash44flash_bwd_dq_dk_dv_loop_seqk_parallel_kernelI23Flash_bwd_kernel_traitsILi128ELi64ELi64ELi8ELi4ELi2ELi2ELb1ELb0EN7cutlass6half_tE19Flash_kernel_traitsILi128ELi64ELi64ELi8ES3_EELb0ELb0ELb1ELb1ELb0ELb0ELb0EEEvNS_16Flash_bwd_paramsE,"a",@progbits
	.sectionflags	@""
	.align	4
.nv.constant0._ZN5flash44flash_bwd_dq_dk_dv_loop_seqk_parallel_kernelI23Flash_bwd_kernel_traitsILi128ELi64ELi64ELi8ELi4ELi2ELi2ELb1ELb0EN7cutlass6half_tE19Flash_kernel_traitsILi128ELi64ELi64ELi8ES3_EELb0ELb0ELb1ELb1ELb0ELb0ELb0EEEvNS_16Flash_bwd_paramsE:
	.zero		1168


//--------------------- .nv.constant0._ZN5flash44flash_bwd_dq_dk_dv_loop_seqk_parallel_kernelI23Flash_bwd_kernel_traitsILi128ELi64ELi128ELi8ELi2ELi4ELi2ELb0ELb0EN7cutlass6half_tE19Flash_kernel_traitsILi128ELi64ELi128ELi8ES3_EELb0ELb0ELb0ELb0ELb0ELb1ELb0EEEvNS_16Flash_bwd_paramsE --------------------------
	.section	.nv.constant0._ZN5flash44flash_bwd_dq_dk_dv_loop_seqk_parallel_kernelI23Flash_bwd_kernel_traitsILi128ELi64ELi128ELi8ELi2ELi4ELi2ELb0ELb0EN7cutlass6half_tE19Flash_kernel_traitsILi128ELi64ELi128ELi8ES3_EELb0ELb0ELb0ELb0ELb0ELb1ELb0EEEvNS_16Flash_bwd_paramsE,"a",@progbits
	.sectionflags	@""
	.align	4
.nv.constant0._ZN5flash44flash_bwd_dq_dk_dv_loop_seqk_parallel_kernelI23Flash_bwd_kernel_traitsILi128ELi64ELi128ELi8ELi2ELi4ELi2ELb0ELb0EN7cutlass6half_tE19Flash_kernel_traitsILi128ELi64ELi128ELi8ES3_EELb0ELb0ELb0ELb0ELb0ELb1ELb0EEEvNS_16Flash_bwd_paramsE:
	.zero		1168


//--------------------- .nv.constant0._ZN5flash44flash_bwd_dq_dk_dv_loop_seqk_parallel_kernelI23Flash_bwd_kernel_traitsILi128ELi64ELi128ELi8ELi2ELi4ELi2ELb0ELb0EN7cutlass6half_tE19Flash_kernel_traitsILi128ELi64ELi128ELi8ES3_EELb0ELb0ELb0ELb0ELb0ELb0ELb0EEEvNS_16Flash_bwd_paramsE --------------------------
	.section	.nv.constant0._ZN5flash44flash_bwd_dq_dk_dv_loop_seqk_parallel_kernelI23Flash_bwd_kernel_traitsILi128ELi64ELi128ELi8ELi2ELi4ELi2ELb0ELb0EN7cutlass6half_tE19Flash_kernel_traitsILi128ELi64ELi128ELi8ES3_EELb0ELb0ELb0ELb0ELb0ELb0ELb0EEEvNS_16Flash_bwd_paramsE,"a",@progbits
	.sectionflags	@""
	.align	4
.nv.constant0._ZN5flash44flash_bwd_dq_dk_dv_loop_seqk_parallel_kernelI23Flash_bwd_kernel_traitsILi128ELi64ELi128ELi8ELi2ELi4ELi2ELb0ELb0EN7cutlass6half_tE19Flash_kernel_traitsILi128ELi64ELi128ELi8ES3_EELb0ELb0ELb0ELb0ELb0ELb0ELb0EEEvNS_16Flash_bwd_paramsE:
	.zero		1168


//--------------------- .nv.constant0._ZN5flash44flash_bwd_dq_dk_dv_loop_seqk_parallel_kernelI23Flash_bwd_kernel_traitsILi128ELi64ELi128ELi8ELi2ELi4ELi2ELb0ELb0EN7cutlass6half_tE19Flash_kernel_traitsILi128ELi64ELi128ELi8ES3_EELb0ELb0ELb1ELb0ELb0ELb0ELb0EEEvNS_16Flash_bwd_paramsE --------------------------
	.section	.nv.constant0._ZN5flash44flash_bwd_dq_dk_dv_loop_seqk_parallel_kernelI23Flash_bwd_kernel_traitsILi128ELi64ELi128ELi8ELi2ELi4ELi2ELb0ELb0EN7cutlass6half_tE19Flash_kernel_traitsILi128ELi64ELi128ELi8ES3_EELb0ELb0ELb1ELb0ELb0ELb0ELb0EEEvNS_16Flash_bwd_paramsE,"a",@progbits
	.sectionflags	@""
	.align	4
.nv.constant0._ZN5flash44flash_bwd_dq_dk_dv_loop_seqk_parallel_kernelI23Flash_bwd_kernel_traitsILi128ELi64ELi128ELi8ELi2ELi4ELi2ELb0ELb0EN7cutlass6half_tE19Flash_kernel_traitsILi128ELi64ELi128ELi8ES3_EELb0ELb0ELb1ELb0ELb0ELb0ELb0EEEvNS_16Flash_bwd_paramsE:
	.zero		1168


//--------------------- .nv.constant0._ZN5flash44flash_bwd_dq_dk_dv_loop_seqk_parallel_kernelI23Flash_bwd_kernel_traitsILi128ELi64ELi128ELi8ELi2ELi4ELi2ELb0ELb0EN7cutlass6half_tE19Flash_kernel_traitsILi128ELi64ELi128ELi8ES3_EELb0ELb0ELb0ELb0ELb1ELb1ELb0EEEvNS_16Flash_bwd_paramsE --------------------------
	.section	.nv.constant0._ZN5flash44flash_bwd_dq_dk_dv_loop_seqk_parallel_kernelI23Flash_bwd_kernel_traitsILi128ELi64ELi128ELi8ELi2ELi4ELi2ELb0ELb0EN7cutlass6half_tE19Flash_kernel_traitsILi128ELi64ELi128ELi8ES3_EELb0ELb0ELb0ELb0ELb1ELb1ELb0EEEvNS_16Flash_bwd_paramsE,"a",@progbits
	.sectionflags	@""
	.align	4
.nv.constant0._ZN5flash44flash_bwd_dq_dk_dv_loop_seqk_parallel_kernelI23Flash_bwd_kernel_traitsILi128ELi64ELi128ELi8ELi2ELi4ELi2ELb0ELb0EN7cutlass6half_tE19Flash_kernel_traitsILi128ELi64ELi128ELi8ES3_EELb0ELb0ELb0ELb0ELb1ELb1ELb0EEEvNS_16Flash_bwd_paramsE:
	.zero		1168


//--------------------- .nv.constant0._ZN5flash44flash_bwd_dq_dk_dv_loop_seqk_parallel_kernelI23Flash_bwd_kernel_traitsILi128ELi64ELi128ELi8ELi2ELi4ELi2ELb0ELb0EN7cutlass6half_tE19Flash_kernel_traitsILi128ELi64ELi128ELi8ES3_EELb0ELb0ELb0ELb1ELb0ELb0ELb0EEEvNS_16Flash_bwd_paramsE --------------------------
	.section	.nv.constant0._ZN5flash44flash_bwd_dq_dk_dv_loop_seqk_parallel_kernelI23Flash_bwd_kernel_traitsILi128ELi64ELi128ELi8ELi2ELi4ELi2ELb0ELb0EN7cutlass6half_tE19Flash_kernel_traitsILi128ELi64ELi128ELi8ES3_EELb0ELb0ELb0ELb1ELb0ELb0ELb0EEEvNS_16Flash_bwd_paramsE,"a",@progbits
	.sectionflags	@""
	.align	4
.nv.constant0._ZN5flash44flash_bwd_dq_dk_dv_loop_seqk_parallel_kernelI23Flash_bwd_kernel_traitsILi128ELi64ELi128ELi8ELi2ELi4ELi2ELb0ELb0EN7cutlass6half_tE19Flash_kernel_traitsILi128ELi64ELi128ELi8ES3_EELb0ELb0ELb0ELb1ELb0ELb0ELb0EEEvNS_16Flash_bwd_paramsE:
	.zero		1168


//--------------------- .nv.constant0._ZN5flash44flash_bwd_dq_dk_dv_loop_seqk_parallel_kernelI23Flash_bwd_kernel_traitsILi128ELi64ELi128ELi8ELi2ELi4ELi2ELb0ELb0EN7cutlass6half_tE19Flash_kernel_traitsILi128ELi64ELi128ELi8ES3_EELb0ELb0ELb1ELb0ELb0ELb1ELb0EEEvNS_16Flash_bwd_paramsE --------------------------
	.section	.nv.constant0._ZN5flash44flash_bwd_dq_dk_dv_loop_seqk_parallel_kernelI23Flash_bwd_kernel_traitsILi128ELi64ELi128ELi8ELi2ELi4ELi2ELb0ELb0EN7cutlass6half_tE19Flash_kernel_traitsILi128ELi64ELi128ELi8ES3_EELb0ELb0ELb1ELb0ELb0ELb1ELb0EEEvNS_16Flash_bwd_paramsE,"a",@progbits
	.sectionflags	@""
	.align	4
.nv.constant0._ZN5flash44flash_bwd_dq_dk_dv_loop_seqk_parallel_kernelI23Flash_bwd_kernel_traitsILi128ELi64ELi128ELi8ELi2ELi4ELi2ELb0ELb0EN7cutlass6half_tE19Flash_kernel_traitsILi128ELi64ELi128ELi8ES3_EELb0ELb0ELb1ELb0ELb0ELb1ELb0EEEvNS_16Flash_bwd_paramsE:
	.zero		1168


//--------------------- .nv.constant0._ZN5flash44flash_bwd_dq_dk_dv_loop_seqk_parallel_kernelI23Flash_bwd_kernel_traitsILi128ELi64ELi128ELi8ELi2ELi4ELi2ELb0ELb0EN7cutlass6half_tE19Flash_kernel_traitsILi128ELi64ELi128ELi8ES3_EELb0ELb0ELb1ELb1ELb0ELb0ELb0EEEvNS_16Flash_bwd_paramsE --------------------------
	.section	.nv.constant0._ZN5flash44flash_bwd_dq_dk_dv_loop_seqk_parallel_kernelI23Flash_bwd_kernel_traitsILi128ELi64ELi128ELi8ELi2ELi4ELi2ELb0ELb0EN7cutlass6half_tE19Flash_kernel_traitsILi128ELi64ELi128ELi8ES3_EELb0ELb0ELb1ELb1ELb0ELb0ELb0EEEvNS_16Flash_bwd_paramsE,"a",@progbits
	.sectionflags	@""
	.align	4
.nv.constant0._ZN5flash44flash_bwd_dq_dk_dv_loop_seqk_parallel_kernelI23Flash_bwd_kernel_traitsILi128ELi64ELi128ELi8ELi2ELi4ELi2ELb0ELb0EN7cutlass6half_tE19Flash_kernel_traitsILi128ELi64ELi128ELi8ES3_EELb0ELb0ELb1ELb1ELb0ELb0ELb0EEEvNS_16Flash_bwd_paramsE:
	.zero		1168


//--------------------- .nv.constant0._ZN5flash27flash_bwd_convert_dq_kernelI23Flash_bwd_kernel_traitsILi128ELi64ELi64ELi8ELi4ELi2ELi2ELb1ELb0EN7cutlass6half_tE19Flash_kernel_traitsILi128ELi64ELi64ELi8ES3_EEEEvNS_16Flash_bwd_paramsEi --------------------------
	.section	.nv.constant0._ZN5flash27flash_bwd_convert_dq_kernelI23Flash_bwd_kernel_traitsILi128ELi64ELi64ELi8ELi4ELi2ELi2ELb1ELb0EN7cutlass6half_tE19Flash_kernel_traitsILi128ELi64ELi64ELi8ES3_EEEEvNS_16Flash_bwd_paramsEi,"a",@progbits
	.sectionflags	@""
	.align	4
.nv.constant0._ZN5flash27flash_bwd_convert_dq_kernelI23Flash_bwd_kernel_traitsILi128ELi64ELi64ELi8ELi4ELi2ELi2ELb1ELb0EN7cutlass6half_tE19Flash_kernel_traitsILi128ELi64ELi64ELi8ES3_EEEEvNS_16Flash_bwd_paramsEi:
	.zero		1172


//--------------------- .nv.constant0._ZN5flash44flash_bwd_dq_dk_dv_loop_seqk_parallel_kernelI23Flash_bwd_kernel_traitsILi128ELi64ELi64ELi8ELi4ELi2ELi2ELb1ELb0EN7cutlass6half_tE19Flash_kernel_traitsILi128ELi64ELi64ELi8ES3_EELb1ELb0ELb0ELb0ELb0ELb1ELb0EEEvNS_16Flash_bwd_paramsE --------------------------
	.section	.nv.constant0._ZN5flash44flash_bwd_dq_dk_dv_loop_seqk_parallel_kernelI23Flash_bwd_kernel_traitsILi128ELi64ELi64ELi8ELi4ELi2ELi2ELb1ELb0EN7cutlass6half_tE19Flash_kernel_traitsILi128ELi64ELi64ELi8ES3_EELb1ELb0ELb0ELb0ELb0ELb1ELb0EEEvNS_16Flash_bwd_paramsE,"a",@progbits
	.sectionflags	@""
	.align	4
.nv.constant0._ZN5flash44flash_bwd_dq_dk_dv_loop_seqk_parallel_kernelI23Flash_bwd_kernel_traitsILi128ELi64ELi64ELi8ELi4ELi2ELi2ELb1ELb0EN7cutlass6half_tE19Flash_kernel_traitsILi128ELi64ELi64ELi8ES3_EELb1ELb0ELb0ELb0ELb0ELb1ELb0EEEvNS_16Flash_bwd_paramsE:
	.zero		1168


//--------------------- .nv.constant0._ZN5flash44flash_bwd_dq_dk_dv_loop_seqk_parallel_kernelI23Flash_bwd_kernel_traitsILi128ELi64ELi64ELi8ELi4ELi2ELi2ELb1ELb0EN7cutlass6half_tE19Flash_kernel_traitsILi128ELi64ELi64ELi8ES3_EELb0ELb0ELb0ELb0ELb0ELb1ELb1EEEvNS_16Flash_bwd_paramsE --------------------------
	.section	.nv.constant0._ZN5flash44flash_bwd_dq_dk_dv_loop_seqk_parallel_kernelI23Flash_bwd_kernel_traitsILi128ELi64ELi64ELi8ELi4ELi2ELi2ELb1ELb0EN7cutlass6half_tE19Flash_kernel_traitsILi128ELi64ELi64ELi8ES3_EELb0ELb0ELb0ELb0ELb0ELb1ELb1EEEvNS_16Flash_bwd_paramsE,"a",@progbits
	.sectionflags	@""
	.align	4
.nv.constant0._ZN5flash44flash_bwd_dq_dk_dv_loop_seqk_parallel_kernelI23Flash_bwd_kernel_traitsILi128ELi64ELi64ELi8ELi4ELi2ELi2ELb1ELb0EN7cutlass6half_tE19Flash_kernel_traitsILi128ELi64ELi64ELi8ES3_EELb0ELb0ELb0ELb0ELb0ELb1ELb1EEEvNS_16Flash_bwd_paramsE:
	.zero		1168


//--------------------- .nv.constant0._ZN5flash44flash_bwd_dq_dk_dv_loop_seqk_parallel_kernelI23Flash_bwd_kernel_traitsILi128ELi64ELi64ELi8ELi4ELi2ELi2ELb1ELb0EN7cutlass6half_tE19Flash_kernel_traitsILi128ELi64ELi64ELi8ES3_EELb1ELb0ELb0ELb0ELb0ELb0ELb0EEEvNS_16Flash_bwd_paramsE --------------------------
	.section	.nv.constant0._ZN5flash44flash_bwd_dq_dk_dv_loop_seqk_parallel_kernelI23Flash_bwd_kernel_traitsILi128ELi64ELi64ELi8ELi4ELi2ELi2ELb1ELb0EN7cutlass6half_tE19Flash_kernel_traitsILi128ELi64ELi64ELi8ES3_EELb1ELb0ELb0ELb0ELb0ELb0ELb0EEEvNS_16Flash_bwd_paramsE,"a",@progbits
	.sectionflags	@""
	.align	4
.nv.constant0._ZN5flash44flash_bwd_dq_dk_dv_loop_seqk_parallel_kernelI23Flash_bwd_kernel_traitsILi128ELi64ELi64ELi8ELi4ELi2ELi2ELb1ELb0EN7cutlass6half_tE19Flash_kernel_traitsILi128ELi64ELi64ELi8ES3_EELb1ELb0ELb0ELb0ELb0ELb0ELb0EEEvNS_16Flash_bwd_paramsE:
	.zero		1168


//--------------------- .nv.constant0._ZN5flash44flash_bwd_dq_dk_dv_loop_seqk_parallel_kernelI23Flash_bwd_kernel_traitsILi128ELi64ELi64ELi8ELi4ELi2ELi2ELb1ELb0EN7cutlass6half_tE19Flash_kernel_traitsILi128ELi64ELi64ELi8ES3_EELb0ELb0ELb0ELb0ELb0ELb0ELb1EEEvNS_16Flash_bwd_paramsE --------------------------
	.section	.nv.constant0._ZN5flash44flash_bwd_dq_dk_dv_loop_seqk_parallel_kernelI23Flash_bwd_kernel_traitsILi128ELi64ELi64ELi8ELi4ELi2ELi2ELb1ELb0EN7cutlass6half_tE19Flash_kernel_traitsILi128ELi64ELi64ELi8ES3_EELb0ELb0ELb0ELb0ELb0ELb0ELb1EEEvNS_16Flash_bwd_paramsE,"a",@progbits
	.sectionflags	@""
	.align	4
.nv.constant0._ZN5flash44flash_bwd_dq_dk_dv_loop_seqk_parallel_kernelI23Flash_bwd_kernel_traitsILi128ELi64ELi64ELi8ELi4ELi2ELi2ELb1ELb0EN7cutlass6half_tE19Flash_kernel_traitsILi128ELi64ELi64ELi8ES3_EELb0ELb0ELb0ELb0ELb0ELb0ELb1EEEvNS_16Flash_bwd_paramsE:
	.zero		1168


//--------------------- .nv.constant0._ZN5flash44flash_bwd_dq_dk_dv_loop_seqk_parallel_kernelI23Flash_bwd_kernel_traitsILi128ELi64ELi64ELi8ELi4ELi2ELi2ELb1ELb0EN7cutlass6half_tE19Flash_kernel_traitsILi128ELi64ELi64ELi8ES3_EELb1ELb0ELb1ELb0ELb0ELb0ELb0EEEvNS_16Flash_bwd_paramsE --------------------------
	.section	.nv.constant0._ZN5flash44flash_bwd_dq_dk_dv_loop_seqk_parallel_kernelI23Flash_bwd_kernel_traitsILi128ELi64ELi64ELi8ELi4ELi2ELi2ELb1ELb0EN7cutlass6half_tE19Flash_kernel_traitsILi128ELi64ELi64ELi8ES3_EELb1ELb0ELb1ELb0ELb0ELb0ELb0EEEvNS_16Flash_bwd_paramsE,"a",@progbits
	.sectionflags	@""
	.align	4
.nv.constant0._ZN5flash44flash_bwd_dq_dk_dv_loop_seqk_parallel_kernelI23Flash_bwd_kernel_traitsILi128ELi64ELi64ELi8ELi4ELi2ELi2ELb1ELb0EN7cutlass6half_tE19Flash_kernel_traitsILi128ELi64ELi64ELi8ES3_EELb1ELb0ELb1ELb0ELb0ELb0ELb0EEEvNS_16Flash_bwd_paramsE:
	.zero		1168


//--------------------- .nv.constant0._ZN5flash44flash_bwd_dq_dk_dv_loop_seqk_parallel_kernelI23Flash_bwd_kernel_traitsILi128ELi64ELi64ELi8ELi4ELi2ELi2ELb1ELb0EN7cutlass6half_tE19Flash_kernel_traitsILi128ELi64ELi64ELi8ES3_EELb0ELb0ELb1ELb0ELb0ELb0ELb1EEEvNS_16Flash_bwd_paramsE --------------------------
	.section	.nv.constant0._ZN5flash44flash_bwd_dq_dk_dv_loop_seqk_parallel_kernelI23Flash_bwd_kernel_traitsILi128ELi64ELi64ELi8ELi4ELi2ELi2ELb1ELb0EN7cutlass6half_tE19Flash_kernel_traitsILi128ELi64ELi64ELi8ES3_EELb0ELb0ELb1ELb0ELb0ELb0ELb1EEEvNS_16Flash_bwd_paramsE,"a",@progbits
	.sectionflags	@""
	.align	4
.nv.constant0._ZN5flash44flash_bwd_dq_dk_dv_loop_seqk_parallel_kernelI23Flash_bwd_kernel_traitsILi128ELi64ELi64ELi8ELi4ELi2ELi2ELb1ELb0EN7cutlass6half_tE19Flash_kernel_traitsILi128ELi64ELi64ELi8ES3_EELb0ELb0ELb1ELb0ELb0ELb0ELb1EEEvNS_16Flash_bwd_paramsE:
	.zero		1168


//--------------------- .nv.constant0._ZN5flash44flash_bwd_dq_dk_dv_loop_seqk_parallel_kernelI23Flash_bwd_kernel_traitsILi128ELi64ELi64ELi8ELi4ELi2ELi2ELb1ELb0EN7cutlass6half_tE19Flash_kernel_traitsILi128ELi64ELi64ELi8ES3_EELb1ELb0ELb0ELb0ELb1ELb1ELb0EEEvNS_16Flash_bwd_paramsE --------------------------
	.section	.nv.constant0._ZN5flash44flash_bwd_dq_dk_dv_loop_seqk_parallel_kernelI23Flash_bwd_kernel_traitsILi128ELi64ELi64ELi8ELi4ELi2ELi2ELb1ELb0EN7cutlass6half_tE19Flash_kernel_traitsILi128ELi64ELi64ELi8ES3_EELb1ELb0ELb0ELb0ELb1ELb1ELb0EEEvNS_16Flash_bwd_paramsE,"a",@progbits
	.sectionflags	@""
	.align	4
.nv.constant0._ZN5flash44flash_bwd_dq_dk_dv_loop_seqk_parallel_kernelI23Flash_bwd_kernel_traitsILi128ELi64ELi64ELi8ELi4ELi2ELi2ELb1ELb0EN7cutlass6half_tE19Flash_kernel_traitsILi128ELi64ELi64ELi8ES3_EELb1ELb0ELb0ELb0ELb1ELb1ELb0EEEvNS_16Flash_bwd_paramsE:
	.zero		1168


//--------------------- .nv.constant0._ZN5flash44flash_bwd_dq_dk_dv_loop_seqk_parallel_kernelI23Flash_bwd_kernel_traitsILi128ELi64ELi64ELi8ELi4ELi2ELi2ELb1ELb0EN7cutlass6half_tE19Flash_kernel_traitsILi128ELi64ELi64ELi8ES3_EELb0ELb0ELb0ELb0ELb1ELb1ELb1EEEvNS_16Flash_bwd_paramsE --------------------------
	.section	.nv.constant0._ZN5flash44flash_bwd_dq_dk_dv_loop_seqk_parallel_kernelI23Flash_bwd_kernel_traitsILi128ELi64ELi64ELi8ELi4ELi2ELi2ELb1ELb0EN7cutlass6half_tE19Flash_kernel_traitsILi128ELi64ELi64ELi8ES3_EELb0ELb0ELb0ELb0ELb1ELb1ELb1EEEvNS_16Flash_bwd_paramsE,"a",@progbits
	.sectionflags	@""
	.align	4
.nv.constant0._ZN5flash44flash_bwd_dq_dk_dv_loop_seqk_parallel_kernelI23Flash_bwd_kernel_traitsILi128ELi64ELi64ELi8ELi4ELi2ELi2ELb1ELb0EN7cutlass6half_tE19Flash_kernel_traitsILi128ELi64ELi64ELi8ES3_EELb0ELb0ELb0ELb0ELb1ELb1ELb1EEEvNS_16Flash_bwd_paramsE:
	.zero		1168


//--------------------- .nv.constant0._ZN5flash44flash_bwd_dq_dk_dv_loop_seqk_parallel_kernelI23Flash_bwd_kernel_traitsILi128ELi64ELi64ELi8ELi4ELi2ELi2ELb1ELb0EN7cutlass6half_tE19Flash_kernel_traitsILi128ELi64ELi64ELi8ES3_EELb1ELb0ELb0ELb1ELb0ELb0ELb0EEEvNS_16Flash_bwd_paramsE --------------------------
	.section	.nv.constant0._ZN5flash44flash_bwd_dq_dk_dv_loop_seqk_parallel_kernelI23Flash_bwd_kernel_traitsILi128ELi64ELi64ELi8ELi4ELi2ELi2ELb1ELb0EN7cutlass6half_tE19Flash_kernel_traitsILi128ELi64ELi64ELi8ES3_EELb1ELb0ELb0ELb1ELb0ELb0ELb0EEEvNS_16Flash_bwd_paramsE,"a",@progbits
	.sectionflags	@""
	.align	4
.nv.constant0._ZN5flash44flash_bwd_dq_dk_dv_loop_seqk_parallel_kernelI23Flash_bwd_kernel_traitsILi128ELi64ELi64ELi8ELi4ELi2ELi2ELb1ELb0EN7cutlass6half_tE19Flash_kernel_traitsILi128ELi64ELi64ELi8ES3_EELb1ELb0ELb0ELb1ELb0ELb0ELb0EEEvNS_16Flash_bwd_paramsE:
	.zero		1168


//--------------------- .nv.constant0._ZN5flash44flash_bwd_dq_dk_dv_loop_seqk_parallel_kernelI23Flash_bwd_kernel_traitsILi128ELi64ELi64ELi8ELi4ELi2ELi2ELb1ELb0EN7cutlass6half_tE19Flash_kernel_traitsILi128ELi64ELi64ELi8ES3_EELb0ELb0ELb0ELb1ELb0ELb0ELb1EEEvNS_16Flash_bwd_paramsE --------------------------
	.section	.nv.constant0._ZN5flash44flash_bwd_dq_dk_dv_loop_seqk_parallel_kernelI23Flash_bwd_kernel_traitsILi128ELi64ELi64ELi8ELi4ELi2ELi2ELb1ELb0EN7cutlass6half_tE19Flash_kernel_traitsILi128ELi64ELi64ELi8ES3_EELb0ELb0ELb0ELb1ELb0ELb0ELb1EEEvNS_16Flash_bwd_paramsE,"a",@progbits
	.sectionflags	@""
	.align	4
.nv.constant0._ZN5flash44flash_bwd_dq_dk_dv_loop_seqk_parallel_kernelI23Flash_bwd_kernel_traitsILi128ELi64ELi64ELi8ELi4ELi2ELi2ELb1ELb0EN7cutlass6half_tE19Flash_kernel_traitsILi128ELi64ELi64ELi8ES3_EELb0ELb0ELb0ELb1ELb0ELb0ELb1EEEvNS_16Flash_bwd_paramsE:
	.zero		1168


//--------------------- .nv.constant0._ZN5flash44flash_bwd_dq_dk_dv_loop_seqk_parallel_kernelI23Flash_bwd_kernel_traitsILi128ELi64ELi64ELi8ELi4ELi2ELi2ELb1ELb0EN7cutlass6half_tE19Flash_kernel_traitsILi128ELi64ELi64ELi8ES3_EELb1ELb0ELb1ELb0ELb0ELb1ELb0EEEvNS_16Flash_bwd_paramsE --------------------------
	.section	.nv.constant0._ZN5flash44flash_bwd_dq_dk_dv_loop_seqk_parallel_kernelI23Flash_bwd_kernel_traitsILi128ELi64ELi64ELi8ELi4ELi2ELi2ELb1ELb0EN7cutlass6half_tE19Flash_kernel_traitsILi128ELi64ELi64ELi8ES3_EELb1ELb0ELb1ELb0ELb0ELb1ELb0EEEvNS_16Flash_bwd_paramsE,"a",@progbits
	.sectionflags	@""
	.align	4
.nv.constant0._ZN5flash44flash_bwd_dq_dk_dv_loop_seqk_parallel_kernelI23Flash_bwd_kernel_traitsILi128ELi64ELi64ELi8ELi4ELi2ELi2ELb1ELb0EN7cutlass6half_tE19Flash_kernel_traitsILi128ELi64ELi64ELi8ES3_EELb1ELb0ELb1ELb0ELb0ELb1ELb0EEEvNS_16Flash_bwd_paramsE:
	.zero		1168


//--------------------- .nv.constant0._ZN5flash44flash_bwd_dq_dk_dv_loop_seqk_parallel_kernelI23Flash_bwd_kernel_traitsILi128ELi64ELi64ELi8ELi4ELi2ELi2ELb1ELb0EN7cutlass6half_tE19Flash_kernel_traitsILi128ELi64ELi64ELi8ES3_EELb0ELb0ELb1ELb0ELb0ELb1ELb1EEEvNS_16Flash_bwd_paramsE --------------------------
	.section	.nv.constant0._ZN5flash44flash_bwd_dq_dk_dv_loop_seqk_parallel_kernelI23Flash_bwd_kernel_traitsILi128ELi64ELi64ELi8ELi4ELi2ELi2ELb1ELb0EN7cutlass6half_tE19Flash_kernel_traitsILi128ELi64ELi64ELi8ES3_EELb0ELb0ELb1ELb0ELb0ELb1ELb1EEEvNS_16Flash_bwd_paramsE,"a",@progbits
	.sectionflags	@""
	.align	4
.nv.constant0._ZN5flash44flash_bwd_dq_dk_dv_loop_seqk_parallel_kernelI23Flash_bwd_kernel_traitsILi128ELi64ELi64ELi8ELi4ELi2ELi2ELb1ELb0EN7cutlass6half_tE19Flash_kernel_traitsILi128ELi64ELi64ELi8ES3_EELb0ELb0ELb1ELb0ELb0ELb1ELb1EEEvNS_16Flash_bwd_paramsE:
	.zero		1168


//--------------------- .nv.constant0._ZN5flash44flash_bwd_dq_dk_dv_loop_seqk_parallel_kernelI23Flash_bwd_kernel_traitsILi128ELi64ELi64ELi8ELi4ELi2ELi2ELb1ELb0EN7cutlass6half_tE19Flash_kernel_traitsILi128ELi64ELi64ELi8ES3_EELb1ELb0ELb1ELb1ELb0ELb0ELb0EEEvNS_16Flash_bwd_paramsE --------------------------
	.section	.nv.constant0._ZN5flash44flash_bwd_dq_dk_dv_loop_seqk_parallel_kernelI23Flash_bwd_kernel_traitsILi128ELi64ELi64ELi8ELi4ELi2ELi2ELb1ELb0EN7cutlass6half_tE19Flash_kernel_traitsILi128ELi64ELi64ELi8ES3_EELb1ELb0ELb1ELb1ELb0ELb0ELb0EEEvNS_16Flash_bwd_paramsE,"a",@progbits
	.sectionflags	@""
	.align	4
.nv.constant0._ZN5flash44flash_bwd_dq_dk_dv_loop_seqk_parallel_kernelI23Flash_bwd_kernel_traitsILi128ELi64ELi64ELi8ELi4ELi2ELi2ELb1ELb0EN7cutlass6half_tE19Flash_kernel_traitsILi128ELi64ELi64ELi8ES3_EELb1ELb0ELb1ELb1ELb0ELb0ELb0EEEvNS_16Flash_bwd_paramsE:
	.zero		1168


//--------------------- .nv.constant0._ZN5flash44flash_bwd_dq_dk_dv_loop_seqk_parallel_kernelI23Flash_bwd_kernel_traitsILi128ELi64ELi64ELi8ELi4ELi2ELi2ELb1ELb0EN7cutlass6half_tE19Flash_kernel_traitsILi128ELi64ELi64ELi8ES3_EELb0ELb0ELb1ELb1ELb0ELb0ELb1EEEvNS_16Flash_bwd_paramsE --------------------------
	.section	.nv.constant0._ZN5flash44flash_bwd_dq_dk_dv_loop_seqk_parallel_kernelI23Flash_bwd_kernel_traitsILi128ELi64ELi64ELi8ELi4ELi2ELi2ELb1ELb0EN7cutlass6half_tE19Flash_kernel_traitsILi128ELi64ELi64ELi8ES3_EELb0ELb0ELb1ELb1ELb0ELb0ELb1EEEvNS_16Flash_bwd_paramsE,"a",@progbits
	.sectionflags	@""
	.align	4
.nv.constant0._ZN5flash44flash_bwd_dq_dk_dv_loop_seqk_parallel_kernelI23Flash_bwd_kernel_traitsILi128ELi64ELi64ELi8ELi4ELi2ELi2ELb1ELb0EN7cutlass6half_tE19Flash_kernel_traitsILi128ELi64ELi64ELi8ES3_EELb0ELb0ELb1ELb1ELb0ELb0ELb1EEEvNS_16Flash_bwd_paramsE:
	.zero		1168


//--------------------- .nv.constant0._ZN5flash25flash_bwd_dot_do_o_kernelILb0E23Flash_bwd_kernel_traitsILi128ELi64ELi64ELi8ELi4ELi2ELi2ELb1ELb0EN7cutlass6half_tE19Flash_kernel_traitsILi128ELi64ELi64ELi8ES3_EEEEvNS_16Flash_bwd_paramsE --------------------------
	.section	.nv.constant0._ZN5flash25flash_bwd_dot_do_o_kernelILb0E23Flash_bwd_kernel_traitsILi128ELi64ELi64ELi8ELi4ELi2ELi2ELb1ELb0EN7cutlass6half_tE19Flash_kernel_traitsILi128ELi64ELi64ELi8ES3_EEEEvNS_16Flash_bwd_paramsE,"a",@progbits
	.sectionflags	@""
	.align	4
.nv.constant0._ZN5flash25flash_bwd_dot_do_o_kernelILb0E23Flash_bwd_kernel_traitsILi128ELi64ELi64ELi8ELi4ELi2ELi2ELb1ELb0EN7cutlass6half_tE19Flash_kernel_traitsILi128ELi64ELi64ELi8ES3_EEEEvNS_16Flash_bwd_paramsE:
	.zero		1168


//--------------------- .nv.constant0._ZN5flash25flash_bwd_dot_do_o_kernelILb1E23Flash_bwd_kernel_traitsILi128ELi64ELi64ELi8ELi4ELi2ELi2ELb1ELb0EN7cutlass6half_tE19Flash_kernel_traitsILi128ELi64ELi64ELi8ES3_EEEEvNS_16Flash_bwd_paramsE --------------------------
	.section	.nv.constant0._ZN5flash25flash_bwd_dot_do_o_kernelILb1E23Flash_bwd_kernel_traitsILi128ELi64ELi64ELi8ELi4ELi2ELi2ELb1ELb0EN7cutlass6half_tE19Flash_kernel_traitsILi128ELi64ELi64ELi8ES3_EEEEvNS_16Flash_bwd_paramsE,"a",@progbits
	.sectionflags	@""
	.align	4
.nv.constant0._ZN5flash25flash_bwd_dot_do_o_kernelILb1E23Flash_bwd_kernel_traitsILi128ELi64ELi64ELi8ELi4ELi2ELi2ELb1ELb0EN7cutlass6half_tE19Flash_kernel_traitsILi128ELi64ELi64ELi8ES3_EEEEvNS_16Flash_bwd_paramsE:
	.zero		1168


//--------------------- .nv.constant0._ZN5flash27flash_bwd_convert_dq_kernelI23Flash_bwd_kernel_traitsILi128ELi64ELi128ELi8ELi2ELi4ELi2ELb0ELb0EN7cutlass6half_tE19Flash_kernel_traitsILi128ELi64ELi128ELi8ES3_EEEEvNS_16Flash_bwd_paramsEi --------------------------
	.section	.nv.constant0._ZN5flash27flash_bwd_convert_dq_kernelI23Flash_bwd_kernel_traitsILi128ELi64ELi128ELi8ELi2ELi4ELi2ELb0ELb0EN7cutlass6half_tE19Flash_kernel_traitsILi128ELi64ELi128ELi8ES3_EEEEvNS_16Flash_bwd_paramsEi,"a",@progbits
	.sectionflags	@""
	.align	4
.nv.constant0._ZN5flash27flash_bwd_convert_dq_kernelI23Flash_bwd_kernel_traitsILi128ELi64ELi128ELi8ELi2ELi4ELi2ELb0ELb0EN7cutlass6half_tE19Flash_kernel_traitsILi128ELi64ELi128ELi8ES3_EEEEvNS_16Flash_bwd_paramsEi:
	.zero		1172


//--------------------- .nv.constant0._ZN5flash44flash_bwd_dq_dk_dv_loop_seqk_parallel_kernelI23Flash_bwd_kernel_traitsILi128ELi64ELi128ELi8ELi2ELi4ELi2ELb0ELb0EN7cutlass6half_tE19Flash_kernel_traitsILi128ELi64ELi128ELi8ES3_EELb1ELb0ELb0ELb0ELb0ELb1ELb0EEEvNS_16Flash_bwd_paramsE --------------------------
	.section	.nv.constant0._ZN5flash44flash_bwd_dq_dk_dv_loop_seqk_parallel_kernelI23Flash_bwd_kernel_traitsILi128ELi64ELi128ELi8ELi2ELi4ELi2ELb0ELb0EN7cutlass6half_tE19Flash_kernel_traitsILi128ELi64ELi128ELi8ES3_EELb1ELb0ELb0ELb0ELb0ELb1ELb0EEEvNS_16Flash_bwd_paramsE,"a",@progbits
	.sectionflags	@""
	.align	4
.nv.constant0._ZN5flash44flash_bwd_dq_dk_dv_loop_seqk_parallel_kernelI23Flash_bwd_kernel_traitsILi128ELi64ELi128ELi8ELi2ELi4ELi2ELb0ELb0EN7cutlass6half_tE19Flash_kernel_traitsILi128ELi64ELi128ELi8ES3_EELb1ELb0ELb0ELb0ELb0ELb1ELb0EEEvNS_16Flash_bwd_paramsE:
	.zero		1168


//--------------------- .nv.constant0._ZN5flash44flash_bwd_dq_dk_dv_loop_seqk_parallel_kernelI23Flash_bwd_kernel_traitsILi128ELi64ELi128ELi8ELi2ELi4ELi2ELb0ELb0EN7cutlass6half_tE19Flash_kernel_traitsILi128ELi64ELi128ELi8ES3_EELb0ELb0ELb0ELb0ELb0ELb1ELb1EEEvNS_16Flash_bwd_paramsE --------------------------
	.section	.nv.constant0._ZN5flash44flash_bwd_dq_dk_dv_loop_seqk_parallel_kernelI23Flash_bwd_kernel_traitsILi128ELi64ELi128ELi8ELi2ELi4ELi2ELb0ELb0EN7cutlass6half_tE19Flash_kernel_traitsILi128ELi64ELi128ELi8ES3_EELb0ELb0ELb0ELb0ELb0ELb1ELb1EEEvNS_16Flash_bwd_paramsE,"a",@progbits
	.sectionflags	@""
	.align	4
.nv.constant0._ZN5flash44flash_bwd_dq_dk_dv_loop_seqk_parallel_kernelI23Flash_bwd_kernel_traitsILi128ELi64ELi128ELi8ELi2ELi4ELi2ELb0ELb0EN7cutlass6half_tE19Flash_kernel_traitsILi128ELi64ELi128ELi8ES3_EELb0ELb0ELb0ELb0ELb0ELb1ELb1EEEvNS_16Flash_bwd_paramsE:
	.zero		1168


//--------------------- .nv.constant0._ZN5flash44flash_bwd_dq_dk_dv_loop_seqk_parallel_kernelI23Flash_bwd_kernel_traitsILi128ELi64ELi128ELi8ELi2ELi4ELi2ELb0ELb0EN7cutlass6half_tE19Flash_kernel_traitsILi128ELi64ELi128ELi8ES3_EELb1ELb0ELb0ELb0ELb0ELb0ELb0EEEvNS_16Flash_bwd_paramsE --------------------------
	.section	.nv.constant0._ZN5flash44flash_bwd_dq_dk_dv_loop_seqk_parallel_kernelI23Flash_bwd_kernel_traitsILi128ELi64ELi128ELi8ELi2ELi4ELi2ELb0ELb0EN7cutlass6half_tE19Flash_kernel_traitsILi128ELi64ELi128ELi8ES3_EELb1ELb0ELb0ELb0ELb0ELb0ELb0EEEvNS_16Flash_bwd_paramsE,"a",@progbits
	.sectionflags	@""
	.align	4
.nv.constant0._ZN5flash44flash_bwd_dq_dk_dv_loop_seqk_parallel_kernelI23Flash_bwd_kernel_traitsILi128ELi64ELi128ELi8ELi2ELi4ELi2ELb0ELb0EN7cutlass6half_tE19Flash_kernel_traitsILi128ELi64ELi128ELi8ES3_EELb1ELb0ELb0ELb0ELb0ELb0ELb0EEEvNS_16Flash_bwd_paramsE:
	.zero		1168


//--------------------- .nv.constant0._ZN5flash44flash_bwd_dq_dk_dv_loop_seqk_parallel_kernelI23Flash_bwd_kernel_traitsILi128ELi64ELi128ELi8ELi2ELi4ELi2ELb0ELb0EN7cutlass6half_tE19Flash_kernel_traitsILi128ELi64ELi128ELi8ES3_EELb0ELb0ELb0ELb0ELb0ELb0ELb1EEEvNS_16Flash_bwd_paramsE --------------------------
	.section	.nv.constant0._ZN5flash44flash_bwd_dq_dk_dv_loop_seqk_parallel_kernelI23Flash_bwd_kernel_traitsILi128ELi64ELi128ELi8ELi2ELi4ELi2ELb0ELb0EN7cutlass6half_tE19Flash_kernel_traitsILi128ELi64ELi128ELi8ES3_EELb0ELb0ELb0ELb0ELb0ELb0ELb1EEEvNS_16Flash_bwd_paramsE,"a",@progbits
	.sectionflags	@""
	.align	4
.nv.constant0._ZN5flash44flash_bwd_dq_dk_dv_loop_seqk_parallel_kernelI23Flash_bwd_kernel_traitsILi128ELi64ELi128ELi8ELi2ELi4ELi2ELb0ELb0EN7cutlass6half_tE19Flash_kernel_traitsILi128ELi64ELi128ELi8ES3_EELb0ELb0ELb0ELb0ELb0ELb0ELb1EEEvNS_16Flash_bwd_paramsE:
	.zero		1168


//--------------------- .nv.constant0._ZN5flash44flash_bwd_dq_dk_dv_loop_seqk_parallel_kernelI23Flash_bwd_kernel_traitsILi128ELi64ELi128ELi8ELi2ELi4ELi2ELb0ELb0EN7cutlass6half_tE19Flash_kernel_traitsILi128ELi64ELi128ELi8ES3_EELb1ELb0ELb1ELb0ELb0ELb0ELb0EEEvNS_16Flash_bwd_paramsE --------------------------
	.section	.nv.constant0._ZN5flash44flash_bwd_dq_dk_dv_loop_seqk_parallel_kernelI23Flash_bwd_kernel_traitsILi128ELi64ELi128ELi8ELi2ELi4ELi2ELb0ELb0EN7cutlass6half_tE19Flash_kernel_traitsILi128ELi64ELi128ELi8ES3_EELb1ELb0ELb1ELb0ELb0ELb0ELb0EEEvNS_16Flash_bwd_paramsE,"a",@progbits
	.sectionflags	@""
	.align	4
.nv.constant0._ZN5flash44flash_bwd_dq_dk_dv_loop_seqk_parallel_kernelI23Flash_bwd_kernel_traitsILi128ELi64ELi128ELi8ELi2ELi4ELi2ELb0ELb0EN7cutlass6half_tE19Flash_kernel_traitsILi128ELi64ELi128ELi8ES3_EELb1ELb0ELb1ELb0ELb0ELb0ELb0EEEvNS_16Flash_bwd_paramsE:
	.zero		1168


//--------------------- .nv.constant0._ZN5flash44flash_bwd_dq_dk_dv_loop_seqk_parallel_kernelI23Flash_bwd_kernel_traitsILi128ELi64ELi128ELi8ELi2ELi4ELi2ELb0ELb0EN7cutlass6half_tE19Flash_kernel_traitsILi128ELi64ELi128ELi8ES3_EELb0ELb0ELb1ELb0ELb0ELb0ELb1EEEvNS_16Flash_bwd_paramsE --------------------------
	.section	.nv.constant0._ZN5flash44flash_bwd_dq_dk_dv_loop_seqk_parallel_kernelI23Flash_bwd_kernel_traitsILi128ELi64ELi128ELi8ELi2ELi4ELi2ELb0ELb0EN7cutlass6half_tE19Flash_kernel_traitsILi128ELi64ELi128ELi8ES3_EELb0ELb0ELb1ELb0ELb0ELb0ELb1EEEvNS_16Flash_bwd_paramsE,"a",@progbits
	.sectionflags	@""
	.align	4
.nv.constant0._ZN5flash44flash_bwd_dq_dk_dv_loop_seqk_parallel_kernelI23Flash_bwd_kernel_traitsILi128ELi64ELi128ELi8ELi2ELi4ELi2ELb0ELb0EN7cutlass6half_tE19Flash_kernel_traitsILi128ELi64ELi128ELi8ES3_EELb0ELb0ELb1ELb0ELb0ELb0ELb1EEEvNS_16Flash_bwd_paramsE:
	.zero		1168


//--------------------- .nv.constant0._ZN5flash44flash_bwd_dq_dk_dv_loop_seqk_parallel_kernelI23Flash_bwd_kernel_traitsILi128ELi64ELi128ELi8ELi2ELi4ELi2ELb0ELb0EN7cutlass6half_tE19Flash_kernel_traitsILi128ELi64ELi128ELi8ES3_EELb1ELb0ELb0ELb0ELb1ELb1ELb0EEEvNS_16Flash_bwd_paramsE --------------------------
	.section	.nv.constant0._ZN5flash44flash_bwd_dq_dk_dv_loop_seqk_parallel_kernelI23Flash_bwd_kernel_traitsILi128ELi64ELi128ELi8ELi2ELi4ELi2ELb0ELb0EN7cutlass6half_tE19Flash_kernel_traitsILi128ELi64ELi128ELi8ES3_EELb1ELb0ELb0ELb0ELb1ELb1ELb0EEEvNS_16Flash_bwd_paramsE,"a",@progbits
	.sectionflags	@""
	.align	4
.nv.constant0._ZN5flash44flash_bwd_dq_dk_dv_loop_seqk_parallel_kernelI23Flash_bwd_kernel_traitsILi128ELi64ELi128ELi8ELi2ELi4ELi2ELb0ELb0EN7cutlass6half_tE19Flash_kernel_traitsILi128ELi64ELi128ELi8ES3_EELb1ELb0ELb0ELb0ELb1ELb1ELb0EEEvNS_16Flash_bwd_paramsE:
	.zero		1168


//--------------------- .nv.constant0._ZN5flash44flash_bwd_dq_dk_dv_loop_seqk_parallel_kernelI23Flash_bwd_kernel_traitsILi128ELi64ELi128ELi8ELi2ELi4ELi2ELb0ELb0EN7cutlass6half_tE19Flash_kernel_traitsILi128ELi64ELi128ELi8ES3_EELb0ELb0ELb0ELb0ELb1ELb1ELb1EEEvNS_16Flash_bwd_paramsE --------------------------
	.section	.nv.constant0._ZN5flash44flash_bwd_dq_dk_dv_loop_seqk_parallel_kernelI23Flash_bwd_kernel_traitsILi128ELi64ELi128ELi8ELi2ELi4ELi2ELb0ELb0EN7cutlass6half_tE19Flash_kernel_traitsILi128ELi64ELi128ELi8ES3_EELb0ELb0ELb0ELb0ELb1ELb1ELb1EEEvNS_16Flash_bwd_paramsE,"a",@progbits
	.sectionflags	@""
	.align	4
.nv.constant0._ZN5flash44flash_bwd_dq_dk_dv_loop_seqk_parallel_kernelI23Flash_bwd_kernel_traitsILi128ELi64ELi128ELi8ELi2ELi4ELi2ELb0ELb0EN7cutlass6half_tE19Flash_kernel_traitsILi128ELi64ELi128ELi8ES3_EELb0ELb0ELb0ELb0ELb1ELb1ELb1EEEvNS_16Flash_bwd_paramsE:
	.zero		1168


//--------------------- .nv.constant0._ZN5flash44flash_bwd_dq_dk_dv_loop_seqk_parallel_kernelI23Flash_bwd_kernel_traitsILi128ELi64ELi128ELi8ELi2ELi4ELi2ELb0ELb0EN7cutlass6half_tE19Flash_kernel_traitsILi128ELi64ELi128ELi8ES3_EELb1ELb0ELb0ELb1ELb0ELb0ELb0EEEvNS_16Flash_bwd_paramsE --------------------------
	.section	.nv.constant0._ZN5flash44flash_bwd_dq_dk_dv_loop_seqk_parallel_kernelI23Flash_bwd_kernel_traitsILi128ELi64ELi128ELi8ELi2ELi4ELi2ELb0ELb0EN7cutlass6half_tE19Flash_kernel_traitsILi128ELi64ELi128ELi8ES3_EELb1ELb0ELb0ELb1ELb0ELb0ELb0EEEvNS_16Flash_bwd_paramsE,"a",@progbits
	.sectionflags	@""
	.align	4
.nv.constant0._ZN5flash44flash_bwd_dq_dk_dv_loop_seqk_parallel_kernelI23Flash_bwd_kernel_traitsILi128ELi64ELi128ELi8ELi2ELi4ELi2ELb0ELb0EN7cutlass6half_tE19Flash_kernel_traitsILi128ELi64ELi128ELi8ES3_EELb1ELb0ELb0ELb1ELb0ELb0ELb0EEEvNS_16Flash_bwd_paramsE:
	.zero		1168


//--------------------- .nv.constant0._ZN5flash44flash_bwd_dq_dk_dv_loop_seqk_parallel_kernelI23Flash_bwd_kernel_traitsILi128ELi64ELi128ELi8ELi2ELi4ELi2ELb0ELb0EN7cutlass6half_tE19Flash_kernel_traitsILi128ELi64ELi128ELi8ES3_EELb0ELb0ELb0ELb1ELb0ELb0ELb1EEEvNS_16Flash_bwd_paramsE --------------------------
	.section	.nv.constant0._ZN5flash44flash_bwd_dq_dk_dv_loop_seqk_parallel_kernelI23Flash_bwd_kernel_traitsILi128ELi64ELi128ELi8ELi2ELi4ELi2ELb0ELb0EN7cutlass6half_tE19Flash_kernel_traitsILi128ELi64ELi128ELi8ES3_EELb0ELb0ELb0ELb1ELb0ELb0ELb1EEEvNS_16Flash_bwd_paramsE,"a",@progbits
	.sectionflags	@""
	.align	4
.nv.constant0._ZN5flash44flash_bwd_dq_dk_dv_loop_seqk_parallel_kernelI23Flash_bwd_kernel_traitsILi128ELi64ELi128ELi8ELi2ELi4ELi2ELb0ELb0EN7cutlass6half_tE19Flash_kernel_traitsILi128ELi64ELi128ELi8ES3_EELb0ELb0ELb0ELb1ELb0ELb0ELb1EEEvNS_16Flash_bwd_paramsE:
	.zero		1168


//--------------------- .nv.constant0._ZN5flash44flash_bwd_dq_dk_dv_loop_seqk_parallel_kernelI23Flash_bwd_kernel_traitsILi128ELi64ELi128ELi8ELi2ELi4ELi2ELb0ELb0EN7cutlass6half_tE19Flash_kernel_traitsILi128ELi64ELi128ELi8ES3_EELb1ELb0ELb1ELb0ELb0ELb1ELb0EEEvNS_16Flash_bwd_paramsE --------------------------
	.section	.nv.constant0._ZN5flash44flash_bwd_dq_dk_dv_loop_seqk_parallel_kernelI23Flash_bwd_kernel_traitsILi128ELi64ELi128ELi8ELi2ELi4ELi2ELb0ELb0EN7cutlass6half_tE19Flash_kernel_traitsILi128ELi64ELi128ELi8ES3_EELb1ELb0ELb1ELb0ELb0ELb1ELb0EEEvNS_16Flash_bwd_paramsE,"a",@progbits
	.sectionflags	@""
	.align	4
.nv.constant0._ZN5flash44flash_bwd_dq_dk_dv_loop_seqk_parallel_kernelI23Flash_bwd_kernel_traitsILi128ELi64ELi128ELi8ELi2ELi4ELi2ELb0ELb0EN7cutlass6half_tE19Flash_kernel_traitsILi128ELi64ELi128ELi8ES3_EELb1ELb0ELb1ELb0ELb0ELb1ELb0EEEvNS_16Flash_bwd_paramsE:
	.zero		1168


//--------------------- .nv.constant0._ZN5flash44flash_bwd_dq_dk_dv_loop_seqk_parallel_kernelI23Flash_bwd_kernel_traitsILi128ELi64ELi128ELi8ELi2ELi4ELi2ELb0ELb0EN7cutlass6half_tE19Flash_kernel_traitsILi128ELi64ELi128ELi8ES3_EELb0ELb0ELb1ELb0ELb0ELb1ELb1EEEvNS_16Flash_bwd_paramsE --------------------------
	.section	.nv.constant0._ZN5flash44flash_bwd_dq_dk_dv_loop_seqk_parallel_kernelI23Flash_bwd_kernel_traitsILi128ELi64ELi128ELi8ELi2ELi4ELi2ELb0ELb0EN7cutlass6half_tE19Flash_kernel_traitsILi128ELi64ELi128ELi8ES3_EELb0ELb0ELb1ELb0ELb0ELb1ELb1EEEvNS_16Flash_bwd_paramsE,"a",@progbits
	.sectionflags	@""
	.align	4
.nv.constant0._ZN5flash44flash_bwd_dq_dk_dv_loop_seqk_parallel_kernelI23Flash_bwd_kernel_traitsILi128ELi64ELi128ELi8ELi2ELi4ELi2ELb0ELb0EN7cutlass6half_tE19Flash_kernel_traitsILi128ELi64ELi128ELi8ES3_EELb0ELb0ELb1ELb0ELb0ELb1ELb1EEEvNS_16Flash_bwd_paramsE:
	.zero		1168


//--------------------- .nv.constant0._ZN5flash44flash_bwd_dq_dk_dv_loop_seqk_parallel_kernelI23Flash_bwd_kernel_traitsILi128ELi64ELi128ELi8ELi2ELi4ELi2ELb0ELb0EN7cutlass6half_tE19Flash_kernel_traitsILi128ELi64ELi128ELi8ES3_EELb1ELb0ELb1ELb1ELb0ELb0ELb0EEEvNS_16Flash_bwd_paramsE --------------------------
	.section	.nv.constant0._ZN5flash44flash_bwd_dq_dk_dv_loop_seqk_parallel_kernelI23Flash_bwd_kernel_traitsILi128ELi64ELi128ELi8ELi2ELi4ELi2ELb0ELb0EN7cutlass6half_tE19Flash_kernel_traitsILi128ELi64ELi128ELi8ES3_EELb1ELb0ELb1ELb1ELb0ELb0ELb0EEEvNS_16Flash_bwd_paramsE,"a",@progbits
	.sectionflags	@""
	.align	4
.nv.constant0._ZN5flash44flash_bwd_dq_dk_dv_loop_seqk_parallel_kernelI23Flash_bwd_kernel_traitsILi128ELi64ELi128ELi8ELi2ELi4ELi2ELb0ELb0EN7cutlass6half_tE19Flash_kernel_traitsILi128ELi64ELi128ELi8ES3_EELb1ELb0ELb1ELb1ELb0ELb0ELb0EEEvNS_16Flash_bwd_paramsE:
	.zero		1168


//--------------------- .nv.constant0._ZN5flash44flash_bwd_dq_dk_dv_loop_seqk_parallel_kernelI23Flash_bwd_kernel_traitsILi128ELi64ELi128ELi8ELi2ELi4ELi2ELb0ELb0EN7cutlass6half_tE19Flash_kernel_traitsILi128ELi64ELi128ELi8ES3_EELb0ELb0ELb1ELb1ELb0ELb0ELb1EEEvNS_16Flash_bwd_paramsE --------------------------
	.section	.nv.constant0._ZN5flash44flash_bwd_dq_dk_dv_loop_seqk_parallel_kernelI23Flash_bwd_kernel_traitsILi128ELi64ELi128ELi8ELi2ELi4ELi2ELb0ELb0EN7cutlass6half_tE19Flash_kernel_traitsILi128ELi64ELi128ELi8ES3_EELb0ELb0ELb1ELb1ELb0ELb0ELb1EEEvNS_16Flash_bwd_paramsE,"a",@progbits
	.sectionflags	@""
	.align	4
.nv.constant0._ZN5flash44flash_bwd_dq_dk_dv_loop_seqk_parallel_kernelI23Flash_bwd_kernel_traitsILi128ELi64ELi128ELi8ELi2ELi4ELi2ELb0ELb0EN7cutlass6half_tE19Flash_kernel_traitsILi128ELi64ELi128ELi8ES3_EELb0ELb0ELb1ELb1ELb0ELb0ELb1EEEvNS_16Flash_bwd_paramsE:
	.zero		1168


//--------------------- .nv.constant0._ZN5flash25flash_bwd_dot_do_o_kernelILb0E23Flash_bwd_kernel_traitsILi128ELi64ELi128ELi8ELi2ELi4ELi2ELb0ELb0EN7cutlass6half_tE19Flash_kernel_traitsILi128ELi64ELi128ELi8ES3_EEEEvNS_16Flash_bwd_paramsE --------------------------
	.section	.nv.constant0._ZN5flash25flash_bwd_dot_do_o_kernelILb0E23Flash_bwd_kernel_traitsILi128ELi64ELi128ELi8ELi2ELi4ELi2ELb0ELb0EN7cutlass6half_tE19Flash_kernel_traitsILi128ELi64ELi128ELi8ES3_EEEEvNS_16Flash_bwd_paramsE,"a",@progbits
	.sectionflags	@""
	.align	4
.nv.constant0._ZN5flash25flash_bwd_dot_do_o_kernelILb0E23Flash_bwd_kernel_traitsILi128ELi64ELi128ELi8ELi2ELi4ELi2ELb0ELb0EN7cutlass6half_tE19Flash_kernel_traitsILi128ELi64ELi128ELi8ES3_EEEEvNS_16Flash_bwd_paramsE:
	.zero		1168


//--------------------- .nv.constant0._ZN5flash25flash_bwd_dot_do_o_kernelILb1E23Flash_bwd_kernel_traitsILi128ELi64ELi128ELi8ELi2ELi4ELi2ELb0ELb0EN7cutlass6half_tE19Flash_kernel_traitsILi128ELi64ELi128ELi8ES3_EEEEvNS_16Flash_bwd_paramsE --------------------------
	.section	.nv.constant0._ZN5flash25flash_bwd_dot_do_o_kernelILb1E23Flash_bwd_kernel_traitsILi128ELi64ELi128ELi8ELi2ELi4ELi2ELb0ELb0EN7cutlass6half_tE19Flash_kernel_traitsILi128ELi64ELi128ELi8ES3_EEEEvNS_16Flash_bwd_paramsE,"a",@progbits
	.sectionflags	@""
	.align	4
.nv.constant0._ZN5flash25flash_bwd_dot_do_o_kernelILb1E23Flash_bwd_kernel_traitsILi128ELi64ELi128ELi8ELi2ELi4ELi2ELb0ELb0EN7cutlass6half_tE19Flash_kernel_traitsILi128ELi64ELi128ELi8ES3_EEEEvNS_16Flash_bwd_paramsE:
	.zero		1168


//--------------------- SYMBOLS --------------------------

	.type		.nv.reservedSmem.offset0,@object
	.size		.nv.reservedSmem.offset0,0x4
